// Copyright (c) 2024, Jay Shah, Ganesh Bikshandi, Ying Zhang, Vijay Thakkar, Pradeep Ramani, Tri Dao.
// Splitting the different template instantiations to different files to speed up compilation.
// This file is auto-generated. See "generate_kernels.py"

#include "flash_fwd_launch_template.h"

#ifndef FLASHATTENTION_DISABLE_SM8x
#ifndef FLASHATTENTION_DISABLE_HDIM96
template void run_mha_fwd_<80, cutlass::half_t, 96, 96, true, true, false, true>(Flash_fwd_params &params, cudaStream_t stream);
template void run_mha_fwd_<86, cutlass::half_t, 96, 96, true, true, false, true>(Flash_fwd_params &params, cudaStream_t stream);
#endif
#endif


// ===== COMPILED SASS (sm_80) =====

	.target	sm_80

	.elftype	@"ET_EXEC"


//--------------------- .note.nv.tkinfo           --------------------------
	.section	.note.nv.tkinfo,"",@"SHT_NOTE"
	.sectionflags	@"SHF_NOTE_NV_TKINFO"
	.tkinfo
        /*0018*/ 	.word	0x00000002
        /*0030*/ 	.string	""
        /*0030*/ 	.string	"ptxas"
        /*0030*/ 	.string	"Cuda compilation tools, release 13.0, V13.0.88"
        /*0030*/ 	.string	"Build cuda_13.0.r13.0/compiler.36424714_0"
        /*0030*/ 	.string	"-arch sm_80 -m 64 "



//--------------------- .note.nv.cuinfo           --------------------------
	.section	.note.nv.cuinfo,"",@"SHT_NOTE"
	.sectionflags	@"SHF_NOTE_NV_CUINFO"
        /*0018*/ 	.short	0x0002
        /*001a*/ 	.short	0x0050
        /*001c*/ 	.short	0x0082
	.zero		2


//--------------------- .nv.info                  --------------------------
	.section	.nv.info,"",@"SHT_CUDA_INFO"
	.align	4


	//----- nvinfo : EIATTR_REGCOUNT
	.align		4
        /*0000*/ 	.byte	0x04, 0x2f
        /*0002*/ 	.short	(.L_12 - .L_11)
	.align		4
.L_11:
        /*0004*/ 	.word	index@(_ZN7cutlass13device_kernelIN5flash19enable_sm80_to_sm89INS1_16FlashAttnFwdSm80INS1_25CollectiveMainloopFwdSm80ILi4ELi1ELb0EN4cute5tupleIJNS5_1CILi128EEENS7_ILi48EEENS7_ILi96EEEEEELi96ENS_6half_tEfNS_4arch4Sm80ELb1ELb0ELb0ELb1ELb1ELb1ELb1ELb1EEENS1_21CollectiveEpilogueFwdINS6_IJS8_SA_S9_EEENS6_IJNS7_ILi1EEESI_SI_EEESC_SE_Li128ELb1ELb1ELb1ELb0EEENS1_36VarlenDynamicPersistentTileSchedulerILi128ELi48ELi128ELi128ELb1ELb1ELb0ELb1ELb1ELb1EEEEEEEEEvNT_6ParamsE)
        /*0008*/ 	.word	0x000000ff


	//----- nvinfo : EIATTR_FRAME_SIZE
	.align		4
.L_12:
        /*000c*/ 	.byte	0x04, 0x11
        /*000e*/ 	.short	(.L_14 - .L_13)
	.align		4
.L_13:
        /*0010*/ 	.word	index@($__internal_26_$__cuda_sm70_votesync_ballot)
        /*0014*/ 	.word	0x00000000


	//----- nvinfo : EIATTR_FRAME_SIZE
	.align		4
.L_14:
        /*0018*/ 	.byte	0x04, 0x11
        /*001a*/ 	.short	(.L_16 - .L_15)
	.align		4
.L_15:
        /*001c*/ 	.word	index@($__internal_25_$__cuda_sm70_shflsync_up_p)
        /*0020*/ 	.word	0x00000000


	//----- nvinfo : EIATTR_FRAME_SIZE
	.align		4
.L_16:
        /*0024*/ 	.byte	0x04, 0x11
        /*0026*/ 	.short	(.L_18 - .L_17)
	.align		4
.L_17:
        /*0028*/ 	.word	index@($__internal_24_$__cuda_sm70_shflsync_idx_p)
        /*002c*/ 	.word	0x00000000


	//----- nvinfo : EIATTR_FRAME_SIZE
	.align		4
.L_18:
        /*0030*/ 	.byte	0x04, 0x11
        /*0032*/ 	.short	(.L_20 - .L_19)
	.align		4
.L_19:
        /*0034*/ 	.word	index@($__internal_23_$__cuda_sm70_shflsync_bfly_p)
        /*0038*/ 	.word	0x00000000


	//----- nvinfo : EIATTR_FRAME_SIZE
	.align		4
.L_20:
        /*003c*/ 	.byte	0x04, 0x11
        /*003e*/ 	.short	(.L_22 - .L_21)
	.align		4
.L_21:
        /*0040*/ 	.word	index@(_ZN7cutlass13device_kernelIN5flash19enable_sm80_to_sm89INS1_16FlashAttnFwdSm80INS1_25CollectiveMainloopFwdSm80ILi4ELi1ELb0EN4cute5tupleIJNS5_1CILi128EEENS7_ILi48EEENS7_ILi96EEEEEELi96ENS_6half_tEfNS_4arch4Sm80ELb1ELb0ELb0ELb1ELb1ELb1ELb1ELb1EEENS1_21CollectiveEpilogueFwdINS6_IJS8_SA_S9_EEENS6_IJNS7_ILi1EEESI_SI_EEESC_SE_Li128ELb1ELb1ELb1ELb0EEENS1_36VarlenDynamicPersistentTileSchedulerILi128ELi48ELi128ELi128ELb1ELb1ELb0ELb1ELb1ELb1EEEEEEEEEvNT_6ParamsE)
        /*0044*/ 	.word	0x00000150


	//----- nvinfo : EIATTR_REGCOUNT
	.align		4
.L_22:
        /*0048*/ 	.byte	0x04, 0x2f
        /*004a*/ 	.short	(.L_24 - .L_23)
	.align		4
.L_23:
        /*004c*/ 	.word	index@(_ZN7cutlass13device_kernelIN5flash19enable_sm80_to_sm89INS1_16FlashAttnFwdSm80INS1_25CollectiveMainloopFwdSm80ILi4ELi1ELb0EN4cute5tupleIJNS5_1CILi128EEENS7_ILi48EEENS7_ILi96EEEEEELi96ENS_6half_tEfNS_4arch4Sm80ELb1ELb0ELb0ELb1ELb1ELb0ELb1ELb1EEENS1_21CollectiveEpilogueFwdINS6_IJS8_SA_S9_EEENS6_IJNS7_ILi1EEESI_SI_EEESC_SE_Li128ELb1ELb1ELb1ELb0EEENS1_36VarlenDynamicPersistentTileSchedulerILi128ELi48ELi128ELi128ELb1ELb1ELb0ELb1ELb1ELb1EEEEEEEEEvNT_6ParamsE)
        /*0050*/ 	.word	0x000000ff


	//----- nvinfo : EIATTR_FRAME_SIZE
	.align		4
.L_24:
        /*0054*/ 	.byte	0x04, 0x11
        /*0056*/ 	.short	(.L_26 - .L_25)
	.align		4
.L_25:
        /*0058*/ 	.word	index@($__internal_22_$__cuda_sm70_votesync_ballot)
        /*005c*/ 	.word	0x00000000


	//----- nvinfo : EIATTR_FRAME_SIZE
	.align		4
.L_26:
        /*0060*/ 	.byte	0x04, 0x11
        /*0062*/ 	.short	(.L_28 - .L_27)
	.align		4
.L_27:
        /*0064*/ 	.word	index@($__internal_21_$__cuda_sm70_shflsync_up_p)
        /*0068*/ 	.word	0x00000000


	//----- nvinfo : EIATTR_FRAME_SIZE
	.align		4
.L_28:
        /*006c*/ 	.byte	0x04, 0x11
        /*006e*/ 	.short	(.L_30 - .L_29)
	.align		4
.L_29:
        /*0070*/ 	.word	index@($__internal_20_$__cuda_sm70_shflsync_idx_p)
        /*0074*/ 	.word	0x00000000


	//----- nvinfo : EIATTR_FRAME_SIZE
	.align		4
.L_30:
        /*0078*/ 	.byte	0x04, 0x11
        /*007a*/ 	.short	(.L_32 - .L_31)
	.align		4
.L_31:
        /*007c*/ 	.word	index@($__internal_19_$__cuda_sm70_shflsync_bfly_p)
        /*0080*/ 	.word	0x00000000


	//----- nvinfo : EIATTR_FRAME_SIZE
	.align		4
.L_32:
        /*0084*/ 	.byte	0x04, 0x11
        /*0086*/ 	.short	(.L_34 - .L_33)
	.align		4
.L_33:
        /*0088*/ 	.word	index@(_ZN7cutlass13device_kernelIN5flash19enable_sm80_to_sm89INS1_16FlashAttnFwdSm80INS1_25CollectiveMainloopFwdSm80ILi4ELi1ELb0EN4cute5tupleIJNS5_1CILi128EEENS7_ILi48EEENS7_ILi96EEEEEELi96ENS_6half_tEfNS_4arch4Sm80ELb1ELb0ELb0ELb1ELb1ELb0ELb1ELb1EEENS1_21CollectiveEpilogueFwdINS6_IJS8_SA_S9_EEENS6_IJNS7_ILi1EEESI_SI_EEESC_SE_Li128ELb1ELb1ELb1ELb0EEENS1_36VarlenDynamicPersistentTileSchedulerILi128ELi48ELi128ELi128ELb1ELb1ELb0ELb1ELb1ELb1EEEEEEEEEvNT_6ParamsE)
        /*008c*/ 	.word	0x00000028


	//----- nvinfo : EIATTR_REGCOUNT
	.align		4
.L_34:
        /*0090*/ 	.byte	0x04, 0x2f
        /*0092*/ 	.short	(.L_36 - .L_35)
	.align		4
.L_35:
        /*0094*/ 	.word	index@(_ZN7cutlass13device_kernelIN5flash19enable_sm80_to_sm89INS1_16FlashAttnFwdSm80INS1_25CollectiveMainloopFwdSm80ILi4ELi1ELb0EN4cute5tupleIJNS5_1CILi128EEENS7_ILi64EEENS7_ILi96EEEEEELi96ENS_6half_tEfNS_4arch4Sm80ELb1ELb0ELb0ELb0ELb1ELb0ELb1ELb1EEENS1_21CollectiveEpilogueFwdINS6_IJS8_SA_S9_EEENS6_IJNS7_ILi1EEESI_SI_EEESC_SE_Li128ELb0ELb1ELb1ELb0EEENS1_30DynamicPersistentTileSchedulerILi128ELi128ELb1ELb1ELb0EEEEEEEEEvNT_6ParamsE)
        /*0098*/ 	.word	0x000000ff


	//----- nvinfo : EIATTR_FRAME_SIZE
	.align		4
.L_36:
        /*009c*/ 	.byte	0x04, 0x11
        /*009e*/ 	.short	(.L_38 - .L_37)
	.align		4
.L_37:
        /*00a0*/ 	.word	index@($__internal_18_$__cuda_sm70_shflsync_idx_p)
        /*00a4*/ 	.word	0x00000000


	//----- nvinfo : EIATTR_FRAME_SIZE
	.align		4
.L_38:
        /*00a8*/ 	.byte	0x04, 0x11
        /*00aa*/ 	.short	(.L_40 - .L_39)
	.align		4
.L_39:
        /*00ac*/ 	.word	index@($__internal_17_$__cuda_sm70_shflsync_bfly_p)
        /*00b0*/ 	.word	0x00000000


	//----- nvinfo : EIATTR_FRAME_SIZE
	.align		4
.L_40:
        /*00b4*/ 	.byte	0x04, 0x11
        /*00b6*/ 	.short	(.L_42 - .L_41)
	.align		4
.L_41:
        /*00b8*/ 	.word	index@(_ZN7cutlass13device_kernelIN5flash19enable_sm80_to_sm89INS1_16FlashAttnFwdSm80INS1_25CollectiveMainloopFwdSm80ILi4ELi1ELb0EN4cute5tupleIJNS5_1CILi128EEENS7_ILi64EEENS7_ILi96EEEEEELi96ENS_6half_tEfNS_4arch4Sm80ELb1ELb0ELb0ELb0ELb1ELb0ELb1ELb1EEENS1_21CollectiveEpilogueFwdINS6_IJS8_SA_S9_EEENS6_IJNS7_ILi1EEESI_SI_EEESC_SE_Li128ELb0ELb1ELb1ELb0EEENS1_30DynamicPersistentTileSchedulerILi128ELi128ELb1ELb1ELb0EEEEEEEEEvNT_6ParamsE)
        /*00bc*/ 	.word	0x000000c0


	//----- nvinfo : EIATTR_REGCOUNT
	.align		4
.L_42:
        /*00c0*/ 	.byte	0x04, 0x2f
        /*00c2*/ 	.short	(.L_44 - .L_43)
	.align		4
.L_43:
        /*00c4*/ 	.word	index@(_ZN7cutlass13device_kernelIN5flash19enable_sm80_to_sm89INS1_16FlashAttnFwdSm80INS1_25CollectiveMainloopFwdSm80ILi4ELi1ELb0EN4cute5tupleIJNS5_1CILi128EEENS7_ILi48EEENS7_ILi96EEEEEELi96ENS_6half_tEfNS_4arch4Sm80ELb0ELb1ELb0ELb1ELb1ELb1ELb1ELb1EEENS1_21CollectiveEpilogueFwdINS6_IJS8_SA_S9_EEENS6_IJNS7_ILi1EEESI_SI_EEESC_SE_Li128ELb1ELb1ELb1ELb0EEENS1_36VarlenDynamicPersistentTileSchedulerILi128ELi48ELi128ELi128ELb1ELb1ELb0ELb1ELb0ELb1EEEEEEEEEvNT_6ParamsE)
        /*00c8*/ 	.word	0x000000ff


	//----- nvinfo : EIATTR_FRAME_SIZE
	.align		4
.L_44:
        /*00cc*/ 	.byte	0x04, 0x11
        /*00ce*/ 	.short	(.L_46 - .L_45)
	.align		4
.L_45:
        /*00d0*/ 	.word	index@($__internal_16_$__cuda_sm70_votesync_ballot)
        /*00d4*/ 	.word	0x00000000


	//----- nvinfo : EIATTR_FRAME_SIZE
	.align		4
.L_46:
        /*00d8*/ 	.byte	0x04, 0x11
        /*00da*/ 	.short	(.L_48 - .L_47)
	.align		4
.L_47:
        /*00dc*/ 	.word	index@($__internal_15_$__cuda_sm70_shflsync_up_p)
        /*00e0*/ 	.word	0x00000000


	//----- nvinfo : EIATTR_FRAME_SIZE
	.align		4
.L_48:
        /*00e4*/ 	.byte	0x04, 0x11
        /*00e6*/ 	.short	(.L_50 - .L_49)
	.align		4
.L_49:
        /*00e8*/ 	.word	index@($__internal_14_$__cuda_sm70_shflsync_idx_p)
        /*00ec*/ 	.word	0x00000000


	//----- nvinfo : EIATTR_FRAME_SIZE
	.align		4
.L_50:
        /*00f0*/ 	.byte	0x04, 0x11
        /*00f2*/ 	.short	(.L_52 - .L_51)
	.align		4
.L_51:
        /*00f4*/ 	.word	index@($__internal_13_$__cuda_sm70_shflsync_bfly_p)
        /*00f8*/ 	.word	0x00000000


	//----- nvinfo : EIATTR_FRAME_SIZE
	.align		4
.L_52:
        /*00fc*/ 	.byte	0x04, 0x11
        /*00fe*/ 	.short	(.L_54 - .L_53)
	.align		4
.L_53:
        /*0100*/ 	.word	index@(_ZN7cutlass13device_kernelIN5flash19enable_sm80_to_sm89INS1_16FlashAttnFwdSm80INS1_25CollectiveMainloopFwdSm80ILi4ELi1ELb0EN4cute5tupleIJNS5_1CILi128EEENS7_ILi48EEENS7_ILi96EEEEEELi96ENS_6half_tEfNS_4arch4Sm80ELb0ELb1ELb0ELb1ELb1ELb1ELb1ELb1EEENS1_21CollectiveEpilogueFwdINS6_IJS8_SA_S9_EEENS6_IJNS7_ILi1EEESI_SI_EEESC_SE_Li128ELb1ELb1ELb1ELb0EEENS1_36VarlenDynamicPersistentTileSchedulerILi128ELi48ELi128ELi128ELb1ELb1ELb0ELb1ELb0ELb1EEEEEEEEEvNT_6ParamsE)
        /*0104*/ 	.word	0x000000e8


	//----- nvinfo : EIATTR_REGCOUNT
	.align		4
.L_54:
        /*0108*/ 	.byte	0x04, 0x2f
        /*010a*/ 	.short	(.L_56 - .L_55)
	.align		4
.L_55:
        /*010c*/ 	.word	index@(_ZN7cutlass13device_kernelIN5flash19enable_sm80_to_sm89INS1_16FlashAttnFwdSm80INS1_25CollectiveMainloopFwdSm80ILi4ELi1ELb0EN4cute5tupleIJNS5_1CILi128EEENS7_ILi48EEENS7_ILi96EEEEEELi96ENS_6half_tEfNS_4arch4Sm80ELb0ELb1ELb0ELb1ELb1ELb0ELb1ELb1EEENS1_21CollectiveEpilogueFwdINS6_IJS8_SA_S9_EEENS6_IJNS7_ILi1EEESI_SI_EEESC_SE_Li128ELb1ELb1ELb1ELb0EEENS1_36VarlenDynamicPersistentTileSchedulerILi128ELi48ELi128ELi128ELb1ELb1ELb0ELb1ELb0ELb1EEEEEEEEEvNT_6ParamsE)
        /*0110*/ 	.word	0x000000ff


	//----- nvinfo : EIATTR_FRAME_SIZE
	.align		4
.L_56:
        /*0114*/ 	.byte	0x04, 0x11
        /*0116*/ 	.short	(.L_58 - .L_57)
	.align		4
.L_57:
        /*0118*/ 	.word	index@($__internal_12_$__cuda_sm70_votesync_ballot)
        /*011c*/ 	.word	0x00000000


	//----- nvinfo : EIATTR_FRAME_SIZE
	.align		4
.L_58:
        /*0120*/ 	.byte	0x04, 0x11
        /*0122*/ 	.short	(.L_60 - .L_59)
	.align		4
.L_59:
        /*0124*/ 	.word	index@($__internal_11_$__cuda_sm70_shflsync_up_p)
        /*0128*/ 	.word	0x00000000


	//----- nvinfo : EIATTR_FRAME_SIZE
	.align		4
.L_60:
        /*012c*/ 	.byte	0x04, 0x11
        /*012e*/ 	.short	(.L_62 - .L_61)
	.align		4
.L_61:
        /*0130*/ 	.word	index@($__internal_10_$__cuda_sm70_shflsync_idx_p)
        /*0134*/ 	.word	0x00000000


	//----- nvinfo : EIATTR_FRAME_SIZE
	.align		4
.L_62:
        /*0138*/ 	.byte	0x04, 0x11
        /*013a*/ 	.short	(.L_64 - .L_63)
	.align		4
.L_63:
        /*013c*/ 	.word	index@($__internal_9_$__cuda_sm70_shflsync_bfly_p)
        /*0140*/ 	.word	0x00000000


	//----- nvinfo : EIATTR_FRAME_SIZE
	.align		4
.L_64:
        /*0144*/ 	.byte	0x04, 0x11
        /*0146*/ 	.short	(.L_66 - .L_65)
	.align		4
.L_65:
        /*0148*/ 	.word	index@(_ZN7cutlass13device_kernelIN5flash19enable_sm80_to_sm89INS1_16FlashAttnFwdSm80INS1_25CollectiveMainloopFwdSm80ILi4ELi1ELb0EN4cute5tupleIJNS5_1CILi128EEENS7_ILi48EEENS7_ILi96EEEEEELi96ENS_6half_tEfNS_4arch4Sm80ELb0ELb1ELb0ELb1ELb1ELb0ELb1ELb1EEENS1_21CollectiveEpilogueFwdINS6_IJS8_SA_S9_EEENS6_IJNS7_ILi1EEESI_SI_EEESC_SE_Li128ELb1ELb1ELb1ELb0EEENS1_36VarlenDynamicPersistentTileSchedulerILi128ELi48ELi128ELi128ELb1ELb1ELb0ELb1ELb0ELb1EEEEEEEEEvNT_6ParamsE)
        /*014c*/ 	.word	0x00000040


	//----- nvinfo : EIATTR_REGCOUNT
	.align		4
.L_66:
        /*0150*/ 	.byte	0x04, 0x2f
        /*0152*/ 	.short	(.L_68 - .L_67)
	.align		4
.L_67:
        /*0154*/ 	.word	index@(_ZN7cutlass13device_kernelIN5flash19enable_sm80_to_sm89INS1_16FlashAttnFwdSm80INS1_25CollectiveMainloopFwdSm80ILi4ELi1ELb0EN4cute5tupleIJNS5_1CILi128EEENS7_ILi48EEENS7_ILi96EEEEEELi96ENS_6half_tEfNS_4arch4Sm80ELb0ELb1ELb0ELb0ELb1ELb0ELb1ELb1EEENS1_21CollectiveEpilogueFwdINS6_IJS8_SA_S9_EEENS6_IJNS7_ILi1EEESI_SI_EEESC_SE_Li128ELb0ELb1ELb1ELb0EEENS1_19SingleTileSchedulerILb0ELb1ELb1ELi128EEEEEEEEEvNT_6ParamsE)
        /*0158*/ 	.word	0x000000ff


	//----- nvinfo : EIATTR_FRAME_SIZE
	.align		4
.L_68:
        /*015c*/ 	.byte	0x04, 0x11
        /*015e*/ 	.short	(.L_70 - .L_69)
	.align		4
.L_69:
        /*0160*/ 	.word	index@($__internal_8_$__cuda_sm70_shflsync_idx_p)
        /*0164*/ 	.word	0x00000000


	//----- nvinfo : EIATTR_FRAME_SIZE
	.align		4
.L_70:
        /*0168*/ 	.byte	0x04, 0x11
        /*016a*/ 	.short	(.L_72 - .L_71)
	.align		4
.L_71:
        /*016c*/ 	.word	index@(_ZN7cutlass13device_kernelIN5flash19enable_sm80_to_sm89INS1_16FlashAttnFwdSm80INS1_25CollectiveMainloopFwdSm80ILi4ELi1ELb0EN4cute5tupleIJNS5_1CILi128EEENS7_ILi48EEENS7_ILi96EEEEEELi96ENS_6half_tEfNS_4arch4Sm80ELb0ELb1ELb0ELb0ELb1ELb0ELb1ELb1EEENS1_21CollectiveEpilogueFwdINS6_IJS8_SA_S9_EEENS6_IJNS7_ILi1EEESI_SI_EEESC_SE_Li128ELb0ELb1ELb1ELb0EEENS1_19SingleTileSchedulerILb0ELb1ELb1ELi128EEEEEEEEEvNT_6ParamsE)
        /*0170*/ 	.word	0x00000000


	//----- nvinfo : EIATTR_REGCOUNT
	.align		4
.L_72:
        /*0174*/ 	.byte	0x04, 0x2f
        /*0176*/ 	.short	(.L_74 - .L_73)
	.align		4
.L_73:
        /*0178*/ 	.word	index@(_ZN7cutlass13device_kernelIN5flash19enable_sm80_to_sm89INS1_16FlashAttnFwdSm80INS1_25CollectiveMainloopFwdSm80ILi4ELi1ELb0EN4cute5tupleIJNS5_1CILi128EEENS7_ILi48EEENS7_ILi96EEEEEELi96ENS_6half_tEfNS_4arch4Sm80ELb0ELb0ELb0ELb1ELb1ELb1ELb1ELb1EEENS1_21CollectiveEpilogueFwdINS6_IJS8_SA_S9_EEENS6_IJNS7_ILi1EEESI_SI_EEESC_SE_Li128ELb1ELb1ELb1ELb0EEENS1_36VarlenDynamicPersistentTileSchedulerILi128ELi48ELi128ELi128ELb1ELb1ELb0ELb0ELb1ELb1EEEEEEEEEvNT_6ParamsE)
        /*017c*/ 	.word	0x000000ff


	//----- nvinfo : EIATTR_FRAME_SIZE
	.align		4
.L_74:
        /*0180*/ 	.byte	0x04, 0x11
        /*0182*/ 	.short	(.L_76 - .L_75)
	.align		4
.L_75:
        /*0184*/ 	.word	index@($__internal_7_$__cuda_sm70_votesync_ballot)
        /*0188*/ 	.word	0x00000000


	//----- nvinfo : EIATTR_FRAME_SIZE
	.align		4
.L_76:
        /*018c*/ 	.byte	0x04, 0x11
        /*018e*/ 	.short	(.L_78 - .L_77)
	.align		4
.L_77:
        /*0190*/ 	.word	index@($__internal_6_$__cuda_sm70_shflsync_up_p)
        /*0194*/ 	.word	0x00000000


	//----- nvinfo : EIATTR_FRAME_SIZE
	.align		4
.L_78:
        /*0198*/ 	.byte	0x04, 0x11
        /*019a*/ 	.short	(.L_80 - .L_79)
	.align		4
.L_79:
        /*019c*/ 	.word	index@($__internal_5_$__cuda_sm70_shflsync_idx_p)
        /*01a0*/ 	.word	0x00000000


	//----- nvinfo : EIATTR_FRAME_SIZE
	.align		4
.L_80:
        /*01a4*/ 	.byte	0x04, 0x11
        /*01a6*/ 	.short	(.L_82 - .L_81)
	.align		4
.L_81:
        /*01a8*/ 	.word	index@($__internal_4_$__cuda_sm70_shflsync_bfly_p)
        /*01ac*/ 	.word	0x00000000


	//----- nvinfo : EIATTR_FRAME_SIZE
	.align		4
.L_82:
        /*01b0*/ 	.byte	0x04, 0x11
        /*01b2*/ 	.short	(.L_84 - .L_83)
	.align		4
.L_83:
        /*01b4*/ 	.word	index@(_ZN7cutlass13device_kernelIN5flash19enable_sm80_to_sm89INS1_16FlashAttnFwdSm80INS1_25CollectiveMainloopFwdSm80ILi4ELi1ELb0EN4cute5tupleIJNS5_1CILi128EEENS7_ILi48EEENS7_ILi96EEEEEELi96ENS_6half_tEfNS_4arch4Sm80ELb0ELb0ELb0ELb1ELb1ELb1ELb1ELb1EEENS1_21CollectiveEpilogueFwdINS6_IJS8_SA_S9_EEENS6_IJNS7_ILi1EEESI_SI_EEESC_SE_Li128ELb1ELb1ELb1ELb0EEENS1_36VarlenDynamicPersistentTileSchedulerILi128ELi48ELi128ELi128ELb1ELb1ELb0ELb0ELb1ELb1EEEEEEEEEvNT_6ParamsE)
        /*01b8*/ 	.word	0x00000138


	//----- nvinfo : EIATTR_REGCOUNT
	.align		4
.L_84:
        /*01bc*/ 	.byte	0x04, 0x2f
        /*01be*/ 	.short	(.L_86 - .L_85)
	.align		4
.L_85:
        /*01c0*/ 	.word	index@(_ZN7cutlass13device_kernelIN5flash19enable_sm80_to_sm89INS1_16FlashAttnFwdSm80INS1_25CollectiveMainloopFwdSm80ILi4ELi1ELb0EN4cute5tupleIJNS5_1CILi128EEENS7_ILi48EEENS7_ILi96EEEEEELi96ENS_6half_tEfNS_4arch4Sm80ELb0ELb0ELb0ELb1ELb1ELb0ELb1ELb1EEENS1_21CollectiveEpilogueFwdINS6_IJS8_SA_S9_EEENS6_IJNS7_ILi1EEESI_SI_EEESC_SE_Li128ELb1ELb1ELb1ELb0EEENS1_36VarlenDynamicPersistentTileSchedulerILi128ELi48ELi128ELi128ELb1ELb1ELb0ELb0ELb1ELb1EEEEEEEEEvNT_6ParamsE)
        /*01c4*/ 	.word	0x000000ff


	//----- nvinfo : EIATTR_FRAME_SIZE
	.align		4
.L_86:
        /*01c8*/ 	.byte	0x04, 0x11
        /*01ca*/ 	.short	(.L_88 - .L_87)
	.align		4
.L_87:
        /*01cc*/ 	.word	index@($__internal_3_$__cuda_sm70_votesync_ballot)
        /*01d0*/ 	.word	0x00000000


	//----- nvinfo : EIATTR_FRAME_SIZE
	.align		4
.L_88:
        /*01d4*/ 	.byte	0x04, 0x11
        /*01d6*/ 	.short	(.L_90 - .L_89)
	.align		4
.L_89:
        /*01d8*/ 	.word	index@($__internal_2_$__cuda_sm70_shflsync_up_p)
        /*01dc*/ 	.word	0x00000000


	//----- nvinfo : EIATTR_FRAME_SIZE
	.align		4
.L_90:
        /*01e0*/ 	.byte	0x04, 0x11
        /*01e2*/ 	.short	(.L_92 - .L_91)
	.align		4
.L_91:
        /*01e4*/ 	.word	index@($__internal_1_$__cuda_sm70_shflsync_idx_p)
        /*01e8*/ 	.word	0x00000000


	//----- nvinfo : EIATTR_FRAME_SIZE
	.align		4
.L_92:
        /*01ec*/ 	.byte	0x04, 0x11
        /*01ee*/ 	.short	(.L_94 - .L_93)
	.align		4
.L_93:
        /*01f0*/ 	.word	index@($__internal_0_$__cuda_sm70_shflsync_bfly_p)
        /*01f4*/ 	.word	0x00000000


	//----- nvinfo : EIATTR_FRAME_SIZE
	.align		4
.L_94:
        /*01f8*/ 	.byte	0x04, 0x11
        /*01fa*/ 	.short	(.L_96 - .L_95)
	.align		4
.L_95:
        /*01fc*/ 	.word	index@(_ZN7cutlass13device_kernelIN5flash19enable_sm80_to_sm89INS1_16FlashAttnFwdSm80INS1_25CollectiveMainloopFwdSm80ILi4ELi1ELb0EN4cute5tupleIJNS5_1CILi128EEENS7_ILi48EEENS7_ILi96EEEEEELi96ENS_6half_tEfNS_4arch4Sm80ELb0ELb0ELb0ELb1ELb1ELb0ELb1ELb1EEENS1_21CollectiveEpilogueFwdINS6_IJS8_SA_S9_EEENS6_IJNS7_ILi1EEESI_SI_EEESC_SE_Li128ELb1ELb1ELb1ELb0EEENS1_36VarlenDynamicPersistentTileSchedulerILi128ELi48ELi128ELi128ELb1ELb1ELb0ELb0ELb1ELb1EEEEEEEEEvNT_6ParamsE)
        /*0200*/ 	.word	0x00000068


	//----- nvinfo : EIATTR_REGCOUNT
	.align		4
.L_96:
        /*0204*/ 	.byte	0x04, 0x2f
        /*0206*/ 	.short	(.L_98 - .L_97)
	.align		4
.L_97:
        /*0208*/ 	.word	index@(_ZN7cutlass13device_kernelIN5flash19enable_sm80_to_sm89INS1_16FlashAttnFwdSm80INS1_25CollectiveMainloopFwdSm80ILi4ELi1ELb0EN4cute5tupleIJNS5_1CILi128EEENS7_ILi64EEENS7_ILi96EEEEEELi96ENS_6half_tEfNS_4arch4Sm80ELb0ELb0ELb0ELb0ELb1ELb0ELb1ELb1EEENS1_21CollectiveEpilogueFwdINS6_IJS8_SA_S9_EEENS6_IJNS7_ILi1EEESI_SI_EEESC_SE_Li128ELb0ELb1ELb1ELb0EEENS1_19SingleTileSchedulerILb0ELb1ELb1ELi128EEEEEEEEEvNT_6ParamsE)
        /*020c*/ 	.word	0x000000ff


	//----- nvinfo : EIATTR_FRAME_SIZE
	.align		4
.L_98:
        /*0210*/ 	.byte	0x04, 0x11
        /*0212*/ 	.short	(.L_100 - .L_99)
	.align		4
.L_99:
        /*0214*/ 	.word	index@(_ZN7cutlass13device_kernelIN5flash19enable_sm80_to_sm89INS1_16FlashAttnFwdSm80INS1_25CollectiveMainloopFwdSm80ILi4ELi1ELb0EN4cute5tupleIJNS5_1CILi128EEENS7_ILi64EEENS7_ILi96EEEEEELi96ENS_6half_tEfNS_4arch4Sm80ELb0ELb0ELb0ELb0ELb1ELb0ELb1ELb1EEENS1_21CollectiveEpilogueFwdINS6_IJS8_SA_S9_EEENS6_IJNS7_ILi1EEESI_SI_EEESC_SE_Li128ELb0ELb1ELb1ELb0EEENS1_19SingleTileSchedulerILb0ELb1ELb1ELi128EEEEEEEEEvNT_6ParamsE)
        /*0218*/ 	.word	0x00000028


	//----- nvinfo : EIATTR_MIN_STACK_SIZE
	.align		4
.L_100:
        /*021c*/ 	.byte	0x04, 0x12
        /*021e*/ 	.short	(.L_102 - .L_101)
	.align		4
.L_101:
        /*0220*/ 	.word	index@(_ZN7cutlass13device_kernelIN5flash19enable_sm80_to_sm89INS1_16FlashAttnFwdSm80INS1_25CollectiveMainloopFwdSm80ILi4ELi1ELb0EN4cute5tupleIJNS5_1CILi128EEENS7_ILi64EEENS7_ILi96EEEEEELi96ENS_6half_tEfNS_4arch4Sm80ELb0ELb0ELb0ELb0ELb1ELb0ELb1ELb1EEENS1_21CollectiveEpilogueFwdINS6_IJS8_SA_S9_EEENS6_IJNS7_ILi1EEESI_SI_EEESC_SE_Li128ELb0ELb1ELb1ELb0EEENS1_19SingleTileSchedulerILb0ELb1ELb1ELi128EEEEEEEEEvNT_6ParamsE)
        /*0224*/ 	.word	0x00000028


	//----- nvinfo : EIATTR_MIN_STACK_SIZE
	.align		4
.L_102:
        /*0228*/ 	.byte	0x04, 0x12
        /*022a*/ 	.short	(.L_104 - .L_103)
	.align		4
.L_103:
        /*022c*/ 	.word	index@(_ZN7cutlass13device_kernelIN5flash19enable_sm80_to_sm89INS1_16FlashAttnFwdSm80INS1_25CollectiveMainloopFwdSm80ILi4ELi1ELb0EN4cute5tupleIJNS5_1CILi128EEENS7_ILi48EEENS7_ILi96EEEEEELi96ENS_6half_tEfNS_4arch4Sm80ELb0ELb0ELb0ELb1ELb1ELb0ELb1ELb1EEENS1_21CollectiveEpilogueFwdINS6_IJS8_SA_S9_EEENS6_IJNS7_ILi1EEESI_SI_EEESC_SE_Li128ELb1ELb1ELb1ELb0EEENS1_36VarlenDynamicPersistentTileSchedulerILi128ELi48ELi128ELi128ELb1ELb1ELb0ELb0ELb1ELb1EEEEEEEEEvNT_6ParamsE)
        /*0230*/ 	.word	0x00000068


	//----- nvinfo : EIATTR_MIN_STACK_SIZE
	.align		4
.L_104:
        /*0234*/ 	.byte	0x04, 0x12
        /*0236*/ 	.short	(.L_106 - .L_105)
	.align		4
.L_105:
        /*0238*/ 	.word	index@(_ZN7cutlass13device_kernelIN5flash19enable_sm80_to_sm89INS1_16FlashAttnFwdSm80INS1_25CollectiveMainloopFwdSm80ILi4ELi1ELb0EN4cute5tupleIJNS5_1CILi128EEENS7_ILi48EEENS7_ILi96EEEEEELi96ENS_6half_tEfNS_4arch4Sm80ELb0ELb0ELb0ELb1ELb1ELb1ELb1ELb1EEENS1_21CollectiveEpilogueFwdINS6_IJS8_SA_S9_EEENS6_IJNS7_ILi1EEESI_SI_EEESC_SE_Li128ELb1ELb1ELb1ELb0EEENS1_36VarlenDynamicPersistentTileSchedulerILi128ELi48ELi128ELi128ELb1ELb1ELb0ELb0ELb1ELb1EEEEEEEEEvNT_6ParamsE)
        /*023c*/ 	.word	0x00000138


	//----- nvinfo : EIATTR_MIN_STACK_SIZE
	.align		4
.L_106:
        /*0240*/ 	.byte	0x04, 0x12
        /*0242*/ 	.short	(.L_108 - .L_107)
	.align		4
.L_107:
        /*0244*/ 	.word	index@(_ZN7cutlass13device_kernelIN5flash19enable_sm80_to_sm89INS1_16FlashAttnFwdSm80INS1_25CollectiveMainloopFwdSm80ILi4ELi1ELb0EN4cute5tupleIJNS5_1CILi128EEENS7_ILi48EEENS7_ILi96EEEEEELi96ENS_6half_tEfNS_4arch4Sm80ELb0ELb1ELb0ELb0ELb1ELb0ELb1ELb1EEENS1_21CollectiveEpilogueFwdINS6_IJS8_SA_S9_EEENS6_IJNS7_ILi1EEESI_SI_EEESC_SE_Li128ELb0ELb1ELb1ELb0EEENS1_19SingleTileSchedulerILb0ELb1ELb1ELi128EEEEEEEEEvNT_6ParamsE)
        /*0248*/ 	.word	0x00000000


	//----- nvinfo : EIATTR_MIN_STACK_SIZE
	.align		4
.L_108:
        /*024c*/ 	.byte	0x04, 0x12
        /*024e*/ 	.short	(.L_110 - .L_109)
	.align		4
.L_109:
        /*0250*/ 	.word	index@(_ZN7cutlass13device_kernelIN5flash19enable_sm80_to_sm89INS1_16FlashAttnFwdSm80INS1_25CollectiveMainloopFwdSm80ILi4ELi1ELb0EN4cute5tupleIJNS5_1CILi128EEENS7_ILi48EEENS7_ILi96EEEEEELi96ENS_6half_tEfNS_4arch4Sm80ELb0ELb1ELb0ELb1ELb1ELb0ELb1ELb1EEENS1_21CollectiveEpilogueFwdINS6_IJS8_SA_S9_EEENS6_IJNS7_ILi1EEESI_SI_EEESC_SE_Li128ELb1ELb1ELb1ELb0EEENS1_36VarlenDynamicPersistentTileSchedulerILi128ELi48ELi128ELi128ELb1ELb1ELb0ELb1ELb0ELb1EEEEEEEEEvNT_6ParamsE)
        /*0254*/ 	.word	0x00000040


	//----- nvinfo : EIATTR_MIN_STACK_SIZE
	.align		4
.L_110:
        /*0258*/ 	.byte	0x04, 0x12
        /*025a*/ 	.short	(.L_112 - .L_111)
	.align		4
.L_111:
        /*025c*/ 	.word	index@(_ZN7cutlass13device_kernelIN5flash19enable_sm80_to_sm89INS1_16FlashAttnFwdSm80INS1_25CollectiveMainloopFwdSm80ILi4ELi1ELb0EN4cute5tupleIJNS5_1CILi128EEENS7_ILi48EEENS7_ILi96EEEEEELi96ENS_6half_tEfNS_4arch4Sm80ELb0ELb1ELb0ELb1ELb1ELb1ELb1ELb1EEENS1_21CollectiveEpilogueFwdINS6_IJS8_SA_S9_EEENS6_IJNS7_ILi1EEESI_SI_EEESC_SE_Li128ELb1ELb1ELb1ELb0EEENS1_36VarlenDynamicPersistentTileSchedulerILi128ELi48ELi128ELi128ELb1ELb1ELb0ELb1ELb0ELb1EEEEEEEEEvNT_6ParamsE)
        /*0260*/ 	.word	0x000000e8


	//----- nvinfo : EIATTR_MIN_STACK_SIZE
	.align		4
.L_112:
        /*0264*/ 	.byte	0x04, 0x12
        /*0266*/ 	.short	(.L_114 - .L_113)
	.align		4
.L_113:
        /*0268*/ 	.word	index@(_ZN7cutlass13device_kernelIN5flash19enable_sm80_to_sm89INS1_16FlashAttnFwdSm80INS1_25CollectiveMainloopFwdSm80ILi4ELi1ELb0EN4cute5tupleIJNS5_1CILi128EEENS7_ILi64EEENS7_ILi96EEEEEELi96ENS_6half_tEfNS_4arch4Sm80ELb1ELb0ELb0ELb0ELb1ELb0ELb1ELb1EEENS1_21CollectiveEpilogueFwdINS6_IJS8_SA_S9_EEENS6_IJNS7_ILi1EEESI_SI_EEESC_SE_Li128ELb0ELb1ELb1ELb0EEENS1_30DynamicPersistentTileSchedulerILi128ELi128ELb1ELb1ELb0EEEEEEEEEvNT_6ParamsE)
        /*026c*/ 	.word	0x000000c0


	//----- nvinfo : EIATTR_MIN_STACK_SIZE
	.align		4
.L_114:
        /*0270*/ 	.byte	0x04, 0x12
        /*0272*/ 	.short	(.L_116 - .L_115)
	.align		4
.L_115:
        /*0274*/ 	.word	index@(_ZN7cutlass13device_kernelIN5flash19enable_sm80_to_sm89INS1_16FlashAttnFwdSm80INS1_25CollectiveMainloopFwdSm80ILi4ELi1ELb0EN4cute5tupleIJNS5_1CILi128EEENS7_ILi48EEENS7_ILi96EEEEEELi96ENS_6half_tEfNS_4arch4Sm80ELb1ELb0ELb0ELb1ELb1ELb0ELb1ELb1EEENS1_21CollectiveEpilogueFwdINS6_IJS8_SA_S9_EEENS6_IJNS7_ILi1EEESI_SI_EEESC_SE_Li128ELb1ELb1ELb1ELb0EEENS1_36VarlenDynamicPersistentTileSchedulerILi128ELi48ELi128ELi128ELb1ELb1ELb0ELb1ELb1ELb1EEEEEEEEEvNT_6ParamsE)
        /*0278*/ 	.word	0x00000028


	//----- nvinfo : EIATTR_MIN_STACK_SIZE
	.align		4
.L_116:
        /*027c*/ 	.byte	0x04, 0x12
        /*027e*/ 	.short	(.L_118 - .L_117)
	.align		4
.L_117:
        /*0280*/ 	.word	index@(_ZN7cutlass13device_kernelIN5flash19enable_sm80_to_sm89INS1_16FlashAttnFwdSm80INS1_25CollectiveMainloopFwdSm80ILi4ELi1ELb0EN4cute5tupleIJNS5_1CILi128EEENS7_ILi48EEENS7_ILi96EEEEEELi96ENS_6half_tEfNS_4arch4Sm80ELb1ELb0ELb0ELb1ELb1ELb1ELb1ELb1EEENS1_21CollectiveEpilogueFwdINS6_IJS8_SA_S9_EEENS6_IJNS7_ILi1EEESI_SI_EEESC_SE_Li128ELb1ELb1ELb1ELb0EEENS1_36VarlenDynamicPersistentTileSchedulerILi128ELi48ELi128ELi128ELb1ELb1ELb0ELb1ELb1ELb1EEEEEEEEEvNT_6ParamsE)
        /*0284*/ 	.word	0x00000150
.L_118:


//--------------------- .nv.info._ZN7cutlass13device_kernelIN5flash19enable_sm80_to_sm89INS1_16FlashAttnFwdSm80INS1_25CollectiveMainloopFwdSm80ILi4ELi1ELb0EN4cute5tupleIJNS5_1CILi128EEENS7_ILi64EEENS7_ILi96EEEEEELi96ENS_6half_tEfNS_4arch4Sm80ELb0ELb0ELb0ELb0ELb1ELb0ELb1ELb1EEENS1_21CollectiveEpilogueFwdINS6_IJS8_SA_S9_EEENS6_IJNS7_ILi1EEESI_SI_EEESC_SE_Li128ELb0ELb1ELb1ELb0EEENS1_19SingleTileSchedulerILb0ELb1ELb1ELi128EEEEEEEEEvNT_6ParamsE --------------------------
	.section	.nv.info._ZN7cutlass13device_kernelIN5flash19enable_sm80_to_sm89INS1_16FlashAttnFwdSm80INS1_25CollectiveMainloopFwdSm80ILi4ELi1ELb0EN4cute5tupleIJNS5_1CILi128EEENS7_ILi64EEENS7_ILi96EEEEEELi96ENS_6half_tEfNS_4arch4Sm80ELb0ELb0ELb0ELb0ELb1ELb0ELb1ELb1EEENS1_21CollectiveEpilogueFwdINS6_IJS8_SA_S9_EEENS6_IJNS7_ILi1EEESI_SI_EEESC_SE_Li128ELb0ELb1ELb1ELb0EEENS1_19SingleTileSchedulerILb0ELb1ELb1ELi128EEEEEEEEEvNT_6ParamsE,"",@"SHT_CUDA_INFO"
	.sectionflags	@""
	.align	4


	//----- nvinfo : EIATTR_CUDA_API_VERSION
	.align		4
        /*0000*/ 	.byte	0x04, 0x37
        /*0002*/ 	.short	(.L_120 - .L_119)
.L_119:
        /*0004*/ 	.word	0x00000082


	//----- nvinfo : EIATTR_SW2861232_WAR
	.align		4
.L_120:
        /*0008*/ 	.byte	0x01, 0x35
	.zero		2


	//----- nvinfo : EIATTR_PARAM_CBANK
	.align		4
        /*000c*/ 	.byte	0x04, 0x0a
        /*000e*/ 	.short	(.L_122 - .L_121)
	.align		4
.L_121:
        /*0010*/ 	.word	index@(.nv.constant0._ZN7cutlass13device_kernelIN5flash19enable_sm80_to_sm89INS1_16FlashAttnFwdSm80INS1_25CollectiveMainloopFwdSm80ILi4ELi1ELb0EN4cute5tupleIJNS5_1CILi128EEENS7_ILi64EEENS7_ILi96EEEEEELi96ENS_6half_tEfNS_4arch4Sm80ELb0ELb0ELb0ELb0ELb1ELb0ELb1ELb1EEENS1_21CollectiveEpilogueFwdINS6_IJS8_SA_S9_EEENS6_IJNS7_ILi1EEESI_SI_EEESC_SE_Li128ELb0ELb1ELb1ELb0EEENS1_19SingleTileSchedulerILb0ELb1ELb1ELi128EEEEEEEEEvNT_6ParamsE)
        /*0014*/ 	.short	0x0160
        /*0016*/ 	.short	0x0418


	//----- nvinfo : EIATTR_CBANK_PARAM_SIZE
	.align		4
.L_122:
        /*0018*/ 	.byte	0x03, 0x19
        /*001a*/ 	.short	0x0418


	//----- nvinfo : EIATTR_KPARAM_INFO
	.align		4
        /*001c*/ 	.byte	0x04, 0x17
        /*001e*/ 	.short	(.L_124 - .L_123)
.L_123:
        /*0020*/ 	.word	0x00000000
        /*0024*/ 	.short	0x0000
        /*0026*/ 	.short	0x0000
        /*0028*/ 	.byte	0x00, 0xf0, 0x61, 0x10


	//----- nvinfo : EIATTR_MAXREG_COUNT
	.align		4
.L_124:
        /*002c*/ 	.byte	0x03, 0x1b
        /*002e*/ 	.short	0x00ff


	//----- nvinfo : EIATTR_NUM_BARRIERS
	.align		4
        /*0030*/ 	.byte	0x02, 0x4c
        /*0032*/ 	.byte	0x02
	.zero		1


	//----- nvinfo : EIATTR_ANNOTATIONS
	.align		4
        /*0034*/ 	.byte	0x04, 0x55
        /*0036*/ 	.short	(.L_126 - .L_125)


	//   ....[0]....
.L_125:
        /*0038*/ 	.word	0x00000001
        /*003c*/ 	.byte	0x30, 0x12, 0x00, 0x00, 0x01, 0x00, 0x00, 0x00, 0xa0, 0x13, 0x00, 0x00, 0x01, 0x00, 0x00, 0x00
        /*004c*/ 	.byte	0xa0, 0x14, 0x00, 0x00, 0x01, 0x00, 0x00, 0x00, 0x80, 0x15, 0x00, 0x00, 0x01, 0x00, 0x00, 0x00
        /*005c*/ 	.byte	0x90, 0x15, 0x00, 0x00, 0x01, 0x00, 0x00, 0x00, 0x40, 0x17, 0x00, 0x00, 0x01, 0x00, 0x00, 0x00
        /*006c*/ 	.byte	0x60, 0x4e, 0x00, 0x00, 0x01, 0x00, 0x00, 0x00, 0x90, 0x4e, 0x00, 0x00, 0x01, 0x00, 0x00, 0x00
        /*007c*/ 	.byte	0xa0, 0x4e, 0x00, 0x00, 0x01, 0x00, 0x00, 0x00, 0xc0, 0x4e, 0x00, 0x00, 0x01, 0x00, 0x00, 0x00
        /*008c*/ 	.byte	0xb0, 0x51, 0x00, 0x00, 0x01, 0x00, 0x00, 0x00, 0xe0, 0x51, 0x00, 0x00


	//----- nvinfo : EIATTR_MERCURY_ISA_VERSION
	.align		4
.L_126:
        /*0098*/ 	.byte	0x03, 0x5f
        /*009a*/ 	.short	0x0000


	//----- nvinfo : EIATTR_COOP_GROUP_MASK_REGIDS
	.align		4
        /*009c*/ 	.byte	0x04, 0x29
        /*009e*/ 	.short	(.L_128 - .L_127)


	//   ....[0]....
.L_127:
        /*00a0*/ 	.word	0xffffffff


	//   ....[1]....
        /*00a4*/ 	.word	0xffffffff


	//   ....[2]....
        /*00a8*/ 	.word	0xffffffff


	//   ....[3]....
        /*00ac*/ 	.word	0xffffffff


	//   ....[4]....
        /*00b0*/ 	.word	0xffffffff


	//   ....[5]....
        /*00b4*/ 	.word	0xffffffff


	//   ....[6]....
        /*00b8*/ 	.word	0xffffffff


	//   ....[7]....
        /*00bc*/ 	.word	0xffffffff


	//   ....[8]....
        /*00c0*/ 	.word	0xffffffff


	//   ....[9]....
        /*00c4*/ 	.word	0xffffffff


	//   ....[10]....
        /*00c8*/ 	.word	0xffffffff


	//   ....[11]....
        /*00cc*/ 	.word	0xffffffff


	//   ....[12]....
        /*00d0*/ 	.word	0xffffffff


	//   ....[13]....
        /*00d4*/ 	.word	0xffffffff


	//   ....[14]....
        /*00d8*/ 	.word	0xffffffff


	//   ....[15]....
        /*00dc*/ 	.word	0xffffffff


	//   ....[16]....
        /*00e0*/ 	.word	0xffffffff


	//   ....[17]....
        /*00e4*/ 	.word	0xffffffff


	//   ....[18]....
        /*00e8*/ 	.word	0xffffffff


	//   ....[19]....
        /*00ec*/ 	.word	0xffffffff


	//   ....[20]....
        /*00f0*/ 	.word	0xffffffff


	//   ....[21]....
        /*00f4*/ 	.word	0xffffffff


	//   ....[22]....
        /*00f8*/ 	.word	0xffffffff


	//   ....[23]....
        /*00fc*/ 	.word	0xffffffff


	//   ....[24]....
        /*0100*/ 	.word	0xffffffff


	//   ....[25]....
        /*0104*/ 	.word	0xffffffff


	//   ....[26]....
        /*0108*/ 	.word	0xffffffff


	//   ....[27]....
        /*010c*/ 	.word	0xffffffff


	//   ....[28]....
        /*0110*/ 	.word	0xffffffff


	//   ....[29]....
        /*0114*/ 	.word	0xffffffff


	//   ....[30]....
        /*0118*/ 	.word	0xffffffff


	//   ....[31]....
        /*011c*/ 	.word	0xffffffff


	//   ....[32]....
        /*0120*/ 	.word	0xffffffff


	//   ....[33]....
        /*0124*/ 	.word	0xffffffff


	//   ....[34]....
        /*0128*/ 	.word	0xffffffff


	//   ....[35]....
        /*012c*/ 	.word	0xffffffff


	//   ....[36]....
        /*0130*/ 	.word	0xffffffff


	//   ....[37]....
        /*0134*/ 	.word	0xffffffff


	//   ....[38]....
        /*0138*/ 	.word	0xffffffff


	//   ....[39]....
        /*013c*/ 	.word	0xffffffff


	//   ....[40]....
        /*0140*/ 	.word	0xffffffff


	//   ....[41]....
        /*0144*/ 	.word	0xffffffff


	//   ....[42]....
        /*0148*/ 	.word	0xffffffff


	//   ....[43]....
        /*014c*/ 	.word	0xffffffff


	//   ....[44]....
        /*0150*/ 	.word	0xffffffff


	//   ....[45]....
        /*0154*/ 	.word	0xffffffff


	//   ....[46]....
        /*0158*/ 	.word	0xffffffff


	//   ....[47]....
        /*015c*/ 	.word	0xffffffff


	//   ....[48]....
        /*0160*/ 	.word	0xffffffff


	//   ....[49]....
        /*0164*/ 	.word	0xffffffff


	//   ....[50]....
        /*0168*/ 	.word	0xffffffff


	//   ....[51]....
        /*016c*/ 	.word	0xffffffff


	//   ....[52]....
        /*0170*/ 	.word	0xffffffff


	//   ....[53]....
        /*0174*/ 	.word	0xffffffff


	//   ....[54]....
        /*0178*/ 	.word	0xffffffff


	//   ....[55]....
        /*017c*/ 	.word	0xffffffff


	//   ....[56]....
        /*0180*/ 	.word	0xffffffff


	//   ....[57]....
        /*0184*/ 	.word	0xffffffff


	//   ....[58]....
        /*0188*/ 	.word	0xffffffff


	//   ....[59]....
        /*018c*/ 	.word	0xffffffff


	//   ....[60]....
        /*0190*/ 	.word	0xffffffff


	//   ....[61]....
        /*0194*/ 	.word	0xffffffff


	//   ....[62]....
        /*0198*/ 	.word	0xffffffff


	//   ....[63]....
        /*019c*/ 	.word	0xffffffff


	//   ....[64]....
        /*01a0*/ 	.word	0xffffffff


	//   ....[65]....
        /*01a4*/ 	.word	0xffffffff


	//   ....[66]....
        /*01a8*/ 	.word	0xffffffff


	//   ....[67]....
        /*01ac*/ 	.word	0xffffffff


	//   ....[68]....
        /*01b0*/ 	.word	0xffffffff


	//----- nvinfo : EIATTR_COOP_GROUP_INSTR_OFFSETS
	.align		4
.L_128:
        /*01b4*/ 	.byte	0x04, 0x28
        /*01b6*/ 	.short	(.L_130 - .L_129)


	//   ....[0]....
.L_129:
        /*01b8*/ 	.word	0x00000060


	//   ....[1]....
        /*01bc*/ 	.word	0x00000c80


	//   ....[2]....
        /*01c0*/ 	.word	0x00000cb0


	//   ....[3]....
        /*01c4*/ 	.word	0x00000e60


	//   ....[4]....
        /*01c8*/ 	.word	0x00000e90


	//   ....[5]....
        /*01cc*/ 	.word	0x00000fb0


	//   ....[6]....
        /*01d0*/ 	.word	0x00000fe0


	//   ....[7]....
        /*01d4*/ 	.word	0x00001110


	//   ....[8]....
        /*01d8*/ 	.word	0x00001150


	//   ....[9]....
        /*01dc*/ 	.word	0x00001690


	//   ....[10]....
        /*01e0*/ 	.word	0x000016c0


	//   ....[11]....
        /*01e4*/ 	.word	0x000017a0


	//   ....[12]....
        /*01e8*/ 	.word	0x000017d0


	//   ....[13]....
        /*01ec*/ 	.word	0x00001800


	//   ....[14]....
        /*01f0*/ 	.word	0x00001860


	//   ....[15]....
        /*01f4*/ 	.word	0x000018d0


	//   ....[16]....
        /*01f8*/ 	.word	0x00001900


	//   ....[17]....
        /*01fc*/ 	.word	0x000027d0


	//   ....[18]....
        /*0200*/ 	.word	0x000027e0


	//   ....[19]....
        /*0204*/ 	.word	0x000027f0


	//   ....[20]....
        /*0208*/ 	.word	0x00002800


	//   ....[21]....
        /*020c*/ 	.word	0x000030f0


	//   ....[22]....
        /*0210*/ 	.word	0x000031e0


	//   ....[23]....
        /*0214*/ 	.word	0x00003240


	//   ....[24]....
        /*0218*/ 	.word	0x00003330


	//   ....[25]....
        /*021c*/ 	.word	0x00003360


	//   ....[26]....
        /*0220*/ 	.word	0x00003480


	//   ....[27]....
        /*0224*/ 	.word	0x000034b0


	//   ....[28]....
        /*0228*/ 	.word	0x000035e0


	//   ....[29]....
        /*022c*/ 	.word	0x00005040


	//   ....[30]....
        /*0230*/ 	.word	0x00005050


	//   ....[31]....
        /*0234*/ 	.word	0x00005060


	//   ....[32]....
        /*0238*/ 	.word	0x00005070


	//   ....[33]....
        /*023c*/ 	.word	0x00005400


	//   ....[34]....
        /*0240*/ 	.word	0x00005420


	//   ....[35]....
        /*0244*/ 	.word	0x00005440


	//   ....[36]....
        /*0248*/ 	.word	0x00005460


	//   ....[37]....
        /*024c*/ 	.word	0x00005f40


	//   ....[38]....
        /*0250*/ 	.word	0x00005fa0


	//   ....[39]....
        /*0254*/ 	.word	0x000060a0


	//   ....[40]....
        /*0258*/ 	.word	0x000060f0


	//   ....[41]....
        /*025c*/ 	.word	0x00006120


	//   ....[42]....
        /*0260*/ 	.word	0x00006230


	//   ....[43]....
        /*0264*/ 	.word	0x000062f0


	//   ....[44]....
        /*0268*/ 	.word	0x00006620


	//   ....[45]....
        /*026c*/ 	.word	0x00007ef0


	//   ....[46]....
        /*0270*/ 	.word	0x00007f20


	//   ....[47]....
        /*0274*/ 	.word	0x00007f50


	//   ....[48]....
        /*0278*/ 	.word	0x00007f70


	//   ....[49]....
        /*027c*/ 	.word	0x00007fa0


	//   ....[50]....
        /*0280*/ 	.word	0x00007fc0


	//   ....[51]....
        /*0284*/ 	.word	0x00007fe0


	//   ....[52]....
        /*0288*/ 	.word	0x00007ff0


	//   ....[53]....
        /*028c*/ 	.word	0x00008dc0


	//   ....[54]....
        /*0290*/ 	.word	0x00008e10


	//   ....[55]....
        /*0294*/ 	.word	0x00008e40


	//   ....[56]....
        /*0298*/ 	.word	0x00008e70


	//   ....[57]....
        /*029c*/ 	.word	0x00008ea0


	//   ....[58]....
        /*02a0*/ 	.word	0x00008ed0


	//   ....[59]....
        /*02a4*/ 	.word	0x00008f00


	//   ....[60]....
        /*02a8*/ 	.word	0x00008f20


	//   ....[61]....
        /*02ac*/ 	.word	0x00008f40


	//   ....[62]....
        /*02b0*/ 	.word	0x00008f50


	//   ....[63]....
        /*02b4*/ 	.word	0x00009480


	//   ....[64]....
        /*02b8*/ 	.word	0x000094a0


	//   ....[65]....
        /*02bc*/ 	.word	0x00009920


	//   ....[66]....
        /*02c0*/ 	.word	0x00009940


	//   ....[67]....
        /*02c4*/ 	.word	0x00009dc0


	//   ....[68]....
        /*02c8*/ 	.word	0x00009dd0


	//----- nvinfo : EIATTR_EXIT_INSTR_OFFSETS
	.align		4
.L_130:
        /*02cc*/ 	.byte	0x04, 0x1c
        /*02ce*/ 	.short	(.L_132 - .L_131)


	//   ....[0]....
.L_131:
        /*02d0*/ 	.word	0x00000180


	//   ....[1]....
        /*02d4*/ 	.word	0x00009de0


	//   ....[2]....
        /*02d8*/ 	.word	0x0000a200


	//   ....[3]....
        /*02dc*/ 	.word	0x0000a250


	//   ....[4]....
        /*02e0*/ 	.word	0x0000a280


	//   ....[5]....
        /*02e4*/ 	.word	0x0000a2e0


	//   ....[6]....
        /*02e8*/ 	.word	0x0000a530


	//----- nvinfo : EIATTR_CTAIDZ_USED
	.align		4
.L_132:
        /*02ec*/ 	.byte	0x01, 0x04
	.zero		2


	//----- nvinfo : EIATTR_MAX_THREADS
	.align		4
        /*02f0*/ 	.byte	0x04, 0x05
        /*02f2*/ 	.short	(.L_134 - .L_133)
.L_133:
        /*02f4*/ 	.word	0x00000080
        /*02f8*/ 	.word	0x00000001
        /*02fc*/ 	.word	0x00000001


	//----- nvinfo : EIATTR_CRS_STACK_SIZE
	.align		4
.L_134:
        /*0300*/ 	.byte	0x04, 0x1e
        /*0302*/ 	.short	(.L_136 - .L_135)
.L_135:
        /*0304*/ 	.word	0x00000000
.L_136:


//--------------------- .nv.info._ZN7cutlass13device_kernelIN5flash19enable_sm80_to_sm89INS1_16FlashAttnFwdSm80INS1_25CollectiveMainloopFwdSm80ILi4ELi1ELb0EN4cute5tupleIJNS5_1CILi128EEENS7_ILi48EEENS7_ILi96EEEEEELi96ENS_6half_tEfNS_4arch4Sm80ELb0ELb0ELb0ELb1ELb1ELb0ELb1ELb1EEENS1_21CollectiveEpilogueFwdINS6_IJS8_SA_S9_EEENS6_IJNS7_ILi1EEESI_SI_EEESC_SE_Li128ELb1ELb1ELb1ELb0EEENS1_36VarlenDynamicPersistentTileSchedulerILi128ELi48ELi128ELi128ELb1ELb1ELb0ELb0ELb1ELb1EEEEEEEEEvNT_6ParamsE --------------------------
	.section	.nv.info._ZN7cutlass13device_kernelIN5flash19enable_sm80_to_sm89INS1_16FlashAttnFwdSm80INS1_25CollectiveMainloopFwdSm80ILi4ELi1ELb0EN4cute5tupleIJNS5_1CILi128EEENS7_ILi48EEENS7_ILi96EEEEEELi96ENS_6half_tEfNS_4arch4Sm80ELb0ELb0ELb0ELb1ELb1ELb0ELb1ELb1EEENS1_21CollectiveEpilogueFwdINS6_IJS8_SA_S9_EEENS6_IJNS7_ILi1EEESI_SI_EEESC_SE_Li128ELb1ELb1ELb1ELb0EEENS1_36VarlenDynamicPersistentTileSchedulerILi128ELi48ELi128ELi128ELb1ELb1ELb0ELb0ELb1ELb1EEEEEEEEEvNT_6ParamsE,"",@"SHT_CUDA_INFO"
	.sectionflags	@""
	.align	4


	//----- nvinfo : EIATTR_CUDA_API_VERSION
	.align		4
        /*0000*/ 	.byte	0x04, 0x37
        /*0002*/ 	.short	(.L_138 - .L_137)
.L_137:
        /*0004*/ 	.word	0x00000082


	//----- nvinfo : EIATTR_SW2861232_WAR
	.align		4
.L_138:
        /*0008*/ 	.byte	0x01, 0x35
	.zero		2


	//----- nvinfo : EIATTR_PARAM_CBANK
	.align		4
        /*000c*/ 	.byte	0x04, 0x0a
        /*000e*/ 	.short	(.L_140 - .L_139)
	.align		4
.L_139:
        /*0010*/ 	.word	index@(.nv.constant0._ZN7cutlass13device_kernelIN5flash19enable_sm80_to_sm89INS1_16FlashAttnFwdSm80INS1_25CollectiveMainloopFwdSm80ILi4ELi1ELb0EN4cute5tupleIJNS5_1CILi128EEENS7_ILi48EEENS7_ILi96EEEEEELi96ENS_6half_tEfNS_4arch4Sm80ELb0ELb0ELb0ELb1ELb1ELb0ELb1ELb1EEENS1_21CollectiveEpilogueFwdINS6_IJS8_SA_S9_EEENS6_IJNS7_ILi1EEESI_SI_EEESC_SE_Li128ELb1ELb1ELb1ELb0EEENS1_36VarlenDynamicPersistentTileSchedulerILi128ELi48ELi128ELi128ELb1ELb1ELb0ELb0ELb1ELb1EEEEEEEEEvNT_6ParamsE)
        /*0014*/ 	.short	0x0160
        /*0016*/ 	.short	0x0438


	//----- nvinfo : EIATTR_CBANK_PARAM_SIZE
	.align		4
.L_140:
        /*0018*/ 	.byte	0x03, 0x19
        /*001a*/ 	.short	0x0438


	//----- nvinfo : EIATTR_KPARAM_INFO
	.align		4
        /*001c*/ 	.byte	0x04, 0x17
        /*001e*/ 	.short	(.L_142 - .L_141)
.L_141:
        /*0020*/ 	.word	0x00000000
        /*0024*/ 	.short	0x0000
        /*0026*/ 	.short	0x0000
        /*0028*/ 	.byte	0x00, 0xf0, 0xe1, 0x10


	//----- nvinfo : EIATTR_MAXREG_COUNT
	.align		4
.L_142:
        /*002c*/ 	.byte	0x03, 0x1b
        /*002e*/ 	.short	0x00ff


	//----- nvinfo : EIATTR_NUM_BARRIERS
	.align		4
        /*0030*/ 	.byte	0x02, 0x4c
        /*0032*/ 	.byte	0x06
	.zero		1


	//----- nvinfo : EIATTR_ANNOTATIONS
	.align		4
        /*0034*/ 	.byte	0x04, 0x55
        /*0036*/ 	.short	(.L_144 - .L_143)


	//   ....[0]....
.L_143:
        /*0038*/ 	.word	0x00000001
        /*003c*/ 	.byte	0x70, 0x00, 0x00, 0x00, 0x01, 0x00, 0x00, 0x00, 0xe0, 0x0e, 0x00, 0x00, 0x01, 0x00, 0x00, 0x00
        /* <DEDUP_REMOVED lines=52> */
        /*038c*/ 	.byte	0xf0, 0xb7, 0x00, 0x00, 0x01, 0x00, 0x00, 0x00, 0xb0, 0xc2, 0x00, 0x00


	//----- nvinfo : EIATTR_MERCURY_ISA_VERSION
	.align		4
.L_144:
        /*0398*/ 	.byte	0x03, 0x5f
        /*039a*/ 	.short	0x0000


	//----- nvinfo : EIATTR_INT_WARP_WIDE_INSTR_OFFSETS
	.align		4
        /*039c*/ 	.byte	0x04, 0x31
        /*039e*/ 	.short	(.L_146 - .L_145)


	//   ....[0]....
.L_145:
        /*03a0*/ 	.word	0x00008a80


	//   ....[1]....
        /*03a4*/ 	.word	0x00008b00


	//----- nvinfo : EIATTR_COOP_GROUP_MASK_REGIDS
	.align		4
.L_146:
        /*03a8*/ 	.byte	0x04, 0x29
        /*03aa*/ 	.short	(.L_148 - .L_147)


	//   ....[0]....
.L_147:
        /*03ac*/ 	.word	0xffffffff


	//   ....[1]....
        /*03b0*/ 	.word	0xffffffff


	//   ....[2]....
        /*03b4*/ 	.word	0xffffffff


	//   ....[3]....
        /*03b8*/ 	.word	0xffffffff


	//   ....[4]....
        /*03bc*/ 	.word	0xffffffff


	//   ....[5]....
        /*03c0*/ 	.word	0xffffffff


	//   ....[6]....
        /*03c4*/ 	.word	0xffffffff


	//   ....[7]....
        /*03c8*/ 	.word	0xffffffff


	//   ....[8]....
        /*03cc*/ 	.word	0xffffffff


	//   ....[9]....
        /*03d0*/ 	.word	0xffffffff


	//   ....[10]....
        /*03d4*/ 	.word	0xffffffff


	//   ....[11]....
        /*03d8*/ 	.word	0xffffffff


	//   ....[12]....
        /*03dc*/ 	.word	0xffffffff


	//   ....[13]....
        /*03e0*/ 	.word	0xffffffff


	//   ....[14]....
        /*03e4*/ 	.word	0xffffffff


	//   ....[15]....
        /*03e8*/ 	.word	0xffffffff


	//   ....[16]....
        /*03ec*/ 	.word	0xffffffff


	//   ....[17]....
        /*03f0*/ 	.word	0xffffffff


	//   ....[18]....
        /*03f4*/ 	.word	0xffffffff


	//   ....[19]....
        /*03f8*/ 	.word	0xffffffff


	//   ....[20]....
        /*03fc*/ 	.word	0xffffffff


	//   ....[21]....
        /*0400*/ 	.word	0xffffffff


	//   ....[22]....
        /*0404*/ 	.word	0xffffffff


	//   ....[23]....
        /*0408*/ 	.word	0xffffffff


	//   ....[24]....
        /*040c*/ 	.word	0xffffffff


	//   ....[25]....
        /*0410*/ 	.word	0xffffffff


	//   ....[26]....
        /*0414*/ 	.word	0xffffffff


	//   ....[27]....
        /*0418*/ 	.word	0xffffffff


	//   ....[28]....
        /*041c*/ 	.word	0xffffffff


	//   ....[29]....
        /*0420*/ 	.word	0xffffffff


	//   ....[30]....
        /*0424*/ 	.word	0xffffffff


	//   ....[31]....
        /*0428*/ 	.word	0xffffffff


	//   ....[32]....
        /*042c*/ 	.word	0xffffffff


	//   ....[33]....
        /*0430*/ 	.word	0xffffffff


	//   ....[34]....
        /*0434*/ 	.word	0xffffffff


	//   ....[35]....
        /*0438*/ 	.word	0xffffffff


	//   ....[36]....
        /*043c*/ 	.word	0xffffffff


	//   ....[37]....
        /*0440*/ 	.word	0xffffffff


	//   ....[38]....
        /*0444*/ 	.word	0xffffffff


	//   ....[39]....
        /*0448*/ 	.word	0xffffffff


	//   ....[40]....
        /*044c*/ 	.word	0xffffffff


	//   ....[41]....
        /*0450*/ 	.word	0xffffffff


	//   ....[42]....
        /*0454*/ 	.word	0xffffffff


	//   ....[43]....
        /*0458*/ 	.word	0xffffffff


	//   ....[44]....
        /*045c*/ 	.word	0xffffffff


	//   ....[45]....
        /*0460*/ 	.word	0xffffffff


	//   ....[46]....
        /*0464*/ 	.word	0xffffffff


	//   ....[47]....
        /*0468*/ 	.word	0xffffffff


	//   ....[48]....
        /*046c*/ 	.word	0xffffffff


	//   ....[49]....
        /*0470*/ 	.word	0xffffffff


	//   ....[50]....
        /*0474*/ 	.word	0xffffffff


	//   ....[51]....
        /*0478*/ 	.word	0xffffffff


	//   ....[52]....
        /*047c*/ 	.word	0xffffffff


	//   ....[53]....
        /*0480*/ 	.word	0xffffffff


	//   ....[54]....
        /*0484*/ 	.word	0xffffffff


	//   ....[55]....
        /*0488*/ 	.word	0xffffffff


	//   ....[56]....
        /*048c*/ 	.word	0xffffffff


	//   ....[57]....
        /*0490*/ 	.word	0xffffffff


	//   ....[58]....
        /*0494*/ 	.word	0xffffffff


	//   ....[59]....
        /*0498*/ 	.word	0xffffffff


	//   ....[60]....
        /*049c*/ 	.word	0xffffffff


	//   ....[61]....
        /*04a0*/ 	.word	0xffffffff


	//   ....[62]....
        /*04a4*/ 	.word	0xffffffff


	//   ....[63]....
        /*04a8*/ 	.word	0xffffffff


	//   ....[64]....
        /*04ac*/ 	.word	0xffffffff


	//   ....[65]....
        /*04b0*/ 	.word	0xffffffff


	//   ....[66]....
        /*04b4*/ 	.word	0xffffffff


	//   ....[67]....
        /*04b8*/ 	.word	0xffffffff


	//   ....[68]....
        /*04bc*/ 	.word	0xffffffff


	//   ....[69]....
        /*04c0*/ 	.word	0xffffffff


	//   ....[70]....
        /*04c4*/ 	.word	0xffffffff


	//   ....[71]....
        /*04c8*/ 	.word	0xffffffff


	//   ....[72]....
        /*04cc*/ 	.word	0xffffffff


	//   ....[73]....
        /*04d0*/ 	.word	0xffffffff


	//   ....[74]....
        /*04d4*/ 	.word	0xffffffff


	//   ....[75]....
        /*04d8*/ 	.word	0xffffffff


	//   ....[76]....
        /*04dc*/ 	.word	0xffffffff


	//   ....[77]....
        /*04e0*/ 	.word	0xffffffff


	//   ....[78]....
        /*04e4*/ 	.word	0xffffffff


	//   ....[79]....
        /*04e8*/ 	.word	0xffffffff


	//   ....[80]....
        /*04ec*/ 	.word	0xffffffff


	//   ....[81]....
        /*04f0*/ 	.word	0xffffffff


	//   ....[82]....
        /*04f4*/ 	.word	0xffffffff


	//   ....[83]....
        /*04f8*/ 	.word	0xffffffff


	//   ....[84]....
        /*04fc*/ 	.word	0xffffffff


	//   ....[85]....
        /*0500*/ 	.word	0xffffffff


	//   ....[86]....
        /*0504*/ 	.word	0xffffffff


	//   ....[87]....
        /*0508*/ 	.word	0xffffffff


	//   ....[88]....
        /*050c*/ 	.word	0xffffffff


	//   ....[89]....
        /*0510*/ 	.word	0xffffffff


	//   ....[90]....
        /*0514*/ 	.word	0xffffffff


	//   ....[91]....
        /*0518*/ 	.word	0xffffffff


	//   ....[92]....
        /*051c*/ 	.word	0xffffffff


	//   ....[93]....
        /*0520*/ 	.word	0xffffffff


	//   ....[94]....
        /*0524*/ 	.word	0xffffffff


	//   ....[95]....
        /*0528*/ 	.word	0xffffffff


	//   ....[96]....
        /*052c*/ 	.word	0xffffffff


	//   ....[97]....
        /*0530*/ 	.word	0xffffffff


	//   ....[98]....
        /*0534*/ 	.word	0xffffffff


	//   ....[99]....
        /*0538*/ 	.word	0xffffffff


	//   ....[100]....
        /*053c*/ 	.word	0xffffffff


	//   ....[101]....
        /*0540*/ 	.word	0xffffffff


	//   ....[102]....
        /*0544*/ 	.word	0xffffffff


	//   ....[103]....
        /*0548*/ 	.word	0xffffffff


	//   ....[104]....
        /*054c*/ 	.word	0xffffffff


	//   ....[105]....
        /*0550*/ 	.word	0xffffffff


	//   ....[106]....
        /*0554*/ 	.word	0xffffffff


	//   ....[107]....
        /*0558*/ 	.word	0xffffffff


	//   ....[108]....
        /*055c*/ 	.word	0xffffffff


	//   ....[109]....
        /*0560*/ 	.word	0xffffffff


	//   ....[110]....
        /*0564*/ 	.word	0xffffffff


	//   ....[111]....
        /*0568*/ 	.word	0xffffffff


	//   ....[112]....
        /*056c*/ 	.word	0xffffffff


	//   ....[113]....
        /*0570*/ 	.word	0xffffffff


	//   ....[114]....
        /*0574*/ 	.word	0xffffffff


	//   ....[115]....
        /*0578*/ 	.word	0xffffffff


	//   ....[116]....
        /*057c*/ 	.word	0xffffffff


	//   ....[117]....
        /*0580*/ 	.word	0xffffffff


	//   ....[118]....
        /*0584*/ 	.word	0xffffffff


	//   ....[119]....
        /*0588*/ 	.word	0xffffffff


	//   ....[120]....
        /*058c*/ 	.word	0xffffffff


	//   ....[121]....
        /*0590*/ 	.word	0xffffffff


	//   ....[122]....
        /*0594*/ 	.word	0xffffffff


	//   ....[123]....
        /*0598*/ 	.word	0xffffffff


	//   ....[124]....
        /*059c*/ 	.word	0xffffffff


	//   ....[125]....
        /*05a0*/ 	.word	0xffffffff


	//   ....[126]....
        /*05a4*/ 	.word	0xffffffff


	//   ....[127]....
        /*05a8*/ 	.word	0xffffffff


	//   ....[128]....
        /*05ac*/ 	.word	0xffffffff


	//   ....[129]....
        /*05b0*/ 	.word	0xffffffff


	//   ....[130]....
        /*05b4*/ 	.word	0xffffffff


	//   ....[131]....
        /*05b8*/ 	.word	0xffffffff


	//   ....[132]....
        /*05bc*/ 	.word	0xffffffff


	//   ....[133]....
        /*05c0*/ 	.word	0xffffffff


	//   ....[134]....
        /*05c4*/ 	.word	0xffffffff


	//   ....[135]....
        /*05c8*/ 	.word	0xffffffff


	//   ....[136]....
        /*05cc*/ 	.word	0xffffffff


	//   ....[137]....
        /*05d0*/ 	.word	0xffffffff


	//   ....[138]....
        /*05d4*/ 	.word	0xffffffff


	//   ....[139]....
        /*05d8*/ 	.word	0xffffffff


	//   ....[140]....
        /*05dc*/ 	.word	0xffffffff


	//   ....[141]....
        /*05e0*/ 	.word	0xffffffff


	//   ....[142]....
        /*05e4*/ 	.word	0xffffffff


	//   ....[143]....
        /*05e8*/ 	.word	0xffffffff


	//   ....[144]....
        /*05ec*/ 	.word	0xffffffff


	//   ....[145]....
        /*05f0*/ 	.word	0xffffffff


	//   ....[146]....
        /*05f4*/ 	.word	0xffffffff


	//   ....[147]....
        /*05f8*/ 	.word	0xffffffff


	//   ....[148]....
        /*05fc*/ 	.word	0xffffffff


	//   ....[149]....
        /*0600*/ 	.word	0xffffffff


	//   ....[150]....
        /*0604*/ 	.word	0xffffffff


	//   ....[151]....
        /*0608*/ 	.word	0xffffffff


	//   ....[152]....
        /*060c*/ 	.word	0xffffffff


	//   ....[153]....
        /*0610*/ 	.word	0xffffffff


	//   ....[154]....
        /*0614*/ 	.word	0xffffffff


	//   ....[155]....
        /*0618*/ 	.word	0xffffffff


	//   ....[156]....
        /*061c*/ 	.word	0xffffffff


	//   ....[157]....
        /*0620*/ 	.word	0xffffffff


	//   ....[158]....
        /*0624*/ 	.word	0xffffffff


	//   ....[159]....
        /*0628*/ 	.word	0xffffffff


	//   ....[160]....
        /*062c*/ 	.word	0xffffffff


	//   ....[161]....
        /*0630*/ 	.word	0xffffffff


	//   ....[162]....
        /*0634*/ 	.word	0xffffffff


	//   ....[163]....
        /*0638*/ 	.word	0xffffffff


	//   ....[164]....
        /*063c*/ 	.word	0xffffffff


	//   ....[165]....
        /*0640*/ 	.word	0xffffffff


	//   ....[166]....
        /*0644*/ 	.word	0xffffffff


	//   ....[167]....
        /*0648*/ 	.word	0xffffffff


	//   ....[168]....
        /*064c*/ 	.word	0xffffffff


	//   ....[169]....
        /*0650*/ 	.word	0xffffffff


	//   ....[170]....
        /*0654*/ 	.word	0xffffffff


	//   ....[171]....
        /*0658*/ 	.word	0xffffffff


	//   ....[172]....
        /*065c*/ 	.word	0xffffffff


	//   ....[173]....
        /*0660*/ 	.word	0xffffffff


	//   ....[174]....
        /*0664*/ 	.word	0xffffffff


	//   ....[175]....
        /*0668*/ 	.word	0xffffffff


	//   ....[176]....
        /*066c*/ 	.word	0xffffffff


	//   ....[177]....
        /*0670*/ 	.word	0xffffffff


	//   ....[178]....
        /*0674*/ 	.word	0xffffffff


	//   ....[179]....
        /*0678*/ 	.word	0xffffffff


	//   ....[180]....
        /*067c*/ 	.word	0xffffffff


	//   ....[181]....
        /*0680*/ 	.word	0xffffffff


	//   ....[182]....
        /*0684*/ 	.word	0xffffffff


	//   ....[183]....
        /*0688*/ 	.word	0xffffffff


	//   ....[184]....
        /*068c*/ 	.word	0xffffffff


	//   ....[185]....
        /*0690*/ 	.word	0xffffffff


	//   ....[186]....
        /*0694*/ 	.word	0xffffffff


	//   ....[187]....
        /*0698*/ 	.word	0xffffffff


	//   ....[188]....
        /*069c*/ 	.word	0xffffffff


	//   ....[189]....
        /*06a0*/ 	.word	0xffffffff


	//   ....[190]....
        /*06a4*/ 	.word	0xffffffff


	//   ....[191]....
        /*06a8*/ 	.word	0xffffffff


	//   ....[192]....
        /*06ac*/ 	.word	0xffffffff


	//   ....[193]....
        /*06b0*/ 	.word	0xffffffff


	//   ....[194]....
        /*06b4*/ 	.word	0xffffffff


	//   ....[195]....
        /*06b8*/ 	.word	0xffffffff


	//   ....[196]....
        /*06bc*/ 	.word	0xffffffff


	//   ....[197]....
        /*06c0*/ 	.word	0xffffffff


	//   ....[198]....
        /*06c4*/ 	.word	0xffffffff


	//   ....[199]....
        /*06c8*/ 	.word	0xffffffff


	//   ....[200]....
        /*06cc*/ 	.word	0xffffffff


	//   ....[201]....
        /*06d0*/ 	.word	0xffffffff


	//   ....[202]....
        /*06d4*/ 	.word	0xffffffff


	//   ....[203]....
        /*06d8*/ 	.word	0xffffffff


	//   ....[204]....
        /*06dc*/ 	.word	0xffffffff


	//   ....[205]....
        /*06e0*/ 	.word	0xffffffff


	//   ....[206]....
        /*06e4*/ 	.word	0xffffffff


	//   ....[207]....
        /*06e8*/ 	.word	0xffffffff


	//   ....[208]....
        /*06ec*/ 	.word	0xffffffff


	//   ....[209]....
        /*06f0*/ 	.word	0xffffffff


	//   ....[210]....
        /*06f4*/ 	.word	0xffffffff


	//   ....[211]....
        /*06f8*/ 	.word	0xffffffff


	//   ....[212]....
        /*06fc*/ 	.word	0xffffffff


	//   ....[213]....
        /*0700*/ 	.word	0xffffffff


	//   ....[214]....
        /*0704*/ 	.word	0xffffffff


	//   ....[215]....
        /*0708*/ 	.word	0xffffffff


	//----- nvinfo : EIATTR_COOP_GROUP_INSTR_OFFSETS
	.align		4
.L_148:
        /*070c*/ 	.byte	0x04, 0x28
        /*070e*/ 	.short	(.L_150 - .L_149)


	//   ....[0]....
.L_149:
        /*0710*/ 	.word	0x00000050


	//   ....[1]....
        /*0714*/ 	.word	0x000001e0


	//   ....[2]....
        /*0718*/ 	.word	0x00000210


	//   ....[3]....
        /*071c*/ 	.word	0x00000240


	//   ....[4]....
        /*0720*/ 	.word	0x00000270


	//   ....[5]....
        /*0724*/ 	.word	0x000002a0


	//   ....[6]....
        /*0728*/ 	.word	0x000002d0


	//   ....[7]....
        /*072c*/ 	.word	0x00000440


	//   ....[8]....
        /*0730*/ 	.word	0x00000480


	//   ....[9]....
        /*0734*/ 	.word	0x000004b0


	//   ....[10]....
        /*0738*/ 	.word	0x000004e0


	//   ....[11]....
        /*073c*/ 	.word	0x00000510


	//   ....[12]....
        /*0740*/ 	.word	0x00000540


	//   ....[13]....
        /*0744*/ 	.word	0x000005d0


	//   ....[14]....
        /*0748*/ 	.word	0x00000600


	//   ....[15]....
        /*074c*/ 	.word	0x00000620


	//   ....[16]....
        /*0750*/ 	.word	0x00000680


	//   ....[17]....
        /*0754*/ 	.word	0x000022e0


	//   ....[18]....
        /*0758*/ 	.word	0x00002300


	//   ....[19]....
        /*075c*/ 	.word	0x00002490


	//   ....[20]....
        /*0760*/ 	.word	0x000024a0


	//   ....[21]....
        /*0764*/ 	.word	0x00002620


	//   ....[22]....
        /*0768*/ 	.word	0x00002640


	//   ....[23]....
        /*076c*/ 	.word	0x000027c0


	//   ....[24]....
        /*0770*/ 	.word	0x000027d0


	//   ....[25]....
        /*0774*/ 	.word	0x00002c60


	//   ....[26]....
        /*0778*/ 	.word	0x00002c90


	//   ....[27]....
        /*077c*/ 	.word	0x00002cb0


	//   ....[28]....
        /*0780*/ 	.word	0x00002cd0


	//   ....[29]....
        /*0784*/ 	.word	0x00002d50


	//   ....[30]....
        /*0788*/ 	.word	0x00002da0


	//   ....[31]....
        /*078c*/ 	.word	0x00003100


	//   ....[32]....
        /*0790*/ 	.word	0x00003110


	//   ....[33]....
        /*0794*/ 	.word	0x00003aa0


	//   ....[34]....
        /*0798*/ 	.word	0x00003ac0


	//   ....[35]....
        /*079c*/ 	.word	0x00003c10


	//   ....[36]....
        /*07a0*/ 	.word	0x00003c20


	//   ....[37]....
        /*07a4*/ 	.word	0x00004400


	//   ....[38]....
        /*07a8*/ 	.word	0x00004430


	//   ....[39]....
        /*07ac*/ 	.word	0x00004440


	//   ....[40]....
        /*07b0*/ 	.word	0x00004450


	//   ....[41]....
        /*07b4*/ 	.word	0x00004460


	//   ....[42]....
        /*07b8*/ 	.word	0x00004490


	//   ....[43]....
        /*07bc*/ 	.word	0x000044b0


	//   ....[44]....
        /*07c0*/ 	.word	0x000044d0


	//   ....[45]....
        /*07c4*/ 	.word	0x00005800


	//   ....[46]....
        /*07c8*/ 	.word	0x00005820


	//   ....[47]....
        /*07cc*/ 	.word	0x00005960


	//   ....[48]....
        /*07d0*/ 	.word	0x00005970


	//   ....[49]....
        /*07d4*/ 	.word	0x000062c0


	//   ....[50]....
        /*07d8*/ 	.word	0x000062e0


	//   ....[51]....
        /*07dc*/ 	.word	0x00006400


	//   ....[52]....
        /*07e0*/ 	.word	0x00006410


	//   ....[53]....
        /*07e4*/ 	.word	0x00006840


	//   ....[54]....
        /*07e8*/ 	.word	0x00006870


	//   ....[55]....
        /*07ec*/ 	.word	0x00006880


	//   ....[56]....
        /*07f0*/ 	.word	0x00006890


	//   ....[57]....
        /*07f4*/ 	.word	0x000068a0


	//   ....[58]....
        /*07f8*/ 	.word	0x000068f0


	//   ....[59]....
        /*07fc*/ 	.word	0x00006900


	//   ....[60]....
        /*0800*/ 	.word	0x00006910


	//   ....[61]....
        /*0804*/ 	.word	0x000080e0


	//   ....[62]....
        /*0808*/ 	.word	0x000080f0


	//   ....[63]....
        /*080c*/ 	.word	0x00008100


	//   ....[64]....
        /*0810*/ 	.word	0x00008110


	//   ....[65]....
        /*0814*/ 	.word	0x00008140


	//   ....[66]....
        /*0818*/ 	.word	0x00008160


	//   ....[67]....
        /*081c*/ 	.word	0x00008180


	//   ....[68]....
        /*0820*/ 	.word	0x00008190


	//   ....[69]....
        /*0824*/ 	.word	0x000096e0


	//   ....[70]....
        /*0828*/ 	.word	0x000096f0


	//   ....[71]....
        /*082c*/ 	.word	0x00009700


	//   ....[72]....
        /*0830*/ 	.word	0x00009710


	//   ....[73]....
        /*0834*/ 	.word	0x00009720


	//   ....[74]....
        /*0838*/ 	.word	0x00009730


	//   ....[75]....
        /*083c*/ 	.word	0x00009740


	//   ....[76]....
        /*0840*/ 	.word	0x00009760


	//   ....[77]....
        /*0844*/ 	.word	0x00009b60


	//   ....[78]....
        /*0848*/ 	.word	0x00009b80


	//   ....[79]....
        /*084c*/ 	.word	0x00009ce0


	//   ....[80]....
        /*0850*/ 	.word	0x00009cf0


	//   ....[81]....
        /*0854*/ 	.word	0x00009e50


	//   ....[82]....
        /*0858*/ 	.word	0x00009e70


	//   ....[83]....
        /*085c*/ 	.word	0x00009fd0


	//   ....[84]....
        /*0860*/ 	.word	0x00009fe0


	//   ....[85]....
        /*0864*/ 	.word	0x0000a330


	//   ....[86]....
        /*0868*/ 	.word	0x0000a350


	//   ....[87]....
        /*086c*/ 	.word	0x0000a7e0


	//   ....[88]....
        /*0870*/ 	.word	0x0000a7f0


	//   ....[89]....
        /*0874*/ 	.word	0x0000ac80


	//   ....[90]....
        /*0878*/ 	.word	0x0000aca0


	//   ....[91]....
        /*087c*/ 	.word	0x0000b130


	//   ....[92]....
        /*0880*/ 	.word	0x0000b140


	//   ....[93]....
        /*0884*/ 	.word	0x0000bce0


	//   ....[94]....
        /*0888*/ 	.word	0x0000bd00


	//   ....[95]....
        /*088c*/ 	.word	0x0000be70


	//   ....[96]....
        /*0890*/ 	.word	0x0000be80


	//   ....[97]....
        /*0894*/ 	.word	0x0000bfe0


	//   ....[98]....
        /*0898*/ 	.word	0x0000c000


	//   ....[99]....
        /*089c*/ 	.word	0x0000c160


	//   ....[100]....
        /*08a0*/ 	.word	0x0000c170


	//   ....[101]....
        /*08a4*/ 	.word	0x0000c370


	//   ....[102]....
        /*08a8*/ 	.word	0x0000c390


	//   ....[103]....
        /*08ac*/ 	.word	0x0000c4b0


	//   ....[104]....
        /*08b0*/ 	.word	0x0000c4f0


	//   ....[105]....
        /*08b4*/ 	.word	0x0000c520


	//   ....[106]....
        /*08b8*/ 	.word	0x0000c550


	//   ....[107]....
        /*08bc*/ 	.word	0x0000c580


	//   ....[108]....
        /*08c0*/ 	.word	0x0000c5b0


	//   ....[109]....
        /*08c4*/ 	.word	0x0000c700


	//   ....[110]....
        /*08c8*/ 	.word	0x0000c740


	//   ....[111]....
        /*08cc*/ 	.word	0x0000c770


	//   ....[112]....
        /*08d0*/ 	.word	0x0000c7a0


	//   ....[113]....
        /*08d4*/ 	.word	0x0000c7d0


	//   ....[114]....
        /*08d8*/ 	.word	0x0000c800


	//   ....[115]....
        /*08dc*/ 	.word	0x0000c890


	//   ....[116]....
        /*08e0*/ 	.word	0x0000c8c0


	//   ....[117]....
        /*08e4*/ 	.word	0x0000c8d0


	//   ....[118]....
        /*08e8*/ 	.word	0x0000c930


	//   ....[119]....
        /*08ec*/ 	.word	0x0000ce60


	//   ....[120]....
        /*08f0*/ 	.word	0x0000cec0


	//   ....[121]....
        /*08f4*/ 	.word	0x0000cf10


	//   ....[122]....
        /*08f8*/ 	.word	0x0000cf60


	//   ....[123]....
        /*08fc*/ 	.word	0x0000cfb0


	//   ....[124]....
        /*0900*/ 	.word	0x0000d020


	//   ....[125]....
        /*0904*/ 	.word	0x0000d070


	//   ....[126]....
        /*0908*/ 	.word	0x0000d0d0


	//   ....[127]....
        /*090c*/ 	.word	0x0000d140


	//   ....[128]....
        /*0910*/ 	.word	0x0000d1a0


	//   ....[129]....
        /*0914*/ 	.word	0x0000d210


	//   ....[130]....
        /*0918*/ 	.word	0x0000d280


	//   ....[131]....
        /*091c*/ 	.word	0x0000d2f0


	//   ....[132]....
        /*0920*/ 	.word	0x0000d350


	//   ....[133]....
        /*0924*/ 	.word	0x0000d3c0


	//   ....[134]....
        /*0928*/ 	.word	0x0000d430


	//   ....[135]....
        /*092c*/ 	.word	0x0000d4a0


	//   ....[136]....
        /*0930*/ 	.word	0x0000d500


	//   ....[137]....
        /*0934*/ 	.word	0x0000d570


	//   ....[138]....
        /*0938*/ 	.word	0x0000d5d0


	//   ....[139]....
        /*093c*/ 	.word	0x0000d640


	//   ....[140]....
        /*0940*/ 	.word	0x0000d6b0


	//   ....[141]....
        /*0944*/ 	.word	0x0000d720


	//   ....[142]....
        /*0948*/ 	.word	0x0000d780


	//   ....[143]....
        /*094c*/ 	.word	0x0000d7e0


	//   ....[144]....
        /*0950*/ 	.word	0x0000d840


	//   ....[145]....
        /*0954*/ 	.word	0x0000d890


	//   ....[146]....
        /*0958*/ 	.word	0x0000d8e0


	//   ....[147]....
        /*095c*/ 	.word	0x0000d930


	//   ....[148]....
        /*0960*/ 	.word	0x0000d980


	//   ....[149]....
        /*0964*/ 	.word	0x0000d9d0


	//   ....[150]....
        /*0968*/ 	.word	0x0000da20


	//   ....[151]....
        /*096c*/ 	.word	0x0000da90


	//   ....[152]....
        /*0970*/ 	.word	0x0000db00


	//   ....[153]....
        /*0974*/ 	.word	0x0000db60


	//   ....[154]....
        /*0978*/ 	.word	0x0000dbd0


	//   ....[155]....
        /*097c*/ 	.word	0x0000dc40


	//   ....[156]....
        /*0980*/ 	.word	0x0000dcb0


	//   ....[157]....
        /*0984*/ 	.word	0x0000dd10


	//   ....[158]....
        /*0988*/ 	.word	0x0000dd60


	//   ....[159]....
        /*098c*/ 	.word	0x0000ddc0


	//   ....[160]....
        /*0990*/ 	.word	0x0000de10


	//   ....[161]....
        /*0994*/ 	.word	0x0000de50


	//   ....[162]....
        /*0998*/ 	.word	0x0000dea0


	//   ....[163]....
        /*099c*/ 	.word	0x0000dee0


	//   ....[164]....
        /*09a0*/ 	.word	0x0000df30


	//   ....[165]....
        /*09a4*/ 	.word	0x0000df70


	//   ....[166]....
        /*09a8*/ 	.word	0x0000dfd0


	//   ....[167]....
        /*09ac*/ 	.word	0x0000e010


	//   ....[168]....
        /*09b0*/ 	.word	0x0000e060


	//   ....[169]....
        /*09b4*/ 	.word	0x0000e0b0


	//   ....[170]....
        /*09b8*/ 	.word	0x0000e100


	//   ....[171]....
        /*09bc*/ 	.word	0x0000e150


	//   ....[172]....
        /*09c0*/ 	.word	0x0000e1a0


	//   ....[173]....
        /*09c4*/ 	.word	0x0000e1f0


	//   ....[174]....
        /*09c8*/ 	.word	0x0000e260


	//   ....[175]....
        /*09cc*/ 	.word	0x0000e2d0


	//   ....[176]....
        /*09d0*/ 	.word	0x0000e340


	//   ....[177]....
        /*09d4*/ 	.word	0x0000e3a0


	//   ....[178]....
        /*09d8*/ 	.word	0x0000e410


	//   ....[179]....
        /*09dc*/ 	.word	0x0000e480


	//   ....[180]....
        /*09e0*/ 	.word	0x0000e4f0


	//   ....[181]....
        /*09e4*/ 	.word	0x0000e550


	//   ....[182]....
        /*09e8*/ 	.word	0x0000e5c0


	//   ....[183]....
        /*09ec*/ 	.word	0x0000e630


	//   ....[184]....
        /*09f0*/ 	.word	0x0000e6a0


	//   ....[185]....
        /*09f4*/ 	.word	0x0000e700


	//   ....[186]....
        /*09f8*/ 	.word	0x0000e770


	//   ....[187]....
        /*09fc*/ 	.word	0x0000e7e0


	//   ....[188]....
        /*0a00*/ 	.word	0x0000e850


	//   ....[189]....
        /*0a04*/ 	.word	0x0000e8b0


	//   ....[190]....
        /*0a08*/ 	.word	0x0000e920


	//   ....[191]....
        /*0a0c*/ 	.word	0x0000e990


	//   ....[192]....
        /*0a10*/ 	.word	0x0000ea00


	//   ....[193]....
        /*0a14*/ 	.word	0x0000ea60


	//   ....[194]....
        /*0a18*/ 	.word	0x0000ead0


	//   ....[195]....
        /*0a1c*/ 	.word	0x0000eb40


	//   ....[196]....
        /*0a20*/ 	.word	0x0000ebb0


	//   ....[197]....
        /*0a24*/ 	.word	0x0000ec10


	//   ....[198]....
        /*0a28*/ 	.word	0x0000ec80


	//   ....[199]....
        /*0a2c*/ 	.word	0x0000ecf0


	//   ....[200]....
        /*0a30*/ 	.word	0x0000ed40


	//   ....[201]....
        /*0a34*/ 	.word	0x0000ed80


	//   ....[202]....
        /*0a38*/ 	.word	0x0000edd0


	//   ....[203]....
        /*0a3c*/ 	.word	0x0000ee20


	//   ....[204]....
        /*0a40*/ 	.word	0x0000ee70


	//   ....[205]....
        /*0a44*/ 	.word	0x0000eee0


	//   ....[206]....
        /*0a48*/ 	.word	0x0000ef30


	//   ....[207]....
        /*0a4c*/ 	.word	0x0000ef80


	//   ....[208]....
        /*0a50*/ 	.word	0x0000efd0


	//   ....[209]....
        /*0a54*/ 	.word	0x0000f020


	//   ....[210]....
        /*0a58*/ 	.word	0x0000f070


	//   ....[211]....
        /*0a5c*/ 	.word	0x0000f0e0


	//   ....[212]....
        /*0a60*/ 	.word	0x0000f130


	//   ....[213]....
        /*0a64*/ 	.word	0x0000f190


	//   ....[214]....
        /*0a68*/ 	.word	0x0000f1f0


	//   ....[215]....
        /*0a6c*/ 	.word	0x0000f260


	//----- nvinfo : EIATTR_EXIT_INSTR_OFFSETS
	.align		4
.L_150:
        /*0a70*/ 	.byte	0x04, 0x1c
        /*0a72*/ 	.short	(.L_152 - .L_151)


	//   ....[0]....
.L_151:
        /*0a74*/ 	.word	0x00000b40


	//   ....[1]....
        /*0a78*/ 	.word	0x0000ce20


	//----- nvinfo : EIATTR_MAX_THREADS
	.align		4
.L_152:
        /*0a7c*/ 	.byte	0x04, 0x05
        /*0a7e*/ 	.short	(.L_154 - .L_153)
.L_153:
        /*0a80*/ 	.word	0x00000080
        /*0a84*/ 	.word	0x00000001
        /*0a88*/ 	.word	0x00000001


	//----- nvinfo : EIATTR_CRS_STACK_SIZE
	.align		4
.L_154:
        /*0a8c*/ 	.byte	0x04, 0x1e
        /*0a8e*/ 	.short	(.L_156 - .L_155)
.L_155:
        /*0a90*/ 	.word	0x00000000
.L_156:


//--------------------- .nv.info._ZN7cutlass13device_kernelIN5flash19enable_sm80_to_sm89INS1_16FlashAttnFwdSm80INS1_25CollectiveMainloopFwdSm80ILi4ELi1ELb0EN4cute5tupleIJNS5_1CILi128EEENS7_ILi48EEENS7_ILi96EEEEEELi96ENS_6half_tEfNS_4arch4Sm80ELb0ELb0ELb0ELb1ELb1ELb1ELb1ELb1EEENS1_21CollectiveEpilogueFwdINS6_IJS8_SA_S9_EEENS6_IJNS7_ILi1EEESI_SI_EEESC_SE_Li128ELb1ELb1ELb1ELb0EEENS1_36VarlenDynamicPersistentTileSchedulerILi128ELi48ELi128ELi128ELb1ELb1ELb0ELb0ELb1ELb1EEEEEEEEEvNT_6ParamsE --------------------------
	.section	.nv.info._ZN7cutlass13device_kernelIN5flash19enable_sm80_to_sm89INS1_16FlashAttnFwdSm80INS1_25CollectiveMainloopFwdSm80ILi4ELi1ELb0EN4cute5tupleIJNS5_1CILi128EEENS7_ILi48EEENS7_ILi96EEEEEELi96ENS_6half_tEfNS_4arch4Sm80ELb0ELb0ELb0ELb1ELb1ELb1ELb1ELb1EEENS1_21CollectiveEpilogueFwdINS6_IJS8_SA_S9_EEENS6_IJNS7_ILi1EEESI_SI_EEESC_SE_Li128ELb1ELb1ELb1ELb0EEENS1_36VarlenDynamicPersistentTileSchedulerILi128ELi48ELi128ELi128ELb1ELb1ELb0ELb0ELb1ELb1EEEEEEEEEvNT_6ParamsE,"",@"SHT_CUDA_INFO"
	.sectionflags	@""
	.align	4


	//----- nvinfo : EIATTR_CUDA_API_VERSION
	.align		4
        /*0000*/ 	.byte	0x04, 0x37
        /*0002*/ 	.short	(.L_158 - .L_157)
.L_157:
        /*0004*/ 	.word	0x00000082


	//----- nvinfo : EIATTR_SW2861232_WAR
	.align		4
.L_158:
        /*0008*/ 	.byte	0x01, 0x35
	.zero		2


	//----- nvinfo : EIATTR_PARAM_CBANK
	.align		4
        /*000c*/ 	.byte	0x04, 0x0a
        /*000e*/ 	.short	(.L_160 - .L_159)
	.align		4
.L_159:
        /*0010*/ 	.word	index@(.nv.constant0._ZN7cutlass13device_kernelIN5flash19enable_sm80_to_sm89INS1_16FlashAttnFwdSm80INS1_25CollectiveMainloopFwdSm80ILi4ELi1ELb0EN4cute5tupleIJNS5_1CILi128EEENS7_ILi48EEENS7_ILi96EEEEEELi96ENS_6half_tEfNS_4arch4Sm80ELb0ELb0ELb0ELb1ELb1ELb1ELb1ELb1EEENS1_21CollectiveEpilogueFwdINS6_IJS8_SA_S9_EEENS6_IJNS7_ILi1EEESI_SI_EEESC_SE_Li128ELb1ELb1ELb1ELb0EEENS1_36VarlenDynamicPersistentTileSchedulerILi128ELi48ELi128ELi128ELb1ELb1ELb0ELb0ELb1ELb1EEEEEEEEEvNT_6ParamsE)
        /*0014*/ 	.short	0x0160
        /*0016*/ 	.short	0x0438


	//----- nvinfo : EIATTR_CBANK_PARAM_SIZE
	.align		4
.L_160:
        /*0018*/ 	.byte	0x03, 0x19
        /*001a*/ 	.short	0x0438


	//----- nvinfo : EIATTR_KPARAM_INFO
	.align		4
        /*001c*/ 	.byte	0x04, 0x17
        /*001e*/ 	.short	(.L_162 - .L_161)
.L_161:
        /*0020*/ 	.word	0x00000000
        /*0024*/ 	.short	0x0000
        /*0026*/ 	.short	0x0000
        /*0028*/ 	.byte	0x00, 0xf0, 0xe1, 0x10


	//----- nvinfo : EIATTR_MAXREG_COUNT
	.align		4
.L_162:
        /*002c*/ 	.byte	0x03, 0x1b
        /*002e*/ 	.short	0x00ff


	//----- nvinfo : EIATTR_NUM_BARRIERS
	.align		4
        /*0030*/ 	.byte	0x02, 0x4c
        /*0032*/ 	.byte	0x06
	.zero		1


	//----- nvinfo : EIATTR_ANNOTATIONS
	.align		4
        /*0034*/ 	.byte	0x04, 0x55
        /*0036*/ 	.short	(.L_164 - .L_163)


	//   ....[0]....
.L_163:
        /* <DEDUP_REMOVED lines=149> */
        /*097c*/ 	.byte	0x60, 0x8b, 0x01, 0x00


	//----- nvinfo : EIATTR_MERCURY_ISA_VERSION
	.align		4
.L_164:
        /*0980*/ 	.byte	0x03, 0x5f
        /*0982*/ 	.short	0x0000


	//----- nvinfo : EIATTR_INT_WARP_WIDE_INSTR_OFFSETS
	.align		4
        /*0984*/ 	.byte	0x04, 0x31
        /*0986*/ 	.short	(.L_166 - .L_165)


	//   ....[0]....
.L_165:
        /*0988*/ 	.word	0x00014590


	//   ....[1]....
        /*098c*/ 	.word	0x00014610


	//----- nvinfo : EIATTR_COOP_GROUP_MASK_REGIDS
	.align		4
.L_166:
        /*0990*/ 	.byte	0x04, 0x29
        /*0992*/ 	.short	(.L_168 - .L_167)


	//   ....[0]....
.L_167:
        /*0994*/ 	.word	0xffffffff


	//   ....[1]....
        /*0998*/ 	.word	0xffffffff


	//   ....[2]....
        /*099c*/ 	.word	0xffffffff


	//   ....[3]....
        /*09a0*/ 	.word	0xffffffff


	//   ....[4]....
        /*09a4*/ 	.word	0xffffffff


	//   ....[5]....
        /*09a8*/ 	.word	0xffffffff


	//   ....[6]....
        /*09ac*/ 	.word	0xffffffff


	//   ....[7]....
        /*09b0*/ 	.word	0xffffffff


	//   ....[8]....
        /*09b4*/ 	.word	0xffffffff


	//   ....[9]....
        /*09b8*/ 	.word	0xffffffff


	//   ....[10]....
        /*09bc*/ 	.word	0xffffffff


	//   ....[11]....
        /*09c0*/ 	.word	0xffffffff


	//   ....[12]....
        /*09c4*/ 	.word	0xffffffff


	//   ....[13]....
        /*09c8*/ 	.word	0xffffffff


	//   ....[14]....
        /*09cc*/ 	.word	0xffffffff


	//   ....[15]....
        /*09d0*/ 	.word	0xffffffff


	//   ....[16]....
        /*09d4*/ 	.word	0xffffffff


	//   ....[17]....
        /*09d8*/ 	.word	0xffffffff


	//   ....[18]....
        /*09dc*/ 	.word	0xffffffff


	//   ....[19]....
        /*09e0*/ 	.word	0xffffffff


	//   ....[20]....
        /*09e4*/ 	.word	0xffffffff


	//   ....[21]....
        /*09e8*/ 	.word	0xffffffff


	//   ....[22]....
        /*09ec*/ 	.word	0xffffffff


	//   ....[23]....
        /*09f0*/ 	.word	0xffffffff


	//   ....[24]....
        /*09f4*/ 	.word	0xffffffff


	//   ....[25]....
        /*09f8*/ 	.word	0xffffffff


	//   ....[26]....
        /*09fc*/ 	.word	0xffffffff


	//   ....[27]....
        /*0a00*/ 	.word	0xffffffff


	//   ....[28]....
        /*0a04*/ 	.word	0xffffffff


	//   ....[29]....
        /*0a08*/ 	.word	0xffffffff


	//   ....[30]....
        /*0a0c*/ 	.word	0xffffffff


	//   ....[31]....
        /*0a10*/ 	.word	0xffffffff


	//   ....[32]....
        /*0a14*/ 	.word	0xffffffff


	//   ....[33]....
        /*0a18*/ 	.word	0xffffffff


	//   ....[34]....
        /*0a1c*/ 	.word	0xffffffff


	//   ....[35]....
        /*0a20*/ 	.word	0xffffffff


	//   ....[36]....
        /*0a24*/ 	.word	0xffffffff


	//   ....[37]....
        /*0a28*/ 	.word	0xffffffff


	//   ....[38]....
        /*0a2c*/ 	.word	0xffffffff


	//   ....[39]....
        /*0a30*/ 	.word	0xffffffff


	//   ....[40]....
        /*0a34*/ 	.word	0xffffffff


	//   ....[41]....
        /*0a38*/ 	.word	0xffffffff


	//   ....[42]....
        /*0a3c*/ 	.word	0xffffffff


	//   ....[43]....
        /*0a40*/ 	.word	0xffffffff


	//   ....[44]....
        /*0a44*/ 	.word	0xffffffff


	//   ....[45]....
        /*0a48*/ 	.word	0xffffffff


	//   ....[46]....
        /*0a4c*/ 	.word	0xffffffff


	//   ....[47]....
        /*0a50*/ 	.word	0xffffffff


	//   ....[48]....
        /*0a54*/ 	.word	0xffffffff


	//   ....[49]....
        /*0a58*/ 	.word	0xffffffff


	//   ....[50]....
        /*0a5c*/ 	.word	0xffffffff


	//   ....[51]....
        /*0a60*/ 	.word	0xffffffff


	//   ....[52]....
        /*0a64*/ 	.word	0xffffffff


	//   ....[53]....
        /*0a68*/ 	.word	0xffffffff


	//   ....[54]....
        /*0a6c*/ 	.word	0xffffffff


	//   ....[55]....
        /*0a70*/ 	.word	0xffffffff


	//   ....[56]....
        /*0a74*/ 	.word	0xffffffff


	//   ....[57]....
        /*0a78*/ 	.word	0xffffffff


	//   ....[58]....
        /*0a7c*/ 	.word	0xffffffff


	//   ....[59]....
        /*0a80*/ 	.word	0xffffffff


	//   ....[60]....
        /*0a84*/ 	.word	0xffffffff


	//   ....[61]....
        /*0a88*/ 	.word	0xffffffff


	//   ....[62]....
        /*0a8c*/ 	.word	0xffffffff


	//   ....[63]....
        /*0a90*/ 	.word	0xffffffff


	//   ....[64]....
        /*0a94*/ 	.word	0xffffffff


	//   ....[65]....
        /*0a98*/ 	.word	0xffffffff


	//   ....[66]....
        /*0a9c*/ 	.word	0xffffffff


	//   ....[67]....
        /*0aa0*/ 	.word	0xffffffff


	//   ....[68]....
        /*0aa4*/ 	.word	0xffffffff


	//   ....[69]....
        /*0aa8*/ 	.word	0xffffffff


	//   ....[70]....
        /*0aac*/ 	.word	0xffffffff


	//   ....[71]....
        /*0ab0*/ 	.word	0xffffffff


	//   ....[72]....
        /*0ab4*/ 	.word	0xffffffff


	//   ....[73]....
        /*0ab8*/ 	.word	0xffffffff


	//   ....[74]....
        /*0abc*/ 	.word	0xffffffff


	//   ....[75]....
        /*0ac0*/ 	.word	0xffffffff


	//   ....[76]....
        /*0ac4*/ 	.word	0xffffffff


	//   ....[77]....
        /*0ac8*/ 	.word	0xffffffff


	//   ....[78]....
        /*0acc*/ 	.word	0xffffffff


	//   ....[79]....
        /*0ad0*/ 	.word	0xffffffff


	//   ....[80]....
        /*0ad4*/ 	.word	0xffffffff


	//   ....[81]....
        /*0ad8*/ 	.word	0xffffffff


	//   ....[82]....
        /*0adc*/ 	.word	0xffffffff


	//   ....[83]....
        /*0ae0*/ 	.word	0xffffffff


	//   ....[84]....
        /*0ae4*/ 	.word	0xffffffff


	//   ....[85]....
        /*0ae8*/ 	.word	0xffffffff


	//   ....[86]....
        /*0aec*/ 	.word	0xffffffff


	//   ....[87]....
        /*0af0*/ 	.word	0xffffffff


	//   ....[88]....
        /*0af4*/ 	.word	0xffffffff


	//   ....[89]....
        /*0af8*/ 	.word	0xffffffff


	//   ....[90]....
        /*0afc*/ 	.word	0xffffffff


	//   ....[91]....
        /*0b00*/ 	.word	0xffffffff


	//   ....[92]....
        /*0b04*/ 	.word	0xffffffff


	//   ....[93]....
        /*0b08*/ 	.word	0xffffffff


	//   ....[94]....
        /*0b0c*/ 	.word	0xffffffff


	//   ....[95]....
        /*0b10*/ 	.word	0xffffffff


	//   ....[96]....
        /*0b14*/ 	.word	0xffffffff


	//   ....[97]....
        /*0b18*/ 	.word	0xffffffff


	//   ....[98]....
        /*0b1c*/ 	.word	0xffffffff


	//   ....[99]....
        /*0b20*/ 	.word	0xffffffff


	//   ....[100]....
        /*0b24*/ 	.word	0xffffffff


	//   ....[101]....
        /*0b28*/ 	.word	0xffffffff


	//   ....[102]....
        /*0b2c*/ 	.word	0xffffffff


	//   ....[103]....
        /*0b30*/ 	.word	0xffffffff


	//   ....[104]....
        /*0b34*/ 	.word	0xffffffff


	//   ....[105]....
        /*0b38*/ 	.word	0xffffffff


	//   ....[106]....
        /*0b3c*/ 	.word	0xffffffff


	//   ....[107]....
        /*0b40*/ 	.word	0xffffffff


	//   ....[108]....
        /*0b44*/ 	.word	0xffffffff


	//   ....[109]....
        /*0b48*/ 	.word	0xffffffff


	//   ....[110]....
        /*0b4c*/ 	.word	0xffffffff


	//   ....[111]....
        /*0b50*/ 	.word	0xffffffff


	//   ....[112]....
        /*0b54*/ 	.word	0xffffffff


	//   ....[113]....
        /*0b58*/ 	.word	0xffffffff


	//   ....[114]....
        /*0b5c*/ 	.word	0xffffffff


	//   ....[115]....
        /*0b60*/ 	.word	0xffffffff


	//   ....[116]....
        /*0b64*/ 	.word	0xffffffff


	//   ....[117]....
        /*0b68*/ 	.word	0xffffffff


	//   ....[118]....
        /*0b6c*/ 	.word	0xffffffff


	//   ....[119]....
        /*0b70*/ 	.word	0xffffffff


	//   ....[120]....
        /*0b74*/ 	.word	0xffffffff


	//   ....[121]....
        /*0b78*/ 	.word	0xffffffff


	//   ....[122]....
        /*0b7c*/ 	.word	0xffffffff


	//   ....[123]....
        /*0b80*/ 	.word	0xffffffff


	//   ....[124]....
        /*0b84*/ 	.word	0xffffffff


	//   ....[125]....
        /*0b88*/ 	.word	0xffffffff


	//   ....[126]....
        /*0b8c*/ 	.word	0xffffffff


	//   ....[127]....
        /*0b90*/ 	.word	0xffffffff


	//   ....[128]....
        /*0b94*/ 	.word	0xffffffff


	//   ....[129]....
        /*0b98*/ 	.word	0xffffffff


	//   ....[130]....
        /*0b9c*/ 	.word	0xffffffff


	//   ....[131]....
        /*0ba0*/ 	.word	0xffffffff


	//   ....[132]....
        /*0ba4*/ 	.word	0xffffffff


	//   ....[133]....
        /*0ba8*/ 	.word	0xffffffff


	//   ....[134]....
        /*0bac*/ 	.word	0xffffffff


	//   ....[135]....
        /*0bb0*/ 	.word	0xffffffff


	//   ....[136]....
        /*0bb4*/ 	.word	0xffffffff


	//   ....[137]....
        /*0bb8*/ 	.word	0xffffffff


	//   ....[138]....
        /*0bbc*/ 	.word	0xffffffff


	//   ....[139]....
        /*0bc0*/ 	.word	0xffffffff


	//   ....[140]....
        /*0bc4*/ 	.word	0xffffffff


	//   ....[141]....
        /*0bc8*/ 	.word	0xffffffff


	//   ....[142]....
        /*0bcc*/ 	.word	0xffffffff


	//   ....[143]....
        /*0bd0*/ 	.word	0xffffffff


	//   ....[144]....
        /*0bd4*/ 	.word	0xffffffff


	//   ....[145]....
        /*0bd8*/ 	.word	0xffffffff


	//   ....[146]....
        /*0bdc*/ 	.word	0xffffffff


	//   ....[147]....
        /*0be0*/ 	.word	0xffffffff


	//   ....[148]....
        /*0be4*/ 	.word	0xffffffff


	//   ....[149]....
        /*0be8*/ 	.word	0xffffffff


	//   ....[150]....
        /*0bec*/ 	.word	0xffffffff


	//   ....[151]....
        /*0bf0*/ 	.word	0xffffffff


	//   ....[152]....
        /*0bf4*/ 	.word	0xffffffff


	//   ....[153]....
        /*0bf8*/ 	.word	0xffffffff


	//   ....[154]....
        /*0bfc*/ 	.word	0xffffffff


	//   ....[155]....
        /*0c00*/ 	.word	0xffffffff


	//   ....[156]....
        /*0c04*/ 	.word	0xffffffff


	//   ....[157]....
        /*0c08*/ 	.word	0xffffffff


	//   ....[158]....
        /*0c0c*/ 	.word	0xffffffff


	//   ....[159]....
        /*0c10*/ 	.word	0xffffffff


	//   ....[160]....
        /*0c14*/ 	.word	0xffffffff


	//   ....[161]....
        /*0c18*/ 	.word	0xffffffff


	//   ....[162]....
        /*0c1c*/ 	.word	0xffffffff


	//   ....[163]....
        /*0c20*/ 	.word	0xffffffff


	//   ....[164]....
        /*0c24*/ 	.word	0xffffffff


	//   ....[165]....
        /*0c28*/ 	.word	0xffffffff


	//   ....[166]....
        /*0c2c*/ 	.word	0xffffffff


	//   ....[167]....
        /*0c30*/ 	.word	0xffffffff


	//   ....[168]....
        /*0c34*/ 	.word	0xffffffff


	//   ....[169]....
        /*0c38*/ 	.word	0xffffffff


	//   ....[170]....
        /*0c3c*/ 	.word	0xffffffff


	//   ....[171]....
        /*0c40*/ 	.word	0xffffffff


	//   ....[172]....
        /*0c44*/ 	.word	0xffffffff


	//   ....[173]....
        /*0c48*/ 	.word	0xffffffff


	//   ....[174]....
        /*0c4c*/ 	.word	0xffffffff


	//   ....[175]....
        /*0c50*/ 	.word	0xffffffff


	//   ....[176]....
        /*0c54*/ 	.word	0xffffffff


	//   ....[177]....
        /*0c58*/ 	.word	0xffffffff


	//   ....[178]....
        /*0c5c*/ 	.word	0xffffffff


	//   ....[179]....
        /*0c60*/ 	.word	0xffffffff


	//   ....[180]....
        /*0c64*/ 	.word	0xffffffff


	//   ....[181]....
        /*0c68*/ 	.word	0xffffffff


	//   ....[182]....
        /*0c6c*/ 	.word	0xffffffff


	//   ....[183]....
        /*0c70*/ 	.word	0xffffffff


	//   ....[184]....
        /*0c74*/ 	.word	0xffffffff


	//   ....[185]....
        /*0c78*/ 	.word	0xffffffff


	//   ....[186]....
        /*0c7c*/ 	.word	0xffffffff


	//   ....[187]....
        /*0c80*/ 	.word	0xffffffff


	//   ....[188]....
        /*0c84*/ 	.word	0xffffffff


	//   ....[189]....
        /*0c88*/ 	.word	0xffffffff


	//   ....[190]....
        /*0c8c*/ 	.word	0xffffffff


	//   ....[191]....
        /*0c90*/ 	.word	0xffffffff


	//   ....[192]....
        /*0c94*/ 	.word	0xffffffff


	//   ....[193]....
        /*0c98*/ 	.word	0xffffffff


	//   ....[194]....
        /*0c9c*/ 	.word	0xffffffff


	//   ....[195]....
        /*0ca0*/ 	.word	0xffffffff


	//   ....[196]....
        /*0ca4*/ 	.word	0xffffffff


	//   ....[197]....
        /*0ca8*/ 	.word	0xffffffff


	//   ....[198]....
        /*0cac*/ 	.word	0xffffffff


	//   ....[199]....
        /*0cb0*/ 	.word	0xffffffff


	//   ....[200]....
        /*0cb4*/ 	.word	0xffffffff


	//   ....[201]....
        /*0cb8*/ 	.word	0xffffffff


	//   ....[202]....
        /*0cbc*/ 	.word	0xffffffff


	//   ....[203]....
        /*0cc0*/ 	.word	0xffffffff


	//   ....[204]....
        /*0cc4*/ 	.word	0xffffffff


	//   ....[205]....
        /*0cc8*/ 	.word	0xffffffff


	//   ....[206]....
        /*0ccc*/ 	.word	0xffffffff


	//   ....[207]....
        /*0cd0*/ 	.word	0xffffffff


	//   ....[208]....
        /*0cd4*/ 	.word	0xffffffff


	//   ....[209]....
        /*0cd8*/ 	.word	0xffffffff


	//   ....[210]....
        /*0cdc*/ 	.word	0xffffffff


	//   ....[211]....
        /*0ce0*/ 	.word	0xffffffff


	//   ....[212]....
        /*0ce4*/ 	.word	0xffffffff


	//   ....[213]....
        /*0ce8*/ 	.word	0xffffffff


	//   ....[214]....
        /*0cec*/ 	.word	0xffffffff


	//   ....[215]....
        /*0cf0*/ 	.word	0xffffffff


	//   ....[216]....
        /*0cf4*/ 	.word	0xffffffff


	//   ....[217]....
        /*0cf8*/ 	.word	0xffffffff


	//   ....[218]....
        /*0cfc*/ 	.word	0xffffffff


	//   ....[219]....
        /*0d00*/ 	.word	0xffffffff


	//   ....[220]....
        /*0d04*/ 	.word	0xffffffff


	//   ....[221]....
        /*0d08*/ 	.word	0xffffffff


	//   ....[222]....
        /*0d0c*/ 	.word	0xffffffff


	//   ....[223]....
        /*0d10*/ 	.word	0xffffffff


	//   ....[224]....
        /*0d14*/ 	.word	0xffffffff


	//   ....[225]....
        /*0d18*/ 	.word	0xffffffff


	//   ....[226]....
        /*0d1c*/ 	.word	0xffffffff


	//   ....[227]....
        /*0d20*/ 	.word	0xffffffff


	//   ....[228]....
        /*0d24*/ 	.word	0xffffffff


	//   ....[229]....
        /*0d28*/ 	.word	0xffffffff


	//   ....[230]....
        /*0d2c*/ 	.word	0xffffffff


	//   ....[231]....
        /*0d30*/ 	.word	0xffffffff


	//----- nvinfo : EIATTR_COOP_GROUP_INSTR_OFFSETS
	.align		4
.L_168:
        /*0d34*/ 	.byte	0x04, 0x28
        /*0d36*/ 	.short	(.L_170 - .L_169)


	//   ....[0]....
.L_169:
        /*0d38*/ 	.word	0x00000050


	//   ....[1]....
        /*0d3c*/ 	.word	0x00000200


	//   ....[2]....
        /*0d40*/ 	.word	0x00000230


	//   ....[3]....
        /*0d44*/ 	.word	0x00000260


	//   ....[4]....
        /*0d48*/ 	.word	0x00000290


	//   ....[5]....
        /*0d4c*/ 	.word	0x000002c0


	//   ....[6]....
        /*0d50*/ 	.word	0x000002f0


	//   ....[7]....
        /*0d54*/ 	.word	0x00000460


	//   ....[8]....
        /*0d58*/ 	.word	0x000004a0


	//   ....[9]....
        /*0d5c*/ 	.word	0x000004d0


	//   ....[10]....
        /*0d60*/ 	.word	0x00000500


	//   ....[11]....
        /*0d64*/ 	.word	0x00000530


	//   ....[12]....
        /*0d68*/ 	.word	0x00000560


	//   ....[13]....
        /*0d6c*/ 	.word	0x000005f0


	//   ....[14]....
        /*0d70*/ 	.word	0x00000620


	//   ....[15]....
        /*0d74*/ 	.word	0x00000640


	//   ....[16]....
        /*0d78*/ 	.word	0x000006a0


	//   ....[17]....
        /*0d7c*/ 	.word	0x00003ac0


	//   ....[18]....
        /*0d80*/ 	.word	0x00003ad0


	//   ....[19]....
        /*0d84*/ 	.word	0x00005690


	//   ....[20]....
        /*0d88*/ 	.word	0x000056a0


	//   ....[21]....
        /*0d8c*/ 	.word	0x00007010


	//   ....[22]....
        /*0d90*/ 	.word	0x00007030


	//   ....[23]....
        /*0d94*/ 	.word	0x00007650


	//   ....[24]....
        /*0d98*/ 	.word	0x00007670


	//   ....[25]....
        /*0d9c*/ 	.word	0x00008590


	//   ....[26]....
        /*0da0*/ 	.word	0x000085b0


	//   ....[27]....
        /*0da4*/ 	.word	0x000086f0


	//   ....[28]....
        /*0da8*/ 	.word	0x00008700


	//   ....[29]....
        /*0dac*/ 	.word	0x00008840


	//   ....[30]....
        /*0db0*/ 	.word	0x00008860


	//   ....[31]....
        /*0db4*/ 	.word	0x000089a0


	//   ....[32]....
        /*0db8*/ 	.word	0x000089b0


	//   ....[33]....
        /*0dbc*/ 	.word	0x00008e80


	//   ....[34]....
        /*0dc0*/ 	.word	0x00008e90


	//   ....[35]....
        /*0dc4*/ 	.word	0x00008ea0


	//   ....[36]....
        /*0dc8*/ 	.word	0x00008eb0


	//   ....[37]....
        /*0dcc*/ 	.word	0x000091c0


	//   ....[38]....
        /*0dd0*/ 	.word	0x00009200


	//   ....[39]....
        /*0dd4*/ 	.word	0x00009240


	//   ....[40]....
        /*0dd8*/ 	.word	0x00009280


	//   ....[41]....
        /*0ddc*/ 	.word	0x0000bc30


	//   ....[42]....
        /*0de0*/ 	.word	0x0000bc70


	//   ....[43]....
        /*0de4*/ 	.word	0x0000bcb0


	//   ....[44]....
        /*0de8*/ 	.word	0x0000bcf0


	//   ....[45]....
        /*0dec*/ 	.word	0x0000e9c0


	//   ....[46]....
        /*0df0*/ 	.word	0x0000e9e0


	//   ....[47]....
        /*0df4*/ 	.word	0x0000eba0


	//   ....[48]....
        /*0df8*/ 	.word	0x0000ebb0


	//   ....[49]....
        /*0dfc*/ 	.word	0x0000f5b0


	//   ....[50]....
        /*0e00*/ 	.word	0x0000f5d0


	//   ....[51]....
        /*0e04*/ 	.word	0x0000f700


	//   ....[52]....
        /*0e08*/ 	.word	0x0000f710


	//   ....[53]....
        /*0e0c*/ 	.word	0x0000fed0


	//   ....[54]....
        /*0e10*/ 	.word	0x0000ff00


	//   ....[55]....
        /*0e14*/ 	.word	0x0000ff10


	//   ....[56]....
        /*0e18*/ 	.word	0x0000ff20


	//   ....[57]....
        /*0e1c*/ 	.word	0x0000ff30


	//   ....[58]....
        /*0e20*/ 	.word	0x0000ff60


	//   ....[59]....
        /*0e24*/ 	.word	0x0000ff80


	//   ....[60]....
        /*0e28*/ 	.word	0x0000ffa0


	//   ....[61]....
        /*0e2c*/ 	.word	0x00011300


	//   ....[62]....
        /*0e30*/ 	.word	0x00011310


	//   ....[63]....
        /*0e34*/ 	.word	0x00011420


	//   ....[64]....
        /*0e38*/ 	.word	0x00011430


	//   ....[65]....
        /*0e3c*/ 	.word	0x00011e00


	//   ....[66]....
        /*0e40*/ 	.word	0x00011e20


	//   ....[67]....
        /*0e44*/ 	.word	0x00011f10


	//   ....[68]....
        /*0e48*/ 	.word	0x00011f20


	//   ....[69]....
        /*0e4c*/ 	.word	0x00012320


	//   ....[70]....
        /*0e50*/ 	.word	0x00012350


	//   ....[71]....
        /*0e54*/ 	.word	0x00012370


	//   ....[72]....
        /*0e58*/ 	.word	0x00012390


	//   ....[73]....
        /*0e5c*/ 	.word	0x000123b0


	//   ....[74]....
        /*0e60*/ 	.word	0x000123d0


	//   ....[75]....
        /*0e64*/ 	.word	0x000123f0


	//   ....[76]....
        /*0e68*/ 	.word	0x00012410


	//   ....[77]....
        /*0e6c*/ 	.word	0x00013be0


	//   ....[78]....
        /*0e70*/ 	.word	0x00013bf0


	//   ....[79]....
        /*0e74*/ 	.word	0x00013c00


	//   ....[80]....
        /*0e78*/ 	.word	0x00013c10


	//   ....[81]....
        /*0e7c*/ 	.word	0x00013c40


	//   ....[82]....
        /*0e80*/ 	.word	0x00013c60


	//   ....[83]....
        /*0e84*/ 	.word	0x00013c80


	//   ....[84]....
        /*0e88*/ 	.word	0x00013c90


	//   ....[85]....
        /*0e8c*/ 	.word	0x00015270


	//   ....[86]....
        /*0e90*/ 	.word	0x00015280


	//   ....[87]....
        /*0e94*/ 	.word	0x000152a0


	//   ....[88]....
        /*0e98*/ 	.word	0x000152b0


	//   ....[89]....
        /*0e9c*/ 	.word	0x000152c0


	//   ....[90]....
        /*0ea0*/ 	.word	0x000152d0


	//   ....[91]....
        /*0ea4*/ 	.word	0x000152f0


	//   ....[92]....
        /*0ea8*/ 	.word	0x00015300


	//   ....[93]....
        /*0eac*/ 	.word	0x00015770


	//   ....[94]....
        /*0eb0*/ 	.word	0x00015790


	//   ....[95]....
        /*0eb4*/ 	.word	0x000158b0


	//   ....[96]....
        /*0eb8*/ 	.word	0x000158c0


	//   ....[97]....
        /*0ebc*/ 	.word	0x000159f0


	//   ....[98]....
        /*0ec0*/ 	.word	0x00015a10


	//   ....[99]....
        /*0ec4*/ 	.word	0x00015b40


	//   ....[100]....
        /*0ec8*/ 	.word	0x00015b50


	//   ....[101]....
        /*0ecc*/ 	.word	0x00015e70


	//   ....[102]....
        /*0ed0*/ 	.word	0x00015e90


	//   ....[103]....
        /*0ed4*/ 	.word	0x00016360


	//   ....[104]....
        /*0ed8*/ 	.word	0x00016370


	//   ....[105]....
        /*0edc*/ 	.word	0x00016840


	//   ....[106]....
        /*0ee0*/ 	.word	0x00016860


	//   ....[107]....
        /*0ee4*/ 	.word	0x00016d40


	//   ....[108]....
        /*0ee8*/ 	.word	0x00016d50


	//   ....[109]....
        /*0eec*/ 	.word	0x00017a30


	//   ....[110]....
        /*0ef0*/ 	.word	0x00017a50


	//   ....[111]....
        /*0ef4*/ 	.word	0x00017b80


	//   ....[112]....
        /*0ef8*/ 	.word	0x00017b90


	//   ....[113]....
        /*0efc*/ 	.word	0x00017cc0


	//   ....[114]....
        /*0f00*/ 	.word	0x00017ce0


	//   ....[115]....
        /*0f04*/ 	.word	0x00017e10


	//   ....[116]....
        /*0f08*/ 	.word	0x00017e20


	//   ....[117]....
        /*0f0c*/ 	.word	0x00018010


	//   ....[118]....
        /*0f10*/ 	.word	0x00018030


	//   ....[119]....
        /*0f14*/ 	.word	0x00018160


	//   ....[120]....
        /*0f18*/ 	.word	0x000181a0


	//   ....[121]....
        /*0f1c*/ 	.word	0x000181d0


	//   ....[122]....
        /*0f20*/ 	.word	0x00018200


	//   ....[123]....
        /*0f24*/ 	.word	0x00018230


	//   ....[124]....
        /*0f28*/ 	.word	0x00018260


	//   ....[125]....
        /*0f2c*/ 	.word	0x000183d0


	//   ....[126]....
        /*0f30*/ 	.word	0x00018410


	//   ....[127]....
        /*0f34*/ 	.word	0x00018440


	//   ....[128]....
        /*0f38*/ 	.word	0x00018470


	//   ....[129]....
        /*0f3c*/ 	.word	0x000184a0


	//   ....[130]....
        /*0f40*/ 	.word	0x000184d0


	//   ....[131]....
        /*0f44*/ 	.word	0x00018560


	//   ....[132]....
        /*0f48*/ 	.word	0x00018590


	//   ....[133]....
        /*0f4c*/ 	.word	0x000185a0


	//   ....[134]....
        /*0f50*/ 	.word	0x00018600


	//   ....[135]....
        /*0f54*/ 	.word	0x00018be0


	//   ....[136]....
        /*0f58*/ 	.word	0x00018c40


	//   ....[137]....
        /*0f5c*/ 	.word	0x00018c90


	//   ....[138]....
        /*0f60*/ 	.word	0x00018ce0


	//   ....[139]....
        /*0f64*/ 	.word	0x00018d30


	//   ....[140]....
        /*0f68*/ 	.word	0x00018da0


	//   ....[141]....
        /*0f6c*/ 	.word	0x00018df0


	//   ....[142]....
        /*0f70*/ 	.word	0x00018e50


	//   ....[143]....
        /*0f74*/ 	.word	0x00018ec0


	//   ....[144]....
        /*0f78*/ 	.word	0x00018f20


	//   ....[145]....
        /*0f7c*/ 	.word	0x00018f90


	//   ....[146]....
        /*0f80*/ 	.word	0x00019000


	//   ....[147]....
        /*0f84*/ 	.word	0x00019070


	//   ....[148]....
        /*0f88*/ 	.word	0x000190d0


	//   ....[149]....
        /*0f8c*/ 	.word	0x00019140


	//   ....[150]....
        /*0f90*/ 	.word	0x000191b0


	//   ....[151]....
        /*0f94*/ 	.word	0x00019220


	//   ....[152]....
        /*0f98*/ 	.word	0x00019280


	//   ....[153]....
        /*0f9c*/ 	.word	0x000192f0


	//   ....[154]....
        /*0fa0*/ 	.word	0x00019350


	//   ....[155]....
        /*0fa4*/ 	.word	0x000193c0


	//   ....[156]....
        /*0fa8*/ 	.word	0x00019430


	//   ....[157]....
        /*0fac*/ 	.word	0x000194a0


	//   ....[158]....
        /*0fb0*/ 	.word	0x00019500


	//   ....[159]....
        /*0fb4*/ 	.word	0x00019550


	//   ....[160]....
        /*0fb8*/ 	.word	0x00019590


	//   ....[161]....
        /*0fbc*/ 	.word	0x000195e0


	//   ....[162]....
        /*0fc0*/ 	.word	0x00019630


	//   ....[163]....
        /*0fc4*/ 	.word	0x00019680


	//   ....[164]....
        /*0fc8*/ 	.word	0x000196d0


	//   ....[165]....
        /*0fcc*/ 	.word	0x00019720


	//   ....[166]....
        /*0fd0*/ 	.word	0x00019770


	//   ....[167]....
        /*0fd4*/ 	.word	0x000197e0


	//   ....[168]....
        /*0fd8*/ 	.word	0x00019850


	//   ....[169]....
        /*0fdc*/ 	.word	0x000198b0


	//   ....[170]....
        /*0fe0*/ 	.word	0x00019920


	//   ....[171]....
        /*0fe4*/ 	.word	0x00019990


	//   ....[172]....
        /*0fe8*/ 	.word	0x00019a00


	//   ....[173]....
        /*0fec*/ 	.word	0x00019a60


	//   ....[174]....
        /*0ff0*/ 	.word	0x00019ab0


	//   ....[175]....
        /*0ff4*/ 	.word	0x00019af0


	//   ....[176]....
        /*0ff8*/ 	.word	0x00019b40


	//   ....[177]....
        /*0ffc*/ 	.word	0x00019b80


	//   ....[178]....
        /*1000*/ 	.word	0x00019bd0


	//   ....[179]....
        /*1004*/ 	.word	0x00019c10


	//   ....[180]....
        /*1008*/ 	.word	0x00019c60


	//   ....[181]....
        /*100c*/ 	.word	0x00019ca0


	//   ....[182]....
        /*1010*/ 	.word	0x00019cf0


	//   ....[183]....
        /*1014*/ 	.word	0x00019d30


	//   ....[184]....
        /*1018*/ 	.word	0x00019d80


	//   ....[185]....
        /*101c*/ 	.word	0x00019dd0


	//   ....[186]....
        /*1020*/ 	.word	0x00019e20


	//   ....[187]....
        /*1024*/ 	.word	0x00019e70


	//   ....[188]....
        /*1028*/ 	.word	0x00019ec0


	//   ....[189]....
        /*102c*/ 	.word	0x00019f00


	//   ....[190]....
        /*1030*/ 	.word	0x00019f70


	//   ....[191]....
        /*1034*/ 	.word	0x00019fe0


	//   ....[192]....
        /*1038*/ 	.word	0x0001a050


	//   ....[193]....
        /*103c*/ 	.word	0x0001a0b0


	//   ....[194]....
        /*1040*/ 	.word	0x0001a120


	//   ....[195]....
        /*1044*/ 	.word	0x0001a190


	//   ....[196]....
        /*1048*/ 	.word	0x0001a200


	//   ....[197]....
        /*104c*/ 	.word	0x0001a260


	//   ....[198]....
        /*1050*/ 	.word	0x0001a2d0


	//   ....[199]....
        /*1054*/ 	.word	0x0001a340


	//   ....[200]....
        /*1058*/ 	.word	0x0001a3b0


	//   ....[201]....
        /*105c*/ 	.word	0x0001a410


	//   ....[202]....
        /*1060*/ 	.word	0x0001a480


	//   ....[203]....
        /*1064*/ 	.word	0x0001a4f0


	//   ....[204]....
        /*1068*/ 	.word	0x0001a560


	//   ....[205]....
        /*106c*/ 	.word	0x0001a5c0


	//   ....[206]....
        /*1070*/ 	.word	0x0001a630


	//   ....[207]....
        /*1074*/ 	.word	0x0001a6a0


	//   ....[208]....
        /*1078*/ 	.word	0x0001a710


	//   ....[209]....
        /*107c*/ 	.word	0x0001a770


	//   ....[210]....
        /*1080*/ 	.word	0x0001a7e0


	//   ....[211]....
        /*1084*/ 	.word	0x0001a850


	//   ....[212]....
        /*1088*/ 	.word	0x0001a8c0


	//   ....[213]....
        /*108c*/ 	.word	0x0001a920


	//   ....[214]....
        /*1090*/ 	.word	0x0001a990


	//   ....[215]....
        /*1094*/ 	.word	0x0001aa00


	//   ....[216]....
        /*1098*/ 	.word	0x0001aa50


	//   ....[217]....
        /*109c*/ 	.word	0x0001aa90


	//   ....[218]....
        /*10a0*/ 	.word	0x0001aae0


	//   ....[219]....
        /*10a4*/ 	.word	0x0001ab30


	//   ....[220]....
        /*10a8*/ 	.word	0x0001ab80


	//   ....[221]....
        /*10ac*/ 	.word	0x0001abf0


	//   ....[222]....
        /*10b0*/ 	.word	0x0001ac40


	//   ....[223]....
        /*10b4*/ 	.word	0x0001ac90


	//   ....[224]....
        /*10b8*/ 	.word	0x0001ace0


	//   ....[225]....
        /*10bc*/ 	.word	0x0001ad30


	//   ....[226]....
        /*10c0*/ 	.word	0x0001ad80


	//   ....[227]....
        /*10c4*/ 	.word	0x0001adf0


	//   ....[228]....
        /*10c8*/ 	.word	0x0001ae40


	//   ....[229]....
        /*10cc*/ 	.word	0x0001aea0


	//   ....[230]....
        /*10d0*/ 	.word	0x0001af00


	//   ....[231]....
        /*10d4*/ 	.word	0x0001af70


	//----- nvinfo : EIATTR_EXIT_INSTR_OFFSETS
	.align		4
.L_170:
        /*10d8*/ 	.byte	0x04, 0x1c
        /*10da*/ 	.short	(.L_172 - .L_171)


	//   ....[0]....
.L_171:
        /*10dc*/ 	.word	0x00000c10


	//   ....[1]....
        /*10e0*/ 	.word	0x00018ba0


	//----- nvinfo : EIATTR_MAX_THREADS
	.align		4
.L_172:
        /*10e4*/ 	.byte	0x04, 0x05
        /*10e6*/ 	.short	(.L_174 - .L_173)
.L_173:
        /*10e8*/ 	.word	0x00000080
        /*10ec*/ 	.word	0x00000001
        /*10f0*/ 	.word	0x00000001


	//----- nvinfo : EIATTR_CRS_STACK_SIZE
	.align		4
.L_174:
        /*10f4*/ 	.byte	0x04, 0x1e
        /*10f6*/ 	.short	(.L_176 - .L_175)
.L_175:
        /*10f8*/ 	.word	0x00000000
.L_176:


//--------------------- .nv.info._ZN7cutlass13device_kernelIN5flash19enable_sm80_to_sm89INS1_16FlashAttnFwdSm80INS1_25CollectiveMainloopFwdSm80ILi4ELi1ELb0EN4cute5tupleIJNS5_1CILi128EEENS7_ILi48EEENS7_ILi96EEEEEELi96ENS_6half_tEfNS_4arch4Sm80ELb0ELb1ELb0ELb0ELb1ELb0ELb1ELb1EEENS1_21CollectiveEpilogueFwdINS6_IJS8_SA_S9_EEENS6_IJNS7_ILi1EEESI_SI_EEESC_SE_Li128ELb0ELb1ELb1ELb0EEENS1_19SingleTileSchedulerILb0ELb1ELb1ELi128EEEEEEEEEvNT_6ParamsE --------------------------
	.section	.nv.info._ZN7cutlass13device_kernelIN5flash19enable_sm80_to_sm89INS1_16FlashAttnFwdSm80INS1_25CollectiveMainloopFwdSm80ILi4ELi1ELb0EN4cute5tupleIJNS5_1CILi128EEENS7_ILi48EEENS7_ILi96EEEEEELi96ENS_6half_tEfNS_4arch4Sm80ELb0ELb1ELb0ELb0ELb1ELb0ELb1ELb1EEENS1_21CollectiveEpilogueFwdINS6_IJS8_SA_S9_EEENS6_IJNS7_ILi1EEESI_SI_EEESC_SE_Li128ELb0ELb1ELb1ELb0EEENS1_19SingleTileSchedulerILb0ELb1ELb1ELi128EEEEEEEEEvNT_6ParamsE,"",@"SHT_CUDA_INFO"
	.sectionflags	@""
	.align	4


	//----- nvinfo : EIATTR_CUDA_API_VERSION
	.align		4
        /*0000*/ 	.byte	0x04, 0x37
        /*0002*/ 	.short	(.L_178 - .L_177)
.L_177:
        /*0004*/ 	.word	0x00000082


	//----- nvinfo : EIATTR_SW2861232_WAR
	.align		4
.L_178:
        /*0008*/ 	.byte	0x01, 0x35
	.zero		2


	//----- nvinfo : EIATTR_PARAM_CBANK
	.align		4
        /*000c*/ 	.byte	0x04, 0x0a
        /*000e*/ 	.short	(.L_180 - .L_179)
	.align		4
.L_179:
        /*0010*/ 	.word	index@(.nv.constant0._ZN7cutlass13device_kernelIN5flash19enable_sm80_to_sm89INS1_16FlashAttnFwdSm80INS1_25CollectiveMainloopFwdSm80ILi4ELi1ELb0EN4cute5tupleIJNS5_1CILi128EEENS7_ILi48EEENS7_ILi96EEEEEELi96ENS_6half_tEfNS_4arch4Sm80ELb0ELb1ELb0ELb0ELb1ELb0ELb1ELb1EEENS1_21CollectiveEpilogueFwdINS6_IJS8_SA_S9_EEENS6_IJNS7_ILi1EEESI_SI_EEESC_SE_Li128ELb0ELb1ELb1ELb0EEENS1_19SingleTileSchedulerILb0ELb1ELb1ELi128EEEEEEEEEvNT_6ParamsE)
        /*0014*/ 	.short	0x0160
        /*0016*/ 	.short	0x0418


	//----- nvinfo : EIATTR_CBANK_PARAM_SIZE
	.align		4
.L_180:
        /*0018*/ 	.byte	0x03, 0x19
        /*001a*/ 	.short	0x0418


	//----- nvinfo : EIATTR_KPARAM_INFO
	.align		4
        /*001c*/ 	.byte	0x04, 0x17
        /*001e*/ 	.short	(.L_182 - .L_181)
.L_181:
        /*0020*/ 	.word	0x00000000
        /*0024*/ 	.short	0x0000
        /*0026*/ 	.short	0x0000
        /*0028*/ 	.byte	0x00, 0xf0, 0x61, 0x10


	//----- nvinfo : EIATTR_MAXREG_COUNT
	.align		4
.L_182:
        /*002c*/ 	.byte	0x03, 0x1b
        /*002e*/ 	.short	0x00ff


	//----- nvinfo : EIATTR_NUM_BARRIERS
	.align		4
        /*0030*/ 	.byte	0x02, 0x4c
        /*0032*/ 	.byte	0x02
	.zero		1


	//----- nvinfo : EIATTR_MERCURY_ISA_VERSION
	.align		4
        /*0034*/ 	.byte	0x03, 0x5f
        /*0036*/ 	.short	0x0000


	//----- nvinfo : EIATTR_COOP_GROUP_MASK_REGIDS
	.align		4
        /*0038*/ 	.byte	0x04, 0x29
        /*003a*/ 	.short	(.L_184 - .L_183)


	//   ....[0]....
.L_183:
        /*003c*/ 	.word	0xffffffff


	//   ....[1]....
        /*0040*/ 	.word	0xffffffff


	//   ....[2]....
        /*0044*/ 	.word	0xffffffff


	//   ....[3]....
        /*0048*/ 	.word	0xffffffff


	//   ....[4]....
        /*004c*/ 	.word	0xffffffff


	//   ....[5]....
        /*0050*/ 	.word	0xffffffff


	//   ....[6]....
        /*0054*/ 	.word	0xffffffff


	//   ....[7]....
        /*0058*/ 	.word	0xffffffff


	//   ....[8]....
        /*005c*/ 	.word	0xffffffff


	//   ....[9]....
        /*0060*/ 	.word	0xffffffff


	//   ....[10]....
        /*0064*/ 	.word	0xffffffff


	//   ....[11]....
        /*0068*/ 	.word	0xffffffff


	//   ....[12]....
        /*006c*/ 	.word	0xffffffff


	//   ....[13]....
        /*0070*/ 	.word	0xffffffff


	//   ....[14]....
        /*0074*/ 	.word	0xffffffff


	//   ....[15]....
        /*0078*/ 	.word	0xffffffff


	//   ....[16]....
        /*007c*/ 	.word	0xffffffff


	//   ....[17]....
        /*0080*/ 	.word	0xffffffff


	//   ....[18]....
        /*0084*/ 	.word	0xffffffff


	//   ....[19]....
        /*0088*/ 	.word	0xffffffff


	//   ....[20]....
        /*008c*/ 	.word	0xffffffff


	//   ....[21]....
        /*0090*/ 	.word	0xffffffff


	//   ....[22]....
        /*0094*/ 	.word	0xffffffff


	//   ....[23]....
        /*0098*/ 	.word	0xffffffff


	//   ....[24]....
        /*009c*/ 	.word	0xffffffff


	//   ....[25]....
        /*00a0*/ 	.word	0xffffffff


	//   ....[26]....
        /*00a4*/ 	.word	0xffffffff


	//   ....[27]....
        /*00a8*/ 	.word	0xffffffff


	//   ....[28]....
        /*00ac*/ 	.word	0xffffffff


	//   ....[29]....
        /*00b0*/ 	.word	0xffffffff


	//   ....[30]....
        /*00b4*/ 	.word	0xffffffff


	//   ....[31]....
        /*00b8*/ 	.word	0xffffffff


	//   ....[32]....
        /*00bc*/ 	.word	0xffffffff


	//   ....[33]....
        /*00c0*/ 	.word	0xffffffff


	//   ....[34]....
        /*00c4*/ 	.word	0xffffffff


	//   ....[35]....
        /*00c8*/ 	.word	0xffffffff


	//   ....[36]....
        /*00cc*/ 	.word	0xffffffff


	//   ....[37]....
        /*00d0*/ 	.word	0xffffffff


	//   ....[38]....
        /*00d4*/ 	.word	0xffffffff


	//   ....[39]....
        /*00d8*/ 	.word	0xffffffff


	//   ....[40]....
        /*00dc*/ 	.word	0xffffffff


	//   ....[41]....
        /*00e0*/ 	.word	0xffffffff


	//   ....[42]....
        /*00e4*/ 	.word	0xffffffff


	//   ....[43]....
        /*00e8*/ 	.word	0xffffffff


	//   ....[44]....
        /*00ec*/ 	.word	0xffffffff


	//   ....[45]....
        /*00f0*/ 	.word	0xffffffff


	//   ....[46]....
        /*00f4*/ 	.word	0xffffffff


	//   ....[47]....
        /*00f8*/ 	.word	0xffffffff


	//   ....[48]....
        /*00fc*/ 	.word	0xffffffff


	//   ....[49]....
        /*0100*/ 	.word	0xffffffff


	//   ....[50]....
        /*0104*/ 	.word	0xffffffff


	//   ....[51]....
        /*0108*/ 	.word	0xffffffff


	//   ....[52]....
        /*010c*/ 	.word	0xffffffff


	//   ....[53]....
        /*0110*/ 	.word	0xffffffff


	//   ....[54]....
        /*0114*/ 	.word	0xffffffff


	//   ....[55]....
        /*0118*/ 	.word	0xffffffff


	//   ....[56]....
        /*011c*/ 	.word	0xffffffff


	//   ....[57]....
        /*0120*/ 	.word	0xffffffff


	//   ....[58]....
        /*0124*/ 	.word	0xffffffff


	//   ....[59]....
        /*0128*/ 	.word	0xffffffff


	//   ....[60]....
        /*012c*/ 	.word	0xffffffff


	//   ....[61]....
        /*0130*/ 	.word	0xffffffff


	//   ....[62]....
        /*0134*/ 	.word	0xffffffff


	//   ....[63]....
        /*0138*/ 	.word	0xffffffff


	//   ....[64]....
        /*013c*/ 	.word	0xffffffff


	//   ....[65]....
        /*0140*/ 	.word	0xffffffff


	//   ....[66]....
        /*0144*/ 	.word	0xffffffff


	//   ....[67]....
        /*0148*/ 	.word	0xffffffff


	//   ....[68]....
        /*014c*/ 	.word	0xffffffff


	//   ....[69]....
        /*0150*/ 	.word	0xffffffff


	//   ....[70]....
        /*0154*/ 	.word	0xffffffff


	//   ....[71]....
        /*0158*/ 	.word	0xffffffff


	//   ....[72]....
        /*015c*/ 	.word	0xffffffff


	//   ....[73]....
        /*0160*/ 	.word	0xffffffff


	//   ....[74]....
        /*0164*/ 	.word	0xffffffff


	//   ....[75]....
        /*0168*/ 	.word	0xffffffff


	//   ....[76]....
        /*016c*/ 	.word	0xffffffff


	//   ....[77]....
        /*0170*/ 	.word	0xffffffff


	//   ....[78]....
        /*0174*/ 	.word	0xffffffff


	//   ....[79]....
        /*0178*/ 	.word	0xffffffff


	//   ....[80]....
        /*017c*/ 	.word	0xffffffff


	//   ....[81]....
        /*0180*/ 	.word	0xffffffff


	//   ....[82]....
        /*0184*/ 	.word	0xffffffff


	//   ....[83]....
        /*0188*/ 	.word	0xffffffff


	//   ....[84]....
        /*018c*/ 	.word	0xffffffff


	//   ....[85]....
        /*0190*/ 	.word	0xffffffff


	//   ....[86]....
        /*0194*/ 	.word	0xffffffff


	//   ....[87]....
        /*0198*/ 	.word	0xffffffff


	//   ....[88]....
        /*019c*/ 	.word	0xffffffff


	//   ....[89]....
        /*01a0*/ 	.word	0xffffffff


	//   ....[90]....
        /*01a4*/ 	.word	0xffffffff


	//   ....[91]....
        /*01a8*/ 	.word	0xffffffff


	//   ....[92]....
        /*01ac*/ 	.word	0xffffffff


	//   ....[93]....
        /*01b0*/ 	.word	0xffffffff


	//   ....[94]....
        /*01b4*/ 	.word	0xffffffff


	//   ....[95]....
        /*01b8*/ 	.word	0xffffffff


	//   ....[96]....
        /*01bc*/ 	.word	0xffffffff


	//   ....[97]....
        /*01c0*/ 	.word	0xffffffff


	//   ....[98]....
        /*01c4*/ 	.word	0xffffffff


	//   ....[99]....
        /*01c8*/ 	.word	0xffffffff


	//   ....[100]....
        /*01cc*/ 	.word	0xffffffff


	//   ....[101]....
        /*01d0*/ 	.word	0xffffffff


	//   ....[102]....
        /*01d4*/ 	.word	0xffffffff


	//   ....[103]....
        /*01d8*/ 	.word	0xffffffff


	//   ....[104]....
        /*01dc*/ 	.word	0xffffffff


	//   ....[105]....
        /*01e0*/ 	.word	0xffffffff


	//   ....[106]....
        /*01e4*/ 	.word	0xffffffff


	//   ....[107]....
        /*01e8*/ 	.word	0xffffffff


	//   ....[108]....
        /*01ec*/ 	.word	0xffffffff


	//   ....[109]....
        /*01f0*/ 	.word	0xffffffff


	//   ....[110]....
        /*01f4*/ 	.word	0xffffffff


	//   ....[111]....
        /*01f8*/ 	.word	0xffffffff


	//   ....[112]....
        /*01fc*/ 	.word	0xffffffff


	//   ....[113]....
        /*0200*/ 	.word	0xffffffff


	//   ....[114]....
        /*0204*/ 	.word	0xffffffff


	//   ....[115]....
        /*0208*/ 	.word	0xffffffff


	//   ....[116]....
        /*020c*/ 	.word	0xffffffff


	//   ....[117]....
        /*0210*/ 	.word	0xffffffff


	//   ....[118]....
        /*0214*/ 	.word	0xffffffff


	//   ....[119]....
        /*0218*/ 	.word	0xffffffff


	//   ....[120]....
        /*021c*/ 	.word	0xffffffff


	//----- nvinfo : EIATTR_COOP_GROUP_INSTR_OFFSETS
	.align		4
.L_184:
        /*0220*/ 	.byte	0x04, 0x28
        /*0222*/ 	.short	(.L_186 - .L_185)


	//   ....[0]....
.L_185:
        /*0224*/ 	.word	0x00000050


	//   ....[1]....
        /*0228*/ 	.word	0x00001250


	//   ....[2]....
        /*022c*/ 	.word	0x00001280


	//   ....[3]....
        /*0230*/ 	.word	0x000014b0


	//   ....[4]....
        /*0234*/ 	.word	0x000014e0


	//   ....[5]....
        /*0238*/ 	.word	0x00001600


	//   ....[6]....
        /*023c*/ 	.word	0x00001630


	//   ....[7]....
        /*0240*/ 	.word	0x00001750


	//   ....[8]....
        /*0244*/ 	.word	0x000017b0


	//   ....[9]....
        /*0248*/ 	.word	0x00001dd0


	//   ....[10]....
        /*024c*/ 	.word	0x00001e10


	//   ....[11]....
        /*0250*/ 	.word	0x00001e50


	//   ....[12]....
        /*0254*/ 	.word	0x00001e80


	//   ....[13]....
        /*0258*/ 	.word	0x00002000


	//   ....[14]....
        /*025c*/ 	.word	0x000020f0


	//   ....[15]....
        /*0260*/ 	.word	0x00002310


	//   ....[16]....
        /*0264*/ 	.word	0x00002320


	//   ....[17]....
        /*0268*/ 	.word	0x00002cf0


	//   ....[18]....
        /*026c*/ 	.word	0x00002d00


	//   ....[19]....
        /*0270*/ 	.word	0x00002de0


	//   ....[20]....
        /*0274*/ 	.word	0x00002e00


	//   ....[21]....
        /*0278*/ 	.word	0x00003120


	//   ....[22]....
        /*027c*/ 	.word	0x000032c0


	//   ....[23]....
        /*0280*/ 	.word	0x000037b0


	//   ....[24]....
        /*0284*/ 	.word	0x00003e30


	//   ....[25]....
        /*0288*/ 	.word	0x00004450


	//   ....[26]....
        /*028c*/ 	.word	0x00004560


	//   ....[27]....
        /*0290*/ 	.word	0x000046d0


	//   ....[28]....
        /*0294*/ 	.word	0x000047a0


	//   ....[29]....
        /*0298*/ 	.word	0x00004850


	//   ....[30]....
        /*029c*/ 	.word	0x00004a80


	//   ....[31]....
        /*02a0*/ 	.word	0x00004ac0


	//   ....[32]....
        /*02a4*/ 	.word	0x00004bf0


	//   ....[33]....
        /*02a8*/ 	.word	0x00005c50


	//   ....[34]....
        /*02ac*/ 	.word	0x00005c60


	//   ....[35]....
        /*02b0*/ 	.word	0x00005d40


	//   ....[36]....
        /*02b4*/ 	.word	0x00005d50


	//   ....[37]....
        /*02b8*/ 	.word	0x00006670


	//   ....[38]....
        /*02bc*/ 	.word	0x00006690


	//   ....[39]....
        /*02c0*/ 	.word	0x000066b0


	//   ....[40]....
        /*02c4*/ 	.word	0x00006750


	//   ....[41]....
        /*02c8*/ 	.word	0x000068b0


	//   ....[42]....
        /*02cc*/ 	.word	0x00006ae0


	//   ....[43]....
        /*02d0*/ 	.word	0x00006cd0


	//   ....[44]....
        /*02d4*/ 	.word	0x00007310


	//   ....[45]....
        /*02d8*/ 	.word	0x00007ad0


	//   ....[46]....
        /*02dc*/ 	.word	0x00007c30


	//   ....[47]....
        /*02e0*/ 	.word	0x00007c80


	//   ....[48]....
        /*02e4*/ 	.word	0x00007dd0


	//   ....[49]....
        /*02e8*/ 	.word	0x00007e20


	//   ....[50]....
        /*02ec*/ 	.word	0x00007f60


	//   ....[51]....
        /*02f0*/ 	.word	0x00008110


	//   ....[52]....
        /*02f4*/ 	.word	0x00008270


	//   ....[53]....
        /*02f8*/ 	.word	0x00009d00


	//   ....[54]....
        /*02fc*/ 	.word	0x00009d10


	//   ....[55]....
        /*0300*/ 	.word	0x00009df0


	//   ....[56]....
        /*0304*/ 	.word	0x00009e00


	//   ....[57]....
        /*0308*/ 	.word	0x0000a720


	//   ....[58]....
        /*030c*/ 	.word	0x0000a740


	//   ....[59]....
        /*0310*/ 	.word	0x0000a760


	//   ....[60]....
        /*0314*/ 	.word	0x0000a800


	//   ....[61]....
        /*0318*/ 	.word	0x0000aaa0


	//   ....[62]....
        /*031c*/ 	.word	0x0000ab10


	//   ....[63]....
        /*0320*/ 	.word	0x0000ab60


	//   ....[64]....
        /*0324*/ 	.word	0x0000abc0


	//   ....[65]....
        /*0328*/ 	.word	0x0000abf0


	//   ....[66]....
        /*032c*/ 	.word	0x0000ac00


	//   ....[67]....
        /*0330*/ 	.word	0x0000adb0


	//   ....[68]....
        /*0334*/ 	.word	0x0000aee0


	//   ....[69]....
        /*0338*/ 	.word	0x0000c640


	//   ....[70]....
        /*033c*/ 	.word	0x0000c660


	//   ....[71]....
        /*0340*/ 	.word	0x0000c7d0


	//   ....[72]....
        /*0344*/ 	.word	0x0000c7e0


	//   ....[73]....
        /*0348*/ 	.word	0x0000d110


	//   ....[74]....
        /*034c*/ 	.word	0x0000d120


	//   ....[75]....
        /*0350*/ 	.word	0x0000d130


	//   ....[76]....
        /*0354*/ 	.word	0x0000d1d0


	//   ....[77]....
        /*0358*/ 	.word	0x0000d360


	//   ....[78]....
        /*035c*/ 	.word	0x0000d540


	//   ....[79]....
        /*0360*/ 	.word	0x0000d8e0


	//   ....[80]....
        /*0364*/ 	.word	0x0000df80


	//   ....[81]....
        /*0368*/ 	.word	0x0000e660


	//   ....[82]....
        /*036c*/ 	.word	0x0000e760


	//   ....[83]....
        /*0370*/ 	.word	0x0000e7b0


	//   ....[84]....
        /*0374*/ 	.word	0x0000e8c0


	//   ....[85]....
        /*0378*/ 	.word	0x0000e900


	//   ....[86]....
        /*037c*/ 	.word	0x0000e9f0


	//   ....[87]....
        /*0380*/ 	.word	0x0000ebb0


	//   ....[88]....
        /*0384*/ 	.word	0x0000ed00


	//   ....[89]....
        /*0388*/ 	.word	0x00010290


	//   ....[90]....
        /*038c*/ 	.word	0x000102c0


	//   ....[91]....
        /*0390*/ 	.word	0x000102d0


	//   ....[92]....
        /*0394*/ 	.word	0x000102e0


	//   ....[93]....
        /*0398*/ 	.word	0x00010310


	//   ....[94]....
        /*039c*/ 	.word	0x00010330


	//   ....[95]....
        /*03a0*/ 	.word	0x00010350


	//   ....[96]....
        /*03a4*/ 	.word	0x00010360


	//   ....[97]....
        /*03a8*/ 	.word	0x000111c0


	//   ....[98]....
        /*03ac*/ 	.word	0x00011200


	//   ....[99]....
        /*03b0*/ 	.word	0x00011230


	//   ....[100]....
        /*03b4*/ 	.word	0x00011260


	//   ....[101]....
        /*03b8*/ 	.word	0x00011290


	//   ....[102]....
        /*03bc*/ 	.word	0x000112c0


	//   ....[103]....
        /*03c0*/ 	.word	0x000112f0


	//   ....[104]....
        /*03c4*/ 	.word	0x00011320


	//   ....[105]....
        /*03c8*/ 	.word	0x000113f0


	//   ....[106]....
        /*03cc*/ 	.word	0x00011420


	//   ....[107]....
        /*03d0*/ 	.word	0x000118b0


	//   ....[108]....
        /*03d4*/ 	.word	0x000118d0


	//   ....[109]....
        /*03d8*/ 	.word	0x00011d50


	//   ....[110]....
        /*03dc*/ 	.word	0x00011d70


	//   ....[111]....
        /*03e0*/ 	.word	0x00012200


	//   ....[112]....
        /*03e4*/ 	.word	0x00012210


	//   ....[113]....
        /*03e8*/ 	.word	0x000129f0


	//   ....[114]....
        /*03ec*/ 	.word	0x00012a50


	//   ....[115]....
        /*03f0*/ 	.word	0x00012aa0


	//   ....[116]....
        /*03f4*/ 	.word	0x00012b00


	//   ....[117]....
        /*03f8*/ 	.word	0x00012b50


	//   ....[118]....
        /*03fc*/ 	.word	0x00012bb0


	//   ....[119]....
        /*0400*/ 	.word	0x00012c00


	//   ....[120]....
        /*0404*/ 	.word	0x00012c60


	//----- nvinfo : EIATTR_EXIT_INSTR_OFFSETS
	.align		4
.L_186:
        /*0408*/ 	.byte	0x04, 0x1c
        /*040a*/ 	.short	(.L_188 - .L_187)


	//   ....[0]....
.L_187:
        /*040c*/ 	.word	0x000001b0


	//   ....[1]....
        /*0410*/ 	.word	0x00012220


	//   ....[2]....
        /*0414*/ 	.word	0x00012640


	//   ....[3]....
        /*0418*/ 	.word	0x00012690


	//   ....[4]....
        /*041c*/ 	.word	0x000126c0


	//   ....[5]....
        /*0420*/ 	.word	0x00012720


	//   ....[6]....
        /*0424*/ 	.word	0x000129b0


	//----- nvinfo : EIATTR_CTAIDZ_USED
	.align		4
.L_188:
        /*0428*/ 	.byte	0x01, 0x04
	.zero		2


	//----- nvinfo : EIATTR_MAX_THREADS
	.align		4
        /*042c*/ 	.byte	0x04, 0x05
        /*042e*/ 	.short	(.L_190 - .L_189)
.L_189:
        /*0430*/ 	.word	0x00000080
        /*0434*/ 	.word	0x00000001
        /*0438*/ 	.word	0x00000001


	//----- nvinfo : EIATTR_CRS_STACK_SIZE
	.align		4
.L_190:
        /*043c*/ 	.byte	0x04, 0x1e
        /*043e*/ 	.short	(.L_192 - .L_191)
.L_191:
        /*0440*/ 	.word	0x00000000
.L_192:


//--------------------- .nv.info._ZN7cutlass13device_kernelIN5flash19enable_sm80_to_sm89INS1_16FlashAttnFwdSm80INS1_25CollectiveMainloopFwdSm80ILi4ELi1ELb0EN4cute5tupleIJNS5_1CILi128EEENS7_ILi48EEENS7_ILi96EEEEEELi96ENS_6half_tEfNS_4arch4Sm80ELb0ELb1ELb0ELb1ELb1ELb0ELb1ELb1EEENS1_21CollectiveEpilogueFwdINS6_IJS8_SA_S9_EEENS6_IJNS7_ILi1EEESI_SI_EEESC_SE_Li128ELb1ELb1ELb1ELb0EEENS1_36VarlenDynamicPersistentTileSchedulerILi128ELi48ELi128ELi128ELb1ELb1ELb0ELb1ELb0ELb1EEEEEEEEEvNT_6ParamsE --------------------------
	.section	.nv.info._ZN7cutlass13device_kernelIN5flash19enable_sm80_to_sm89INS1_16FlashAttnFwdSm80INS1_25CollectiveMainloopFwdSm80ILi4ELi1ELb0EN4cute5tupleIJNS5_1CILi128EEENS7_ILi48EEENS7_ILi96EEEEEELi96ENS_6half_tEfNS_4arch4Sm80ELb0ELb1ELb0ELb1ELb1ELb0ELb1ELb1EEENS1_21CollectiveEpilogueFwdINS6_IJS8_SA_S9_EEENS6_IJNS7_ILi1EEESI_SI_EEESC_SE_Li128ELb1ELb1ELb1ELb0EEENS1_36VarlenDynamicPersistentTileSchedulerILi128ELi48ELi128ELi128ELb1ELb1ELb0ELb1ELb0ELb1EEEEEEEEEvNT_6ParamsE,"",@"SHT_CUDA_INFO"
	.sectionflags	@""
	.align	4


	//----- nvinfo : EIATTR_CUDA_API_VERSION
	.align		4
        /*0000*/ 	.byte	0x04, 0x37
        /*0002*/ 	.short	(.L_194 - .L_193)
.L_193:
        /*0004*/ 	.word	0x00000082


	//----- nvinfo : EIATTR_SW2861232_WAR
	.align		4
.L_194:
        /*0008*/ 	.byte	0x01, 0x35
	.zero		2


	//----- nvinfo : EIATTR_PARAM_CBANK
	.align		4
        /*000c*/ 	.byte	0x04, 0x0a
        /*000e*/ 	.short	(.L_196 - .L_195)
	.align		4
.L_195:
        /*0010*/ 	.word	index@(.nv.constant0._ZN7cutlass13device_kernelIN5flash19enable_sm80_to_sm89INS1_16FlashAttnFwdSm80INS1_25CollectiveMainloopFwdSm80ILi4ELi1ELb0EN4cute5tupleIJNS5_1CILi128EEENS7_ILi48EEENS7_ILi96EEEEEELi96ENS_6half_tEfNS_4arch4Sm80ELb0ELb1ELb0ELb1ELb1ELb0ELb1ELb1EEENS1_21CollectiveEpilogueFwdINS6_IJS8_SA_S9_EEENS6_IJNS7_ILi1EEESI_SI_EEESC_SE_Li128ELb1ELb1ELb1ELb0EEENS1_36VarlenDynamicPersistentTileSchedulerILi128ELi48ELi128ELi128ELb1ELb1ELb0ELb1ELb0ELb1EEEEEEEEEvNT_6ParamsE)
        /*0014*/ 	.short	0x0160
        /*0016*/ 	.short	0x0438


	//----- nvinfo : EIATTR_CBANK_PARAM_SIZE
	.align		4
.L_196:
        /*0018*/ 	.byte	0x03, 0x19
        /*001a*/ 	.short	0x0438


	//----- nvinfo : EIATTR_KPARAM_INFO
	.align		4
        /*001c*/ 	.byte	0x04, 0x17
        /*001e*/ 	.short	(.L_198 - .L_197)
.L_197:
        /*0020*/ 	.word	0x00000000
        /*0024*/ 	.short	0x0000
        /*0026*/ 	.short	0x0000
        /*0028*/ 	.byte	0x00, 0xf0, 0xe1, 0x10


	//----- nvinfo : EIATTR_MAXREG_COUNT
	.align		4
.L_198:
        /*002c*/ 	.byte	0x03, 0x1b
        /*002e*/ 	.short	0x00ff


	//----- nvinfo : EIATTR_NUM_BARRIERS
	.align		4
        /*0030*/ 	.byte	0x02, 0x4c
        /*0032*/ 	.byte	0x06
	.zero		1


	//----- nvinfo : EIATTR_ANNOTATIONS
	.align		4
        /*0034*/ 	.byte	0x04, 0x55
        /*0036*/ 	.short	(.L_200 - .L_199)


	//   ....[0]....
.L_199:
        /* <DEDUP_REMOVED lines=41> */


	//----- nvinfo : EIATTR_MERCURY_ISA_VERSION
	.align		4
.L_200:
        /*02b0*/ 	.byte	0x03, 0x5f
        /*02b2*/ 	.short	0x0000


	//----- nvinfo : EIATTR_INT_WARP_WIDE_INSTR_OFFSETS
	.align		4
        /*02b4*/ 	.byte	0x04, 0x31
        /*02b6*/ 	.short	(.L_202 - .L_201)


	//   ....[0]....
.L_201:
        /*02b8*/ 	.word	0x00013010


	//   ....[1]....
        /*02bc*/ 	.word	0x00013090


	//----- nvinfo : EIATTR_COOP_GROUP_MASK_REGIDS
	.align		4
.L_202:
        /*02c0*/ 	.byte	0x04, 0x29
        /*02c2*/ 	.short	(.L_204 - .L_203)


	//   ....[0]....
.L_203:
        /*02c4*/ 	.word	0xffffffff


	//   ....[1]....
        /*02c8*/ 	.word	0xffffffff


	//   ....[2]....
        /*02cc*/ 	.word	0xffffffff


	//   ....[3]....
        /*02d0*/ 	.word	0xffffffff


	//   ....[4]....
        /*02d4*/ 	.word	0xffffffff


	//   ....[5]....
        /*02d8*/ 	.word	0xffffffff


	//   ....[6]....
        /*02dc*/ 	.word	0xffffffff


	//   ....[7]....
        /*02e0*/ 	.word	0xffffffff


	//   ....[8]....
        /*02e4*/ 	.word	0xffffffff


	//   ....[9]....
        /*02e8*/ 	.word	0xffffffff


	//   ....[10]....
        /*02ec*/ 	.word	0xffffffff


	//   ....[11]....
        /*02f0*/ 	.word	0xffffffff


	//   ....[12]....
        /*02f4*/ 	.word	0xffffffff


	//   ....[13]....
        /*02f8*/ 	.word	0xffffffff


	//   ....[14]....
        /*02fc*/ 	.word	0xffffffff


	//   ....[15]....
        /*0300*/ 	.word	0xffffffff


	//   ....[16]....
        /*0304*/ 	.word	0xffffffff


	//   ....[17]....
        /*0308*/ 	.word	0xffffffff


	//   ....[18]....
        /*030c*/ 	.word	0xffffffff


	//   ....[19]....
        /*0310*/ 	.word	0xffffffff


	//   ....[20]....
        /*0314*/ 	.word	0xffffffff


	//   ....[21]....
        /*0318*/ 	.word	0xffffffff


	//   ....[22]....
        /*031c*/ 	.word	0xffffffff


	//   ....[23]....
        /*0320*/ 	.word	0xffffffff


	//   ....[24]....
        /*0324*/ 	.word	0xffffffff


	//   ....[25]....
        /*0328*/ 	.word	0xffffffff


	//   ....[26]....
        /*032c*/ 	.word	0xffffffff


	//   ....[27]....
        /*0330*/ 	.word	0xffffffff


	//   ....[28]....
        /*0334*/ 	.word	0xffffffff


	//   ....[29]....
        /*0338*/ 	.word	0xffffffff


	//   ....[30]....
        /*033c*/ 	.word	0xffffffff


	//   ....[31]....
        /*0340*/ 	.word	0xffffffff


	//   ....[32]....
        /*0344*/ 	.word	0xffffffff


	//   ....[33]....
        /*0348*/ 	.word	0xffffffff


	//   ....[34]....
        /*034c*/ 	.word	0xffffffff


	//   ....[35]....
        /*0350*/ 	.word	0xffffffff


	//   ....[36]....
        /*0354*/ 	.word	0xffffffff


	//   ....[37]....
        /*0358*/ 	.word	0xffffffff


	//   ....[38]....
        /*035c*/ 	.word	0xffffffff


	//   ....[39]....
        /*0360*/ 	.word	0xffffffff


	//   ....[40]....
        /*0364*/ 	.word	0xffffffff


	//   ....[41]....
        /*0368*/ 	.word	0xffffffff


	//   ....[42]....
        /*036c*/ 	.word	0xffffffff


	//   ....[43]....
        /*0370*/ 	.word	0xffffffff


	//   ....[44]....
        /*0374*/ 	.word	0xffffffff


	//   ....[45]....
        /*0378*/ 	.word	0xffffffff


	//   ....[46]....
        /*037c*/ 	.word	0xffffffff


	//   ....[47]....
        /*0380*/ 	.word	0xffffffff


	//   ....[48]....
        /*0384*/ 	.word	0xffffffff


	//   ....[49]....
        /*0388*/ 	.word	0xffffffff


	//   ....[50]....
        /*038c*/ 	.word	0xffffffff


	//   ....[51]....
        /*0390*/ 	.word	0xffffffff


	//   ....[52]....
        /*0394*/ 	.word	0xffffffff


	//   ....[53]....
        /*0398*/ 	.word	0xffffffff


	//   ....[54]....
        /*039c*/ 	.word	0xffffffff


	//   ....[55]....
        /*03a0*/ 	.word	0xffffffff


	//   ....[56]....
        /*03a4*/ 	.word	0xffffffff


	//   ....[57]....
        /*03a8*/ 	.word	0xffffffff


	//   ....[58]....
        /*03ac*/ 	.word	0xffffffff


	//   ....[59]....
        /*03b0*/ 	.word	0xffffffff


	//   ....[60]....
        /*03b4*/ 	.word	0xffffffff


	//   ....[61]....
        /*03b8*/ 	.word	0xffffffff


	//   ....[62]....
        /*03bc*/ 	.word	0xffffffff


	//   ....[63]....
        /*03c0*/ 	.word	0xffffffff


	//   ....[64]....
        /*03c4*/ 	.word	0xffffffff


	//   ....[65]....
        /*03c8*/ 	.word	0xffffffff


	//   ....[66]....
        /*03cc*/ 	.word	0xffffffff


	//   ....[67]....
        /*03d0*/ 	.word	0xffffffff


	//   ....[68]....
        /*03d4*/ 	.word	0xffffffff


	//   ....[69]....
        /*03d8*/ 	.word	0xffffffff


	//   ....[70]....
        /*03dc*/ 	.word	0xffffffff


	//   ....[71]....
        /*03e0*/ 	.word	0xffffffff


	//   ....[72]....
        /*03e4*/ 	.word	0xffffffff


	//   ....[73]....
        /*03e8*/ 	.word	0xffffffff


	//   ....[74]....
        /*03ec*/ 	.word	0xffffffff


	//   ....[75]....
        /*03f0*/ 	.word	0xffffffff


	//   ....[76]....
        /*03f4*/ 	.word	0xffffffff


	//   ....[77]....
        /*03f8*/ 	.word	0xffffffff


	//   ....[78]....
        /*03fc*/ 	.word	0xffffffff


	//   ....[79]....
        /*0400*/ 	.word	0xffffffff


	//   ....[80]....
        /*0404*/ 	.word	0xffffffff


	//   ....[81]....
        /*0408*/ 	.word	0xffffffff


	//   ....[82]....
        /*040c*/ 	.word	0xffffffff


	//   ....[83]....
        /*0410*/ 	.word	0xffffffff


	//   ....[84]....
        /*0414*/ 	.word	0xffffffff


	//   ....[85]....
        /*0418*/ 	.word	0xffffffff


	//   ....[86]....
        /*041c*/ 	.word	0xffffffff


	//   ....[87]....
        /*0420*/ 	.word	0xffffffff


	//   ....[88]....
        /*0424*/ 	.word	0xffffffff


	//   ....[89]....
        /*0428*/ 	.word	0xffffffff


	//   ....[90]....
        /*042c*/ 	.word	0xffffffff


	//   ....[91]....
        /*0430*/ 	.word	0xffffffff


	//   ....[92]....
        /*0434*/ 	.word	0xffffffff


	//   ....[93]....
        /*0438*/ 	.word	0xffffffff


	//   ....[94]....
        /*043c*/ 	.word	0xffffffff


	//   ....[95]....
        /*0440*/ 	.word	0xffffffff


	//   ....[96]....
        /*0444*/ 	.word	0xffffffff


	//   ....[97]....
        /*0448*/ 	.word	0xffffffff


	//   ....[98]....
        /*044c*/ 	.word	0xffffffff


	//   ....[99]....
        /*0450*/ 	.word	0xffffffff


	//   ....[100]....
        /*0454*/ 	.word	0xffffffff


	//   ....[101]....
        /*0458*/ 	.word	0xffffffff


	//   ....[102]....
        /*045c*/ 	.word	0xffffffff


	//   ....[103]....
        /*0460*/ 	.word	0xffffffff


	//   ....[104]....
        /*0464*/ 	.word	0xffffffff


	//   ....[105]....
        /*0468*/ 	.word	0xffffffff


	//   ....[106]....
        /*046c*/ 	.word	0xffffffff


	//   ....[107]....
        /*0470*/ 	.word	0xffffffff


	//   ....[108]....
        /*0474*/ 	.word	0xffffffff


	//   ....[109]....
        /*0478*/ 	.word	0xffffffff


	//   ....[110]....
        /*047c*/ 	.word	0xffffffff


	//   ....[111]....
        /*0480*/ 	.word	0xffffffff


	//   ....[112]....
        /*0484*/ 	.word	0xffffffff


	//   ....[113]....
        /*0488*/ 	.word	0xffffffff


	//   ....[114]....
        /*048c*/ 	.word	0xffffffff


	//   ....[115]....
        /*0490*/ 	.word	0xffffffff


	//   ....[116]....
        /*0494*/ 	.word	0xffffffff


	//   ....[117]....
        /*0498*/ 	.word	0xffffffff


	//   ....[118]....
        /*049c*/ 	.word	0xffffffff


	//   ....[119]....
        /*04a0*/ 	.word	0xffffffff


	//   ....[120]....
        /*04a4*/ 	.word	0xffffffff


	//   ....[121]....
        /*04a8*/ 	.word	0xffffffff


	//   ....[122]....
        /*04ac*/ 	.word	0xffffffff


	//   ....[123]....
        /*04b0*/ 	.word	0xffffffff


	//   ....[124]....
        /*04b4*/ 	.word	0xffffffff


	//   ....[125]....
        /*04b8*/ 	.word	0xffffffff


	//   ....[126]....
        /*04bc*/ 	.word	0xffffffff


	//   ....[127]....
        /*04c0*/ 	.word	0xffffffff


	//   ....[128]....
        /*04c4*/ 	.word	0xffffffff


	//   ....[129]....
        /*04c8*/ 	.word	0xffffffff


	//   ....[130]....
        /*04cc*/ 	.word	0xffffffff


	//   ....[131]....
        /*04d0*/ 	.word	0xffffffff


	//   ....[132]....
        /*04d4*/ 	.word	0xffffffff


	//   ....[133]....
        /*04d8*/ 	.word	0xffffffff


	//   ....[134]....
        /*04dc*/ 	.word	0xffffffff


	//   ....[135]....
        /*04e0*/ 	.word	0xffffffff


	//   ....[136]....
        /*04e4*/ 	.word	0xffffffff


	//   ....[137]....
        /*04e8*/ 	.word	0xffffffff


	//   ....[138]....
        /*04ec*/ 	.word	0xffffffff


	//   ....[139]....
        /*04f0*/ 	.word	0xffffffff


	//   ....[140]....
        /*04f4*/ 	.word	0xffffffff


	//   ....[141]....
        /*04f8*/ 	.word	0xffffffff


	//   ....[142]....
        /*04fc*/ 	.word	0xffffffff


	//   ....[143]....
        /*0500*/ 	.word	0xffffffff


	//   ....[144]....
        /*0504*/ 	.word	0xffffffff


	//   ....[145]....
        /*0508*/ 	.word	0xffffffff


	//   ....[146]....
        /*050c*/ 	.word	0xffffffff


	//   ....[147]....
        /*0510*/ 	.word	0xffffffff


	//   ....[148]....
        /*0514*/ 	.word	0xffffffff


	//   ....[149]....
        /*0518*/ 	.word	0xffffffff


	//   ....[150]....
        /*051c*/ 	.word	0xffffffff


	//   ....[151]....
        /*0520*/ 	.word	0xffffffff


	//   ....[152]....
        /*0524*/ 	.word	0xffffffff


	//   ....[153]....
        /*0528*/ 	.word	0xffffffff


	//   ....[154]....
        /*052c*/ 	.word	0xffffffff


	//   ....[155]....
        /*0530*/ 	.word	0xffffffff


	//   ....[156]....
        /*0534*/ 	.word	0xffffffff


	//   ....[157]....
        /*0538*/ 	.word	0xffffffff


	//   ....[158]....
        /*053c*/ 	.word	0xffffffff


	//   ....[159]....
        /*0540*/ 	.word	0xffffffff


	//   ....[160]....
        /*0544*/ 	.word	0xffffffff


	//   ....[161]....
        /*0548*/ 	.word	0xffffffff


	//   ....[162]....
        /*054c*/ 	.word	0xffffffff


	//   ....[163]....
        /*0550*/ 	.word	0xffffffff


	//   ....[164]....
        /*0554*/ 	.word	0xffffffff


	//   ....[165]....
        /*0558*/ 	.word	0xffffffff


	//   ....[166]....
        /*055c*/ 	.word	0xffffffff


	//   ....[167]....
        /*0560*/ 	.word	0xffffffff


	//   ....[168]....
        /*0564*/ 	.word	0xffffffff


	//   ....[169]....
        /*0568*/ 	.word	0xffffffff


	//   ....[170]....
        /*056c*/ 	.word	0xffffffff


	//   ....[171]....
        /*0570*/ 	.word	0xffffffff


	//   ....[172]....
        /*0574*/ 	.word	0xffffffff


	//   ....[173]....
        /*0578*/ 	.word	0xffffffff


	//   ....[174]....
        /*057c*/ 	.word	0xffffffff


	//   ....[175]....
        /*0580*/ 	.word	0xffffffff


	//   ....[176]....
        /*0584*/ 	.word	0xffffffff


	//   ....[177]....
        /*0588*/ 	.word	0xffffffff


	//   ....[178]....
        /*058c*/ 	.word	0xffffffff


	//   ....[179]....
        /*0590*/ 	.word	0xffffffff


	//   ....[180]....
        /*0594*/ 	.word	0xffffffff


	//   ....[181]....
        /*0598*/ 	.word	0xffffffff


	//   ....[182]....
        /*059c*/ 	.word	0xffffffff


	//   ....[183]....
        /*05a0*/ 	.word	0xffffffff


	//   ....[184]....
        /*05a4*/ 	.word	0xffffffff


	//   ....[185]....
        /*05a8*/ 	.word	0xffffffff


	//   ....[186]....
        /*05ac*/ 	.word	0xffffffff


	//   ....[187]....
        /*05b0*/ 	.word	0xffffffff


	//   ....[188]....
        /*05b4*/ 	.word	0xffffffff


	//   ....[189]....
        /*05b8*/ 	.word	0xffffffff


	//   ....[190]....
        /*05bc*/ 	.word	0xffffffff


	//   ....[191]....
        /*05c0*/ 	.word	0xffffffff


	//   ....[192]....
        /*05c4*/ 	.word	0xffffffff


	//   ....[193]....
        /*05c8*/ 	.word	0xffffffff


	//   ....[194]....
        /*05cc*/ 	.word	0xffffffff


	//   ....[195]....
        /*05d0*/ 	.word	0xffffffff


	//   ....[196]....
        /*05d4*/ 	.word	0xffffffff


	//   ....[197]....
        /*05d8*/ 	.word	0xffffffff


	//   ....[198]....
        /*05dc*/ 	.word	0xffffffff


	//   ....[199]....
        /*05e0*/ 	.word	0xffffffff


	//   ....[200]....
        /*05e4*/ 	.word	0xffffffff


	//   ....[201]....
        /*05e8*/ 	.word	0xffffffff


	//   ....[202]....
        /*05ec*/ 	.word	0xffffffff


	//   ....[203]....
        /*05f0*/ 	.word	0xffffffff


	//   ....[204]....
        /*05f4*/ 	.word	0xffffffff


	//   ....[205]....
        /*05f8*/ 	.word	0xffffffff


	//   ....[206]....
        /*05fc*/ 	.word	0xffffffff


	//   ....[207]....
        /*0600*/ 	.word	0xffffffff


	//   ....[208]....
        /*0604*/ 	.word	0xffffffff


	//   ....[209]....
        /*0608*/ 	.word	0xffffffff


	//   ....[210]....
        /*060c*/ 	.word	0xffffffff


	//   ....[211]....
        /*0610*/ 	.word	0xffffffff


	//   ....[212]....
        /*0614*/ 	.word	0xffffffff


	//   ....[213]....
        /*0618*/ 	.word	0xffffffff


	//   ....[214]....
        /*061c*/ 	.word	0xffffffff


	//   ....[215]....
        /*0620*/ 	.word	0xffffffff


	//   ....[216]....
        /*0624*/ 	.word	0xffffffff


	//   ....[217]....
        /*0628*/ 	.word	0xffffffff


	//   ....[218]....
        /*062c*/ 	.word	0xffffffff


	//   ....[219]....
        /*0630*/ 	.word	0xffffffff


	//   ....[220]....
        /*0634*/ 	.word	0xffffffff


	//   ....[221]....
        /*0638*/ 	.word	0xffffffff


	//   ....[222]....
        /*063c*/ 	.word	0xffffffff


	//   ....[223]....
        /*0640*/ 	.word	0xffffffff


	//   ....[224]....
        /*0644*/ 	.word	0xffffffff


	//   ....[225]....
        /*0648*/ 	.word	0xffffffff


	//   ....[226]....
        /*064c*/ 	.word	0xffffffff


	//   ....[227]....
        /*0650*/ 	.word	0xffffffff


	//   ....[228]....
        /*0654*/ 	.word	0xffffffff


	//   ....[229]....
        /*0658*/ 	.word	0xffffffff


	//   ....[230]....
        /*065c*/ 	.word	0xffffffff


	//   ....[231]....
        /*0660*/ 	.word	0xffffffff


	//   ....[232]....
        /*0664*/ 	.word	0xffffffff


	//   ....[233]....
        /*0668*/ 	.word	0xffffffff


	//   ....[234]....
        /*066c*/ 	.word	0xffffffff


	//   ....[235]....
        /*0670*/ 	.word	0xffffffff


	//   ....[236]....
        /*0674*/ 	.word	0xffffffff


	//   ....[237]....
        /*0678*/ 	.word	0xffffffff


	//   ....[238]....
        /*067c*/ 	.word	0xffffffff


	//   ....[239]....
        /*0680*/ 	.word	0xffffffff


	//   ....[240]....
        /*0684*/ 	.word	0xffffffff


	//   ....[241]....
        /*0688*/ 	.word	0xffffffff


	//   ....[242]....
        /*068c*/ 	.word	0xffffffff


	//   ....[243]....
        /*0690*/ 	.word	0xffffffff


	//   ....[244]....
        /*0694*/ 	.word	0xffffffff


	//   ....[245]....
        /*0698*/ 	.word	0xffffffff


	//   ....[246]....
        /*069c*/ 	.word	0xffffffff


	//   ....[247]....
        /*06a0*/ 	.word	0xffffffff


	//   ....[248]....
        /*06a4*/ 	.word	0xffffffff


	//   ....[249]....
        /*06a8*/ 	.word	0xffffffff


	//   ....[250]....
        /*06ac*/ 	.word	0xffffffff


	//   ....[251]....
        /*06b0*/ 	.word	0xffffffff


	//   ....[252]....
        /*06b4*/ 	.word	0xffffffff


	//   ....[253]....
        /*06b8*/ 	.word	0xffffffff


	//   ....[254]....
        /*06bc*/ 	.word	0xffffffff


	//   ....[255]....
        /*06c0*/ 	.word	0xffffffff


	//   ....[0]....
        /*06c4*/ 	.word	0xffffffff


	//   ....[1]....
        /*06c8*/ 	.word	0xffffffff


	//   ....[2]....
        /*06cc*/ 	.word	0xffffffff


	//   ....[3]....
        /*06d0*/ 	.word	0xffffffff


	//   ....[4]....
        /*06d4*/ 	.word	0xffffffff


	//   ....[5]....
        /*06d8*/ 	.word	0xffffffff


	//   ....[6]....
        /*06dc*/ 	.word	0xffffffff


	//   ....[7]....
        /*06e0*/ 	.word	0xffffffff


	//   ....[8]....
        /*06e4*/ 	.word	0xffffffff


	//   ....[9]....
        /*06e8*/ 	.word	0xffffffff


	//   ....[10]....
        /*06ec*/ 	.word	0xffffffff


	//   ....[11]....
        /*06f0*/ 	.word	0xffffffff


	//   ....[12]....
        /*06f4*/ 	.word	0xffffffff


	//   ....[13]....
        /*06f8*/ 	.word	0xffffffff


	//   ....[14]....
        /*06fc*/ 	.word	0xffffffff


	//   ....[15]....
        /*0700*/ 	.word	0xffffffff


	//   ....[16]....
        /*0704*/ 	.word	0xffffffff


	//   ....[17]....
        /*0708*/ 	.word	0xffffffff


	//   ....[18]....
        /*070c*/ 	.word	0xffffffff


	//   ....[19]....
        /*0710*/ 	.word	0xffffffff


	//   ....[20]....
        /*0714*/ 	.word	0xffffffff


	//   ....[21]....
        /*0718*/ 	.word	0xffffffff


	//   ....[22]....
        /*071c*/ 	.word	0xffffffff


	//   ....[23]....
        /*0720*/ 	.word	0xffffffff


	//   ....[24]....
        /*0724*/ 	.word	0xffffffff


	//   ....[25]....
        /*0728*/ 	.word	0xffffffff


	//   ....[26]....
        /*072c*/ 	.word	0xffffffff


	//   ....[27]....
        /*0730*/ 	.word	0xffffffff


	//   ....[28]....
        /*0734*/ 	.word	0xffffffff


	//   ....[29]....
        /*0738*/ 	.word	0xffffffff


	//   ....[30]....
        /*073c*/ 	.word	0xffffffff


	//   ....[31]....
        /*0740*/ 	.word	0xffffffff


	//   ....[32]....
        /*0744*/ 	.word	0xffffffff


	//   ....[33]....
        /*0748*/ 	.word	0xffffffff


	//   ....[34]....
        /*074c*/ 	.word	0xffffffff


	//   ....[35]....
        /*0750*/ 	.word	0xffffffff


	//   ....[36]....
        /*0754*/ 	.word	0xffffffff


	//   ....[37]....
        /*0758*/ 	.word	0xffffffff


	//   ....[38]....
        /*075c*/ 	.word	0xffffffff


	//   ....[39]....
        /*0760*/ 	.word	0xffffffff


	//   ....[40]....
        /*0764*/ 	.word	0xffffffff


	//   ....[41]....
        /*0768*/ 	.word	0xffffffff


	//   ....[42]....
        /*076c*/ 	.word	0xffffffff


	//   ....[43]....
        /*0770*/ 	.word	0xffffffff


	//   ....[44]....
        /*0774*/ 	.word	0xffffffff


	//   ....[45]....
        /*0778*/ 	.word	0xffffffff


	//   ....[46]....
        /*077c*/ 	.word	0xffffffff


	//   ....[47]....
        /*0780*/ 	.word	0xffffffff


	//----- nvinfo : EIATTR_COOP_GROUP_INSTR_OFFSETS
	.align		4
.L_204:
        /*0784*/ 	.byte	0x04, 0x28
        /*0786*/ 	.short	(.L_206 - .L_205)


	//   ....[0]....
.L_205:
        /*0788*/ 	.word	0x00000050


	//   ....[1]....
        /*078c*/ 	.word	0x00000200


	//   ....[2]....
        /*0790*/ 	.word	0x00000230


	//   ....[3]....
        /*0794*/ 	.word	0x00000260


	//   ....[4]....
        /*0798*/ 	.word	0x00000290


	//   ....[5]....
        /*079c*/ 	.word	0x000002c0


	//   ....[6]....
        /*07a0*/ 	.word	0x000002f0


	//   ....[7]....
        /*07a4*/ 	.word	0x00000450


	//   ....[8]....
        /*07a8*/ 	.word	0x00000490


	//   ....[9]....
        /*07ac*/ 	.word	0x000004c0


	//   ....[10]....
        /*07b0*/ 	.word	0x000004f0


	//   ....[11]....
        /*07b4*/ 	.word	0x00000520


	//   ....[12]....
        /*07b8*/ 	.word	0x00000550


	//   ....[13]....
        /*07bc*/ 	.word	0x000005e0


	//   ....[14]....
        /*07c0*/ 	.word	0x00000630


	//   ....[15]....
        /*07c4*/ 	.word	0x00000650


	//   ....[16]....
        /*07c8*/ 	.word	0x000006b0


	//   ....[17]....
        /*07cc*/ 	.word	0x00002b10


	//   ....[18]....
        /*07d0*/ 	.word	0x00002b30


	//   ....[19]....
        /*07d4*/ 	.word	0x00002cc0


	//   ....[20]....
        /*07d8*/ 	.word	0x00002cd0


	//   ....[21]....
        /*07dc*/ 	.word	0x00002e50


	//   ....[22]....
        /*07e0*/ 	.word	0x00002e70


	//   ....[23]....
        /*07e4*/ 	.word	0x00002ff0


	//   ....[24]....
        /*07e8*/ 	.word	0x00003000


	//   ....[25]....
        /*07ec*/ 	.word	0x00003530


	//   ....[26]....
        /*07f0*/ 	.word	0x00003540


	//   ....[27]....
        /*07f4*/ 	.word	0x00003550


	//   ....[28]....
        /*07f8*/ 	.word	0x00003560


	//   ....[29]....
        /*07fc*/ 	.word	0x000036f0


	//   ....[30]....
        /*0800*/ 	.word	0x00003730


	//   ....[31]....
        /*0804*/ 	.word	0x00003a40


	//   ....[32]....
        /*0808*/ 	.word	0x00003a50


	//   ....[33]....
        /*080c*/ 	.word	0x000043d0


	//   ....[34]....
        /*0810*/ 	.word	0x000043f0


	//   ....[35]....
        /*0814*/ 	.word	0x00004570


	//   ....[36]....
        /*0818*/ 	.word	0x00004580


	//   ....[37]....
        /*081c*/ 	.word	0x000047e0


	//   ....[38]....
        /*0820*/ 	.word	0x000049a0


	//   ....[39]....
        /*0824*/ 	.word	0x00004f20


	//   ....[40]....
        /*0828*/ 	.word	0x00005630


	//   ....[41]....
        /*082c*/ 	.word	0x00005d50


	//   ....[42]....
        /*0830*/ 	.word	0x00005d80


	//   ....[43]....
        /*0834*/ 	.word	0x00005d90


	//   ....[44]....
        /*0838*/ 	.word	0x00005da0


	//   ....[45]....
        /*083c*/ 	.word	0x00005db0


	//   ....[46]....
        /*0840*/ 	.word	0x00005de0


	//   ....[47]....
        /*0844*/ 	.word	0x00005e00


	//   ....[48]....
        /*0848*/ 	.word	0x00005e20


	//   ....[49]....
        /*084c*/ 	.word	0x00007410


	//   ....[50]....
        /*0850*/ 	.word	0x00007430


	//   ....[51]....
        /*0854*/ 	.word	0x000075a0


	//   ....[52]....
        /*0858*/ 	.word	0x000075b0


	//   ....[53]....
        /*085c*/ 	.word	0x00007f00


	//   ....[54]....
        /*0860*/ 	.word	0x00007f20


	//   ....[55]....
        /*0864*/ 	.word	0x000080a0


	//   ....[56]....
        /*0868*/ 	.word	0x000080b0


	//   ....[57]....
        /*086c*/ 	.word	0x000082f0


	//   ....[58]....
        /*0870*/ 	.word	0x000084f0


	//   ....[59]....
        /*0874*/ 	.word	0x000086f0


	//   ....[60]....
        /*0878*/ 	.word	0x00009430


	//   ....[61]....
        /*087c*/ 	.word	0x00009c10


	//   ....[62]....
        /*0880*/ 	.word	0x00009c40


	//   ....[63]....
        /*0884*/ 	.word	0x00009c60


	//   ....[64]....
        /*0888*/ 	.word	0x00009c80


	//   ....[65]....
        /*088c*/ 	.word	0x00009ca0


	//   ....[66]....
        /*0890*/ 	.word	0x00009cc0


	//   ....[67]....
        /*0894*/ 	.word	0x00009ce0


	//   ....[68]....
        /*0898*/ 	.word	0x00009d00


	//   ....[69]....
        /*089c*/ 	.word	0x0000b9c0


	//   ....[70]....
        /*08a0*/ 	.word	0x0000b9e0


	//   ....[71]....
        /*08a4*/ 	.word	0x0000bb50


	//   ....[72]....
        /*08a8*/ 	.word	0x0000bb60


	//   ....[73]....
        /*08ac*/ 	.word	0x0000c4b0


	//   ....[74]....
        /*08b0*/ 	.word	0x0000c4d0


	//   ....[75]....
        /*08b4*/ 	.word	0x0000c650


	//   ....[76]....
        /*08b8*/ 	.word	0x0000c660


	//   ....[77]....
        /*08bc*/ 	.word	0x0000caf0


	//   ....[78]....
        /*08c0*/ 	.word	0x0000cb20


	//   ....[79]....
        /*08c4*/ 	.word	0x0000cb40


	//   ....[80]....
        /*08c8*/ 	.word	0x0000cb60


	//   ....[81]....
        /*08cc*/ 	.word	0x0000cb80


	//   ....[82]....
        /*08d0*/ 	.word	0x0000cba0


	//   ....[83]....
        /*08d4*/ 	.word	0x0000cbc0


	//   ....[84]....
        /*08d8*/ 	.word	0x0000cbe0


	//   ....[85]....
        /*08dc*/ 	.word	0x0000e590


	//   ....[86]....
        /*08e0*/ 	.word	0x0000e5a0


	//   ....[87]....
        /*08e4*/ 	.word	0x0000e710


	//   ....[88]....
        /*08e8*/ 	.word	0x0000e720


	//   ....[89]....
        /*08ec*/ 	.word	0x0000f070


	//   ....[90]....
        /*08f0*/ 	.word	0x0000f090


	//   ....[91]....
        /*08f4*/ 	.word	0x0000f1b0


	//   ....[92]....
        /*08f8*/ 	.word	0x0000f1c0


	//   ....[93]....
        /*08fc*/ 	.word	0x0000f3a0


	//   ....[94]....
        /*0900*/ 	.word	0x0000f5a0


	//   ....[95]....
        /*0904*/ 	.word	0x0000f7a0


	//   ....[96]....
        /*0908*/ 	.word	0x000104e0


	//   ....[97]....
        /*090c*/ 	.word	0x00010cc0


	//   ....[98]....
        /*0910*/ 	.word	0x00010cf0


	//   ....[99]....
        /*0914*/ 	.word	0x00010d00


	//   ....[100]....
        /*0918*/ 	.word	0x00010d10


	//   ....[101]....
        /*091c*/ 	.word	0x00010d50


	//   ....[102]....
        /*0920*/ 	.word	0x00010d60


	//   ....[103]....
        /*0924*/ 	.word	0x00010d70


	//   ....[104]....
        /*0928*/ 	.word	0x00010db0


	//   ....[105]....
        /*092c*/ 	.word	0x00012650


	//   ....[106]....
        /*0930*/ 	.word	0x00012680


	//   ....[107]....
        /*0934*/ 	.word	0x00012690


	//   ....[108]....
        /*0938*/ 	.word	0x000126a0


	//   ....[109]....
        /*093c*/ 	.word	0x000126b0


	//   ....[110]....
        /*0940*/ 	.word	0x000126e0


	//   ....[111]....
        /*0944*/ 	.word	0x00012700


	//   ....[112]....
        /*0948*/ 	.word	0x00012720


	//   ....[113]....
        /*094c*/ 	.word	0x00013ca0


	//   ....[114]....
        /*0950*/ 	.word	0x00013cc0


	//   ....[115]....
        /*0954*/ 	.word	0x00013ce0


	//   ....[116]....
        /*0958*/ 	.word	0x00013cf0


	//   ....[117]....
        /*095c*/ 	.word	0x00013d00


	//   ....[118]....
        /*0960*/ 	.word	0x00013d10


	//   ....[119]....
        /*0964*/ 	.word	0x00013d30


	//   ....[120]....
        /*0968*/ 	.word	0x00013d40


	//   ....[121]....
        /*096c*/ 	.word	0x00014140


	//   ....[122]....
        /*0970*/ 	.word	0x00014160


	//   ....[123]....
        /*0974*/ 	.word	0x000142c0


	//   ....[124]....
        /*0978*/ 	.word	0x000142d0


	//   ....[125]....
        /*097c*/ 	.word	0x00014430


	//   ....[126]....
        /*0980*/ 	.word	0x00014450


	//   ....[127]....
        /*0984*/ 	.word	0x000145b0


	//   ....[128]....
        /*0988*/ 	.word	0x000145c0


	//   ....[129]....
        /*098c*/ 	.word	0x00014910


	//   ....[130]....
        /*0990*/ 	.word	0x00014930


	//   ....[131]....
        /*0994*/ 	.word	0x00014ea0


	//   ....[132]....
        /*0998*/ 	.word	0x00014eb0


	//   ....[133]....
        /*099c*/ 	.word	0x00015420


	//   ....[134]....
        /*09a0*/ 	.word	0x00015440


	//   ....[135]....
        /*09a4*/ 	.word	0x000159c0


	//   ....[136]....
        /*09a8*/ 	.word	0x000159d0


	//   ....[137]....
        /*09ac*/ 	.word	0x00016680


	//   ....[138]....
        /*09b0*/ 	.word	0x000166a0


	//   ....[139]....
        /*09b4*/ 	.word	0x00016810


	//   ....[140]....
        /*09b8*/ 	.word	0x00016820


	//   ....[141]....
        /*09bc*/ 	.word	0x00016980


	//   ....[142]....
        /*09c0*/ 	.word	0x000169a0


	//   ....[143]....
        /*09c4*/ 	.word	0x00016b00


	//   ....[144]....
        /*09c8*/ 	.word	0x00016b10


	//   ....[145]....
        /*09cc*/ 	.word	0x00016d30


	//   ....[146]....
        /*09d0*/ 	.word	0x00016d50


	//   ....[147]....
        /*09d4*/ 	.word	0x00016e80


	//   ....[148]....
        /*09d8*/ 	.word	0x00016ec0


	//   ....[149]....
        /*09dc*/ 	.word	0x00016ef0


	//   ....[150]....
        /*09e0*/ 	.word	0x00016f20


	//   ....[151]....
        /*09e4*/ 	.word	0x00016f50


	//   ....[152]....
        /*09e8*/ 	.word	0x00016f80


	//   ....[153]....
        /*09ec*/ 	.word	0x000170e0


	//   ....[154]....
        /*09f0*/ 	.word	0x00017120


	//   ....[155]....
        /*09f4*/ 	.word	0x00017150


	//   ....[156]....
        /*09f8*/ 	.word	0x00017180


	//   ....[157]....
        /*09fc*/ 	.word	0x000171b0


	//   ....[158]....
        /*0a00*/ 	.word	0x000171e0


	//   ....[159]....
        /*0a04*/ 	.word	0x00017270


	//   ....[160]....
        /*0a08*/ 	.word	0x000172d0


	//   ....[161]....
        /*0a0c*/ 	.word	0x000172e0


	//   ....[162]....
        /*0a10*/ 	.word	0x00017340


	//   ....[163]....
        /*0a14*/ 	.word	0x00017da0


	//   ....[164]....
        /*0a18*/ 	.word	0x00017e00


	//   ....[165]....
        /*0a1c*/ 	.word	0x00017e50


	//   ....[166]....
        /*0a20*/ 	.word	0x00017ea0


	//   ....[167]....
        /*0a24*/ 	.word	0x00017ef0


	//   ....[168]....
        /*0a28*/ 	.word	0x00017f60


	//   ....[169]....
        /*0a2c*/ 	.word	0x00017fb0


	//   ....[170]....
        /*0a30*/ 	.word	0x00018020


	//   ....[171]....
        /*0a34*/ 	.word	0x00018090


	//   ....[172]....
        /*0a38*/ 	.word	0x00018100


	//   ....[173]....
        /*0a3c*/ 	.word	0x00018170


	//   ....[174]....
        /*0a40*/ 	.word	0x000181e0


	//   ....[175]....
        /*0a44*/ 	.word	0x00018250


	//   ....[176]....
        /*0a48*/ 	.word	0x000182b0


	//   ....[177]....
        /*0a4c*/ 	.word	0x00018320


	//   ....[178]....
        /*0a50*/ 	.word	0x00018390


	//   ....[179]....
        /*0a54*/ 	.word	0x00018400


	//   ....[180]....
        /*0a58*/ 	.word	0x00018460


	//   ....[181]....
        /*0a5c*/ 	.word	0x000184d0


	//   ....[182]....
        /*0a60*/ 	.word	0x00018530


	//   ....[183]....
        /*0a64*/ 	.word	0x000185a0


	//   ....[184]....
        /*0a68*/ 	.word	0x00018610


	//   ....[185]....
        /*0a6c*/ 	.word	0x00018680


	//   ....[186]....
        /*0a70*/ 	.word	0x000186e0


	//   ....[187]....
        /*0a74*/ 	.word	0x00018750


	//   ....[188]....
        /*0a78*/ 	.word	0x000187c0


	//   ....[189]....
        /*0a7c*/ 	.word	0x00018830


	//   ....[190]....
        /*0a80*/ 	.word	0x000188a0


	//   ....[191]....
        /*0a84*/ 	.word	0x00018900


	//   ....[192]....
        /*0a88*/ 	.word	0x00018950


	//   ....[193]....
        /*0a8c*/ 	.word	0x000189a0


	//   ....[194]....
        /*0a90*/ 	.word	0x000189f0


	//   ....[195]....
        /*0a94*/ 	.word	0x00018a40


	//   ....[196]....
        /*0a98*/ 	.word	0x00018a90


	//   ....[197]....
        /*0a9c*/ 	.word	0x00018ae0


	//   ....[198]....
        /*0aa0*/ 	.word	0x00018b30


	//   ....[199]....
        /*0aa4*/ 	.word	0x00018ba0


	//   ....[200]....
        /*0aa8*/ 	.word	0x00018c10


	//   ....[201]....
        /*0aac*/ 	.word	0x00018c80


	//   ....[202]....
        /*0ab0*/ 	.word	0x00018ce0


	//   ....[203]....
        /*0ab4*/ 	.word	0x00018d50


	//   ....[204]....
        /*0ab8*/ 	.word	0x00018dc0


	//   ....[205]....
        /*0abc*/ 	.word	0x00018e30


	//   ....[206]....
        /*0ac0*/ 	.word	0x00018e90


	//   ....[207]....
        /*0ac4*/ 	.word	0x00018ef0


	//   ....[208]....
        /*0ac8*/ 	.word	0x00018f50


	//   ....[209]....
        /*0acc*/ 	.word	0x00018fb0


	//   ....[210]....
        /*0ad0*/ 	.word	0x00019010


	//   ....[211]....
        /*0ad4*/ 	.word	0x00019060


	//   ....[212]....
        /*0ad8*/ 	.word	0x000190a0


	//   ....[213]....
        /*0adc*/ 	.word	0x000190f0


	//   ....[214]....
        /*0ae0*/ 	.word	0x00019130


	//   ....[215]....
        /*0ae4*/ 	.word	0x00019180


	//   ....[216]....
        /*0ae8*/ 	.word	0x000191c0


	//   ....[217]....
        /*0aec*/ 	.word	0x00019210


	//   ....[218]....
        /*0af0*/ 	.word	0x00019250


	//   ....[219]....
        /*0af4*/ 	.word	0x000192b0


	//   ....[220]....
        /*0af8*/ 	.word	0x00019320


	//   ....[221]....
        /*0afc*/ 	.word	0x00019390


	//   ....[222]....
        /*0b00*/ 	.word	0x000193f0


	//   ....[223]....
        /*0b04*/ 	.word	0x00019460


	//   ....[224]....
        /*0b08*/ 	.word	0x000194d0


	//   ....[225]....
        /*0b0c*/ 	.word	0x00019540


	//   ....[226]....
        /*0b10*/ 	.word	0x000195a0


	//   ....[227]....
        /*0b14*/ 	.word	0x000195f0


	//   ....[228]....
        /*0b18*/ 	.word	0x00019630


	//   ....[229]....
        /*0b1c*/ 	.word	0x00019680


	//   ....[230]....
        /*0b20*/ 	.word	0x000196c0


	//   ....[231]....
        /*0b24*/ 	.word	0x00019710


	//   ....[232]....
        /*0b28*/ 	.word	0x00019750


	//   ....[233]....
        /*0b2c*/ 	.word	0x000197a0


	//   ....[234]....
        /*0b30*/ 	.word	0x000197e0


	//   ....[235]....
        /*0b34*/ 	.word	0x00019830


	//   ....[236]....
        /*0b38*/ 	.word	0x00019890


	//   ....[237]....
        /*0b3c*/ 	.word	0x000198f0


	//   ....[238]....
        /*0b40*/ 	.word	0x00019960


	//   ....[239]....
        /*0b44*/ 	.word	0x000199d0


	//   ....[240]....
        /*0b48*/ 	.word	0x00019a40


	//   ....[241]....
        /*0b4c*/ 	.word	0x00019aa0


	//   ....[242]....
        /*0b50*/ 	.word	0x00019b00


	//   ....[243]....
        /*0b54*/ 	.word	0x00019b60


	//   ....[244]....
        /*0b58*/ 	.word	0x00019bc0


	//   ....[245]....
        /*0b5c*/ 	.word	0x00019c20


	//   ....[246]....
        /*0b60*/ 	.word	0x00019c70


	//   ....[247]....
        /*0b64*/ 	.word	0x00019cb0


	//   ....[248]....
        /*0b68*/ 	.word	0x00019d00


	//   ....[249]....
        /*0b6c*/ 	.word	0x00019d40


	//   ....[250]....
        /*0b70*/ 	.word	0x00019d90


	//   ....[251]....
        /*0b74*/ 	.word	0x00019dd0


	//   ....[252]....
        /*0b78*/ 	.word	0x00019e20


	//   ....[253]....
        /*0b7c*/ 	.word	0x00019e70


	//   ....[254]....
        /*0b80*/ 	.word	0x00019ec0


	//   ....[255]....
        /*0b84*/ 	.word	0x00019f10


	//   ....[0]....
        /*0b88*/ 	.word	0x00019f60


	//   ....[1]....
        /*0b8c*/ 	.word	0x00019fa0


	//   ....[2]....
        /*0b90*/ 	.word	0x00019ff0


	//   ....[3]....
        /*0b94*/ 	.word	0x0001a040


	//   ....[4]....
        /*0b98*/ 	.word	0x0001a090


	//   ....[5]....
        /*0b9c*/ 	.word	0x0001a0e0


	//   ....[6]....
        /*0ba0*/ 	.word	0x0001a150


	//   ....[7]....
        /*0ba4*/ 	.word	0x0001a1c0


	//   ....[8]....
        /*0ba8*/ 	.word	0x0001a230


	//   ....[9]....
        /*0bac*/ 	.word	0x0001a290


	//   ....[10]....
        /*0bb0*/ 	.word	0x0001a300


	//   ....[11]....
        /*0bb4*/ 	.word	0x0001a370


	//   ....[12]....
        /*0bb8*/ 	.word	0x0001a3e0


	//   ....[13]....
        /*0bbc*/ 	.word	0x0001a440


	//   ....[14]....
        /*0bc0*/ 	.word	0x0001a4b0


	//   ....[15]....
        /*0bc4*/ 	.word	0x0001a520


	//   ....[16]....
        /*0bc8*/ 	.word	0x0001a590


	//   ....[17]....
        /*0bcc*/ 	.word	0x0001a5f0


	//   ....[18]....
        /*0bd0*/ 	.word	0x0001a660


	//   ....[19]....
        /*0bd4*/ 	.word	0x0001a6d0


	//   ....[20]....
        /*0bd8*/ 	.word	0x0001a740


	//   ....[21]....
        /*0bdc*/ 	.word	0x0001a7a0


	//   ....[22]....
        /*0be0*/ 	.word	0x0001a810


	//   ....[23]....
        /*0be4*/ 	.word	0x0001a880


	//   ....[24]....
        /*0be8*/ 	.word	0x0001a8f0


	//   ....[25]....
        /*0bec*/ 	.word	0x0001a950


	//   ....[26]....
        /*0bf0*/ 	.word	0x0001a9c0


	//   ....[27]....
        /*0bf4*/ 	.word	0x0001aa30


	//   ....[28]....
        /*0bf8*/ 	.word	0x0001aaa0


	//   ....[29]....
        /*0bfc*/ 	.word	0x0001ab00


	//   ....[30]....
        /*0c00*/ 	.word	0x0001ab70


	//   ....[31]....
        /*0c04*/ 	.word	0x0001abe0


	//   ....[32]....
        /*0c08*/ 	.word	0x0001ac30


	//   ....[33]....
        /*0c0c*/ 	.word	0x0001ac70


	//   ....[34]....
        /*0c10*/ 	.word	0x0001acc0


	//   ....[35]....
        /*0c14*/ 	.word	0x0001ad10


	//   ....[36]....
        /*0c18*/ 	.word	0x0001ad60


	//   ....[37]....
        /*0c1c*/ 	.word	0x0001add0


	//   ....[38]....
        /*0c20*/ 	.word	0x0001ae20


	//   ....[39]....
        /*0c24*/ 	.word	0x0001ae70


	//   ....[40]....
        /*0c28*/ 	.word	0x0001aec0


	//   ....[41]....
        /*0c2c*/ 	.word	0x0001af10


	//   ....[42]....
        /*0c30*/ 	.word	0x0001af60


	//   ....[43]....
        /*0c34*/ 	.word	0x0001afd0


	//   ....[44]....
        /*0c38*/ 	.word	0x0001b020


	//   ....[45]....
        /*0c3c*/ 	.word	0x0001b090


	//   ....[46]....
        /*0c40*/ 	.word	0x0001b0f0


	//   ....[47]....
        /*0c44*/ 	.word	0x0001b160


	//----- nvinfo : EIATTR_EXIT_INSTR_OFFSETS
	.align		4
.L_206:
        /*0c48*/ 	.byte	0x04, 0x1c
        /*0c4a*/ 	.short	(.L_208 - .L_207)


	//   ....[0]....
.L_207:
        /*0c4c*/ 	.word	0x000010d0


	//   ....[1]....
        /*0c50*/ 	.word	0x00017d60


	//----- nvinfo : EIATTR_MAX_THREADS
	.align		4
.L_208:
        /*0c54*/ 	.byte	0x04, 0x05
        /*0c56*/ 	.short	(.L_210 - .L_209)
.L_209:
        /*0c58*/ 	.word	0x00000080
        /*0c5c*/ 	.word	0x00000001
        /*0c60*/ 	.word	0x00000001


	//----- nvinfo : EIATTR_CRS_STACK_SIZE
	.align		4
.L_210:
        /*0c64*/ 	.byte	0x04, 0x1e
        /*0c66*/ 	.short	(.L_212 - .L_211)
.L_211:
        /*0c68*/ 	.word	0x00000000
.L_212:


//--------------------- .nv.info._ZN7cutlass13device_kernelIN5flash19enable_sm80_to_sm89INS1_16FlashAttnFwdSm80INS1_25CollectiveMainloopFwdSm80ILi4ELi1ELb0EN4cute5tupleIJNS5_1CILi128EEENS7_ILi48EEENS7_ILi96EEEEEELi96ENS_6half_tEfNS_4arch4Sm80ELb0ELb1ELb0ELb1ELb1ELb1ELb1ELb1EEENS1_21CollectiveEpilogueFwdINS6_IJS8_SA_S9_EEENS6_IJNS7_ILi1EEESI_SI_EEESC_SE_Li128ELb1ELb1ELb1ELb0EEENS1_36VarlenDynamicPersistentTileSchedulerILi128ELi48ELi128ELi128ELb1ELb1ELb0ELb1ELb0ELb1EEEEEEEEEvNT_6ParamsE --------------------------
	.section	.nv.info._ZN7cutlass13device_kernelIN5flash19enable_sm80_to_sm89INS1_16FlashAttnFwdSm80INS1_25CollectiveMainloopFwdSm80ILi4ELi1ELb0EN4cute5tupleIJNS5_1CILi128EEENS7_ILi48EEENS7_ILi96EEEEEELi96ENS_6half_tEfNS_4arch4Sm80ELb0ELb1ELb0ELb1ELb1ELb1ELb1ELb1EEENS1_21CollectiveEpilogueFwdINS6_IJS8_SA_S9_EEENS6_IJNS7_ILi1EEESI_SI_EEESC_SE_Li128ELb1ELb1ELb1ELb0EEENS1_36VarlenDynamicPersistentTileSchedulerILi128ELi48ELi128ELi128ELb1ELb1ELb0ELb1ELb0ELb1EEEEEEEEEvNT_6ParamsE,"",@"SHT_CUDA_INFO"
	.sectionflags	@""
	.align	4


	//----- nvinfo : EIATTR_CUDA_API_VERSION
	.align		4
        /*0000*/ 	.byte	0x04, 0x37
        /*0002*/ 	.short	(.L_214 - .L_213)
.L_213:
        /*0004*/ 	.word	0x00000082


	//----- nvinfo : EIATTR_SW2861232_WAR
	.align		4
.L_214:
        /*0008*/ 	.byte	0x01, 0x35
	.zero		2


	//----- nvinfo : EIATTR_PARAM_CBANK
	.align		4
        /*000c*/ 	.byte	0x04, 0x0a
        /*000e*/ 	.short	(.L_216 - .L_215)
	.align		4
.L_215:
        /*0010*/ 	.word	index@(.nv.constant0._ZN7cutlass13device_kernelIN5flash19enable_sm80_to_sm89INS1_16FlashAttnFwdSm80INS1_25CollectiveMainloopFwdSm80ILi4ELi1ELb0EN4cute5tupleIJNS5_1CILi128EEENS7_ILi48EEENS7_ILi96EEEEEELi96ENS_6half_tEfNS_4arch4Sm80ELb0ELb1ELb0ELb1ELb1ELb1ELb1ELb1EEENS1_21CollectiveEpilogueFwdINS6_IJS8_SA_S9_EEENS6_IJNS7_ILi1EEESI_SI_EEESC_SE_Li128ELb1ELb1ELb1ELb0EEENS1_36VarlenDynamicPersistentTileSchedulerILi128ELi48ELi128ELi128ELb1ELb1ELb0ELb1ELb0ELb1EEEEEEEEEvNT_6ParamsE)
        /*0014*/ 	.short	0x0160
        /*0016*/ 	.short	0x0438


	//----- nvinfo : EIATTR_CBANK_PARAM_SIZE
	.align		4
.L_216:
        /*0018*/ 	.byte	0x03, 0x19
        /*001a*/ 	.short	0x0438


	//----- nvinfo : EIATTR_KPARAM_INFO
	.align		4
        /*001c*/ 	.byte	0x04, 0x17
        /*001e*/ 	.short	(.L_218 - .L_217)
.L_217:
        /*0020*/ 	.word	0x00000000
        /*0024*/ 	.short	0x0000
        /*0026*/ 	.short	0x0000
        /*0028*/ 	.byte	0x00, 0xf0, 0xe1, 0x10


	//----- nvinfo : EIATTR_MAXREG_COUNT
	.align		4
.L_218:
        /*002c*/ 	.byte	0x03, 0x1b
        /*002e*/ 	.short	0x00ff


	//----- nvinfo : EIATTR_NUM_BARRIERS
	.align		4
        /*0030*/ 	.byte	0x02, 0x4c
        /*0032*/ 	.byte	0x06
	.zero		1


	//----- nvinfo : EIATTR_ANNOTATIONS
	.align		4
        /*0034*/ 	.byte	0x04, 0x55
        /*0036*/ 	.short	(.L_220 - .L_219)


	//   ....[0]....
.L_219:
        /* <DEDUP_REMOVED lines=162> */


	//----- nvinfo : EIATTR_MERCURY_ISA_VERSION
	.align		4
.L_220:
        /*0a40*/ 	.byte	0x03, 0x5f
        /*0a42*/ 	.short	0x0000


	//----- nvinfo : EIATTR_INT_WARP_WIDE_INSTR_OFFSETS
	.align		4
        /*0a44*/ 	.byte	0x04, 0x31
        /*0a46*/ 	.short	(.L_222 - .L_221)


	//   ....[0]....
.L_221:
        /*0a48*/ 	.word	0x00020300


	//   ....[1]....
        /*0a4c*/ 	.word	0x00020380


	//----- nvinfo : EIATTR_COOP_GROUP_MASK_REGIDS
	.align		4
.L_222:
        /*0a50*/ 	.byte	0x04, 0x29
        /*0a52*/ 	.short	(.L_224 - .L_223)


	//   ....[0]....
.L_223:
        /*0a54*/ 	.word	0xffffffff


	//   ....[1]....
        /*0a58*/ 	.word	0xffffffff


	//   ....[2]....
        /*0a5c*/ 	.word	0xffffffff


	//   ....[3]....
        /*0a60*/ 	.word	0xffffffff


	//   ....[4]....
        /*0a64*/ 	.word	0xffffffff


	//   ....[5]....
        /*0a68*/ 	.word	0xffffffff


	//   ....[6]....
        /*0a6c*/ 	.word	0xffffffff


	//   ....[7]....
        /*0a70*/ 	.word	0xffffffff


	//   ....[8]....
        /*0a74*/ 	.word	0xffffffff


	//   ....[9]....
        /*0a78*/ 	.word	0xffffffff


	//   ....[10]....
        /*0a7c*/ 	.word	0xffffffff


	//   ....[11]....
        /*0a80*/ 	.word	0xffffffff


	//   ....[12]....
        /*0a84*/ 	.word	0xffffffff


	//   ....[13]....
        /*0a88*/ 	.word	0xffffffff


	//   ....[14]....
        /*0a8c*/ 	.word	0xffffffff


	//   ....[15]....
        /*0a90*/ 	.word	0xffffffff


	//   ....[16]....
        /*0a94*/ 	.word	0xffffffff


	//   ....[17]....
        /*0a98*/ 	.word	0xffffffff


	//   ....[18]....
        /*0a9c*/ 	.word	0xffffffff


	//   ....[19]....
        /*0aa0*/ 	.word	0xffffffff


	//   ....[20]....
        /*0aa4*/ 	.word	0xffffffff


	//   ....[21]....
        /*0aa8*/ 	.word	0xffffffff


	//   ....[22]....
        /*0aac*/ 	.word	0xffffffff


	//   ....[23]....
        /*0ab0*/ 	.word	0xffffffff


	//   ....[24]....
        /*0ab4*/ 	.word	0xffffffff


	//   ....[25]....
        /*0ab8*/ 	.word	0xffffffff


	//   ....[26]....
        /*0abc*/ 	.word	0xffffffff


	//   ....[27]....
        /*0ac0*/ 	.word	0xffffffff


	//   ....[28]....
        /*0ac4*/ 	.word	0xffffffff


	//   ....[29]....
        /*0ac8*/ 	.word	0xffffffff


	//   ....[30]....
        /*0acc*/ 	.word	0xffffffff


	//   ....[31]....
        /*0ad0*/ 	.word	0xffffffff


	//   ....[32]....
        /*0ad4*/ 	.word	0xffffffff


	//   ....[33]....
        /*0ad8*/ 	.word	0xffffffff


	//   ....[34]....
        /*0adc*/ 	.word	0xffffffff


	//   ....[35]....
        /*0ae0*/ 	.word	0xffffffff


	//   ....[36]....
        /*0ae4*/ 	.word	0xffffffff


	//   ....[37]....
        /*0ae8*/ 	.word	0xffffffff


	//   ....[38]....
        /*0aec*/ 	.word	0xffffffff


	//   ....[39]....
        /*0af0*/ 	.word	0xffffffff


	//   ....[40]....
        /*0af4*/ 	.word	0xffffffff


	//   ....[41]....
        /*0af8*/ 	.word	0xffffffff


	//   ....[42]....
        /*0afc*/ 	.word	0xffffffff


	//   ....[43]....
        /*0b00*/ 	.word	0xffffffff


	//   ....[44]....
        /*0b04*/ 	.word	0xffffffff


	//   ....[45]....
        /*0b08*/ 	.word	0xffffffff


	//   ....[46]....
        /*0b0c*/ 	.word	0xffffffff


	//   ....[47]....
        /*0b10*/ 	.word	0xffffffff


	//   ....[48]....
        /*0b14*/ 	.word	0xffffffff


	//   ....[49]....
        /*0b18*/ 	.word	0xffffffff


	//   ....[50]....
        /*0b1c*/ 	.word	0xffffffff


	//   ....[51]....
        /*0b20*/ 	.word	0xffffffff


	//   ....[52]....
        /*0b24*/ 	.word	0xffffffff


	//   ....[53]....
        /*0b28*/ 	.word	0xffffffff


	//   ....[54]....
        /*0b2c*/ 	.word	0xffffffff


	//   ....[55]....
        /*0b30*/ 	.word	0xffffffff


	//   ....[56]....
        /*0b34*/ 	.word	0xffffffff


	//   ....[57]....
        /*0b38*/ 	.word	0xffffffff


	//   ....[58]....
        /*0b3c*/ 	.word	0xffffffff


	//   ....[59]....
        /*0b40*/ 	.word	0xffffffff


	//   ....[60]....
        /*0b44*/ 	.word	0xffffffff


	//   ....[61]....
        /*0b48*/ 	.word	0xffffffff


	//   ....[62]....
        /*0b4c*/ 	.word	0xffffffff


	//   ....[63]....
        /*0b50*/ 	.word	0xffffffff


	//   ....[64]....
        /*0b54*/ 	.word	0xffffffff


	//   ....[65]....
        /*0b58*/ 	.word	0xffffffff


	//   ....[66]....
        /*0b5c*/ 	.word	0xffffffff


	//   ....[67]....
        /*0b60*/ 	.word	0xffffffff


	//   ....[68]....
        /*0b64*/ 	.word	0xffffffff


	//   ....[69]....
        /*0b68*/ 	.word	0xffffffff


	//   ....[70]....
        /*0b6c*/ 	.word	0xffffffff


	//   ....[71]....
        /*0b70*/ 	.word	0xffffffff


	//   ....[72]....
        /*0b74*/ 	.word	0xffffffff


	//   ....[73]....
        /*0b78*/ 	.word	0xffffffff


	//   ....[74]....
        /*0b7c*/ 	.word	0xffffffff


	//   ....[75]....
        /*0b80*/ 	.word	0xffffffff


	//   ....[76]....
        /*0b84*/ 	.word	0xffffffff


	//   ....[77]....
        /*0b88*/ 	.word	0xffffffff


	//   ....[78]....
        /*0b8c*/ 	.word	0xffffffff


	//   ....[79]....
        /*0b90*/ 	.word	0xffffffff


	//   ....[80]....
        /*0b94*/ 	.word	0xffffffff


	//   ....[81]....
        /*0b98*/ 	.word	0xffffffff


	//   ....[82]....
        /*0b9c*/ 	.word	0xffffffff


	//   ....[83]....
        /*0ba0*/ 	.word	0xffffffff


	//   ....[84]....
        /*0ba4*/ 	.word	0xffffffff


	//   ....[85]....
        /*0ba8*/ 	.word	0xffffffff


	//   ....[86]....
        /*0bac*/ 	.word	0xffffffff


	//   ....[87]....
        /*0bb0*/ 	.word	0xffffffff


	//   ....[88]....
        /*0bb4*/ 	.word	0xffffffff


	//   ....[89]....
        /*0bb8*/ 	.word	0xffffffff


	//   ....[90]....
        /*0bbc*/ 	.word	0xffffffff


	//   ....[91]....
        /*0bc0*/ 	.word	0xffffffff


	//   ....[92]....
        /*0bc4*/ 	.word	0xffffffff


	//   ....[93]....
        /*0bc8*/ 	.word	0xffffffff


	//   ....[94]....
        /*0bcc*/ 	.word	0xffffffff


	//   ....[95]....
        /*0bd0*/ 	.word	0xffffffff


	//   ....[96]....
        /*0bd4*/ 	.word	0xffffffff


	//   ....[97]....
        /*0bd8*/ 	.word	0xffffffff


	//   ....[98]....
        /*0bdc*/ 	.word	0xffffffff


	//   ....[99]....
        /*0be0*/ 	.word	0xffffffff


	//   ....[100]....
        /*0be4*/ 	.word	0xffffffff


	//   ....[101]....
        /*0be8*/ 	.word	0xffffffff


	//   ....[102]....
        /*0bec*/ 	.word	0xffffffff


	//   ....[103]....
        /*0bf0*/ 	.word	0xffffffff


	//   ....[104]....
        /*0bf4*/ 	.word	0xffffffff


	//   ....[105]....
        /*0bf8*/ 	.word	0xffffffff


	//   ....[106]....
        /*0bfc*/ 	.word	0xffffffff


	//   ....[107]....
        /*0c00*/ 	.word	0xffffffff


	//   ....[108]....
        /*0c04*/ 	.word	0xffffffff


	//   ....[109]....
        /*0c08*/ 	.word	0xffffffff


	//   ....[110]....
        /*0c0c*/ 	.word	0xffffffff


	//   ....[111]....
        /*0c10*/ 	.word	0xffffffff


	//   ....[112]....
        /*0c14*/ 	.word	0xffffffff


	//   ....[113]....
        /*0c18*/ 	.word	0xffffffff


	//   ....[114]....
        /*0c1c*/ 	.word	0xffffffff


	//   ....[115]....
        /*0c20*/ 	.word	0xffffffff


	//   ....[116]....
        /*0c24*/ 	.word	0xffffffff


	//   ....[117]....
        /*0c28*/ 	.word	0xffffffff


	//   ....[118]....
        /*0c2c*/ 	.word	0xffffffff


	//   ....[119]....
        /*0c30*/ 	.word	0xffffffff


	//   ....[120]....
        /*0c34*/ 	.word	0xffffffff


	//   ....[121]....
        /*0c38*/ 	.word	0xffffffff


	//   ....[122]....
        /*0c3c*/ 	.word	0xffffffff


	//   ....[123]....
        /*0c40*/ 	.word	0xffffffff


	//   ....[124]....
        /*0c44*/ 	.word	0xffffffff


	//   ....[125]....
        /*0c48*/ 	.word	0xffffffff


	//   ....[126]....
        /*0c4c*/ 	.word	0xffffffff


	//   ....[127]....
        /*0c50*/ 	.word	0xffffffff


	//   ....[128]....
        /*0c54*/ 	.word	0xffffffff


	//   ....[129]....
        /*0c58*/ 	.word	0xffffffff


	//   ....[130]....
        /*0c5c*/ 	.word	0xffffffff


	//   ....[131]....
        /*0c60*/ 	.word	0xffffffff


	//   ....[132]....
        /*0c64*/ 	.word	0xffffffff


	//   ....[133]....
        /*0c68*/ 	.word	0xffffffff


	//   ....[134]....
        /*0c6c*/ 	.word	0xffffffff


	//   ....[135]....
        /*0c70*/ 	.word	0xffffffff


	//   ....[136]....
        /*0c74*/ 	.word	0xffffffff


	//   ....[137]....
        /*0c78*/ 	.word	0xffffffff


	//   ....[138]....
        /*0c7c*/ 	.word	0xffffffff


	//   ....[139]....
        /*0c80*/ 	.word	0xffffffff


	//   ....[140]....
        /*0c84*/ 	.word	0xffffffff


	//   ....[141]....
        /*0c88*/ 	.word	0xffffffff


	//   ....[142]....
        /*0c8c*/ 	.word	0xffffffff


	//   ....[143]....
        /*0c90*/ 	.word	0xffffffff


	//   ....[144]....
        /*0c94*/ 	.word	0xffffffff


	//   ....[145]....
        /*0c98*/ 	.word	0xffffffff


	//   ....[146]....
        /*0c9c*/ 	.word	0xffffffff


	//   ....[147]....
        /*0ca0*/ 	.word	0xffffffff


	//   ....[148]....
        /*0ca4*/ 	.word	0xffffffff


	//   ....[149]....
        /*0ca8*/ 	.word	0xffffffff


	//   ....[150]....
        /*0cac*/ 	.word	0xffffffff


	//   ....[151]....
        /*0cb0*/ 	.word	0xffffffff


	//   ....[152]....
        /*0cb4*/ 	.word	0xffffffff


	//   ....[153]....
        /*0cb8*/ 	.word	0xffffffff


	//   ....[154]....
        /*0cbc*/ 	.word	0xffffffff


	//   ....[155]....
        /*0cc0*/ 	.word	0xffffffff


	//   ....[156]....
        /*0cc4*/ 	.word	0xffffffff


	//   ....[157]....
        /*0cc8*/ 	.word	0xffffffff


	//   ....[158]....
        /*0ccc*/ 	.word	0xffffffff


	//   ....[159]....
        /*0cd0*/ 	.word	0xffffffff


	//   ....[160]....
        /*0cd4*/ 	.word	0xffffffff


	//   ....[161]....
        /*0cd8*/ 	.word	0xffffffff


	//   ....[162]....
        /*0cdc*/ 	.word	0xffffffff


	//   ....[163]....
        /*0ce0*/ 	.word	0xffffffff


	//   ....[164]....
        /*0ce4*/ 	.word	0xffffffff


	//   ....[165]....
        /*0ce8*/ 	.word	0xffffffff


	//   ....[166]....
        /*0cec*/ 	.word	0xffffffff


	//   ....[167]....
        /*0cf0*/ 	.word	0xffffffff


	//   ....[168]....
        /*0cf4*/ 	.word	0xffffffff


	//   ....[169]....
        /*0cf8*/ 	.word	0xffffffff


	//   ....[170]....
        /*0cfc*/ 	.word	0xffffffff


	//   ....[171]....
        /*0d00*/ 	.word	0xffffffff


	//   ....[172]....
        /*0d04*/ 	.word	0xffffffff


	//   ....[173]....
        /*0d08*/ 	.word	0xffffffff


	//   ....[174]....
        /*0d0c*/ 	.word	0xffffffff


	//   ....[175]....
        /*0d10*/ 	.word	0xffffffff


	//   ....[176]....
        /*0d14*/ 	.word	0xffffffff


	//   ....[177]....
        /*0d18*/ 	.word	0xffffffff


	//   ....[178]....
        /*0d1c*/ 	.word	0xffffffff


	//   ....[179]....
        /*0d20*/ 	.word	0xffffffff


	//   ....[180]....
        /*0d24*/ 	.word	0xffffffff


	//   ....[181]....
        /*0d28*/ 	.word	0xffffffff


	//   ....[182]....
        /*0d2c*/ 	.word	0xffffffff


	//   ....[183]....
        /*0d30*/ 	.word	0xffffffff


	//   ....[184]....
        /*0d34*/ 	.word	0xffffffff


	//   ....[185]....
        /*0d38*/ 	.word	0xffffffff


	//   ....[186]....
        /*0d3c*/ 	.word	0xffffffff


	//   ....[187]....
        /*0d40*/ 	.word	0xffffffff


	//   ....[188]....
        /*0d44*/ 	.word	0xffffffff


	//   ....[189]....
        /*0d48*/ 	.word	0xffffffff


	//   ....[190]....
        /*0d4c*/ 	.word	0xffffffff


	//   ....[191]....
        /*0d50*/ 	.word	0xffffffff


	//   ....[192]....
        /*0d54*/ 	.word	0xffffffff


	//   ....[193]....
        /*0d58*/ 	.word	0xffffffff


	//   ....[194]....
        /*0d5c*/ 	.word	0xffffffff


	//   ....[195]....
        /*0d60*/ 	.word	0xffffffff


	//   ....[196]....
        /*0d64*/ 	.word	0xffffffff


	//   ....[197]....
        /*0d68*/ 	.word	0xffffffff


	//   ....[198]....
        /*0d6c*/ 	.word	0xffffffff


	//   ....[199]....
        /*0d70*/ 	.word	0xffffffff


	//   ....[200]....
        /*0d74*/ 	.word	0xffffffff


	//   ....[201]....
        /*0d78*/ 	.word	0xffffffff


	//   ....[202]....
        /*0d7c*/ 	.word	0xffffffff


	//   ....[203]....
        /*0d80*/ 	.word	0xffffffff


	//   ....[204]....
        /*0d84*/ 	.word	0xffffffff


	//   ....[205]....
        /*0d88*/ 	.word	0xffffffff


	//   ....[206]....
        /*0d8c*/ 	.word	0xffffffff


	//   ....[207]....
        /*0d90*/ 	.word	0xffffffff


	//   ....[208]....
        /*0d94*/ 	.word	0xffffffff


	//   ....[209]....
        /*0d98*/ 	.word	0xffffffff


	//   ....[210]....
        /*0d9c*/ 	.word	0xffffffff


	//   ....[211]....
        /*0da0*/ 	.word	0xffffffff


	//   ....[212]....
        /*0da4*/ 	.word	0xffffffff


	//   ....[213]....
        /*0da8*/ 	.word	0xffffffff


	//   ....[214]....
        /*0dac*/ 	.word	0xffffffff


	//   ....[215]....
        /*0db0*/ 	.word	0xffffffff


	//   ....[216]....
        /*0db4*/ 	.word	0xffffffff


	//   ....[217]....
        /*0db8*/ 	.word	0xffffffff


	//   ....[218]....
        /*0dbc*/ 	.word	0xffffffff


	//   ....[219]....
        /*0dc0*/ 	.word	0xffffffff


	//   ....[220]....
        /*0dc4*/ 	.word	0xffffffff


	//   ....[221]....
        /*0dc8*/ 	.word	0xffffffff


	//   ....[222]....
        /*0dcc*/ 	.word	0xffffffff


	//   ....[223]....
        /*0dd0*/ 	.word	0xffffffff


	//   ....[224]....
        /*0dd4*/ 	.word	0xffffffff


	//   ....[225]....
        /*0dd8*/ 	.word	0xffffffff


	//   ....[226]....
        /*0ddc*/ 	.word	0xffffffff


	//   ....[227]....
        /*0de0*/ 	.word	0xffffffff


	//   ....[228]....
        /*0de4*/ 	.word	0xffffffff


	//   ....[229]....
        /*0de8*/ 	.word	0xffffffff


	//   ....[230]....
        /*0dec*/ 	.word	0xffffffff


	//   ....[231]....
        /*0df0*/ 	.word	0xffffffff


	//   ....[232]....
        /*0df4*/ 	.word	0xffffffff


	//   ....[233]....
        /*0df8*/ 	.word	0xffffffff


	//   ....[234]....
        /*0dfc*/ 	.word	0xffffffff


	//   ....[235]....
        /*0e00*/ 	.word	0xffffffff


	//   ....[236]....
        /*0e04*/ 	.word	0xffffffff


	//   ....[237]....
        /*0e08*/ 	.word	0xffffffff


	//   ....[238]....
        /*0e0c*/ 	.word	0xffffffff


	//   ....[239]....
        /*0e10*/ 	.word	0xffffffff


	//   ....[240]....
        /*0e14*/ 	.word	0xffffffff


	//   ....[241]....
        /*0e18*/ 	.word	0xffffffff


	//   ....[242]....
        /*0e1c*/ 	.word	0xffffffff


	//   ....[243]....
        /*0e20*/ 	.word	0xffffffff


	//   ....[244]....
        /*0e24*/ 	.word	0xffffffff


	//   ....[245]....
        /*0e28*/ 	.word	0xffffffff


	//   ....[246]....
        /*0e2c*/ 	.word	0xffffffff


	//   ....[247]....
        /*0e30*/ 	.word	0xffffffff


	//   ....[248]....
        /*0e34*/ 	.word	0xffffffff


	//   ....[249]....
        /*0e38*/ 	.word	0xffffffff


	//   ....[250]....
        /*0e3c*/ 	.word	0xffffffff


	//   ....[251]....
        /*0e40*/ 	.word	0xffffffff


	//   ....[252]....
        /*0e44*/ 	.word	0xffffffff


	//   ....[253]....
        /*0e48*/ 	.word	0xffffffff


	//   ....[254]....
        /*0e4c*/ 	.word	0xffffffff


	//   ....[255]....
        /*0e50*/ 	.word	0xffffffff


	//   ....[0]....
        /*0e54*/ 	.word	0xffffffff


	//   ....[1]....
        /*0e58*/ 	.word	0xffffffff


	//   ....[2]....
        /*0e5c*/ 	.word	0xffffffff


	//   ....[3]....
        /*0e60*/ 	.word	0xffffffff


	//   ....[4]....
        /*0e64*/ 	.word	0xffffffff


	//   ....[5]....
        /*0e68*/ 	.word	0xffffffff


	//   ....[6]....
        /*0e6c*/ 	.word	0xffffffff


	//   ....[7]....
        /*0e70*/ 	.word	0xffffffff


	//   ....[8]....
        /*0e74*/ 	.word	0xffffffff


	//   ....[9]....
        /*0e78*/ 	.word	0xffffffff


	//   ....[10]....
        /*0e7c*/ 	.word	0xffffffff


	//   ....[11]....
        /*0e80*/ 	.word	0xffffffff


	//   ....[12]....
        /*0e84*/ 	.word	0xffffffff


	//   ....[13]....
        /*0e88*/ 	.word	0xffffffff


	//   ....[14]....
        /*0e8c*/ 	.word	0xffffffff


	//   ....[15]....
        /*0e90*/ 	.word	0xffffffff


	//   ....[16]....
        /*0e94*/ 	.word	0xffffffff


	//   ....[17]....
        /*0e98*/ 	.word	0xffffffff


	//   ....[18]....
        /*0e9c*/ 	.word	0xffffffff


	//   ....[19]....
        /*0ea0*/ 	.word	0xffffffff


	//   ....[20]....
        /*0ea4*/ 	.word	0xffffffff


	//   ....[21]....
        /*0ea8*/ 	.word	0xffffffff


	//   ....[22]....
        /*0eac*/ 	.word	0xffffffff


	//   ....[23]....
        /*0eb0*/ 	.word	0xffffffff


	//   ....[24]....
        /*0eb4*/ 	.word	0xffffffff


	//   ....[25]....
        /*0eb8*/ 	.word	0xffffffff


	//   ....[26]....
        /*0ebc*/ 	.word	0xffffffff


	//   ....[27]....
        /*0ec0*/ 	.word	0xffffffff


	//   ....[28]....
        /*0ec4*/ 	.word	0xffffffff


	//   ....[29]....
        /*0ec8*/ 	.word	0xffffffff


	//   ....[30]....
        /*0ecc*/ 	.word	0xffffffff


	//   ....[31]....
        /*0ed0*/ 	.word	0xffffffff


	//   ....[32]....
        /*0ed4*/ 	.word	0xffffffff


	//   ....[33]....
        /*0ed8*/ 	.word	0xffffffff


	//   ....[34]....
        /*0edc*/ 	.word	0xffffffff


	//   ....[35]....
        /*0ee0*/ 	.word	0xffffffff


	//   ....[36]....
        /*0ee4*/ 	.word	0xffffffff


	//   ....[37]....
        /*0ee8*/ 	.word	0xffffffff


	//   ....[38]....
        /*0eec*/ 	.word	0xffffffff


	//   ....[39]....
        /*0ef0*/ 	.word	0xffffffff


	//   ....[40]....
        /*0ef4*/ 	.word	0xffffffff


	//   ....[41]....
        /*0ef8*/ 	.word	0xffffffff


	//   ....[42]....
        /*0efc*/ 	.word	0xffffffff


	//   ....[43]....
        /*0f00*/ 	.word	0xffffffff


	//   ....[44]....
        /*0f04*/ 	.word	0xffffffff


	//   ....[45]....
        /*0f08*/ 	.word	0xffffffff


	//   ....[46]....
        /*0f0c*/ 	.word	0xffffffff


	//   ....[47]....
        /*0f10*/ 	.word	0xffffffff


	//   ....[48]....
        /*0f14*/ 	.word	0xffffffff


	//   ....[49]....
        /*0f18*/ 	.word	0xffffffff


	//   ....[50]....
        /*0f1c*/ 	.word	0xffffffff


	//   ....[51]....
        /*0f20*/ 	.word	0xffffffff


	//   ....[52]....
        /*0f24*/ 	.word	0xffffffff


	//   ....[53]....
        /*0f28*/ 	.word	0xffffffff


	//   ....[54]....
        /*0f2c*/ 	.word	0xffffffff


	//   ....[55]....
        /*0f30*/ 	.word	0xffffffff


	//   ....[56]....
        /*0f34*/ 	.word	0xffffffff


	//   ....[57]....
        /*0f38*/ 	.word	0xffffffff


	//   ....[58]....
        /*0f3c*/ 	.word	0xffffffff


	//   ....[59]....
        /*0f40*/ 	.word	0xffffffff


	//   ....[60]....
        /*0f44*/ 	.word	0xffffffff


	//   ....[61]....
        /*0f48*/ 	.word	0xffffffff


	//   ....[62]....
        /*0f4c*/ 	.word	0xffffffff


	//   ....[63]....
        /*0f50*/ 	.word	0xffffffff


	//   ....[64]....
        /*0f54*/ 	.word	0xffffffff


	//   ....[65]....
        /*0f58*/ 	.word	0xffffffff


	//   ....[66]....
        /*0f5c*/ 	.word	0xffffffff


	//   ....[67]....
        /*0f60*/ 	.word	0xffffffff


	//   ....[68]....
        /*0f64*/ 	.word	0xffffffff


	//   ....[69]....
        /*0f68*/ 	.word	0xffffffff


	//   ....[70]....
        /*0f6c*/ 	.word	0xffffffff


	//   ....[71]....
        /*0f70*/ 	.word	0xffffffff


	//----- nvinfo : EIATTR_COOP_GROUP_INSTR_OFFSETS
	.align		4
.L_224:
        /*0f74*/ 	.byte	0x04, 0x28
        /*0f76*/ 	.short	(.L_226 - .L_225)


	//   ....[0]....
.L_225:
        /*0f78*/ 	.word	0x00000050


	//   ....[1]....
        /*0f7c*/ 	.word	0x00000200


	//   ....[2]....
        /*0f80*/ 	.word	0x00000230


	//   ....[3]....
        /*0f84*/ 	.word	0x00000260


	//   ....[4]....
        /*0f88*/ 	.word	0x00000290


	//   ....[5]....
        /*0f8c*/ 	.word	0x000002c0


	//   ....[6]....
        /*0f90*/ 	.word	0x000002f0


	//   ....[7]....
        /*0f94*/ 	.word	0x00000450


	//   ....[8]....
        /*0f98*/ 	.word	0x00000490


	//   ....[9]....
        /*0f9c*/ 	.word	0x000004c0


	//   ....[10]....
        /*0fa0*/ 	.word	0x000004f0


	//   ....[11]....
        /*0fa4*/ 	.word	0x00000520


	//   ....[12]....
        /*0fa8*/ 	.word	0x00000550


	//   ....[13]....
        /*0fac*/ 	.word	0x000005e0


	//   ....[14]....
        /*0fb0*/ 	.word	0x00000630


	//   ....[15]....
        /*0fb4*/ 	.word	0x00000650


	//   ....[16]....
        /*0fb8*/ 	.word	0x000006b0


	//   ....[17]....
        /*0fbc*/ 	.word	0x00004140


	//   ....[18]....
        /*0fc0*/ 	.word	0x00004150


	//   ....[19]....
        /*0fc4*/ 	.word	0x00005db0


	//   ....[20]....
        /*0fc8*/ 	.word	0x00005dc0


	//   ....[21]....
        /*0fcc*/ 	.word	0x00007730


	//   ....[22]....
        /*0fd0*/ 	.word	0x00007750


	//   ....[23]....
        /*0fd4*/ 	.word	0x00007e40


	//   ....[24]....
        /*0fd8*/ 	.word	0x00007e60


	//   ....[25]....
        /*0fdc*/ 	.word	0x00009180


	//   ....[26]....
        /*0fe0*/ 	.word	0x000091a0


	//   ....[27]....
        /*0fe4*/ 	.word	0x00009330


	//   ....[28]....
        /*0fe8*/ 	.word	0x00009340


	//   ....[29]....
        /*0fec*/ 	.word	0x000094d0


	//   ....[30]....
        /*0ff0*/ 	.word	0x000094f0


	//   ....[31]....
        /*0ff4*/ 	.word	0x00009680


	//   ....[32]....
        /*0ff8*/ 	.word	0x00009690


	//   ....[33]....
        /*0ffc*/ 	.word	0x00009bc0


	//   ....[34]....
        /*1000*/ 	.word	0x00009bd0


	//   ....[35]....
        /*1004*/ 	.word	0x00009be0


	//   ....[36]....
        /*1008*/ 	.word	0x00009bf0


	//   ....[37]....
        /*100c*/ 	.word	0x0000a0a0


	//   ....[38]....
        /*1010*/ 	.word	0x0000a0c0


	//   ....[39]....
        /*1014*/ 	.word	0x0000a0e0


	//   ....[40]....
        /*1018*/ 	.word	0x0000a100


	//   ....[41]....
        /*101c*/ 	.word	0x0000a620


	//   ....[42]....
        /*1020*/ 	.word	0x0000a890


	//   ....[43]....
        /*1024*/ 	.word	0x0000a8d0


	//   ....[44]....
        /*1028*/ 	.word	0x0000a900


	//   ....[45]....
        /*102c*/ 	.word	0x0000d4f0


	//   ....[46]....
        /*1030*/ 	.word	0x0000d510


	//   ....[47]....
        /*1034*/ 	.word	0x0000d530


	//   ....[48]....
        /*1038*/ 	.word	0x0000d550


	//   ....[49]....
        /*103c*/ 	.word	0x0000d8a0


	//   ....[50]....
        /*1040*/ 	.word	0x0000db10


	//   ....[51]....
        /*1044*/ 	.word	0x0000db50


	//   ....[52]....
        /*1048*/ 	.word	0x0000db90


	//   ....[53]....
        /*104c*/ 	.word	0x00010970


	//   ....[54]....
        /*1050*/ 	.word	0x000109a0


	//   ....[55]....
        /*1054*/ 	.word	0x00010b60


	//   ....[56]....
        /*1058*/ 	.word	0x00010b70


	//   ....[57]....
        /*105c*/ 	.word	0x00011570


	//   ....[58]....
        /*1060*/ 	.word	0x00011590


	//   ....[59]....
        /*1064*/ 	.word	0x00011700


	//   ....[60]....
        /*1068*/ 	.word	0x00011710


	//   ....[61]....
        /*106c*/ 	.word	0x00011970


	//   ....[62]....
        /*1070*/ 	.word	0x00011b30


	//   ....[63]....
        /*1074*/ 	.word	0x000120b0


	//   ....[64]....
        /*1078*/ 	.word	0x000127c0


	//   ....[65]....
        /*107c*/ 	.word	0x00012ee0


	//   ....[66]....
        /*1080*/ 	.word	0x00012f10


	//   ....[67]....
        /*1084*/ 	.word	0x00012f20


	//   ....[68]....
        /*1088*/ 	.word	0x00012f30


	//   ....[69]....
        /*108c*/ 	.word	0x00012f40


	//   ....[70]....
        /*1090*/ 	.word	0x00012f70


	//   ....[71]....
        /*1094*/ 	.word	0x00012f90


	//   ....[72]....
        /*1098*/ 	.word	0x00012fb0


	//   ....[73]....
        /*109c*/ 	.word	0x00014560


	//   ....[74]....
        /*10a0*/ 	.word	0x00014580


	//   ....[75]....
        /*10a4*/ 	.word	0x000146e0


	//   ....[76]....
        /*10a8*/ 	.word	0x000146f0


	//   ....[77]....
        /*10ac*/ 	.word	0x000150c0


	//   ....[78]....
        /*10b0*/ 	.word	0x000150e0


	//   ....[79]....
        /*10b4*/ 	.word	0x00015250


	//   ....[80]....
        /*10b8*/ 	.word	0x00015260


	//   ....[81]....
        /*10bc*/ 	.word	0x000154a0


	//   ....[82]....
        /*10c0*/ 	.word	0x000156a0


	//   ....[83]....
        /*10c4*/ 	.word	0x000158a0


	//   ....[84]....
        /*10c8*/ 	.word	0x000165e0


	//   ....[85]....
        /*10cc*/ 	.word	0x00016dc0


	//   ....[86]....
        /*10d0*/ 	.word	0x00016df0


	//   ....[87]....
        /*10d4*/ 	.word	0x00016e10


	//   ....[88]....
        /*10d8*/ 	.word	0x00016e30


	//   ....[89]....
        /*10dc*/ 	.word	0x00016e50


	//   ....[90]....
        /*10e0*/ 	.word	0x00016e70


	//   ....[91]....
        /*10e4*/ 	.word	0x00016e90


	//   ....[92]....
        /*10e8*/ 	.word	0x00016eb0


	//   ....[93]....
        /*10ec*/ 	.word	0x00018be0


	//   ....[94]....
        /*10f0*/ 	.word	0x00018c00


	//   ....[95]....
        /*10f4*/ 	.word	0x00018d60


	//   ....[96]....
        /*10f8*/ 	.word	0x00018d70


	//   ....[97]....
        /*10fc*/ 	.word	0x00019740


	//   ....[98]....
        /*1100*/ 	.word	0x00019760


	//   ....[99]....
        /*1104*/ 	.word	0x000198d0


	//   ....[100]....
        /*1108*/ 	.word	0x000198e0


	//   ....[101]....
        /*110c*/ 	.word	0x00019d60


	//   ....[102]....
        /*1110*/ 	.word	0x00019d90


	//   ....[103]....
        /*1114*/ 	.word	0x00019db0


	//   ....[104]....
        /*1118*/ 	.word	0x00019dd0


	//   ....[105]....
        /*111c*/ 	.word	0x00019df0


	//   ....[106]....
        /*1120*/ 	.word	0x00019e10


	//   ....[107]....
        /*1124*/ 	.word	0x00019e30


	//   ....[108]....
        /*1128*/ 	.word	0x00019e50


	//   ....[109]....
        /*112c*/ 	.word	0x0001b840


	//   ....[110]....
        /*1130*/ 	.word	0x0001b890


	//   ....[111]....
        /*1134*/ 	.word	0x0001b9b0


	//   ....[112]....
        /*1138*/ 	.word	0x0001b9c0


	//   ....[113]....
        /*113c*/ 	.word	0x0001c390


	//   ....[114]....
        /*1140*/ 	.word	0x0001c3b0


	//   ....[115]....
        /*1144*/ 	.word	0x0001c4a0


	//   ....[116]....
        /*1148*/ 	.word	0x0001c4b0


	//   ....[117]....
        /*114c*/ 	.word	0x0001c670


	//   ....[118]....
        /*1150*/ 	.word	0x0001c870


	//   ....[119]....
        /*1154*/ 	.word	0x0001ca70


	//   ....[120]....
        /*1158*/ 	.word	0x0001d7b0


	//   ....[121]....
        /*115c*/ 	.word	0x0001df90


	//   ....[122]....
        /*1160*/ 	.word	0x0001dfc0


	//   ....[123]....
        /*1164*/ 	.word	0x0001dfe0


	//   ....[124]....
        /*1168*/ 	.word	0x0001e000


	//   ....[125]....
        /*116c*/ 	.word	0x0001e020


	//   ....[126]....
        /*1170*/ 	.word	0x0001e040


	//   ....[127]....
        /*1174*/ 	.word	0x0001e060


	//   ....[128]....
        /*1178*/ 	.word	0x0001e080


	//   ....[129]....
        /*117c*/ 	.word	0x0001f940


	//   ....[130]....
        /*1180*/ 	.word	0x0001f970


	//   ....[131]....
        /*1184*/ 	.word	0x0001f980


	//   ....[132]....
        /*1188*/ 	.word	0x0001f990


	//   ....[133]....
        /*118c*/ 	.word	0x0001f9a0


	//   ....[134]....
        /*1190*/ 	.word	0x0001f9d0


	//   ....[135]....
        /*1194*/ 	.word	0x0001f9f0


	//   ....[136]....
        /*1198*/ 	.word	0x0001fa10


	//   ....[137]....
        /*119c*/ 	.word	0x00020fb0


	//   ....[138]....
        /*11a0*/ 	.word	0x00020fc0


	//   ....[139]....
        /*11a4*/ 	.word	0x00020fe0


	//   ....[140]....
        /*11a8*/ 	.word	0x00020ff0


	//   ....[141]....
        /*11ac*/ 	.word	0x00021000


	//   ....[142]....
        /*11b0*/ 	.word	0x00021010


	//   ....[143]....
        /*11b4*/ 	.word	0x00021030


	//   ....[144]....
        /*11b8*/ 	.word	0x00021040


	//   ....[145]....
        /*11bc*/ 	.word	0x000214b0


	//   ....[146]....
        /*11c0*/ 	.word	0x000214d0


	//   ....[147]....
        /*11c4*/ 	.word	0x00021630


	//   ....[148]....
        /*11c8*/ 	.word	0x00021640


	//   ....[149]....
        /*11cc*/ 	.word	0x000217b0


	//   ....[150]....
        /*11d0*/ 	.word	0x000217d0


	//   ....[151]....
        /*11d4*/ 	.word	0x00021940


	//   ....[152]....
        /*11d8*/ 	.word	0x00021950


	//   ....[153]....
        /*11dc*/ 	.word	0x00021cb0


	//   ....[154]....
        /*11e0*/ 	.word	0x00021cd0


	//   ....[155]....
        /*11e4*/ 	.word	0x00022240


	//   ....[156]....
        /*11e8*/ 	.word	0x00022250


	//   ....[157]....
        /*11ec*/ 	.word	0x000227c0


	//   ....[158]....
        /*11f0*/ 	.word	0x000227e0


	//   ....[159]....
        /*11f4*/ 	.word	0x00022d60


	//   ....[160]....
        /*11f8*/ 	.word	0x00022d70


	//   ....[161]....
        /*11fc*/ 	.word	0x00023ac0


	//   ....[162]....
        /*1200*/ 	.word	0x00023ae0


	//   ....[163]....
        /*1204*/ 	.word	0x00023c50


	//   ....[164]....
        /*1208*/ 	.word	0x00023c60


	//   ....[165]....
        /*120c*/ 	.word	0x00023dd0


	//   ....[166]....
        /*1210*/ 	.word	0x00023df0


	//   ....[167]....
        /*1214*/ 	.word	0x00023f60


	//   ....[168]....
        /*1218*/ 	.word	0x00023f70


	//   ....[169]....
        /*121c*/ 	.word	0x000241a0


	//   ....[170]....
        /*1220*/ 	.word	0x000241c0


	//   ....[171]....
        /*1224*/ 	.word	0x000242f0


	//   ....[172]....
        /*1228*/ 	.word	0x00024330


	//   ....[173]....
        /*122c*/ 	.word	0x00024360


	//   ....[174]....
        /*1230*/ 	.word	0x00024390


	//   ....[175]....
        /*1234*/ 	.word	0x000243c0


	//   ....[176]....
        /*1238*/ 	.word	0x000243f0


	//   ....[177]....
        /*123c*/ 	.word	0x00024560


	//   ....[178]....
        /*1240*/ 	.word	0x000245a0


	//   ....[179]....
        /*1244*/ 	.word	0x000245d0


	//   ....[180]....
        /*1248*/ 	.word	0x00024600


	//   ....[181]....
        /*124c*/ 	.word	0x00024630


	//   ....[182]....
        /*1250*/ 	.word	0x00024660


	//   ....[183]....
        /*1254*/ 	.word	0x000246f0


	//   ....[184]....
        /*1258*/ 	.word	0x00024750


	//   ....[185]....
        /*125c*/ 	.word	0x00024760


	//   ....[186]....
        /*1260*/ 	.word	0x000247c0


	//   ....[187]....
        /*1264*/ 	.word	0x00025220


	//   ....[188]....
        /*1268*/ 	.word	0x00025280


	//   ....[189]....
        /*126c*/ 	.word	0x000252d0


	//   ....[190]....
        /*1270*/ 	.word	0x00025320


	//   ....[191]....
        /*1274*/ 	.word	0x00025370


	//   ....[192]....
        /*1278*/ 	.word	0x000253e0


	//   ....[193]....
        /*127c*/ 	.word	0x00025430


	//   ....[194]....
        /*1280*/ 	.word	0x000254a0


	//   ....[195]....
        /*1284*/ 	.word	0x00025510


	//   ....[196]....
        /*1288*/ 	.word	0x00025580


	//   ....[197]....
        /*128c*/ 	.word	0x000255f0


	//   ....[198]....
        /*1290*/ 	.word	0x00025660


	//   ....[199]....
        /*1294*/ 	.word	0x000256d0


	//   ....[200]....
        /*1298*/ 	.word	0x00025730


	//   ....[201]....
        /*129c*/ 	.word	0x000257a0


	//   ....[202]....
        /*12a0*/ 	.word	0x00025810


	//   ....[203]....
        /*12a4*/ 	.word	0x00025880


	//   ....[204]....
        /*12a8*/ 	.word	0x000258e0


	//   ....[205]....
        /*12ac*/ 	.word	0x00025950


	//   ....[206]....
        /*12b0*/ 	.word	0x000259b0


	//   ....[207]....
        /*12b4*/ 	.word	0x00025a20


	//   ....[208]....
        /*12b8*/ 	.word	0x00025a90


	//   ....[209]....
        /*12bc*/ 	.word	0x00025b00


	//   ....[210]....
        /*12c0*/ 	.word	0x00025b60


	//   ....[211]....
        /*12c4*/ 	.word	0x00025bd0


	//   ....[212]....
        /*12c8*/ 	.word	0x00025c40


	//   ....[213]....
        /*12cc*/ 	.word	0x00025cb0


	//   ....[214]....
        /*12d0*/ 	.word	0x00025d20


	//   ....[215]....
        /*12d4*/ 	.word	0x00025d70


	//   ....[216]....
        /*12d8*/ 	.word	0x00025db0


	//   ....[217]....
        /*12dc*/ 	.word	0x00025e00


	//   ....[218]....
        /*12e0*/ 	.word	0x00025e50


	//   ....[219]....
        /*12e4*/ 	.word	0x00025ea0


	//   ....[220]....
        /*12e8*/ 	.word	0x00025ef0


	//   ....[221]....
        /*12ec*/ 	.word	0x00025f40


	//   ....[222]....
        /*12f0*/ 	.word	0x00025f90


	//   ....[223]....
        /*12f4*/ 	.word	0x00026000


	//   ....[224]....
        /*12f8*/ 	.word	0x00026070


	//   ....[225]....
        /*12fc*/ 	.word	0x000260e0


	//   ....[226]....
        /*1300*/ 	.word	0x00026140


	//   ....[227]....
        /*1304*/ 	.word	0x000261b0


	//   ....[228]....
        /*1308*/ 	.word	0x00026220


	//   ....[229]....
        /*130c*/ 	.word	0x00026290


	//   ....[230]....
        /*1310*/ 	.word	0x000262f0


	//   ....[231]....
        /*1314*/ 	.word	0x00026360


	//   ....[232]....
        /*1318*/ 	.word	0x000263d0


	//   ....[233]....
        /*131c*/ 	.word	0x00026440


	//   ....[234]....
        /*1320*/ 	.word	0x000264b0


	//   ....[235]....
        /*1324*/ 	.word	0x00026500


	//   ....[236]....
        /*1328*/ 	.word	0x00026540


	//   ....[237]....
        /*132c*/ 	.word	0x00026590


	//   ....[238]....
        /*1330*/ 	.word	0x000265d0


	//   ....[239]....
        /*1334*/ 	.word	0x00026620


	//   ....[240]....
        /*1338*/ 	.word	0x00026660


	//   ....[241]....
        /*133c*/ 	.word	0x000266b0


	//   ....[242]....
        /*1340*/ 	.word	0x000266f0


	//   ....[243]....
        /*1344*/ 	.word	0x00026750


	//   ....[244]....
        /*1348*/ 	.word	0x000267c0


	//   ....[245]....
        /*134c*/ 	.word	0x00026830


	//   ....[246]....
        /*1350*/ 	.word	0x00026890


	//   ....[247]....
        /*1354*/ 	.word	0x00026900


	//   ....[248]....
        /*1358*/ 	.word	0x00026970


	//   ....[249]....
        /*135c*/ 	.word	0x000269e0


	//   ....[250]....
        /*1360*/ 	.word	0x00026a40


	//   ....[251]....
        /*1364*/ 	.word	0x00026a90


	//   ....[252]....
        /*1368*/ 	.word	0x00026ad0


	//   ....[253]....
        /*136c*/ 	.word	0x00026b20


	//   ....[254]....
        /*1370*/ 	.word	0x00026b60


	//   ....[255]....
        /*1374*/ 	.word	0x00026bb0


	//   ....[0]....
        /*1378*/ 	.word	0x00026bf0


	//   ....[1]....
        /*137c*/ 	.word	0x00026c40


	//   ....[2]....
        /*1380*/ 	.word	0x00026c80


	//   ....[3]....
        /*1384*/ 	.word	0x00026ce0


	//   ....[4]....
        /*1388*/ 	.word	0x00026d50


	//   ....[5]....
        /*138c*/ 	.word	0x00026db0


	//   ....[6]....
        /*1390*/ 	.word	0x00026e20


	//   ....[7]....
        /*1394*/ 	.word	0x00026e90


	//   ....[8]....
        /*1398*/ 	.word	0x00026f00


	//   ....[9]....
        /*139c*/ 	.word	0x00026f60


	//   ....[10]....
        /*13a0*/ 	.word	0x00026fd0


	//   ....[11]....
        /*13a4*/ 	.word	0x00027040


	//   ....[12]....
        /*13a8*/ 	.word	0x000270b0


	//   ....[13]....
        /*13ac*/ 	.word	0x00027120


	//   ....[14]....
        /*13b0*/ 	.word	0x00027170


	//   ....[15]....
        /*13b4*/ 	.word	0x000271b0


	//   ....[16]....
        /*13b8*/ 	.word	0x00027200


	//   ....[17]....
        /*13bc*/ 	.word	0x00027240


	//   ....[18]....
        /*13c0*/ 	.word	0x00027290


	//   ....[19]....
        /*13c4*/ 	.word	0x000272d0


	//   ....[20]....
        /*13c8*/ 	.word	0x00027320


	//   ....[21]....
        /*13cc*/ 	.word	0x00027360


	//   ....[22]....
        /*13d0*/ 	.word	0x000273b0


	//   ....[23]....
        /*13d4*/ 	.word	0x000273f0


	//   ....[24]....
        /*13d8*/ 	.word	0x00027440


	//   ....[25]....
        /*13dc*/ 	.word	0x00027480


	//   ....[26]....
        /*13e0*/ 	.word	0x000274d0


	//   ....[27]....
        /*13e4*/ 	.word	0x00027520


	//   ....[28]....
        /*13e8*/ 	.word	0x00027570


	//   ....[29]....
        /*13ec*/ 	.word	0x000275c0


	//   ....[30]....
        /*13f0*/ 	.word	0x00027630


	//   ....[31]....
        /*13f4*/ 	.word	0x000276a0


	//   ....[32]....
        /*13f8*/ 	.word	0x00027710


	//   ....[33]....
        /*13fc*/ 	.word	0x00027770


	//   ....[34]....
        /*1400*/ 	.word	0x000277e0


	//   ....[35]....
        /*1404*/ 	.word	0x00027850


	//   ....[36]....
        /*1408*/ 	.word	0x000278c0


	//   ....[37]....
        /*140c*/ 	.word	0x00027920


	//   ....[38]....
        /*1410*/ 	.word	0x00027990


	//   ....[39]....
        /*1414*/ 	.word	0x00027a00


	//   ....[40]....
        /*1418*/ 	.word	0x00027a70


	//   ....[41]....
        /*141c*/ 	.word	0x00027ad0


	//   ....[42]....
        /*1420*/ 	.word	0x00027b40


	//   ....[43]....
        /*1424*/ 	.word	0x00027bb0


	//   ....[44]....
        /*1428*/ 	.word	0x00027c20


	//   ....[45]....
        /*142c*/ 	.word	0x00027c80


	//   ....[46]....
        /*1430*/ 	.word	0x00027cf0


	//   ....[47]....
        /*1434*/ 	.word	0x00027d60


	//   ....[48]....
        /*1438*/ 	.word	0x00027dd0


	//   ....[49]....
        /*143c*/ 	.word	0x00027e30


	//   ....[50]....
        /*1440*/ 	.word	0x00027ea0


	//   ....[51]....
        /*1444*/ 	.word	0x00027f10


	//   ....[52]....
        /*1448*/ 	.word	0x00027f80


	//   ....[53]....
        /*144c*/ 	.word	0x00027fe0


	//   ....[54]....
        /*1450*/ 	.word	0x00028050


	//   ....[55]....
        /*1454*/ 	.word	0x000280c0


	//   ....[56]....
        /*1458*/ 	.word	0x00028110


	//   ....[57]....
        /*145c*/ 	.word	0x00028150


	//   ....[58]....
        /*1460*/ 	.word	0x000281a0


	//   ....[59]....
        /*1464*/ 	.word	0x000281f0


	//   ....[60]....
        /*1468*/ 	.word	0x00028240


	//   ....[61]....
        /*146c*/ 	.word	0x000282b0


	//   ....[62]....
        /*1470*/ 	.word	0x00028300


	//   ....[63]....
        /*1474*/ 	.word	0x00028350


	//   ....[64]....
        /*1478*/ 	.word	0x000283a0


	//   ....[65]....
        /*147c*/ 	.word	0x000283f0


	//   ....[66]....
        /*1480*/ 	.word	0x00028440


	//   ....[67]....
        /*1484*/ 	.word	0x000284b0


	//   ....[68]....
        /*1488*/ 	.word	0x00028500


	//   ....[69]....
        /*148c*/ 	.word	0x00028570


	//   ....[70]....
        /*1490*/ 	.word	0x000285d0


	//   ....[71]....
        /*1494*/ 	.word	0x00028640


	//----- nvinfo : EIATTR_EXIT_INSTR_OFFSETS
	.align		4
.L_226:
        /*1498*/ 	.byte	0x04, 0x1c
        /*149a*/ 	.short	(.L_228 - .L_227)


	//   ....[0]....
.L_227:
        /*149c*/ 	.word	0x000010d0


	//   ....[1]....
        /*14a0*/ 	.word	0x000251e0


	//----- nvinfo : EIATTR_MAX_THREADS
	.align		4
.L_228:
        /*14a4*/ 	.byte	0x04, 0x05
        /*14a6*/ 	.short	(.L_230 - .L_229)
.L_229:
        /*14a8*/ 	.word	0x00000080
        /*14ac*/ 	.word	0x00000001
        /*14b0*/ 	.word	0x00000001


	//----- nvinfo : EIATTR_CRS_STACK_SIZE
	.align		4
.L_230:
        /*14b4*/ 	.byte	0x04, 0x1e
        /*14b6*/ 	.short	(.L_232 - .L_231)
.L_231:
        /*14b8*/ 	.word	0x00000000
.L_232:


//--------------------- .nv.info._ZN7cutlass13device_kernelIN5flash19enable_sm80_to_sm89INS1_16FlashAttnFwdSm80INS1_25CollectiveMainloopFwdSm80ILi4ELi1ELb0EN4cute5tupleIJNS5_1CILi128EEENS7_ILi64EEENS7_ILi96EEEEEELi96ENS_6half_tEfNS_4arch4Sm80ELb1ELb0ELb0ELb0ELb1ELb0ELb1ELb1EEENS1_21CollectiveEpilogueFwdINS6_IJS8_SA_S9_EEENS6_IJNS7_ILi1EEESI_SI_EEESC_SE_Li128ELb0ELb1ELb1ELb0EEENS1_30DynamicPersistentTileSchedulerILi128ELi128ELb1ELb1ELb0EEEEEEEEEvNT_6ParamsE --------------------------
	.section	.nv.info._ZN7cutlass13device_kernelIN5flash19enable_sm80_to_sm89INS1_16FlashAttnFwdSm80INS1_25CollectiveMainloopFwdSm80ILi4ELi1ELb0EN4cute5tupleIJNS5_1CILi128EEENS7_ILi64EEENS7_ILi96EEEEEELi96ENS_6half_tEfNS_4arch4Sm80ELb1ELb0ELb0ELb0ELb1ELb0ELb1ELb1EEENS1_21CollectiveEpilogueFwdINS6_IJS8_SA_S9_EEENS6_IJNS7_ILi1EEESI_SI_EEESC_SE_Li128ELb0ELb1ELb1ELb0EEENS1_30DynamicPersistentTileSchedulerILi128ELi128ELb1ELb1ELb0EEEEEEEEEvNT_6ParamsE,"",@"SHT_CUDA_INFO"
	.sectionflags	@""
	.align	4


	//----- nvinfo : EIATTR_CUDA_API_VERSION
	.align		4
        /*0000*/ 	.byte	0x04, 0x37
        /*0002*/ 	.short	(.L_234 - .L_233)
.L_233:
        /*0004*/ 	.word	0x00000082


	//----- nvinfo : EIATTR_SW2861232_WAR
	.align		4
.L_234:
        /*0008*/ 	.byte	0x01, 0x35
	.zero		2


	//----- nvinfo : EIATTR_PARAM_CBANK
	.align		4
        /*000c*/ 	.byte	0x04, 0x0a
        /*000e*/ 	.short	(.L_236 - .L_235)
	.align		4
.L_235:
        /*0010*/ 	.word	index@(.nv.constant0._ZN7cutlass13device_kernelIN5flash19enable_sm80_to_sm89INS1_16FlashAttnFwdSm80INS1_25CollectiveMainloopFwdSm80ILi4ELi1ELb0EN4cute5tupleIJNS5_1CILi128EEENS7_ILi64EEENS7_ILi96EEEEEELi96ENS_6half_tEfNS_4arch4Sm80ELb1ELb0ELb0ELb0ELb1ELb0ELb1ELb1EEENS1_21CollectiveEpilogueFwdINS6_IJS8_SA_S9_EEENS6_IJNS7_ILi1EEESI_SI_EEESC_SE_Li128ELb0ELb1ELb1ELb0EEENS1_30DynamicPersistentTileSchedulerILi128ELi128ELb1ELb1ELb0EEEEEEEEEvNT_6ParamsE)
        /*0014*/ 	.short	0x0160
        /*0016*/ 	.short	0x0428


	//----- nvinfo : EIATTR_CBANK_PARAM_SIZE
	.align		4
.L_236:
        /*0018*/ 	.byte	0x03, 0x19
        /*001a*/ 	.short	0x0428


	//----- nvinfo : EIATTR_KPARAM_INFO
	.align		4
        /*001c*/ 	.byte	0x04, 0x17
        /*001e*/ 	.short	(.L_238 - .L_237)
.L_237:
        /*0020*/ 	.word	0x00000000
        /*0024*/ 	.short	0x0000
        /*0026*/ 	.short	0x0000
        /*0028*/ 	.byte	0x00, 0xf0, 0xa1, 0x10


	//----- nvinfo : EIATTR_MAXREG_COUNT
	.align		4
.L_238:
        /*002c*/ 	.byte	0x03, 0x1b
        /*002e*/ 	.short	0x00ff


	//----- nvinfo : EIATTR_NUM_BARRIERS
	.align		4
        /*0030*/ 	.byte	0x02, 0x4c
        /*0032*/ 	.byte	0x06
	.zero		1


	//----- nvinfo : EIATTR_ANNOTATIONS
	.align		4
        /*0034*/ 	.byte	0x04, 0x55
        /*0036*/ 	.short	(.L_240 - .L_239)


	//   ....[0]....
.L_239:
        /* <DEDUP_REMOVED lines=63> */


	//----- nvinfo : EIATTR_MERCURY_ISA_VERSION
	.align		4
.L_240:
        /*0410*/ 	.byte	0x03, 0x5f
        /*0412*/ 	.short	0x0000


	//----- nvinfo : EIATTR_INT_WARP_WIDE_INSTR_OFFSETS
	.align		4
        /*0414*/ 	.byte	0x04, 0x31
        /*0416*/ 	.short	(.L_242 - .L_241)


	//   ....[0]....
.L_241:
        /*0418*/ 	.word	0x0000db90


	//   ....[1]....
        /*041c*/ 	.word	0x0000dc10


	//----- nvinfo : EIATTR_COOP_GROUP_MASK_REGIDS
	.align		4
.L_242:
        /*0420*/ 	.byte	0x04, 0x29
        /*0422*/ 	.short	(.L_244 - .L_243)


	//   ....[0]....
.L_243:
        /*0424*/ 	.word	0xffffffff


	//   ....[1]....
        /*0428*/ 	.word	0xffffffff


	//   ....[2]....
        /*042c*/ 	.word	0xffffffff


	//   ....[3]....
        /*0430*/ 	.word	0xffffffff


	//   ....[4]....
        /*0434*/ 	.word	0xffffffff


	//   ....[5]....
        /*0438*/ 	.word	0xffffffff


	//   ....[6]....
        /*043c*/ 	.word	0xffffffff


	//   ....[7]....
        /*0440*/ 	.word	0xffffffff


	//   ....[8]....
        /*0444*/ 	.word	0xffffffff


	//   ....[9]....
        /*0448*/ 	.word	0xffffffff


	//   ....[10]....
        /*044c*/ 	.word	0xffffffff


	//   ....[11]....
        /*0450*/ 	.word	0xffffffff


	//   ....[12]....
        /*0454*/ 	.word	0xffffffff


	//   ....[13]....
        /*0458*/ 	.word	0xffffffff


	//   ....[14]....
        /*045c*/ 	.word	0xffffffff


	//   ....[15]....
        /*0460*/ 	.word	0xffffffff


	//   ....[16]....
        /*0464*/ 	.word	0xffffffff


	//   ....[17]....
        /*0468*/ 	.word	0xffffffff


	//   ....[18]....
        /*046c*/ 	.word	0xffffffff


	//   ....[19]....
        /*0470*/ 	.word	0xffffffff


	//   ....[20]....
        /*0474*/ 	.word	0xffffffff


	//   ....[21]....
        /*0478*/ 	.word	0xffffffff


	//   ....[22]....
        /*047c*/ 	.word	0xffffffff


	//   ....[23]....
        /*0480*/ 	.word	0xffffffff


	//   ....[24]....
        /*0484*/ 	.word	0xffffffff


	//   ....[25]....
        /*0488*/ 	.word	0xffffffff


	//   ....[26]....
        /*048c*/ 	.word	0xffffffff


	//   ....[27]....
        /*0490*/ 	.word	0xffffffff


	//   ....[28]....
        /*0494*/ 	.word	0xffffffff


	//   ....[29]....
        /*0498*/ 	.word	0xffffffff


	//   ....[30]....
        /*049c*/ 	.word	0xffffffff


	//   ....[31]....
        /*04a0*/ 	.word	0xffffffff


	//   ....[32]....
        /*04a4*/ 	.word	0xffffffff


	//   ....[33]....
        /*04a8*/ 	.word	0xffffffff


	//   ....[34]....
        /*04ac*/ 	.word	0xffffffff


	//   ....[35]....
        /*04b0*/ 	.word	0xffffffff


	//   ....[36]....
        /*04b4*/ 	.word	0xffffffff


	//   ....[37]....
        /*04b8*/ 	.word	0xffffffff


	//   ....[38]....
        /*04bc*/ 	.word	0xffffffff


	//   ....[39]....
        /*04c0*/ 	.word	0xffffffff


	//   ....[40]....
        /*04c4*/ 	.word	0xffffffff


	//   ....[41]....
        /*04c8*/ 	.word	0xffffffff


	//   ....[42]....
        /*04cc*/ 	.word	0xffffffff


	//   ....[43]....
        /*04d0*/ 	.word	0xffffffff


	//   ....[44]....
        /*04d4*/ 	.word	0xffffffff


	//   ....[45]....
        /*04d8*/ 	.word	0xffffffff


	//   ....[46]....
        /*04dc*/ 	.word	0xffffffff


	//   ....[47]....
        /*04e0*/ 	.word	0xffffffff


	//   ....[48]....
        /*04e4*/ 	.word	0xffffffff


	//   ....[49]....
        /*04e8*/ 	.word	0xffffffff


	//   ....[50]....
        /*04ec*/ 	.word	0xffffffff


	//   ....[51]....
        /*04f0*/ 	.word	0xffffffff


	//   ....[52]....
        /*04f4*/ 	.word	0xffffffff


	//   ....[53]....
        /*04f8*/ 	.word	0xffffffff


	//   ....[54]....
        /*04fc*/ 	.word	0xffffffff


	//   ....[55]....
        /*0500*/ 	.word	0xffffffff


	//   ....[56]....
        /*0504*/ 	.word	0xffffffff


	//   ....[57]....
        /*0508*/ 	.word	0xffffffff


	//   ....[58]....
        /*050c*/ 	.word	0xffffffff


	//   ....[59]....
        /*0510*/ 	.word	0xffffffff


	//   ....[60]....
        /*0514*/ 	.word	0xffffffff


	//   ....[61]....
        /*0518*/ 	.word	0xffffffff


	//   ....[62]....
        /*051c*/ 	.word	0xffffffff


	//   ....[63]....
        /*0520*/ 	.word	0xffffffff


	//   ....[64]....
        /*0524*/ 	.word	0xffffffff


	//   ....[65]....
        /*0528*/ 	.word	0xffffffff


	//   ....[66]....
        /*052c*/ 	.word	0xffffffff


	//   ....[67]....
        /*0530*/ 	.word	0xffffffff


	//   ....[68]....
        /*0534*/ 	.word	0xffffffff


	//   ....[69]....
        /*0538*/ 	.word	0xffffffff


	//   ....[70]....
        /*053c*/ 	.word	0xffffffff


	//   ....[71]....
        /*0540*/ 	.word	0xffffffff


	//   ....[72]....
        /*0544*/ 	.word	0xffffffff


	//   ....[73]....
        /*0548*/ 	.word	0xffffffff


	//   ....[74]....
        /*054c*/ 	.word	0xffffffff


	//   ....[75]....
        /*0550*/ 	.word	0xffffffff


	//   ....[76]....
        /*0554*/ 	.word	0xffffffff


	//   ....[77]....
        /*0558*/ 	.word	0xffffffff


	//   ....[78]....
        /*055c*/ 	.word	0xffffffff


	//   ....[79]....
        /*0560*/ 	.word	0xffffffff


	//   ....[80]....
        /*0564*/ 	.word	0xffffffff


	//   ....[81]....
        /*0568*/ 	.word	0xffffffff


	//   ....[82]....
        /*056c*/ 	.word	0xffffffff


	//   ....[83]....
        /*0570*/ 	.word	0xffffffff


	//   ....[84]....
        /*0574*/ 	.word	0xffffffff


	//   ....[85]....
        /*0578*/ 	.word	0xffffffff


	//   ....[86]....
        /*057c*/ 	.word	0xffffffff


	//   ....[87]....
        /*0580*/ 	.word	0xffffffff


	//   ....[88]....
        /*0584*/ 	.word	0xffffffff


	//   ....[89]....
        /*0588*/ 	.word	0xffffffff


	//   ....[90]....
        /*058c*/ 	.word	0xffffffff


	//   ....[91]....
        /*0590*/ 	.word	0xffffffff


	//   ....[92]....
        /*0594*/ 	.word	0xffffffff


	//   ....[93]....
        /*0598*/ 	.word	0xffffffff


	//   ....[94]....
        /*059c*/ 	.word	0xffffffff


	//   ....[95]....
        /*05a0*/ 	.word	0xffffffff


	//   ....[96]....
        /*05a4*/ 	.word	0xffffffff


	//   ....[97]....
        /*05a8*/ 	.word	0xffffffff


	//   ....[98]....
        /*05ac*/ 	.word	0xffffffff


	//   ....[99]....
        /*05b0*/ 	.word	0xffffffff


	//   ....[100]....
        /*05b4*/ 	.word	0xffffffff


	//   ....[101]....
        /*05b8*/ 	.word	0xffffffff


	//   ....[102]....
        /*05bc*/ 	.word	0xffffffff


	//   ....[103]....
        /*05c0*/ 	.word	0xffffffff


	//   ....[104]....
        /*05c4*/ 	.word	0xffffffff


	//   ....[105]....
        /*05c8*/ 	.word	0xffffffff


	//   ....[106]....
        /*05cc*/ 	.word	0xffffffff


	//   ....[107]....
        /*05d0*/ 	.word	0xffffffff


	//   ....[108]....
        /*05d4*/ 	.word	0xffffffff


	//   ....[109]....
        /*05d8*/ 	.word	0xffffffff


	//   ....[110]....
        /*05dc*/ 	.word	0xffffffff


	//   ....[111]....
        /*05e0*/ 	.word	0xffffffff


	//   ....[112]....
        /*05e4*/ 	.word	0xffffffff


	//   ....[113]....
        /*05e8*/ 	.word	0xffffffff


	//   ....[114]....
        /*05ec*/ 	.word	0xffffffff


	//   ....[115]....
        /*05f0*/ 	.word	0xffffffff


	//   ....[116]....
        /*05f4*/ 	.word	0xffffffff


	//   ....[117]....
        /*05f8*/ 	.word	0xffffffff


	//   ....[118]....
        /*05fc*/ 	.word	0xffffffff


	//   ....[119]....
        /*0600*/ 	.word	0xffffffff


	//   ....[120]....
        /*0604*/ 	.word	0xffffffff


	//   ....[121]....
        /*0608*/ 	.word	0xffffffff


	//   ....[122]....
        /*060c*/ 	.word	0xffffffff


	//   ....[123]....
        /*0610*/ 	.word	0xffffffff


	//   ....[124]....
        /*0614*/ 	.word	0xffffffff


	//   ....[125]....
        /*0618*/ 	.word	0xffffffff


	//   ....[126]....
        /*061c*/ 	.word	0xffffffff


	//   ....[127]....
        /*0620*/ 	.word	0xffffffff


	//   ....[128]....
        /*0624*/ 	.word	0xffffffff


	//   ....[129]....
        /*0628*/ 	.word	0xffffffff


	//   ....[130]....
        /*062c*/ 	.word	0xffffffff


	//   ....[131]....
        /*0630*/ 	.word	0xffffffff


	//   ....[132]....
        /*0634*/ 	.word	0xffffffff


	//   ....[133]....
        /*0638*/ 	.word	0xffffffff


	//   ....[134]....
        /*063c*/ 	.word	0xffffffff


	//   ....[135]....
        /*0640*/ 	.word	0xffffffff


	//   ....[136]....
        /*0644*/ 	.word	0xffffffff


	//   ....[137]....
        /*0648*/ 	.word	0xffffffff


	//   ....[138]....
        /*064c*/ 	.word	0xffffffff


	//   ....[139]....
        /*0650*/ 	.word	0xffffffff


	//   ....[140]....
        /*0654*/ 	.word	0xffffffff


	//   ....[141]....
        /*0658*/ 	.word	0xffffffff


	//   ....[142]....
        /*065c*/ 	.word	0xffffffff


	//   ....[143]....
        /*0660*/ 	.word	0xffffffff


	//   ....[144]....
        /*0664*/ 	.word	0xffffffff


	//   ....[145]....
        /*0668*/ 	.word	0xffffffff


	//   ....[146]....
        /*066c*/ 	.word	0xffffffff


	//   ....[147]....
        /*0670*/ 	.word	0xffffffff


	//   ....[148]....
        /*0674*/ 	.word	0xffffffff


	//   ....[149]....
        /*0678*/ 	.word	0xffffffff


	//   ....[150]....
        /*067c*/ 	.word	0xffffffff


	//   ....[151]....
        /*0680*/ 	.word	0xffffffff


	//   ....[152]....
        /*0684*/ 	.word	0xffffffff


	//   ....[153]....
        /*0688*/ 	.word	0xffffffff


	//   ....[154]....
        /*068c*/ 	.word	0xffffffff


	//   ....[155]....
        /*0690*/ 	.word	0xffffffff


	//   ....[156]....
        /*0694*/ 	.word	0xffffffff


	//   ....[157]....
        /*0698*/ 	.word	0xffffffff


	//   ....[158]....
        /*069c*/ 	.word	0xffffffff


	//   ....[159]....
        /*06a0*/ 	.word	0xffffffff


	//   ....[160]....
        /*06a4*/ 	.word	0xffffffff


	//----- nvinfo : EIATTR_COOP_GROUP_INSTR_OFFSETS
	.align		4
.L_244:
        /*06a8*/ 	.byte	0x04, 0x28
        /*06aa*/ 	.short	(.L_246 - .L_245)


	//   ....[0]....
.L_245:
        /*06ac*/ 	.word	0x00000050


	//   ....[1]....
        /*06b0*/ 	.word	0x000018a0


	//   ....[2]....
        /*06b4*/ 	.word	0x000018c0


	//   ....[3]....
        /*06b8*/ 	.word	0x00001af0


	//   ....[4]....
        /*06bc*/ 	.word	0x00001b00


	//   ....[5]....
        /*06c0*/ 	.word	0x00001cc0


	//   ....[6]....
        /*06c4*/ 	.word	0x00001ce0


	//   ....[7]....
        /*06c8*/ 	.word	0x00001ea0


	//   ....[8]....
        /*06cc*/ 	.word	0x00001eb0


	//   ....[9]....
        /*06d0*/ 	.word	0x00002430


	//   ....[10]....
        /*06d4*/ 	.word	0x00002440


	//   ....[11]....
        /*06d8*/ 	.word	0x00002450


	//   ....[12]....
        /*06dc*/ 	.word	0x00002460


	//   ....[13]....
        /*06e0*/ 	.word	0x00002870


	//   ....[14]....
        /*06e4*/ 	.word	0x000028f0


	//   ....[15]....
        /*06e8*/ 	.word	0x00002900


	//   ....[16]....
        /*06ec*/ 	.word	0x00002910


	//   ....[17]....
        /*06f0*/ 	.word	0x000033f0


	//   ....[18]....
        /*06f4*/ 	.word	0x00003410


	//   ....[19]....
        /*06f8*/ 	.word	0x00003530


	//   ....[20]....
        /*06fc*/ 	.word	0x00003550


	//   ....[21]....
        /*0700*/ 	.word	0x000037c0


	//   ....[22]....
        /*0704*/ 	.word	0x00003a00


	//   ....[23]....
        /*0708*/ 	.word	0x00003a10


	//   ....[24]....
        /*070c*/ 	.word	0x00003a20


	//   ....[25]....
        /*0710*/ 	.word	0x00004420


	//   ....[26]....
        /*0714*/ 	.word	0x00004450


	//   ....[27]....
        /*0718*/ 	.word	0x00004470


	//   ....[28]....
        /*071c*/ 	.word	0x00004480


	//   ....[29]....
        /*0720*/ 	.word	0x000044b0


	//   ....[30]....
        /*0724*/ 	.word	0x000044d0


	//   ....[31]....
        /*0728*/ 	.word	0x000044f0


	//   ....[32]....
        /*072c*/ 	.word	0x00004500


	//   ....[33]....
        /*0730*/ 	.word	0x00005fb0


	//   ....[34]....
        /*0734*/ 	.word	0x00005fd0


	//   ....[35]....
        /*0738*/ 	.word	0x000060f0


	//   ....[36]....
        /*073c*/ 	.word	0x00006100


	//   ....[37]....
        /*0740*/ 	.word	0x00006d80


	//   ....[38]....
        /*0744*/ 	.word	0x00006da0


	//   ....[39]....
        /*0748*/ 	.word	0x00006e90


	//   ....[40]....
        /*074c*/ 	.word	0x00006ed0


	//   ....[41]....
        /*0750*/ 	.word	0x00007130


	//   ....[42]....
        /*0754*/ 	.word	0x00007370


	//   ....[43]....
        /*0758*/ 	.word	0x000073a0


	//   ....[44]....
        /*075c*/ 	.word	0x000073d0


	//   ....[45]....
        /*0760*/ 	.word	0x00007a30


	//   ....[46]....
        /*0764*/ 	.word	0x00007b30


	//   ....[47]....
        /*0768*/ 	.word	0x00007c20


	//   ....[48]....
        /*076c*/ 	.word	0x00007d20


	//   ....[49]....
        /*0770*/ 	.word	0x00007d40


	//   ....[50]....
        /*0774*/ 	.word	0x00007d60


	//   ....[51]....
        /*0778*/ 	.word	0x00007e80


	//   ....[52]....
        /*077c*/ 	.word	0x00007ea0


	//   ....[53]....
        /*0780*/ 	.word	0x00009ff0


	//   ....[54]....
        /*0784*/ 	.word	0x0000a010


	//   ....[55]....
        /*0788*/ 	.word	0x0000a070


	//   ....[56]....
        /*078c*/ 	.word	0x0000a0c0


	//   ....[57]....
        /*0790*/ 	.word	0x0000ad20


	//   ....[58]....
        /*0794*/ 	.word	0x0000ad40


	//   ....[59]....
        /*0798*/ 	.word	0x0000ae10


	//   ....[60]....
        /*079c*/ 	.word	0x0000ae30


	//   ....[61]....
        /*07a0*/ 	.word	0x0000b370


	//   ....[62]....
        /*07a4*/ 	.word	0x0000b390


	//   ....[63]....
        /*07a8*/ 	.word	0x0000b3a0


	//   ....[64]....
        /*07ac*/ 	.word	0x0000b3d0


	//   ....[65]....
        /*07b0*/ 	.word	0x0000b3e0


	//   ....[66]....
        /*07b4*/ 	.word	0x0000b400


	//   ....[67]....
        /*07b8*/ 	.word	0x0000b430


	//   ....[68]....
        /*07bc*/ 	.word	0x0000b450


	//   ....[69]....
        /*07c0*/ 	.word	0x0000d1d0


	//   ....[70]....
        /*07c4*/ 	.word	0x0000d200


	//   ....[71]....
        /*07c8*/ 	.word	0x0000d210


	//   ....[72]....
        /*07cc*/ 	.word	0x0000d220


	//   ....[73]....
        /*07d0*/ 	.word	0x0000d230


	//   ....[74]....
        /*07d4*/ 	.word	0x0000d260


	//   ....[75]....
        /*07d8*/ 	.word	0x0000d280


	//   ....[76]....
        /*07dc*/ 	.word	0x0000d2a0


	//   ....[77]....
        /*07e0*/ 	.word	0x0000dd60


	//   ....[78]....
        /*07e4*/ 	.word	0x0000e310


	//   ....[79]....
        /*07e8*/ 	.word	0x0000e320


	//   ....[80]....
        /*07ec*/ 	.word	0x0000e330


	//   ....[81]....
        /*07f0*/ 	.word	0x0000e360


	//   ....[82]....
        /*07f4*/ 	.word	0x0000e3c0


	//   ....[83]....
        /*07f8*/ 	.word	0x0000e3f0


	//   ....[84]....
        /*07fc*/ 	.word	0x0000e410


	//   ....[85]....
        /*0800*/ 	.word	0x0000e420


	//   ....[86]....
        /*0804*/ 	.word	0x0000e510


	//   ....[87]....
        /*0808*/ 	.word	0x0000e540


	//   ....[88]....
        /*080c*/ 	.word	0x0000e8a0


	//   ....[89]....
        /*0810*/ 	.word	0x0000e8c0


	//   ....[90]....
        /*0814*/ 	.word	0x0000ebf0


	//   ....[91]....
        /*0818*/ 	.word	0x0000ec10


	//   ....[92]....
        /*081c*/ 	.word	0x0000ef40


	//   ....[93]....
        /*0820*/ 	.word	0x0000ef50


	//   ....[94]....
        /*0824*/ 	.word	0x0000f5f0


	//   ....[95]....
        /*0828*/ 	.word	0x0000f700


	//   ....[96]....
        /*082c*/ 	.word	0x0000f770


	//   ....[97]....
        /*0830*/ 	.word	0x0000f7d0


	//   ....[98]....
        /*0834*/ 	.word	0x0000f830


	//   ....[99]....
        /*0838*/ 	.word	0x0000f890


	//   ....[100]....
        /*083c*/ 	.word	0x0000f900


	//   ....[101]....
        /*0840*/ 	.word	0x0000f960


	//   ....[102]....
        /*0844*/ 	.word	0x0000f9c0


	//   ....[103]....
        /*0848*/ 	.word	0x0000fa20


	//   ....[104]....
        /*084c*/ 	.word	0x0000fa90


	//   ....[105]....
        /*0850*/ 	.word	0x0000fc20


	//   ....[106]....
        /*0854*/ 	.word	0x0000fc80


	//   ....[107]....
        /*0858*/ 	.word	0x0000fce0


	//   ....[108]....
        /*085c*/ 	.word	0x0000fd40


	//   ....[109]....
        /*0860*/ 	.word	0x0000ffb0


	//   ....[110]....
        /*0864*/ 	.word	0x00010220


	//   ....[111]....
        /*0868*/ 	.word	0x00010840


	//   ....[112]....
        /*086c*/ 	.word	0x00010890


	//   ....[113]....
        /*0870*/ 	.word	0x000108e0


	//   ....[114]....
        /*0874*/ 	.word	0x00010930


	//   ....[115]....
        /*0878*/ 	.word	0x00010980


	//   ....[116]....
        /*087c*/ 	.word	0x000109d0


	//   ....[117]....
        /*0880*/ 	.word	0x00010a20


	//   ....[118]....
        /*0884*/ 	.word	0x00010a70


	//   ....[119]....
        /*0888*/ 	.word	0x00010ae0


	//   ....[120]....
        /*088c*/ 	.word	0x00010b50


	//   ....[121]....
        /*0890*/ 	.word	0x00010ce0


	//   ....[122]....
        /*0894*/ 	.word	0x00010d40


	//   ....[123]....
        /*0898*/ 	.word	0x00010da0


	//   ....[124]....
        /*089c*/ 	.word	0x00010e10


	//   ....[125]....
        /*08a0*/ 	.word	0x00010fa0


	//   ....[126]....
        /*08a4*/ 	.word	0x00011000


	//   ....[127]....
        /*08a8*/ 	.word	0x00011060


	//   ....[128]....
        /*08ac*/ 	.word	0x000110c0


	//   ....[129]....
        /*08b0*/ 	.word	0x00011320


	//   ....[130]....
        /*08b4*/ 	.word	0x00011580


	//   ....[131]....
        /*08b8*/ 	.word	0x00011bc0


	//   ....[132]....
        /*08bc*/ 	.word	0x00011c00


	//   ....[133]....
        /*08c0*/ 	.word	0x00011c50


	//   ....[134]....
        /*08c4*/ 	.word	0x00011c90


	//   ....[135]....
        /*08c8*/ 	.word	0x00011ce0


	//   ....[136]....
        /*08cc*/ 	.word	0x00011d20


	//   ....[137]....
        /*08d0*/ 	.word	0x00011d70


	//   ....[138]....
        /*08d4*/ 	.word	0x00011db0


	//   ....[139]....
        /*08d8*/ 	.word	0x00011e10


	//   ....[140]....
        /*08dc*/ 	.word	0x00011e70


	//   ....[141]....
        /*08e0*/ 	.word	0x00011ee0


	//   ....[142]....
        /*08e4*/ 	.word	0x00012020


	//   ....[143]....
        /*08e8*/ 	.word	0x00012080


	//   ....[144]....
        /*08ec*/ 	.word	0x000120c0


	//   ....[145]....
        /*08f0*/ 	.word	0x00012100


	//   ....[146]....
        /*08f4*/ 	.word	0x00012150


	//   ....[147]....
        /*08f8*/ 	.word	0x00012190


	//   ....[148]....
        /*08fc*/ 	.word	0x000121e0


	//   ....[149]....
        /*0900*/ 	.word	0x00012220


	//   ....[150]....
        /*0904*/ 	.word	0x00012270


	//   ....[151]....
        /*0908*/ 	.word	0x000122b0


	//   ....[152]....
        /*090c*/ 	.word	0x00012300


	//   ....[153]....
        /*0910*/ 	.word	0x00012360


	//   ....[154]....
        /*0914*/ 	.word	0x000123b0


	//   ....[155]....
        /*0918*/ 	.word	0x00012400


	//   ....[156]....
        /*091c*/ 	.word	0x00012450


	//   ....[157]....
        /*0920*/ 	.word	0x000124a0


	//   ....[158]....
        /*0924*/ 	.word	0x000124f0


	//   ....[159]....
        /*0928*/ 	.word	0x00012540


	//   ....[160]....
        /*092c*/ 	.word	0x000125b0


	//----- nvinfo : EIATTR_EXIT_INSTR_OFFSETS
	.align		4
.L_246:
        /*0930*/ 	.byte	0x04, 0x1c
        /*0932*/ 	.short	(.L_248 - .L_247)


	//   ....[0]....
.L_247:
        /*0934*/ 	.word	0x000000a0


	//   ....[1]....
        /*0938*/ 	.word	0x0000f6b0


	//----- nvinfo : EIATTR_MAX_THREADS
	.align		4
.L_248:
        /*093c*/ 	.byte	0x04, 0x05
        /*093e*/ 	.short	(.L_250 - .L_249)
.L_249:
        /*0940*/ 	.word	0x00000080
        /*0944*/ 	.word	0x00000001
        /*0948*/ 	.word	0x00000001


	//----- nvinfo : EIATTR_CRS_STACK_SIZE
	.align		4
.L_250:
        /*094c*/ 	.byte	0x04, 0x1e
        /*094e*/ 	.short	(.L_252 - .L_251)
.L_251:
        /*0950*/ 	.word	0x00000000
.L_252:


//--------------------- .nv.info._ZN7cutlass13device_kernelIN5flash19enable_sm80_to_sm89INS1_16FlashAttnFwdSm80INS1_25CollectiveMainloopFwdSm80ILi4ELi1ELb0EN4cute5tupleIJNS5_1CILi128EEENS7_ILi48EEENS7_ILi96EEEEEELi96ENS_6half_tEfNS_4arch4Sm80ELb1ELb0ELb0ELb1ELb1ELb0ELb1ELb1EEENS1_21CollectiveEpilogueFwdINS6_IJS8_SA_S9_EEENS6_IJNS7_ILi1EEESI_SI_EEESC_SE_Li128ELb1ELb1ELb1ELb0EEENS1_36VarlenDynamicPersistentTileSchedulerILi128ELi48ELi128ELi128ELb1ELb1ELb0ELb1ELb1ELb1EEEEEEEEEvNT_6ParamsE --------------------------
	.section	.nv.info._ZN7cutlass13device_kernelIN5flash19enable_sm80_to_sm89INS1_16FlashAttnFwdSm80INS1_25CollectiveMainloopFwdSm80ILi4ELi1ELb0EN4cute5tupleIJNS5_1CILi128EEENS7_ILi48EEENS7_ILi96EEEEEELi96ENS_6half_tEfNS_4arch4Sm80ELb1ELb0ELb0ELb1ELb1ELb0ELb1ELb1EEENS1_21CollectiveEpilogueFwdINS6_IJS8_SA_S9_EEENS6_IJNS7_ILi1EEESI_SI_EEESC_SE_Li128ELb1ELb1ELb1ELb0EEENS1_36VarlenDynamicPersistentTileSchedulerILi128ELi48ELi128ELi128ELb1ELb1ELb0ELb1ELb1ELb1EEEEEEEEEvNT_6ParamsE,"",@"SHT_CUDA_INFO"
	.sectionflags	@""
	.align	4


	//----- nvinfo : EIATTR_CUDA_API_VERSION
	.align		4
        /*0000*/ 	.byte	0x04, 0x37
        /*0002*/ 	.short	(.L_254 - .L_253)
.L_253:
        /*0004*/ 	.word	0x00000082


	//----- nvinfo : EIATTR_SW2861232_WAR
	.align		4
.L_254:
        /*0008*/ 	.byte	0x01, 0x35
	.zero		2


	//----- nvinfo : EIATTR_PARAM_CBANK
	.align		4
        /*000c*/ 	.byte	0x04, 0x0a
        /*000e*/ 	.short	(.L_256 - .L_255)
	.align		4
.L_255:
        /*0010*/ 	.word	index@(.nv.constant0._ZN7cutlass13device_kernelIN5flash19enable_sm80_to_sm89INS1_16FlashAttnFwdSm80INS1_25CollectiveMainloopFwdSm80ILi4ELi1ELb0EN4cute5tupleIJNS5_1CILi128EEENS7_ILi48EEENS7_ILi96EEEEEELi96ENS_6half_tEfNS_4arch4Sm80ELb1ELb0ELb0ELb1ELb1ELb0ELb1ELb1EEENS1_21CollectiveEpilogueFwdINS6_IJS8_SA_S9_EEENS6_IJNS7_ILi1EEESI_SI_EEESC_SE_Li128ELb1ELb1ELb1ELb0EEENS1_36VarlenDynamicPersistentTileSchedulerILi128ELi48ELi128ELi128ELb1ELb1ELb0ELb1ELb1ELb1EEEEEEEEEvNT_6ParamsE)
        /*0014*/ 	.short	0x0160
        /*0016*/ 	.short	0x0438


	//----- nvinfo : EIATTR_CBANK_PARAM_SIZE
	.align		4
.L_256:
        /*0018*/ 	.byte	0x03, 0x19
        /*001a*/ 	.short	0x0438


	//----- nvinfo : EIATTR_KPARAM_INFO
	.align		4
        /*001c*/ 	.byte	0x04, 0x17
        /*001e*/ 	.short	(.L_258 - .L_257)
.L_257:
        /*0020*/ 	.word	0x00000000
        /*0024*/ 	.short	0x0000
        /*0026*/ 	.short	0x0000
        /*0028*/ 	.byte	0x00, 0xf0, 0xe1, 0x10


	//----- nvinfo : EIATTR_MAXREG_COUNT
	.align		4
.L_258:
        /*002c*/ 	.byte	0x03, 0x1b
        /*002e*/ 	.short	0x00ff


	//----- nvinfo : EIATTR_NUM_BARRIERS
	.align		4
        /*0030*/ 	.byte	0x02, 0x4c
        /*0032*/ 	.byte	0x06
	.zero		1


	//----- nvinfo : EIATTR_ANNOTATIONS
	.align		4
        /*0034*/ 	.byte	0x04, 0x55
        /*0036*/ 	.short	(.L_260 - .L_259)


	//   ....[0]....
.L_259:
        /* <DEDUP_REMOVED lines=16> */


	//----- nvinfo : EIATTR_MERCURY_ISA_VERSION
	.align		4
.L_260:
        /*0128*/ 	.byte	0x03, 0x5f
        /*012a*/ 	.short	0x0000


	//----- nvinfo : EIATTR_INT_WARP_WIDE_INSTR_OFFSETS
	.align		4
        /*012c*/ 	.byte	0x04, 0x31
        /*012e*/ 	.short	(.L_262 - .L_261)


	//   ....[0]....
.L_261:
        /*0130*/ 	.word	0x0000c770


	//   ....[1]....
        /*0134*/ 	.word	0x0000c7f0


	//----- nvinfo : EIATTR_COOP_GROUP_MASK_REGIDS
	.align		4
.L_262:
        /*0138*/ 	.byte	0x04, 0x29
        /*013a*/ 	.short	(.L_264 - .L_263)


	//   ....[0]....
.L_263:
        /*013c*/ 	.word	0xffffffff


	//   ....[1]....
        /*0140*/ 	.word	0xffffffff


	//   ....[2]....
        /*0144*/ 	.word	0xffffffff


	//   ....[3]....
        /*0148*/ 	.word	0xffffffff


	//   ....[4]....
        /*014c*/ 	.word	0xffffffff


	//   ....[5]....
        /*0150*/ 	.word	0xffffffff


	//   ....[6]....
        /*0154*/ 	.word	0xffffffff


	//   ....[7]....
        /*0158*/ 	.word	0xffffffff


	//   ....[8]....
        /*015c*/ 	.word	0xffffffff


	//   ....[9]....
        /*0160*/ 	.word	0xffffffff


	//   ....[10]....
        /*0164*/ 	.word	0xffffffff


	//   ....[11]....
        /*0168*/ 	.word	0xffffffff


	//   ....[12]....
        /*016c*/ 	.word	0xffffffff


	//   ....[13]....
        /*0170*/ 	.word	0xffffffff


	//   ....[14]....
        /*0174*/ 	.word	0xffffffff


	//   ....[15]....
        /*0178*/ 	.word	0xffffffff


	//   ....[16]....
        /*017c*/ 	.word	0xffffffff


	//   ....[17]....
        /*0180*/ 	.word	0xffffffff


	//   ....[18]....
        /*0184*/ 	.word	0xffffffff


	//   ....[19]....
        /*0188*/ 	.word	0xffffffff


	//   ....[20]....
        /*018c*/ 	.word	0xffffffff


	//   ....[21]....
        /*0190*/ 	.word	0xffffffff


	//   ....[22]....
        /*0194*/ 	.word	0xffffffff


	//   ....[23]....
        /*0198*/ 	.word	0xffffffff


	//   ....[24]....
        /*019c*/ 	.word	0xffffffff


	//   ....[25]....
        /*01a0*/ 	.word	0xffffffff


	//   ....[26]....
        /*01a4*/ 	.word	0xffffffff


	//   ....[27]....
        /*01a8*/ 	.word	0xffffffff


	//   ....[28]....
        /*01ac*/ 	.word	0xffffffff


	//   ....[29]....
        /*01b0*/ 	.word	0xffffffff


	//   ....[30]....
        /*01b4*/ 	.word	0xffffffff


	//   ....[31]....
        /*01b8*/ 	.word	0xffffffff


	//   ....[32]....
        /*01bc*/ 	.word	0xffffffff


	//   ....[33]....
        /*01c0*/ 	.word	0xffffffff


	//   ....[34]....
        /*01c4*/ 	.word	0xffffffff


	//   ....[35]....
        /*01c8*/ 	.word	0xffffffff


	//   ....[36]....
        /*01cc*/ 	.word	0xffffffff


	//   ....[37]....
        /*01d0*/ 	.word	0xffffffff


	//   ....[38]....
        /*01d4*/ 	.word	0xffffffff


	//   ....[39]....
        /*01d8*/ 	.word	0xffffffff


	//   ....[40]....
        /*01dc*/ 	.word	0xffffffff


	//   ....[41]....
        /*01e0*/ 	.word	0xffffffff


	//   ....[42]....
        /*01e4*/ 	.word	0xffffffff


	//   ....[43]....
        /*01e8*/ 	.word	0xffffffff


	//   ....[44]....
        /*01ec*/ 	.word	0xffffffff


	//   ....[45]....
        /*01f0*/ 	.word	0xffffffff


	//   ....[46]....
        /*01f4*/ 	.word	0xffffffff


	//   ....[47]....
        /*01f8*/ 	.word	0xffffffff


	//   ....[48]....
        /*01fc*/ 	.word	0xffffffff


	//   ....[49]....
        /*0200*/ 	.word	0xffffffff


	//   ....[50]....
        /*0204*/ 	.word	0xffffffff


	//   ....[51]....
        /*0208*/ 	.word	0xffffffff


	//   ....[52]....
        /*020c*/ 	.word	0xffffffff


	//   ....[53]....
        /*0210*/ 	.word	0xffffffff


	//   ....[54]....
        /*0214*/ 	.word	0xffffffff


	//   ....[55]....
        /*0218*/ 	.word	0xffffffff


	//   ....[56]....
        /*021c*/ 	.word	0xffffffff


	//   ....[57]....
        /*0220*/ 	.word	0xffffffff


	//   ....[58]....
        /*0224*/ 	.word	0xffffffff


	//   ....[59]....
        /*0228*/ 	.word	0xffffffff


	//   ....[60]....
        /*022c*/ 	.word	0xffffffff


	//   ....[61]....
        /*0230*/ 	.word	0xffffffff


	//   ....[62]....
        /*0234*/ 	.word	0xffffffff


	//   ....[63]....
        /*0238*/ 	.word	0xffffffff


	//   ....[64]....
        /*023c*/ 	.word	0xffffffff


	//   ....[65]....
        /*0240*/ 	.word	0xffffffff


	//   ....[66]....
        /*0244*/ 	.word	0xffffffff


	//   ....[67]....
        /*0248*/ 	.word	0xffffffff


	//   ....[68]....
        /*024c*/ 	.word	0xffffffff


	//   ....[69]....
        /*0250*/ 	.word	0xffffffff


	//   ....[70]....
        /*0254*/ 	.word	0xffffffff


	//   ....[71]....
        /*0258*/ 	.word	0xffffffff


	//   ....[72]....
        /*025c*/ 	.word	0xffffffff


	//   ....[73]....
        /*0260*/ 	.word	0xffffffff


	//   ....[74]....
        /*0264*/ 	.word	0xffffffff


	//   ....[75]....
        /*0268*/ 	.word	0xffffffff


	//   ....[76]....
        /*026c*/ 	.word	0xffffffff


	//   ....[77]....
        /*0270*/ 	.word	0xffffffff


	//   ....[78]....
        /*0274*/ 	.word	0xffffffff


	//   ....[79]....
        /*0278*/ 	.word	0xffffffff


	//   ....[80]....
        /*027c*/ 	.word	0xffffffff


	//   ....[81]....
        /*0280*/ 	.word	0xffffffff


	//   ....[82]....
        /*0284*/ 	.word	0xffffffff


	//   ....[83]....
        /*0288*/ 	.word	0xffffffff


	//   ....[84]....
        /*028c*/ 	.word	0xffffffff


	//   ....[85]....
        /*0290*/ 	.word	0xffffffff


	//   ....[86]....
        /*0294*/ 	.word	0xffffffff


	//   ....[87]....
        /*0298*/ 	.word	0xffffffff


	//   ....[88]....
        /*029c*/ 	.word	0xffffffff


	//   ....[89]....
        /*02a0*/ 	.word	0xffffffff


	//   ....[90]....
        /*02a4*/ 	.word	0xffffffff


	//   ....[91]....
        /*02a8*/ 	.word	0xffffffff


	//   ....[92]....
        /*02ac*/ 	.word	0xffffffff


	//   ....[93]....
        /*02b0*/ 	.word	0xffffffff


	//   ....[94]....
        /*02b4*/ 	.word	0xffffffff


	//   ....[95]....
        /*02b8*/ 	.word	0xffffffff


	//   ....[96]....
        /*02bc*/ 	.word	0xffffffff


	//   ....[97]....
        /*02c0*/ 	.word	0xffffffff


	//   ....[98]....
        /*02c4*/ 	.word	0xffffffff


	//   ....[99]....
        /*02c8*/ 	.word	0xffffffff


	//   ....[100]....
        /*02cc*/ 	.word	0xffffffff


	//   ....[101]....
        /*02d0*/ 	.word	0xffffffff


	//   ....[102]....
        /*02d4*/ 	.word	0xffffffff


	//   ....[103]....
        /*02d8*/ 	.word	0xffffffff


	//   ....[104]....
        /*02dc*/ 	.word	0xffffffff


	//   ....[105]....
        /*02e0*/ 	.word	0xffffffff


	//   ....[106]....
        /*02e4*/ 	.word	0xffffffff


	//   ....[107]....
        /*02e8*/ 	.word	0xffffffff


	//   ....[108]....
        /*02ec*/ 	.word	0xffffffff


	//   ....[109]....
        /*02f0*/ 	.word	0xffffffff


	//   ....[110]....
        /*02f4*/ 	.word	0xffffffff


	//   ....[111]....
        /*02f8*/ 	.word	0xffffffff


	//   ....[112]....
        /*02fc*/ 	.word	0xffffffff


	//   ....[113]....
        /*0300*/ 	.word	0xffffffff


	//   ....[114]....
        /*0304*/ 	.word	0xffffffff


	//   ....[115]....
        /*0308*/ 	.word	0xffffffff


	//   ....[116]....
        /*030c*/ 	.word	0xffffffff


	//   ....[117]....
        /*0310*/ 	.word	0xffffffff


	//   ....[118]....
        /*0314*/ 	.word	0xffffffff


	//   ....[119]....
        /*0318*/ 	.word	0xffffffff


	//   ....[120]....
        /*031c*/ 	.word	0xffffffff


	//   ....[121]....
        /*0320*/ 	.word	0xffffffff


	//   ....[122]....
        /*0324*/ 	.word	0xffffffff


	//   ....[123]....
        /*0328*/ 	.word	0xffffffff


	//   ....[124]....
        /*032c*/ 	.word	0xffffffff


	//   ....[125]....
        /*0330*/ 	.word	0xffffffff


	//   ....[126]....
        /*0334*/ 	.word	0xffffffff


	//   ....[127]....
        /*0338*/ 	.word	0xffffffff


	//   ....[128]....
        /*033c*/ 	.word	0xffffffff


	//   ....[129]....
        /*0340*/ 	.word	0xffffffff


	//   ....[130]....
        /*0344*/ 	.word	0xffffffff


	//   ....[131]....
        /*0348*/ 	.word	0xffffffff


	//   ....[132]....
        /*034c*/ 	.word	0xffffffff


	//   ....[133]....
        /*0350*/ 	.word	0xffffffff


	//   ....[134]....
        /*0354*/ 	.word	0xffffffff


	//   ....[135]....
        /*0358*/ 	.word	0xffffffff


	//   ....[136]....
        /*035c*/ 	.word	0xffffffff


	//   ....[137]....
        /*0360*/ 	.word	0xffffffff


	//   ....[138]....
        /*0364*/ 	.word	0xffffffff


	//   ....[139]....
        /*0368*/ 	.word	0xffffffff


	//   ....[140]....
        /*036c*/ 	.word	0xffffffff


	//   ....[141]....
        /*0370*/ 	.word	0xffffffff


	//   ....[142]....
        /*0374*/ 	.word	0xffffffff


	//   ....[143]....
        /*0378*/ 	.word	0xffffffff


	//   ....[144]....
        /*037c*/ 	.word	0xffffffff


	//   ....[145]....
        /*0380*/ 	.word	0xffffffff


	//   ....[146]....
        /*0384*/ 	.word	0xffffffff


	//   ....[147]....
        /*0388*/ 	.word	0xffffffff


	//   ....[148]....
        /*038c*/ 	.word	0xffffffff


	//   ....[149]....
        /*0390*/ 	.word	0xffffffff


	//   ....[150]....
        /*0394*/ 	.word	0xffffffff


	//   ....[151]....
        /*0398*/ 	.word	0xffffffff


	//   ....[152]....
        /*039c*/ 	.word	0xffffffff


	//   ....[153]....
        /*03a0*/ 	.word	0xffffffff


	//   ....[154]....
        /*03a4*/ 	.word	0xffffffff


	//   ....[155]....
        /*03a8*/ 	.word	0xffffffff


	//   ....[156]....
        /*03ac*/ 	.word	0xffffffff


	//   ....[157]....
        /*03b0*/ 	.word	0xffffffff


	//   ....[158]....
        /*03b4*/ 	.word	0xffffffff


	//   ....[159]....
        /*03b8*/ 	.word	0xffffffff


	//   ....[160]....
        /*03bc*/ 	.word	0xffffffff


	//   ....[161]....
        /*03c0*/ 	.word	0xffffffff


	//   ....[162]....
        /*03c4*/ 	.word	0xffffffff


	//   ....[163]....
        /*03c8*/ 	.word	0xffffffff


	//   ....[164]....
        /*03cc*/ 	.word	0xffffffff


	//   ....[165]....
        /*03d0*/ 	.word	0xffffffff


	//   ....[166]....
        /*03d4*/ 	.word	0xffffffff


	//   ....[167]....
        /*03d8*/ 	.word	0xffffffff


	//   ....[168]....
        /*03dc*/ 	.word	0xffffffff


	//   ....[169]....
        /*03e0*/ 	.word	0xffffffff


	//   ....[170]....
        /*03e4*/ 	.word	0xffffffff


	//   ....[171]....
        /*03e8*/ 	.word	0xffffffff


	//   ....[172]....
        /*03ec*/ 	.word	0xffffffff


	//   ....[173]....
        /*03f0*/ 	.word	0xffffffff


	//   ....[174]....
        /*03f4*/ 	.word	0xffffffff


	//   ....[175]....
        /*03f8*/ 	.word	0xffffffff


	//   ....[176]....
        /*03fc*/ 	.word	0xffffffff


	//   ....[177]....
        /*0400*/ 	.word	0xffffffff


	//   ....[178]....
        /*0404*/ 	.word	0xffffffff


	//   ....[179]....
        /*0408*/ 	.word	0xffffffff


	//   ....[180]....
        /*040c*/ 	.word	0xffffffff


	//   ....[181]....
        /*0410*/ 	.word	0xffffffff


	//   ....[182]....
        /*0414*/ 	.word	0xffffffff


	//   ....[183]....
        /*0418*/ 	.word	0xffffffff


	//   ....[184]....
        /*041c*/ 	.word	0xffffffff


	//   ....[185]....
        /*0420*/ 	.word	0xffffffff


	//   ....[186]....
        /*0424*/ 	.word	0xffffffff


	//   ....[187]....
        /*0428*/ 	.word	0xffffffff


	//   ....[188]....
        /*042c*/ 	.word	0xffffffff


	//   ....[189]....
        /*0430*/ 	.word	0xffffffff


	//   ....[190]....
        /*0434*/ 	.word	0xffffffff


	//   ....[191]....
        /*0438*/ 	.word	0xffffffff


	//   ....[192]....
        /*043c*/ 	.word	0xffffffff


	//   ....[193]....
        /*0440*/ 	.word	0xffffffff


	//   ....[194]....
        /*0444*/ 	.word	0xffffffff


	//   ....[195]....
        /*0448*/ 	.word	0xffffffff


	//   ....[196]....
        /*044c*/ 	.word	0xffffffff


	//   ....[197]....
        /*0450*/ 	.word	0xffffffff


	//   ....[198]....
        /*0454*/ 	.word	0xffffffff


	//   ....[199]....
        /*0458*/ 	.word	0xffffffff


	//   ....[200]....
        /*045c*/ 	.word	0xffffffff


	//   ....[201]....
        /*0460*/ 	.word	0xffffffff


	//   ....[202]....
        /*0464*/ 	.word	0xffffffff


	//   ....[203]....
        /*0468*/ 	.word	0xffffffff


	//   ....[204]....
        /*046c*/ 	.word	0xffffffff


	//   ....[205]....
        /*0470*/ 	.word	0xffffffff


	//   ....[206]....
        /*0474*/ 	.word	0xffffffff


	//   ....[207]....
        /*0478*/ 	.word	0xffffffff


	//   ....[208]....
        /*047c*/ 	.word	0xffffffff


	//   ....[209]....
        /*0480*/ 	.word	0xffffffff


	//   ....[210]....
        /*0484*/ 	.word	0xffffffff


	//   ....[211]....
        /*0488*/ 	.word	0xffffffff


	//   ....[212]....
        /*048c*/ 	.word	0xffffffff


	//   ....[213]....
        /*0490*/ 	.word	0xffffffff


	//   ....[214]....
        /*0494*/ 	.word	0xffffffff


	//   ....[215]....
        /*0498*/ 	.word	0xffffffff


	//   ....[216]....
        /*049c*/ 	.word	0xffffffff


	//   ....[217]....
        /*04a0*/ 	.word	0xffffffff


	//   ....[218]....
        /*04a4*/ 	.word	0xffffffff


	//   ....[219]....
        /*04a8*/ 	.word	0xffffffff


	//   ....[220]....
        /*04ac*/ 	.word	0xffffffff


	//   ....[221]....
        /*04b0*/ 	.word	0xffffffff


	//   ....[222]....
        /*04b4*/ 	.word	0xffffffff


	//   ....[223]....
        /*04b8*/ 	.word	0xffffffff


	//   ....[224]....
        /*04bc*/ 	.word	0xffffffff


	//   ....[225]....
        /*04c0*/ 	.word	0xffffffff


	//   ....[226]....
        /*04c4*/ 	.word	0xffffffff


	//   ....[227]....
        /*04c8*/ 	.word	0xffffffff


	//   ....[228]....
        /*04cc*/ 	.word	0xffffffff


	//   ....[229]....
        /*04d0*/ 	.word	0xffffffff


	//   ....[230]....
        /*04d4*/ 	.word	0xffffffff


	//   ....[231]....
        /*04d8*/ 	.word	0xffffffff


	//   ....[232]....
        /*04dc*/ 	.word	0xffffffff


	//   ....[233]....
        /*04e0*/ 	.word	0xffffffff


	//   ....[234]....
        /*04e4*/ 	.word	0xffffffff


	//   ....[235]....
        /*04e8*/ 	.word	0xffffffff


	//   ....[236]....
        /*04ec*/ 	.word	0xffffffff


	//   ....[237]....
        /*04f0*/ 	.word	0xffffffff


	//   ....[238]....
        /*04f4*/ 	.word	0xffffffff


	//   ....[239]....
        /*04f8*/ 	.word	0xffffffff


	//   ....[240]....
        /*04fc*/ 	.word	0xffffffff


	//   ....[241]....
        /*0500*/ 	.word	0xffffffff


	//   ....[242]....
        /*0504*/ 	.word	0xffffffff


	//   ....[243]....
        /*0508*/ 	.word	0xffffffff


	//   ....[244]....
        /*050c*/ 	.word	0xffffffff


	//   ....[245]....
        /*0510*/ 	.word	0xffffffff


	//   ....[246]....
        /*0514*/ 	.word	0xffffffff


	//   ....[247]....
        /*0518*/ 	.word	0xffffffff


	//   ....[248]....
        /*051c*/ 	.word	0xffffffff


	//   ....[249]....
        /*0520*/ 	.word	0xffffffff


	//   ....[250]....
        /*0524*/ 	.word	0xffffffff


	//   ....[251]....
        /*0528*/ 	.word	0xffffffff


	//   ....[252]....
        /*052c*/ 	.word	0xffffffff


	//   ....[253]....
        /*0530*/ 	.word	0xffffffff


	//   ....[254]....
        /*0534*/ 	.word	0xffffffff


	//   ....[255]....
        /*0538*/ 	.word	0xffffffff


	//   ....[0]....
        /*053c*/ 	.word	0xffffffff


	//   ....[1]....
        /*0540*/ 	.word	0xffffffff


	//   ....[2]....
        /*0544*/ 	.word	0xffffffff


	//   ....[3]....
        /*0548*/ 	.word	0xffffffff


	//   ....[4]....
        /*054c*/ 	.word	0xffffffff


	//   ....[5]....
        /*0550*/ 	.word	0xffffffff


	//   ....[6]....
        /*0554*/ 	.word	0xffffffff


	//   ....[7]....
        /*0558*/ 	.word	0xffffffff


	//----- nvinfo : EIATTR_COOP_GROUP_INSTR_OFFSETS
	.align		4
.L_264:
        /*055c*/ 	.byte	0x04, 0x28
        /*055e*/ 	.short	(.L_266 - .L_265)


	//   ....[0]....
.L_265:
        /*0560*/ 	.word	0x00000050


	//   ....[1]....
        /*0564*/ 	.word	0x000001e0


	//   ....[2]....
        /*0568*/ 	.word	0x00000210


	//   ....[3]....
        /*056c*/ 	.word	0x00000240


	//   ....[4]....
        /*0570*/ 	.word	0x00000270


	//   ....[5]....
        /*0574*/ 	.word	0x000002a0


	//   ....[6]....
        /*0578*/ 	.word	0x000002d0


	//   ....[7]....
        /*057c*/ 	.word	0x00000430


	//   ....[8]....
        /*0580*/ 	.word	0x00000470


	//   ....[9]....
        /*0584*/ 	.word	0x000004a0


	//   ....[10]....
        /*0588*/ 	.word	0x000004d0


	//   ....[11]....
        /*058c*/ 	.word	0x00000500


	//   ....[12]....
        /*0590*/ 	.word	0x00000530


	//   ....[13]....
        /*0594*/ 	.word	0x000005c0


	//   ....[14]....
        /*0598*/ 	.word	0x00000600


	//   ....[15]....
        /*059c*/ 	.word	0x00000620


	//   ....[16]....
        /*05a0*/ 	.word	0x00000680


	//   ....[17]....
        /*05a4*/ 	.word	0x00002740


	//   ....[18]....
        /*05a8*/ 	.word	0x00002760


	//   ....[19]....
        /*05ac*/ 	.word	0x000028f0


	//   ....[20]....
        /*05b0*/ 	.word	0x00002900


	//   ....[21]....
        /*05b4*/ 	.word	0x00002a80


	//   ....[22]....
        /*05b8*/ 	.word	0x00002aa0


	//   ....[23]....
        /*05bc*/ 	.word	0x00002c20


	//   ....[24]....
        /*05c0*/ 	.word	0x00002c30


	//   ....[25]....
        /*05c4*/ 	.word	0x000030d0


	//   ....[26]....
        /*05c8*/ 	.word	0x000030f0


	//   ....[27]....
        /*05cc*/ 	.word	0x00003120


	//   ....[28]....
        /*05d0*/ 	.word	0x00003220


	//   ....[29]....
        /*05d4*/ 	.word	0x000032d0


	//   ....[30]....
        /*05d8*/ 	.word	0x00003340


	//   ....[31]....
        /*05dc*/ 	.word	0x00003600


	//   ....[32]....
        /*05e0*/ 	.word	0x00003610


	//   ....[33]....
        /*05e4*/ 	.word	0x00003f60


	//   ....[34]....
        /*05e8*/ 	.word	0x00003f80


	//   ....[35]....
        /*05ec*/ 	.word	0x00004100


	//   ....[36]....
        /*05f0*/ 	.word	0x00004110


	//   ....[37]....
        /*05f4*/ 	.word	0x000042e0


	//   ....[38]....
        /*05f8*/ 	.word	0x000044a0


	//   ....[39]....
        /*05fc*/ 	.word	0x000044b0


	//   ....[40]....
        /*0600*/ 	.word	0x000044c0


	//   ....[41]....
        /*0604*/ 	.word	0x00004c50


	//   ....[42]....
        /*0608*/ 	.word	0x00004c70


	//   ....[43]....
        /*060c*/ 	.word	0x00004c90


	//   ....[44]....
        /*0610*/ 	.word	0x00004ca0


	//   ....[45]....
        /*0614*/ 	.word	0x00004cd0


	//   ....[46]....
        /*0618*/ 	.word	0x00004cf0


	//   ....[47]....
        /*061c*/ 	.word	0x00004d10


	//   ....[48]....
        /*0620*/ 	.word	0x00004d20


	//   ....[49]....
        /*0624*/ 	.word	0x000061f0


	//   ....[50]....
        /*0628*/ 	.word	0x00006210


	//   ....[51]....
        /*062c*/ 	.word	0x00006380


	//   ....[52]....
        /*0630*/ 	.word	0x00006390


	//   ....[53]....
        /*0634*/ 	.word	0x00006cb0


	//   ....[54]....
        /*0638*/ 	.word	0x00006cd0


	//   ....[55]....
        /*063c*/ 	.word	0x00006e20


	//   ....[56]....
        /*0640*/ 	.word	0x00006e30


	//   ....[57]....
        /*0644*/ 	.word	0x00006ff0


	//   ....[58]....
        /*0648*/ 	.word	0x000071a0


	//   ....[59]....
        /*064c*/ 	.word	0x000071b0


	//   ....[60]....
        /*0650*/ 	.word	0x000071c0


	//   ....[61]....
        /*0654*/ 	.word	0x00007740


	//   ....[62]....
        /*0658*/ 	.word	0x00007760


	//   ....[63]....
        /*065c*/ 	.word	0x00007840


	//   ....[64]....
        /*0660*/ 	.word	0x00007860


	//   ....[65]....
        /*0664*/ 	.word	0x00007940


	//   ....[66]....
        /*0668*/ 	.word	0x00007960


	//   ....[67]....
        /*066c*/ 	.word	0x00007a40


	//   ....[68]....
        /*0670*/ 	.word	0x00007a60


	//   ....[69]....
        /*0674*/ 	.word	0x000094e0


	//   ....[70]....
        /*0678*/ 	.word	0x000094f0


	//   ....[71]....
        /*067c*/ 	.word	0x00009660


	//   ....[72]....
        /*0680*/ 	.word	0x00009670


	//   ....[73]....
        /*0684*/ 	.word	0x00009f90


	//   ....[74]....
        /*0688*/ 	.word	0x00009fb0


	//   ....[75]....
        /*068c*/ 	.word	0x0000a0d0


	//   ....[76]....
        /*0690*/ 	.word	0x0000a0e0


	//   ....[77]....
        /*0694*/ 	.word	0x0000a510


	//   ....[78]....
        /*0698*/ 	.word	0x0000a540


	//   ....[79]....
        /*069c*/ 	.word	0x0000a560


	//   ....[80]....
        /*06a0*/ 	.word	0x0000a580


	//   ....[81]....
        /*06a4*/ 	.word	0x0000a5a0


	//   ....[82]....
        /*06a8*/ 	.word	0x0000a5c0


	//   ....[83]....
        /*06ac*/ 	.word	0x0000a5e0


	//   ....[84]....
        /*06b0*/ 	.word	0x0000a600


	//   ....[85]....
        /*06b4*/ 	.word	0x0000bdc0


	//   ....[86]....
        /*06b8*/ 	.word	0x0000bdf0


	//   ....[87]....
        /*06bc*/ 	.word	0x0000be00


	//   ....[88]....
        /*06c0*/ 	.word	0x0000be10


	//   ....[89]....
        /*06c4*/ 	.word	0x0000be20


	//   ....[90]....
        /*06c8*/ 	.word	0x0000be50


	//   ....[91]....
        /*06cc*/ 	.word	0x0000be70


	//   ....[92]....
        /*06d0*/ 	.word	0x0000be90


	//   ....[93]....
        /*06d4*/ 	.word	0x0000d3c0


	//   ....[94]....
        /*06d8*/ 	.word	0x0000d3d0


	//   ....[95]....
        /*06dc*/ 	.word	0x0000d3e0


	//   ....[96]....
        /*06e0*/ 	.word	0x0000d3f0


	//   ....[97]....
        /*06e4*/ 	.word	0x0000d400


	//   ....[98]....
        /*06e8*/ 	.word	0x0000d410


	//   ....[99]....
        /*06ec*/ 	.word	0x0000d420


	//   ....[100]....
        /*06f0*/ 	.word	0x0000d440


	//   ....[101]....
        /*06f4*/ 	.word	0x0000d830


	//   ....[102]....
        /*06f8*/ 	.word	0x0000d850


	//   ....[103]....
        /*06fc*/ 	.word	0x0000d9b0


	//   ....[104]....
        /*0700*/ 	.word	0x0000d9c0


	//   ....[105]....
        /*0704*/ 	.word	0x0000db20


	//   ....[106]....
        /*0708*/ 	.word	0x0000db40


	//   ....[107]....
        /*070c*/ 	.word	0x0000dca0


	//   ....[108]....
        /*0710*/ 	.word	0x0000dcb0


	//   ....[109]....
        /*0714*/ 	.word	0x0000e000


	//   ....[110]....
        /*0718*/ 	.word	0x0000e020


	//   ....[111]....
        /*071c*/ 	.word	0x0000e570


	//   ....[112]....
        /*0720*/ 	.word	0x0000e580


	//   ....[113]....
        /*0724*/ 	.word	0x0000ead0


	//   ....[114]....
        /*0728*/ 	.word	0x0000eaf0


	//   ....[115]....
        /*072c*/ 	.word	0x0000f040


	//   ....[116]....
        /*0730*/ 	.word	0x0000f050


	//   ....[117]....
        /*0734*/ 	.word	0x0000fca0


	//   ....[118]....
        /*0738*/ 	.word	0x0000fcc0


	//   ....[119]....
        /*073c*/ 	.word	0x0000fe30


	//   ....[120]....
        /*0740*/ 	.word	0x0000fe40


	//   ....[121]....
        /*0744*/ 	.word	0x0000ffa0


	//   ....[122]....
        /*0748*/ 	.word	0x0000ffc0


	//   ....[123]....
        /*074c*/ 	.word	0x00010120


	//   ....[124]....
        /*0750*/ 	.word	0x00010130


	//   ....[125]....
        /*0754*/ 	.word	0x00010330


	//   ....[126]....
        /*0758*/ 	.word	0x00010350


	//   ....[127]....
        /*075c*/ 	.word	0x00010470


	//   ....[128]....
        /*0760*/ 	.word	0x000104b0


	//   ....[129]....
        /*0764*/ 	.word	0x000104e0


	//   ....[130]....
        /*0768*/ 	.word	0x00010510


	//   ....[131]....
        /*076c*/ 	.word	0x00010540


	//   ....[132]....
        /*0770*/ 	.word	0x00010570


	//   ....[133]....
        /*0774*/ 	.word	0x000106c0


	//   ....[134]....
        /*0778*/ 	.word	0x00010700


	//   ....[135]....
        /*077c*/ 	.word	0x00010730


	//   ....[136]....
        /*0780*/ 	.word	0x00010760


	//   ....[137]....
        /*0784*/ 	.word	0x00010790


	//   ....[138]....
        /*0788*/ 	.word	0x000107c0


	//   ....[139]....
        /*078c*/ 	.word	0x00010850


	//   ....[140]....
        /*0790*/ 	.word	0x00010890


	//   ....[141]....
        /*0794*/ 	.word	0x000108a0


	//   ....[142]....
        /*0798*/ 	.word	0x00010900


	//   ....[143]....
        /*079c*/ 	.word	0x000112b0


	//   ....[144]....
        /*07a0*/ 	.word	0x00011310


	//   ....[145]....
        /*07a4*/ 	.word	0x00011360


	//   ....[146]....
        /*07a8*/ 	.word	0x000113b0


	//   ....[147]....
        /*07ac*/ 	.word	0x00011400


	//   ....[148]....
        /*07b0*/ 	.word	0x00011470


	//   ....[149]....
        /*07b4*/ 	.word	0x000114c0


	//   ....[150]....
        /*07b8*/ 	.word	0x00011530


	//   ....[151]....
        /*07bc*/ 	.word	0x000115a0


	//   ....[152]....
        /*07c0*/ 	.word	0x00011610


	//   ....[153]....
        /*07c4*/ 	.word	0x00011680


	//   ....[154]....
        /*07c8*/ 	.word	0x000116f0


	//   ....[155]....
        /*07cc*/ 	.word	0x00011760


	//   ....[156]....
        /*07d0*/ 	.word	0x000117c0


	//   ....[157]....
        /*07d4*/ 	.word	0x00011830


	//   ....[158]....
        /*07d8*/ 	.word	0x000118a0


	//   ....[159]....
        /*07dc*/ 	.word	0x00011910


	//   ....[160]....
        /*07e0*/ 	.word	0x00011970


	//   ....[161]....
        /*07e4*/ 	.word	0x000119e0


	//   ....[162]....
        /*07e8*/ 	.word	0x00011a40


	//   ....[163]....
        /*07ec*/ 	.word	0x00011ab0


	//   ....[164]....
        /*07f0*/ 	.word	0x00011b20


	//   ....[165]....
        /*07f4*/ 	.word	0x00011b90


	//   ....[166]....
        /*07f8*/ 	.word	0x00011bf0


	//   ....[167]....
        /*07fc*/ 	.word	0x00011c60


	//   ....[168]....
        /*0800*/ 	.word	0x00011cd0


	//   ....[169]....
        /*0804*/ 	.word	0x00011ec0


	//   ....[170]....
        /*0808*/ 	.word	0x000120b0


	//   ....[171]....
        /*080c*/ 	.word	0x00012550


	//   ....[172]....
        /*0810*/ 	.word	0x000125a0


	//   ....[173]....
        /*0814*/ 	.word	0x000125f0


	//   ....[174]....
        /*0818*/ 	.word	0x00012640


	//   ....[175]....
        /*081c*/ 	.word	0x00012690


	//   ....[176]....
        /*0820*/ 	.word	0x000126e0


	//   ....[177]....
        /*0824*/ 	.word	0x00012730


	//   ....[178]....
        /*0828*/ 	.word	0x00012780


	//   ....[179]....
        /*082c*/ 	.word	0x000127f0


	//   ....[180]....
        /*0830*/ 	.word	0x00012860


	//   ....[181]....
        /*0834*/ 	.word	0x000128d0


	//   ....[182]....
        /*0838*/ 	.word	0x00012930


	//   ....[183]....
        /*083c*/ 	.word	0x000129a0


	//   ....[184]....
        /*0840*/ 	.word	0x00012a10


	//   ....[185]....
        /*0844*/ 	.word	0x00012a80


	//   ....[186]....
        /*0848*/ 	.word	0x00012ae0


	//   ....[187]....
        /*084c*/ 	.word	0x00012b40


	//   ....[188]....
        /*0850*/ 	.word	0x00012ba0


	//   ....[189]....
        /*0854*/ 	.word	0x00012d70


	//   ....[190]....
        /*0858*/ 	.word	0x00012f40


	//   ....[191]....
        /*085c*/ 	.word	0x00013400


	//   ....[192]....
        /*0860*/ 	.word	0x00013440


	//   ....[193]....
        /*0864*/ 	.word	0x00013490


	//   ....[194]....
        /*0868*/ 	.word	0x000134d0


	//   ....[195]....
        /*086c*/ 	.word	0x00013520


	//   ....[196]....
        /*0870*/ 	.word	0x00013560


	//   ....[197]....
        /*0874*/ 	.word	0x000135b0


	//   ....[198]....
        /*0878*/ 	.word	0x000135f0


	//   ....[199]....
        /*087c*/ 	.word	0x00013640


	//   ....[200]....
        /*0880*/ 	.word	0x000136a0


	//   ....[201]....
        /*0884*/ 	.word	0x00013700


	//   ....[202]....
        /*0888*/ 	.word	0x00013770


	//   ....[203]....
        /*088c*/ 	.word	0x000137e0


	//   ....[204]....
        /*0890*/ 	.word	0x00013850


	//   ....[205]....
        /*0894*/ 	.word	0x000138b0


	//   ....[206]....
        /*0898*/ 	.word	0x00013900


	//   ....[207]....
        /*089c*/ 	.word	0x00013940


	//   ....[208]....
        /*08a0*/ 	.word	0x00013990


	//   ....[209]....
        /*08a4*/ 	.word	0x000139d0


	//   ....[210]....
        /*08a8*/ 	.word	0x00013a20


	//   ....[211]....
        /*08ac*/ 	.word	0x00013a60


	//   ....[212]....
        /*08b0*/ 	.word	0x00013ab0


	//   ....[213]....
        /*08b4*/ 	.word	0x00013af0


	//   ....[214]....
        /*08b8*/ 	.word	0x00013b40


	//   ....[215]....
        /*08bc*/ 	.word	0x00013b90


	//   ....[216]....
        /*08c0*/ 	.word	0x00013be0


	//   ....[217]....
        /*08c4*/ 	.word	0x00013c30


	//   ....[218]....
        /*08c8*/ 	.word	0x00013c80


	//   ....[219]....
        /*08cc*/ 	.word	0x00013cd0


	//   ....[220]....
        /*08d0*/ 	.word	0x00013d20


	//   ....[221]....
        /*08d4*/ 	.word	0x00013d70


	//   ....[222]....
        /*08d8*/ 	.word	0x00013de0


	//   ....[223]....
        /*08dc*/ 	.word	0x00013e50


	//   ....[224]....
        /*08e0*/ 	.word	0x00013ec0


	//   ....[225]....
        /*08e4*/ 	.word	0x00013f20


	//   ....[226]....
        /*08e8*/ 	.word	0x00013f90


	//   ....[227]....
        /*08ec*/ 	.word	0x00014000


	//   ....[228]....
        /*08f0*/ 	.word	0x00014070


	//   ....[229]....
        /*08f4*/ 	.word	0x000140d0


	//   ....[230]....
        /*08f8*/ 	.word	0x00014140


	//   ....[231]....
        /*08fc*/ 	.word	0x000141b0


	//   ....[232]....
        /*0900*/ 	.word	0x00014220


	//   ....[233]....
        /*0904*/ 	.word	0x00014280


	//   ....[234]....
        /*0908*/ 	.word	0x000142f0


	//   ....[235]....
        /*090c*/ 	.word	0x00014360


	//   ....[236]....
        /*0910*/ 	.word	0x000143d0


	//   ....[237]....
        /*0914*/ 	.word	0x00014430


	//   ....[238]....
        /*0918*/ 	.word	0x000144a0


	//   ....[239]....
        /*091c*/ 	.word	0x00014510


	//   ....[240]....
        /*0920*/ 	.word	0x00014580


	//   ....[241]....
        /*0924*/ 	.word	0x000145e0


	//   ....[242]....
        /*0928*/ 	.word	0x00014650


	//   ....[243]....
        /*092c*/ 	.word	0x000146c0


	//   ....[244]....
        /*0930*/ 	.word	0x00014730


	//   ....[245]....
        /*0934*/ 	.word	0x00014790


	//   ....[246]....
        /*0938*/ 	.word	0x00014800


	//   ....[247]....
        /*093c*/ 	.word	0x00014870


	//   ....[248]....
        /*0940*/ 	.word	0x000148c0


	//   ....[249]....
        /*0944*/ 	.word	0x00014900


	//   ....[250]....
        /*0948*/ 	.word	0x00014950


	//   ....[251]....
        /*094c*/ 	.word	0x000149a0


	//   ....[252]....
        /*0950*/ 	.word	0x000149f0


	//   ....[253]....
        /*0954*/ 	.word	0x00014a60


	//   ....[254]....
        /*0958*/ 	.word	0x00014ab0


	//   ....[255]....
        /*095c*/ 	.word	0x00014b00


	//   ....[0]....
        /*0960*/ 	.word	0x00014b50


	//   ....[1]....
        /*0964*/ 	.word	0x00014ba0


	//   ....[2]....
        /*0968*/ 	.word	0x00014bf0


	//   ....[3]....
        /*096c*/ 	.word	0x00014c60


	//   ....[4]....
        /*0970*/ 	.word	0x00014cb0


	//   ....[5]....
        /*0974*/ 	.word	0x00014d20


	//   ....[6]....
        /*0978*/ 	.word	0x00014d80


	//   ....[7]....
        /*097c*/ 	.word	0x00014df0


	//----- nvinfo : EIATTR_EXIT_INSTR_OFFSETS
	.align		4
.L_266:
        /*0980*/ 	.byte	0x04, 0x1c
        /*0982*/ 	.short	(.L_268 - .L_267)


	//   ....[0]....
.L_267:
        /*0984*/ 	.word	0x00000fe0


	//   ....[1]....
        /*0988*/ 	.word	0x00011270


	//----- nvinfo : EIATTR_MAX_THREADS
	.align		4
.L_268:
        /*098c*/ 	.byte	0x04, 0x05
        /*098e*/ 	.short	(.L_270 - .L_269)
.L_269:
        /*0990*/ 	.word	0x00000080
        /*0994*/ 	.word	0x00000001
        /*0998*/ 	.word	0x00000001


	//----- nvinfo : EIATTR_CRS_STACK_SIZE
	.align		4
.L_270:
        /*099c*/ 	.byte	0x04, 0x1e
        /*099e*/ 	.short	(.L_272 - .L_271)
.L_271:
        /*09a0*/ 	.word	0x00000000
.L_272:


//--------------------- .nv.info._ZN7cutlass13device_kernelIN5flash19enable_sm80_to_sm89INS1_16FlashAttnFwdSm80INS1_25CollectiveMainloopFwdSm80ILi4ELi1ELb0EN4cute5tupleIJNS5_1CILi128EEENS7_ILi48EEENS7_ILi96EEEEEELi96ENS_6half_tEfNS_4arch4Sm80ELb1ELb0ELb0ELb1ELb1ELb1ELb1ELb1EEENS1_21CollectiveEpilogueFwdINS6_IJS8_SA_S9_EEENS6_IJNS7_ILi1EEESI_SI_EEESC_SE_Li128ELb1ELb1ELb1ELb0EEENS1_36VarlenDynamicPersistentTileSchedulerILi128ELi48ELi128ELi128ELb1ELb1ELb0ELb1ELb1ELb1EEEEEEEEEvNT_6ParamsE --------------------------
	.section	.nv.info._ZN7cutlass13device_kernelIN5flash19enable_sm80_to_sm89INS1_16FlashAttnFwdSm80INS1_25CollectiveMainloopFwdSm80ILi4ELi1ELb0EN4cute5tupleIJNS5_1CILi128EEENS7_ILi48EEENS7_ILi96EEEEEELi96ENS_6half_tEfNS_4arch4Sm80ELb1ELb0ELb0ELb1ELb1ELb1ELb1ELb1EEENS1_21CollectiveEpilogueFwdINS6_IJS8_SA_S9_EEENS6_IJNS7_ILi1EEESI_SI_EEESC_SE_Li128ELb1ELb1ELb1ELb0EEENS1_36VarlenDynamicPersistentTileSchedulerILi128ELi48ELi128ELi128ELb1ELb1ELb0ELb1ELb1ELb1EEEEEEEEEvNT_6ParamsE,"",@"SHT_CUDA_INFO"
	.sectionflags	@""
	.align	4


	//----- nvinfo : EIATTR_CUDA_API_VERSION
	.align		4
        /*0000*/ 	.byte	0x04, 0x37
        /*0002*/ 	.short	(.L_274 - .L_273)
.L_273:
        /*0004*/ 	.word	0x00000082


	//----- nvinfo : EIATTR_SW2861232_WAR
	.align		4
.L_274:
        /*0008*/ 	.byte	0x01, 0x35
	.zero		2


	//----- nvinfo : EIATTR_PARAM_CBANK
	.align		4
        /*000c*/ 	.byte	0x04, 0x0a
        /*000e*/ 	.short	(.L_276 - .L_275)
	.align		4
.L_275:
        /*0010*/ 	.word	index@(.nv.constant0._ZN7cutlass13device_kernelIN5flash19enable_sm80_to_sm89INS1_16FlashAttnFwdSm80INS1_25CollectiveMainloopFwdSm80ILi4ELi1ELb0EN4cute5tupleIJNS5_1CILi128EEENS7_ILi48EEENS7_ILi96EEEEEELi96ENS_6half_tEfNS_4arch4Sm80ELb1ELb0ELb0ELb1ELb1ELb1ELb1ELb1EEENS1_21CollectiveEpilogueFwdINS6_IJS8_SA_S9_EEENS6_IJNS7_ILi1EEESI_SI_EEESC_SE_Li128ELb1ELb1ELb1ELb0EEENS1_36VarlenDynamicPersistentTileSchedulerILi128ELi48ELi128ELi128ELb1ELb1ELb0ELb1ELb1ELb1EEEEEEEEEvNT_6ParamsE)
        /*0014*/ 	.short	0x0160
        /*0016*/ 	.short	0x0438


	//----- nvinfo : EIATTR_CBANK_PARAM_SIZE
	.align		4
.L_276:
        /*0018*/ 	.byte	0x03, 0x19
        /*001a*/ 	.short	0x0438


	//----- nvinfo : EIATTR_KPARAM_INFO
	.align		4
        /*001c*/ 	.byte	0x04, 0x17
        /*001e*/ 	.short	(.L_278 - .L_277)
.L_277:
        /*0020*/ 	.word	0x00000000
        /*0024*/ 	.short	0x0000
        /*0026*/ 	.short	0x0000
        /*0028*/ 	.byte	0x00, 0xf0, 0xe1, 0x10


	//----- nvinfo : EIATTR_MAXREG_COUNT
	.align		4
.L_278:
        /*002c*/ 	.byte	0x03, 0x1b
        /*002e*/ 	.short	0x00ff


	//----- nvinfo : EIATTR_NUM_BARRIERS
	.align		4
        /*0030*/ 	.byte	0x02, 0x4c
        /*0032*/ 	.byte	0x06
	.zero		1


	//----- nvinfo : EIATTR_ANNOTATIONS
	.align		4
        /*0034*/ 	.byte	0x04, 0x55
        /*0036*/ 	.short	(.L_280 - .L_279)


	//   ....[0]....
.L_279:
        /* <DEDUP_REMOVED lines=213> */


	//----- nvinfo : EIATTR_MERCURY_ISA_VERSION
	.align		4
.L_280:
        /*0d70*/ 	.byte	0x03, 0x5f
        /*0d72*/ 	.short	0x0000


	//----- nvinfo : EIATTR_INT_WARP_WIDE_INSTR_OFFSETS
	.align		4
        /*0d74*/ 	.byte	0x04, 0x31
        /*0d76*/ 	.short	(.L_282 - .L_281)


	//   ....[0]....
.L_281:
        /*0d78*/ 	.word	0x00019900


	//   ....[1]....
        /*0d7c*/ 	.word	0x00019980


	//----- nvinfo : EIATTR_COOP_GROUP_MASK_REGIDS
	.align		4
.L_282:
        /*0d80*/ 	.byte	0x04, 0x29
        /*0d82*/ 	.short	(.L_284 - .L_283)


	//   ....[0]....
.L_283:
        /*0d84*/ 	.word	0xffffffff


	//   ....[1]....
        /*0d88*/ 	.word	0xffffffff


	//   ....[2]....
        /*0d8c*/ 	.word	0xffffffff


	//   ....[3]....
        /*0d90*/ 	.word	0xffffffff


	//   ....[4]....
        /*0d94*/ 	.word	0xffffffff


	//   ....[5]....
        /*0d98*/ 	.word	0xffffffff


	//   ....[6]....
        /*0d9c*/ 	.word	0xffffffff


	//   ....[7]....
        /*0da0*/ 	.word	0xffffffff


	//   ....[8]....
        /*0da4*/ 	.word	0xffffffff


	//   ....[9]....
        /*0da8*/ 	.word	0xffffffff


	//   ....[10]....
        /*0dac*/ 	.word	0xffffffff


	//   ....[11]....
        /*0db0*/ 	.word	0xffffffff


	//   ....[12]....
        /*0db4*/ 	.word	0xffffffff


	//   ....[13]....
        /*0db8*/ 	.word	0xffffffff


	//   ....[14]....
        /*0dbc*/ 	.word	0xffffffff


	//   ....[15]....
        /*0dc0*/ 	.word	0xffffffff


	//   ....[16]....
        /*0dc4*/ 	.word	0xffffffff


	//   ....[17]....
        /*0dc8*/ 	.word	0xffffffff


	//   ....[18]....
        /*0dcc*/ 	.word	0xffffffff


	//   ....[19]....
        /*0dd0*/ 	.word	0xffffffff


	//   ....[20]....
        /*0dd4*/ 	.word	0xffffffff


	//   ....[21]....
        /*0dd8*/ 	.word	0xffffffff


	//   ....[22]....
        /*0ddc*/ 	.word	0xffffffff


	//   ....[23]....
        /*0de0*/ 	.word	0xffffffff


	//   ....[24]....
        /*0de4*/ 	.word	0xffffffff


	//   ....[25]....
        /*0de8*/ 	.word	0xffffffff


	//   ....[26]....
        /*0dec*/ 	.word	0xffffffff


	//   ....[27]....
        /*0df0*/ 	.word	0xffffffff


	//   ....[28]....
        /*0df4*/ 	.word	0xffffffff


	//   ....[29]....
        /*0df8*/ 	.word	0xffffffff


	//   ....[30]....
        /*0dfc*/ 	.word	0xffffffff


	//   ....[31]....
        /*0e00*/ 	.word	0xffffffff


	//   ....[32]....
        /*0e04*/ 	.word	0xffffffff


	//   ....[33]....
        /*0e08*/ 	.word	0xffffffff


	//   ....[34]....
        /*0e0c*/ 	.word	0xffffffff


	//   ....[35]....
        /*0e10*/ 	.word	0xffffffff


	//   ....[36]....
        /*0e14*/ 	.word	0xffffffff


	//   ....[37]....
        /*0e18*/ 	.word	0xffffffff


	//   ....[38]....
        /*0e1c*/ 	.word	0xffffffff


	//   ....[39]....
        /*0e20*/ 	.word	0xffffffff


	//   ....[40]....
        /*0e24*/ 	.word	0xffffffff


	//   ....[41]....
        /*0e28*/ 	.word	0xffffffff


	//   ....[42]....
        /*0e2c*/ 	.word	0xffffffff


	//   ....[43]....
        /*0e30*/ 	.word	0xffffffff


	//   ....[44]....
        /*0e34*/ 	.word	0xffffffff


	//   ....[45]....
        /*0e38*/ 	.word	0xffffffff


	//   ....[46]....
        /*0e3c*/ 	.word	0xffffffff


	//   ....[47]....
        /*0e40*/ 	.word	0xffffffff


	//   ....[48]....
        /*0e44*/ 	.word	0xffffffff


	//   ....[49]....
        /*0e48*/ 	.word	0xffffffff


	//   ....[50]....
        /*0e4c*/ 	.word	0xffffffff


	//   ....[51]....
        /*0e50*/ 	.word	0xffffffff


	//   ....[52]....
        /*0e54*/ 	.word	0xffffffff


	//   ....[53]....
        /*0e58*/ 	.word	0xffffffff


	//   ....[54]....
        /*0e5c*/ 	.word	0xffffffff


	//   ....[55]....
        /*0e60*/ 	.word	0xffffffff


	//   ....[56]....
        /*0e64*/ 	.word	0xffffffff


	//   ....[57]....
        /*0e68*/ 	.word	0xffffffff


	//   ....[58]....
        /*0e6c*/ 	.word	0xffffffff


	//   ....[59]....
        /*0e70*/ 	.word	0xffffffff


	//   ....[60]....
        /*0e74*/ 	.word	0xffffffff


	//   ....[61]....
        /*0e78*/ 	.word	0xffffffff


	//   ....[62]....
        /*0e7c*/ 	.word	0xffffffff


	//   ....[63]....
        /*0e80*/ 	.word	0xffffffff


	//   ....[64]....
        /*0e84*/ 	.word	0xffffffff


	//   ....[65]....
        /*0e88*/ 	.word	0xffffffff


	//   ....[66]....
        /*0e8c*/ 	.word	0xffffffff


	//   ....[67]....
        /*0e90*/ 	.word	0xffffffff


	//   ....[68]....
        /*0e94*/ 	.word	0xffffffff


	//   ....[69]....
        /*0e98*/ 	.word	0xffffffff


	//   ....[70]....
        /*0e9c*/ 	.word	0xffffffff


	//   ....[71]....
        /*0ea0*/ 	.word	0xffffffff


	//   ....[72]....
        /*0ea4*/ 	.word	0xffffffff


	//   ....[73]....
        /*0ea8*/ 	.word	0xffffffff


	//   ....[74]....
        /*0eac*/ 	.word	0xffffffff


	//   ....[75]....
        /*0eb0*/ 	.word	0xffffffff


	//   ....[76]....
        /*0eb4*/ 	.word	0xffffffff


	//   ....[77]....
        /*0eb8*/ 	.word	0xffffffff


	//   ....[78]....
        /*0ebc*/ 	.word	0xffffffff


	//   ....[79]....
        /*0ec0*/ 	.word	0xffffffff


	//   ....[80]....
        /*0ec4*/ 	.word	0xffffffff


	//   ....[81]....
        /*0ec8*/ 	.word	0xffffffff


	//   ....[82]....
        /*0ecc*/ 	.word	0xffffffff


	//   ....[83]....
        /*0ed0*/ 	.word	0xffffffff


	//   ....[84]....
        /*0ed4*/ 	.word	0xffffffff


	//   ....[85]....
        /*0ed8*/ 	.word	0xffffffff


	//   ....[86]....
        /*0edc*/ 	.word	0xffffffff


	//   ....[87]....
        /*0ee0*/ 	.word	0xffffffff


	//   ....[88]....
        /*0ee4*/ 	.word	0xffffffff


	//   ....[89]....
        /*0ee8*/ 	.word	0xffffffff


	//   ....[90]....
        /*0eec*/ 	.word	0xffffffff


	//   ....[91]....
        /*0ef0*/ 	.word	0xffffffff


	//   ....[92]....
        /*0ef4*/ 	.word	0xffffffff


	//   ....[93]....
        /*0ef8*/ 	.word	0xffffffff


	//   ....[94]....
        /*0efc*/ 	.word	0xffffffff


	//   ....[95]....
        /*0f00*/ 	.word	0xffffffff


	//   ....[96]....
        /*0f04*/ 	.word	0xffffffff


	//   ....[97]....
        /*0f08*/ 	.word	0xffffffff


	//   ....[98]....
        /*0f0c*/ 	.word	0xffffffff


	//   ....[99]....
        /*0f10*/ 	.word	0xffffffff


	//   ....[100]....
        /*0f14*/ 	.word	0xffffffff


	//   ....[101]....
        /*0f18*/ 	.word	0xffffffff


	//   ....[102]....
        /*0f1c*/ 	.word	0xffffffff


	//   ....[103]....
        /*0f20*/ 	.word	0xffffffff


	//   ....[104]....
        /*0f24*/ 	.word	0xffffffff


	//   ....[105]....
        /*0f28*/ 	.word	0xffffffff


	//   ....[106]....
        /*0f2c*/ 	.word	0xffffffff


	//   ....[107]....
        /*0f30*/ 	.word	0xffffffff


	//   ....[108]....
        /*0f34*/ 	.word	0xffffffff


	//   ....[109]....
        /*0f38*/ 	.word	0xffffffff


	//   ....[110]....
        /*0f3c*/ 	.word	0xffffffff


	//   ....[111]....
        /*0f40*/ 	.word	0xffffffff


	//   ....[112]....
        /*0f44*/ 	.word	0xffffffff


	//   ....[113]....
        /*0f48*/ 	.word	0xffffffff


	//   ....[114]....
        /*0f4c*/ 	.word	0xffffffff


	//   ....[115]....
        /*0f50*/ 	.word	0xffffffff


	//   ....[116]....
        /*0f54*/ 	.word	0xffffffff


	//   ....[117]....
        /*0f58*/ 	.word	0xffffffff


	//   ....[118]....
        /*0f5c*/ 	.word	0xffffffff


	//   ....[119]....
        /*0f60*/ 	.word	0xffffffff


	//   ....[120]....
        /*0f64*/ 	.word	0xffffffff


	//   ....[121]....
        /*0f68*/ 	.word	0xffffffff


	//   ....[122]....
        /*0f6c*/ 	.word	0xffffffff


	//   ....[123]....
        /*0f70*/ 	.word	0xffffffff


	//   ....[124]....
        /*0f74*/ 	.word	0xffffffff


	//   ....[125]....
        /*0f78*/ 	.word	0xffffffff


	//   ....[126]....
        /*0f7c*/ 	.word	0xffffffff


	//   ....[127]....
        /*0f80*/ 	.word	0xffffffff


	//   ....[128]....
        /*0f84*/ 	.word	0xffffffff


	//   ....[129]....
        /*0f88*/ 	.word	0xffffffff


	//   ....[130]....
        /*0f8c*/ 	.word	0xffffffff


	//   ....[131]....
        /*0f90*/ 	.word	0xffffffff


	//   ....[132]....
        /*0f94*/ 	.word	0xffffffff


	//   ....[133]....
        /*0f98*/ 	.word	0xffffffff


	//   ....[134]....
        /*0f9c*/ 	.word	0xffffffff


	//   ....[135]....
        /*0fa0*/ 	.word	0xffffffff


	//   ....[136]....
        /*0fa4*/ 	.word	0xffffffff


	//   ....[137]....
        /*0fa8*/ 	.word	0xffffffff


	//   ....[138]....
        /*0fac*/ 	.word	0xffffffff


	//   ....[139]....
        /*0fb0*/ 	.word	0xffffffff


	//   ....[140]....
        /*0fb4*/ 	.word	0xffffffff


	//   ....[141]....
        /*0fb8*/ 	.word	0xffffffff


	//   ....[142]....
        /*0fbc*/ 	.word	0xffffffff


	//   ....[143]....
        /*0fc0*/ 	.word	0xffffffff


	//   ....[144]....
        /*0fc4*/ 	.word	0xffffffff


	//   ....[145]....
        /*0fc8*/ 	.word	0xffffffff


	//   ....[146]....
        /*0fcc*/ 	.word	0xffffffff


	//   ....[147]....
        /*0fd0*/ 	.word	0xffffffff


	//   ....[148]....
        /*0fd4*/ 	.word	0xffffffff


	//   ....[149]....
        /*0fd8*/ 	.word	0xffffffff


	//   ....[150]....
        /*0fdc*/ 	.word	0xffffffff


	//   ....[151]....
        /*0fe0*/ 	.word	0xffffffff


	//   ....[152]....
        /*0fe4*/ 	.word	0xffffffff


	//   ....[153]....
        /*0fe8*/ 	.word	0xffffffff


	//   ....[154]....
        /*0fec*/ 	.word	0xffffffff


	//   ....[155]....
        /*0ff0*/ 	.word	0xffffffff


	//   ....[156]....
        /*0ff4*/ 	.word	0xffffffff


	//   ....[157]....
        /*0ff8*/ 	.word	0xffffffff


	//   ....[158]....
        /*0ffc*/ 	.word	0xffffffff


	//   ....[159]....
        /*1000*/ 	.word	0xffffffff


	//   ....[160]....
        /*1004*/ 	.word	0xffffffff


	//   ....[161]....
        /*1008*/ 	.word	0xffffffff


	//   ....[162]....
        /*100c*/ 	.word	0xffffffff


	//   ....[163]....
        /*1010*/ 	.word	0xffffffff


	//   ....[164]....
        /*1014*/ 	.word	0xffffffff


	//   ....[165]....
        /*1018*/ 	.word	0xffffffff


	//   ....[166]....
        /*101c*/ 	.word	0xffffffff


	//   ....[167]....
        /*1020*/ 	.word	0xffffffff


	//   ....[168]....
        /*1024*/ 	.word	0xffffffff


	//   ....[169]....
        /*1028*/ 	.word	0xffffffff


	//   ....[170]....
        /*102c*/ 	.word	0xffffffff


	//   ....[171]....
        /*1030*/ 	.word	0xffffffff


	//   ....[172]....
        /*1034*/ 	.word	0xffffffff


	//   ....[173]....
        /*1038*/ 	.word	0xffffffff


	//   ....[174]....
        /*103c*/ 	.word	0xffffffff


	//   ....[175]....
        /*1040*/ 	.word	0xffffffff


	//   ....[176]....
        /*1044*/ 	.word	0xffffffff


	//   ....[177]....
        /*1048*/ 	.word	0xffffffff


	//   ....[178]....
        /*104c*/ 	.word	0xffffffff


	//   ....[179]....
        /*1050*/ 	.word	0xffffffff


	//   ....[180]....
        /*1054*/ 	.word	0xffffffff


	//   ....[181]....
        /*1058*/ 	.word	0xffffffff


	//   ....[182]....
        /*105c*/ 	.word	0xffffffff


	//   ....[183]....
        /*1060*/ 	.word	0xffffffff


	//   ....[184]....
        /*1064*/ 	.word	0xffffffff


	//   ....[185]....
        /*1068*/ 	.word	0xffffffff


	//   ....[186]....
        /*106c*/ 	.word	0xffffffff


	//   ....[187]....
        /*1070*/ 	.word	0xffffffff


	//   ....[188]....
        /*1074*/ 	.word	0xffffffff


	//   ....[189]....
        /*1078*/ 	.word	0xffffffff


	//   ....[190]....
        /*107c*/ 	.word	0xffffffff


	//   ....[191]....
        /*1080*/ 	.word	0xffffffff


	//   ....[192]....
        /*1084*/ 	.word	0xffffffff


	//   ....[193]....
        /*1088*/ 	.word	0xffffffff


	//   ....[194]....
        /*108c*/ 	.word	0xffffffff


	//   ....[195]....
        /*1090*/ 	.word	0xffffffff


	//   ....[196]....
        /*1094*/ 	.word	0xffffffff


	//   ....[197]....
        /*1098*/ 	.word	0xffffffff


	//   ....[198]....
        /*109c*/ 	.word	0xffffffff


	//   ....[199]....
        /*10a0*/ 	.word	0xffffffff


	//   ....[200]....
        /*10a4*/ 	.word	0xffffffff


	//   ....[201]....
        /*10a8*/ 	.word	0xffffffff


	//   ....[202]....
        /*10ac*/ 	.word	0xffffffff


	//   ....[203]....
        /*10b0*/ 	.word	0xffffffff


	//   ....[204]....
        /*10b4*/ 	.word	0xffffffff


	//   ....[205]....
        /*10b8*/ 	.word	0xffffffff


	//   ....[206]....
        /*10bc*/ 	.word	0xffffffff


	//   ....[207]....
        /*10c0*/ 	.word	0xffffffff


	//   ....[208]....
        /*10c4*/ 	.word	0xffffffff


	//   ....[209]....
        /*10c8*/ 	.word	0xffffffff


	//   ....[210]....
        /*10cc*/ 	.word	0xffffffff


	//   ....[211]....
        /*10d0*/ 	.word	0xffffffff


	//   ....[212]....
        /*10d4*/ 	.word	0xffffffff


	//   ....[213]....
        /*10d8*/ 	.word	0xffffffff


	//   ....[214]....
        /*10dc*/ 	.word	0xffffffff


	//   ....[215]....
        /*10e0*/ 	.word	0xffffffff


	//   ....[216]....
        /*10e4*/ 	.word	0xffffffff


	//   ....[217]....
        /*10e8*/ 	.word	0xffffffff


	//   ....[218]....
        /*10ec*/ 	.word	0xffffffff


	//   ....[219]....
        /*10f0*/ 	.word	0xffffffff


	//   ....[220]....
        /*10f4*/ 	.word	0xffffffff


	//   ....[221]....
        /*10f8*/ 	.word	0xffffffff


	//   ....[222]....
        /*10fc*/ 	.word	0xffffffff


	//   ....[223]....
        /*1100*/ 	.word	0xffffffff


	//   ....[224]....
        /*1104*/ 	.word	0xffffffff


	//   ....[225]....
        /*1108*/ 	.word	0xffffffff


	//   ....[226]....
        /*110c*/ 	.word	0xffffffff


	//   ....[227]....
        /*1110*/ 	.word	0xffffffff


	//   ....[228]....
        /*1114*/ 	.word	0xffffffff


	//   ....[229]....
        /*1118*/ 	.word	0xffffffff


	//   ....[230]....
        /*111c*/ 	.word	0xffffffff


	//   ....[231]....
        /*1120*/ 	.word	0xffffffff


	//   ....[232]....
        /*1124*/ 	.word	0xffffffff


	//   ....[233]....
        /*1128*/ 	.word	0xffffffff


	//   ....[234]....
        /*112c*/ 	.word	0xffffffff


	//   ....[235]....
        /*1130*/ 	.word	0xffffffff


	//   ....[236]....
        /*1134*/ 	.word	0xffffffff


	//   ....[237]....
        /*1138*/ 	.word	0xffffffff


	//   ....[238]....
        /*113c*/ 	.word	0xffffffff


	//   ....[239]....
        /*1140*/ 	.word	0xffffffff


	//   ....[240]....
        /*1144*/ 	.word	0xffffffff


	//   ....[241]....
        /*1148*/ 	.word	0xffffffff


	//   ....[242]....
        /*114c*/ 	.word	0xffffffff


	//   ....[243]....
        /*1150*/ 	.word	0xffffffff


	//   ....[244]....
        /*1154*/ 	.word	0xffffffff


	//   ....[245]....
        /*1158*/ 	.word	0xffffffff


	//   ....[246]....
        /*115c*/ 	.word	0xffffffff


	//   ....[247]....
        /*1160*/ 	.word	0xffffffff


	//   ....[248]....
        /*1164*/ 	.word	0xffffffff


	//   ....[249]....
        /*1168*/ 	.word	0xffffffff


	//   ....[250]....
        /*116c*/ 	.word	0xffffffff


	//   ....[251]....
        /*1170*/ 	.word	0xffffffff


	//   ....[252]....
        /*1174*/ 	.word	0xffffffff


	//   ....[253]....
        /*1178*/ 	.word	0xffffffff


	//   ....[254]....
        /*117c*/ 	.word	0xffffffff


	//   ....[255]....
        /*1180*/ 	.word	0xffffffff


	//   ....[0]....
        /*1184*/ 	.word	0xffffffff


	//   ....[1]....
        /*1188*/ 	.word	0xffffffff


	//   ....[2]....
        /*118c*/ 	.word	0xffffffff


	//   ....[3]....
        /*1190*/ 	.word	0xffffffff


	//   ....[4]....
        /*1194*/ 	.word	0xffffffff


	//   ....[5]....
        /*1198*/ 	.word	0xffffffff


	//   ....[6]....
        /*119c*/ 	.word	0xffffffff


	//   ....[7]....
        /*11a0*/ 	.word	0xffffffff


	//   ....[8]....
        /*11a4*/ 	.word	0xffffffff


	//   ....[9]....
        /*11a8*/ 	.word	0xffffffff


	//   ....[10]....
        /*11ac*/ 	.word	0xffffffff


	//   ....[11]....
        /*11b0*/ 	.word	0xffffffff


	//   ....[12]....
        /*11b4*/ 	.word	0xffffffff


	//   ....[13]....
        /*11b8*/ 	.word	0xffffffff


	//   ....[14]....
        /*11bc*/ 	.word	0xffffffff


	//   ....[15]....
        /*11c0*/ 	.word	0xffffffff


	//   ....[16]....
        /*11c4*/ 	.word	0xffffffff


	//   ....[17]....
        /*11c8*/ 	.word	0xffffffff


	//   ....[18]....
        /*11cc*/ 	.word	0xffffffff


	//   ....[19]....
        /*11d0*/ 	.word	0xffffffff


	//   ....[20]....
        /*11d4*/ 	.word	0xffffffff


	//   ....[21]....
        /*11d8*/ 	.word	0xffffffff


	//   ....[22]....
        /*11dc*/ 	.word	0xffffffff


	//   ....[23]....
        /*11e0*/ 	.word	0xffffffff


	//   ....[24]....
        /*11e4*/ 	.word	0xffffffff


	//   ....[25]....
        /*11e8*/ 	.word	0xffffffff


	//   ....[26]....
        /*11ec*/ 	.word	0xffffffff


	//   ....[27]....
        /*11f0*/ 	.word	0xffffffff


	//   ....[28]....
        /*11f4*/ 	.word	0xffffffff


	//   ....[29]....
        /*11f8*/ 	.word	0xffffffff


	//   ....[30]....
        /*11fc*/ 	.word	0xffffffff


	//   ....[31]....
        /*1200*/ 	.word	0xffffffff


	//----- nvinfo : EIATTR_COOP_GROUP_INSTR_OFFSETS
	.align		4
.L_284:
        /*1204*/ 	.byte	0x04, 0x28
        /*1206*/ 	.short	(.L_286 - .L_285)


	//   ....[0]....
.L_285:
        /*1208*/ 	.word	0x00000050


	//   ....[1]....
        /*120c*/ 	.word	0x00000200


	//   ....[2]....
        /*1210*/ 	.word	0x00000230


	//   ....[3]....
        /*1214*/ 	.word	0x00000260


	//   ....[4]....
        /*1218*/ 	.word	0x00000290


	//   ....[5]....
        /*121c*/ 	.word	0x000002c0


	//   ....[6]....
        /*1220*/ 	.word	0x000002f0


	//   ....[7]....
        /*1224*/ 	.word	0x00000450


	//   ....[8]....
        /*1228*/ 	.word	0x00000490


	//   ....[9]....
        /*122c*/ 	.word	0x000004c0


	//   ....[10]....
        /*1230*/ 	.word	0x000004f0


	//   ....[11]....
        /*1234*/ 	.word	0x00000520


	//   ....[12]....
        /*1238*/ 	.word	0x00000550


	//   ....[13]....
        /*123c*/ 	.word	0x000005e0


	//   ....[14]....
        /*1240*/ 	.word	0x00000630


	//   ....[15]....
        /*1244*/ 	.word	0x00000650


	//   ....[16]....
        /*1248*/ 	.word	0x000006b0


	//   ....[17]....
        /*124c*/ 	.word	0x00004080


	//   ....[18]....
        /*1250*/ 	.word	0x00004090


	//   ....[19]....
        /*1254*/ 	.word	0x00005c50


	//   ....[20]....
        /*1258*/ 	.word	0x00005c60


	//   ....[21]....
        /*125c*/ 	.word	0x000075d0


	//   ....[22]....
        /*1260*/ 	.word	0x000075f0


	//   ....[23]....
        /*1264*/ 	.word	0x00007c10


	//   ....[24]....
        /*1268*/ 	.word	0x00007c30


	//   ....[25]....
        /*126c*/ 	.word	0x00008c50


	//   ....[26]....
        /*1270*/ 	.word	0x00008c70


	//   ....[27]....
        /*1274*/ 	.word	0x00008e10


	//   ....[28]....
        /*1278*/ 	.word	0x00008e20


	//   ....[29]....
        /*127c*/ 	.word	0x00008fc0


	//   ....[30]....
        /*1280*/ 	.word	0x00008fe0


	//   ....[31]....
        /*1284*/ 	.word	0x00009180


	//   ....[32]....
        /*1288*/ 	.word	0x00009190


	//   ....[33]....
        /*128c*/ 	.word	0x000096d0


	//   ....[34]....
        /*1290*/ 	.word	0x000096e0


	//   ....[35]....
        /*1294*/ 	.word	0x000096f0


	//   ....[36]....
        /*1298*/ 	.word	0x00009700


	//   ....[37]....
        /*129c*/ 	.word	0x00009b90


	//   ....[38]....
        /*12a0*/ 	.word	0x00009bb0


	//   ....[39]....
        /*12a4*/ 	.word	0x00009bd0


	//   ....[40]....
        /*12a8*/ 	.word	0x00009bf0


	//   ....[41]....
        /*12ac*/ 	.word	0x0000a110


	//   ....[42]....
        /*12b0*/ 	.word	0x0000a380


	//   ....[43]....
        /*12b4*/ 	.word	0x0000a3c0


	//   ....[44]....
        /*12b8*/ 	.word	0x0000a3f0


	//   ....[45]....
        /*12bc*/ 	.word	0x0000cf20


	//   ....[46]....
        /*12c0*/ 	.word	0x0000cf40


	//   ....[47]....
        /*12c4*/ 	.word	0x0000cf60


	//   ....[48]....
        /*12c8*/ 	.word	0x0000cf80


	//   ....[49]....
        /*12cc*/ 	.word	0x0000d2d0


	//   ....[50]....
        /*12d0*/ 	.word	0x0000d540


	//   ....[51]....
        /*12d4*/ 	.word	0x0000d580


	//   ....[52]....
        /*12d8*/ 	.word	0x0000d5c0


	//   ....[53]....
        /*12dc*/ 	.word	0x00010380


	//   ....[54]....
        /*12e0*/ 	.word	0x000103b0


	//   ....[55]....
        /*12e4*/ 	.word	0x00010570


	//   ....[56]....
        /*12e8*/ 	.word	0x00010580


	//   ....[57]....
        /*12ec*/ 	.word	0x00010f70


	//   ....[58]....
        /*12f0*/ 	.word	0x00010f90


	//   ....[59]....
        /*12f4*/ 	.word	0x00011110


	//   ....[60]....
        /*12f8*/ 	.word	0x00011120


	//   ....[61]....
        /*12fc*/ 	.word	0x00011340


	//   ....[62]....
        /*1300*/ 	.word	0x00011500


	//   ....[63]....
        /*1304*/ 	.word	0x00011510


	//   ....[64]....
        /*1308*/ 	.word	0x00011520


	//   ....[65]....
        /*130c*/ 	.word	0x00011cb0


	//   ....[66]....
        /*1310*/ 	.word	0x00011cd0


	//   ....[67]....
        /*1314*/ 	.word	0x00011cf0


	//   ....[68]....
        /*1318*/ 	.word	0x00011d00


	//   ....[69]....
        /*131c*/ 	.word	0x00011d30


	//   ....[70]....
        /*1320*/ 	.word	0x00011d50


	//   ....[71]....
        /*1324*/ 	.word	0x00011d70


	//   ....[72]....
        /*1328*/ 	.word	0x00011d80


	//   ....[73]....
        /*132c*/ 	.word	0x000131f0


	//   ....[74]....
        /*1330*/ 	.word	0x00013210


	//   ....[75]....
        /*1334*/ 	.word	0x00013380


	//   ....[76]....
        /*1338*/ 	.word	0x00013390


	//   ....[77]....
        /*133c*/ 	.word	0x00013d50


	//   ....[78]....
        /*1340*/ 	.word	0x00013d70


	//   ....[79]....
        /*1344*/ 	.word	0x00013ec0


	//   ....[80]....
        /*1348*/ 	.word	0x00013ed0


	//   ....[81]....
        /*134c*/ 	.word	0x000140f0


	//   ....[82]....
        /*1350*/ 	.word	0x000142a0


	//   ....[83]....
        /*1354*/ 	.word	0x000142b0


	//   ....[84]....
        /*1358*/ 	.word	0x000142c0


	//   ....[85]....
        /*135c*/ 	.word	0x00014840


	//   ....[86]....
        /*1360*/ 	.word	0x00014860


	//   ....[87]....
        /*1364*/ 	.word	0x00014940


	//   ....[88]....
        /*1368*/ 	.word	0x00014960


	//   ....[89]....
        /*136c*/ 	.word	0x00014a40


	//   ....[90]....
        /*1370*/ 	.word	0x00014a60


	//   ....[91]....
        /*1374*/ 	.word	0x00014b40


	//   ....[92]....
        /*1378*/ 	.word	0x00014b60


	//   ....[93]....
        /*137c*/ 	.word	0x00016610


	//   ....[94]....
        /*1380*/ 	.word	0x00016660


	//   ....[95]....
        /*1384*/ 	.word	0x00016790


	//   ....[96]....
        /*1388*/ 	.word	0x000167a0


	//   ....[97]....
        /*138c*/ 	.word	0x00017160


	//   ....[98]....
        /*1390*/ 	.word	0x00017180


	//   ....[99]....
        /*1394*/ 	.word	0x00017270


	//   ....[100]....
        /*1398*/ 	.word	0x00017280


	//   ....[101]....
        /*139c*/ 	.word	0x00017680


	//   ....[102]....
        /*13a0*/ 	.word	0x000176b0


	//   ....[103]....
        /*13a4*/ 	.word	0x000176d0


	//   ....[104]....
        /*13a8*/ 	.word	0x000176f0


	//   ....[105]....
        /*13ac*/ 	.word	0x00017710


	//   ....[106]....
        /*13b0*/ 	.word	0x00017730


	//   ....[107]....
        /*13b4*/ 	.word	0x00017750


	//   ....[108]....
        /*13b8*/ 	.word	0x00017770


	//   ....[109]....
        /*13bc*/ 	.word	0x00018f40


	//   ....[110]....
        /*13c0*/ 	.word	0x00018f70


	//   ....[111]....
        /*13c4*/ 	.word	0x00018f80


	//   ....[112]....
        /*13c8*/ 	.word	0x00018f90


	//   ....[113]....
        /*13cc*/ 	.word	0x00018fa0


	//   ....[114]....
        /*13d0*/ 	.word	0x00018fd0


	//   ....[115]....
        /*13d4*/ 	.word	0x00018ff0


	//   ....[116]....
        /*13d8*/ 	.word	0x00019010


	//   ....[117]....
        /*13dc*/ 	.word	0x0001a5e0


	//   ....[118]....
        /*13e0*/ 	.word	0x0001a5f0


	//   ....[119]....
        /*13e4*/ 	.word	0x0001a610


	//   ....[120]....
        /*13e8*/ 	.word	0x0001a620


	//   ....[121]....
        /*13ec*/ 	.word	0x0001a630


	//   ....[122]....
        /*13f0*/ 	.word	0x0001a640


	//   ....[123]....
        /*13f4*/ 	.word	0x0001a660


	//   ....[124]....
        /*13f8*/ 	.word	0x0001a670


	//   ....[125]....
        /*13fc*/ 	.word	0x0001aae0


	//   ....[126]....
        /*1400*/ 	.word	0x0001ab00


	//   ....[127]....
        /*1404*/ 	.word	0x0001ac70


	//   ....[128]....
        /*1408*/ 	.word	0x0001ac80


	//   ....[129]....
        /*140c*/ 	.word	0x0001ae00


	//   ....[130]....
        /*1410*/ 	.word	0x0001ae20


	//   ....[131]....
        /*1414*/ 	.word	0x0001afa0


	//   ....[132]....
        /*1418*/ 	.word	0x0001afb0


	//   ....[133]....
        /*141c*/ 	.word	0x0001b320


	//   ....[134]....
        /*1420*/ 	.word	0x0001b340


	//   ....[135]....
        /*1424*/ 	.word	0x0001b810


	//   ....[136]....
        /*1428*/ 	.word	0x0001b820


	//   ....[137]....
        /*142c*/ 	.word	0x0001bcf0


	//   ....[138]....
        /*1430*/ 	.word	0x0001bd10


	//   ....[139]....
        /*1434*/ 	.word	0x0001c1f0


	//   ....[140]....
        /*1438*/ 	.word	0x0001c200


	//   ....[141]....
        /*143c*/ 	.word	0x0001ced0


	//   ....[142]....
        /*1440*/ 	.word	0x0001cef0


	//   ....[143]....
        /*1444*/ 	.word	0x0001d070


	//   ....[144]....
        /*1448*/ 	.word	0x0001d080


	//   ....[145]....
        /*144c*/ 	.word	0x0001d200


	//   ....[146]....
        /*1450*/ 	.word	0x0001d220


	//   ....[147]....
        /*1454*/ 	.word	0x0001d3a0


	//   ....[148]....
        /*1458*/ 	.word	0x0001d3b0


	//   ....[149]....
        /*145c*/ 	.word	0x0001d5f0


	//   ....[150]....
        /*1460*/ 	.word	0x0001d610


	//   ....[151]....
        /*1464*/ 	.word	0x0001d740


	//   ....[152]....
        /*1468*/ 	.word	0x0001d780


	//   ....[153]....
        /*146c*/ 	.word	0x0001d7b0


	//   ....[154]....
        /*1470*/ 	.word	0x0001d7e0


	//   ....[155]....
        /*1474*/ 	.word	0x0001d810


	//   ....[156]....
        /*1478*/ 	.word	0x0001d840


	//   ....[157]....
        /*147c*/ 	.word	0x0001d9b0


	//   ....[158]....
        /*1480*/ 	.word	0x0001d9f0


	//   ....[159]....
        /*1484*/ 	.word	0x0001da20


	//   ....[160]....
        /*1488*/ 	.word	0x0001da50


	//   ....[161]....
        /*148c*/ 	.word	0x0001da80


	//   ....[162]....
        /*1490*/ 	.word	0x0001dab0


	//   ....[163]....
        /*1494*/ 	.word	0x0001db40


	//   ....[164]....
        /*1498*/ 	.word	0x0001dba0


	//   ....[165]....
        /*149c*/ 	.word	0x0001dbb0


	//   ....[166]....
        /*14a0*/ 	.word	0x0001dc10


	//   ....[167]....
        /*14a4*/ 	.word	0x0001e670


	//   ....[168]....
        /*14a8*/ 	.word	0x0001e6d0


	//   ....[169]....
        /*14ac*/ 	.word	0x0001e720


	//   ....[170]....
        /*14b0*/ 	.word	0x0001e770


	//   ....[171]....
        /*14b4*/ 	.word	0x0001e7c0


	//   ....[172]....
        /*14b8*/ 	.word	0x0001e830


	//   ....[173]....
        /*14bc*/ 	.word	0x0001e880


	//   ....[174]....
        /*14c0*/ 	.word	0x0001e8f0


	//   ....[175]....
        /*14c4*/ 	.word	0x0001e960


	//   ....[176]....
        /*14c8*/ 	.word	0x0001e9d0


	//   ....[177]....
        /*14cc*/ 	.word	0x0001ea40


	//   ....[178]....
        /*14d0*/ 	.word	0x0001eab0


	//   ....[179]....
        /*14d4*/ 	.word	0x0001eb20


	//   ....[180]....
        /*14d8*/ 	.word	0x0001eb80


	//   ....[181]....
        /*14dc*/ 	.word	0x0001ebf0


	//   ....[182]....
        /*14e0*/ 	.word	0x0001ec60


	//   ....[183]....
        /*14e4*/ 	.word	0x0001ecd0


	//   ....[184]....
        /*14e8*/ 	.word	0x0001ed30


	//   ....[185]....
        /*14ec*/ 	.word	0x0001eda0


	//   ....[186]....
        /*14f0*/ 	.word	0x0001ee00


	//   ....[187]....
        /*14f4*/ 	.word	0x0001ee70


	//   ....[188]....
        /*14f8*/ 	.word	0x0001eee0


	//   ....[189]....
        /*14fc*/ 	.word	0x0001ef50


	//   ....[190]....
        /*1500*/ 	.word	0x0001efb0


	//   ....[191]....
        /*1504*/ 	.word	0x0001f020


	//   ....[192]....
        /*1508*/ 	.word	0x0001f090


	//   ....[193]....
        /*150c*/ 	.word	0x0001f280


	//   ....[194]....
        /*1510*/ 	.word	0x0001f470


	//   ....[195]....
        /*1514*/ 	.word	0x0001f910


	//   ....[196]....
        /*1518*/ 	.word	0x0001f960


	//   ....[197]....
        /*151c*/ 	.word	0x0001f9b0


	//   ....[198]....
        /*1520*/ 	.word	0x0001fa00


	//   ....[199]....
        /*1524*/ 	.word	0x0001fa50


	//   ....[200]....
        /*1528*/ 	.word	0x0001faa0


	//   ....[201]....
        /*152c*/ 	.word	0x0001faf0


	//   ....[202]....
        /*1530*/ 	.word	0x0001fb40


	//   ....[203]....
        /*1534*/ 	.word	0x0001fbb0


	//   ....[204]....
        /*1538*/ 	.word	0x0001fc20


	//   ....[205]....
        /*153c*/ 	.word	0x0001fc90


	//   ....[206]....
        /*1540*/ 	.word	0x0001fcf0


	//   ....[207]....
        /*1544*/ 	.word	0x0001fd60


	//   ....[208]....
        /*1548*/ 	.word	0x0001fdd0


	//   ....[209]....
        /*154c*/ 	.word	0x0001fe40


	//   ....[210]....
        /*1550*/ 	.word	0x0001fea0


	//   ....[211]....
        /*1554*/ 	.word	0x0001ff10


	//   ....[212]....
        /*1558*/ 	.word	0x0001ff80


	//   ....[213]....
        /*155c*/ 	.word	0x00020160


	//   ....[214]....
        /*1560*/ 	.word	0x00020340


	//   ....[215]....
        /*1564*/ 	.word	0x00020800


	//   ....[216]....
        /*1568*/ 	.word	0x00020840


	//   ....[217]....
        /*156c*/ 	.word	0x00020890


	//   ....[218]....
        /*1570*/ 	.word	0x000208d0


	//   ....[219]....
        /*1574*/ 	.word	0x00020920


	//   ....[220]....
        /*1578*/ 	.word	0x00020960


	//   ....[221]....
        /*157c*/ 	.word	0x000209b0


	//   ....[222]....
        /*1580*/ 	.word	0x000209f0


	//   ....[223]....
        /*1584*/ 	.word	0x00020a50


	//   ....[224]....
        /*1588*/ 	.word	0x00020ac0


	//   ....[225]....
        /*158c*/ 	.word	0x00020b20


	//   ....[226]....
        /*1590*/ 	.word	0x00020b90


	//   ....[227]....
        /*1594*/ 	.word	0x00020c00


	//   ....[228]....
        /*1598*/ 	.word	0x00020c70


	//   ....[229]....
        /*159c*/ 	.word	0x00020cd0


	//   ....[230]....
        /*15a0*/ 	.word	0x00020d20


	//   ....[231]....
        /*15a4*/ 	.word	0x00020d60


	//   ....[232]....
        /*15a8*/ 	.word	0x00020db0


	//   ....[233]....
        /*15ac*/ 	.word	0x00020df0


	//   ....[234]....
        /*15b0*/ 	.word	0x00020e40


	//   ....[235]....
        /*15b4*/ 	.word	0x00020e80


	//   ....[236]....
        /*15b8*/ 	.word	0x00020ed0


	//   ....[237]....
        /*15bc*/ 	.word	0x00020f10


	//   ....[238]....
        /*15c0*/ 	.word	0x00020f60


	//   ....[239]....
        /*15c4*/ 	.word	0x00020fa0


	//   ....[240]....
        /*15c8*/ 	.word	0x00020ff0


	//   ....[241]....
        /*15cc*/ 	.word	0x00021040


	//   ....[242]....
        /*15d0*/ 	.word	0x00021090


	//   ....[243]....
        /*15d4*/ 	.word	0x000210e0


	//   ....[244]....
        /*15d8*/ 	.word	0x00021130


	//   ....[245]....
        /*15dc*/ 	.word	0x00021180


	//   ....[246]....
        /*15e0*/ 	.word	0x000211f0


	//   ....[247]....
        /*15e4*/ 	.word	0x00021260


	//   ....[248]....
        /*15e8*/ 	.word	0x000212d0


	//   ....[249]....
        /*15ec*/ 	.word	0x00021330


	//   ....[250]....
        /*15f0*/ 	.word	0x000213a0


	//   ....[251]....
        /*15f4*/ 	.word	0x00021410


	//   ....[252]....
        /*15f8*/ 	.word	0x00021480


	//   ....[253]....
        /*15fc*/ 	.word	0x000214e0


	//   ....[254]....
        /*1600*/ 	.word	0x00021550


	//   ....[255]....
        /*1604*/ 	.word	0x000215c0


	//   ....[0]....
        /*1608*/ 	.word	0x00021630


	//   ....[1]....
        /*160c*/ 	.word	0x00021690


	//   ....[2]....
        /*1610*/ 	.word	0x00021700


	//   ....[3]....
        /*1614*/ 	.word	0x00021770


	//   ....[4]....
        /*1618*/ 	.word	0x000217e0


	//   ....[5]....
        /*161c*/ 	.word	0x00021840


	//   ....[6]....
        /*1620*/ 	.word	0x000218b0


	//   ....[7]....
        /*1624*/ 	.word	0x00021920


	//   ....[8]....
        /*1628*/ 	.word	0x00021990


	//   ....[9]....
        /*162c*/ 	.word	0x000219f0


	//   ....[10]....
        /*1630*/ 	.word	0x00021a60


	//   ....[11]....
        /*1634*/ 	.word	0x00021ad0


	//   ....[12]....
        /*1638*/ 	.word	0x00021b40


	//   ....[13]....
        /*163c*/ 	.word	0x00021ba0


	//   ....[14]....
        /*1640*/ 	.word	0x00021c10


	//   ....[15]....
        /*1644*/ 	.word	0x00021c80


	//   ....[16]....
        /*1648*/ 	.word	0x00021cd0


	//   ....[17]....
        /*164c*/ 	.word	0x00021d10


	//   ....[18]....
        /*1650*/ 	.word	0x00021d60


	//   ....[19]....
        /*1654*/ 	.word	0x00021db0


	//   ....[20]....
        /*1658*/ 	.word	0x00021e00


	//   ....[21]....
        /*165c*/ 	.word	0x00021e70


	//   ....[22]....
        /*1660*/ 	.word	0x00021ec0


	//   ....[23]....
        /*1664*/ 	.word	0x00021f10


	//   ....[24]....
        /*1668*/ 	.word	0x00021f60


	//   ....[25]....
        /*166c*/ 	.word	0x00021fb0


	//   ....[26]....
        /*1670*/ 	.word	0x00022000


	//   ....[27]....
        /*1674*/ 	.word	0x00022070


	//   ....[28]....
        /*1678*/ 	.word	0x000220c0


	//   ....[29]....
        /*167c*/ 	.word	0x00022130


	//   ....[30]....
        /*1680*/ 	.word	0x00022190


	//   ....[31]....
        /*1684*/ 	.word	0x00022200


	//----- nvinfo : EIATTR_EXIT_INSTR_OFFSETS
	.align		4
.L_286:
        /*1688*/ 	.byte	0x04, 0x1c
        /*168a*/ 	.short	(.L_288 - .L_287)


	//   ....[0]....
.L_287:
        /*168c*/ 	.word	0x000010d0


	//   ....[1]....
        /*1690*/ 	.word	0x0001e630


	//----- nvinfo : EIATTR_MAX_THREADS
	.align		4
.L_288:
        /*1694*/ 	.byte	0x04, 0x05
        /*1696*/ 	.short	(.L_290 - .L_289)
.L_289:
        /*1698*/ 	.word	0x00000080
        /*169c*/ 	.word	0x00000001
        /*16a0*/ 	.word	0x00000001


	//----- nvinfo : EIATTR_CRS_STACK_SIZE
	.align		4
.L_290:
        /*16a4*/ 	.byte	0x04, 0x1e
        /*16a6*/ 	.short	(.L_292 - .L_291)
.L_291:
        /*16a8*/ 	.word	0x00000000
.L_292:


//--------------------- .nv.callgraph             --------------------------
	.section	.nv.callgraph,"",@"SHT_CUDA_CALLGRAPH"
	.align	4
	.sectionentsize	8
	.align		4
        /*0000*/ 	.word	0x00000000
	.align		4
        /*0004*/ 	.word	0xffffffff
	.align		4
        /*0008*/ 	.word	0x00000000
	.align		4
        /*000c*/ 	.word	0xfffffffe
	.align		4
        /*0010*/ 	.word	0x00000000
	.align		4
        /*0014*/ 	.word	0xfffffffd
	.align		4
        /*0018*/ 	.word	0x00000000
	.align		4
        /*001c*/ 	.word	0xfffffffc


//--------------------- .nv.rel.action            --------------------------
	.section	.nv.rel.action,"",@"SHT_CUDA_RELOCINFO"
	.align	8
	.sectionentsize	8
        /*0000*/ 	.byte	0x73, 0x00, 0x00, 0x00, 0x00, 0x00, 0x00, 0x00, 0x00, 0x00, 0x00, 0x11, 0x25, 0x00, 0x05, 0x36


//--------------------- .nv.constant4             --------------------------
	.section	.nv.constant4,"a",@progbits
	.align	8
	.align		8
.nv.constant4:
        /*0000*/ 	.dword	_ZN77_INTERNAL_43084670_41_flash_fwd_hdim96_fp16_paged_split_sm80_cu_0106449f_34814cuda3std3__45__cpo5beginE
	.align		8
        /*0008*/ 	.dword	_ZN77_INTERNAL_43084670_41_flash_fwd_hdim96_fp16_paged_split_sm80_cu_0106449f_34814cuda3std3__45__cpo3endE
	.align		8
        /*0010*/ 	.dword	_ZN77_INTERNAL_43084670_41_flash_fwd_hdim96_fp16_paged_split_sm80_cu_0106449f_34814cuda3std3__45__cpo6cbeginE
	.align		8
        /*0018*/ 	.dword	_ZN77_INTERNAL_43084670_41_flash_fwd_hdim96_fp16_paged_split_sm80_cu_0106449f_34814cuda3std3__45__cpo4cendE
	.align		8
        /*0020*/ 	.dword	_ZN77_INTERNAL_43084670_41_flash_fwd_hdim96_fp16_paged_split_sm80_cu_0106449f_34814cuda3std3__479_GLOBAL__N__43084670_41_flash_fwd_hdim96_fp16_paged_split_sm80_cu_0106449f_34816ignoreE
	.align		8
        /*0028*/ 	.dword	_ZN77_INTERNAL_43084670_41_flash_fwd_hdim96_fp16_paged_split_sm80_cu_0106449f_34814cuda3std3__419piecewise_constructE
	.align		8
        /*0030*/ 	.dword	_ZN77_INTERNAL_43084670_41_flash_fwd_hdim96_fp16_paged_split_sm80_cu_0106449f_34814cuda3std3__48in_placeE
	.align		8
        /*0038*/ 	.dword	_ZN77_INTERNAL_43084670_41_flash_fwd_hdim96_fp16_paged_split_sm80_cu_0106449f_34814cuda3std6ranges3__45__cpo4swapE
	.align		8
        /*0040*/ 	.dword	_ZN77_INTERNAL_43084670_41_flash_fwd_hdim96_fp16_paged_split_sm80_cu_0106449f_34814cuda3std6ranges3__45__cpo9iter_moveE
	.align		8
        /*0048*/ 	.dword	_ZN77_INTERNAL_43084670_41_flash_fwd_hdim96_fp16_paged_split_sm80_cu_0106449f_34814cute7productE
	.align		8
        /*0050*/ 	.dword	_ZN77_INTERNAL_43084670_41_flash_fwd_hdim96_fp16_paged_split_sm80_cu_0106449f_34814cute1_E


//--------------------- .nv.constant0._ZN7cutlass13device_kernelIN5flash19enable_sm80_to_sm89INS1_16FlashAttnFwdSm80INS1_25CollectiveMainloopFwdSm80ILi4ELi1ELb0EN4cute5tupleIJNS5_1CILi128EEENS7_ILi64EEENS7_ILi96EEEEEELi96ENS_6half_tEfNS_4arch4Sm80ELb0ELb0ELb0ELb0ELb1ELb0ELb1ELb1EEENS1_21CollectiveEpilogueFwdINS6_IJS8_SA_S9_EEENS6_IJNS7_ILi1EEESI_SI_EEESC_SE_Li128ELb0ELb1ELb1ELb0EEENS1_19SingleTileSchedulerILb0ELb1ELb1ELi128EEEEEEEEEvNT_6ParamsE --------------------------
	.section	.nv.constant0._ZN7cutlass13device_kernelIN5flash19enable_sm80_to_sm89INS1_16FlashAttnFwdSm80INS1_25CollectiveMainloopFwdSm80ILi4ELi1ELb0EN4cute5tupleIJNS5_1CILi128EEENS7_ILi64EEENS7_ILi96EEEEEELi96ENS_6half_tEfNS_4arch4Sm80ELb0ELb0ELb0ELb0ELb1ELb0ELb1ELb1EEENS1_21CollectiveEpilogueFwdINS6_IJS8_SA_S9_EEENS6_IJNS7_ILi1EEESI_SI_EEESC_SE_Li128ELb0ELb1ELb1ELb0EEENS1_19SingleTileSchedulerILb0ELb1ELb1ELi128EEEEEEEEEvNT_6ParamsE,"a",@progbits
	.sectionflags	@""
	.align	4
.nv.constant0._ZN7cutlass13device_kernelIN5flash19enable_sm80_to_sm89INS1_16FlashAttnFwdSm80INS1_25CollectiveMainloopFwdSm80ILi4ELi1ELb0EN4cute5tupleIJNS5_1CILi128EEENS7_ILi64EEENS7_ILi96EEEEEELi96ENS_6half_tEfNS_4arch4Sm80ELb0ELb0ELb0ELb0ELb1ELb0ELb1ELb1EEENS1_21CollectiveEpilogueFwdINS6_IJS8_SA_S9_EEENS6_IJNS7_ILi1EEESI_SI_EEESC_SE_Li128ELb0ELb1ELb1ELb0EEENS1_19SingleTileSchedulerILb0ELb1ELb1ELi128EEEEEEEEEvNT_6ParamsE:
	.zero		1400


//--------------------- .nv.constant0._ZN7cutlass13device_kernelIN5flash19enable_sm80_to_sm89INS1_16FlashAttnFwdSm80INS1_25CollectiveMainloopFwdSm80ILi4ELi1ELb0EN4cute5tupleIJNS5_1CILi128EEENS7_ILi48EEENS7_ILi96EEEEEELi96ENS_6half_tEfNS_4arch4Sm80ELb0ELb0ELb0ELb1ELb1ELb0ELb1ELb1EEENS1_21CollectiveEpilogueFwdINS6_IJS8_SA_S9_EEENS6_IJNS7_ILi1EEESI_SI_EEESC_SE_Li128ELb1ELb1ELb1ELb0EEENS1_36VarlenDynamicPersistentTileSchedulerILi128ELi48ELi128ELi128ELb1ELb1ELb0ELb0ELb1ELb1EEEEEEEEEvNT_6ParamsE --------------------------
	.section	.nv.constant0._ZN7cutlass13device_kernelIN5flash19enable_sm80_to_sm89INS1_16FlashAttnFwdSm80INS1_25CollectiveMainloopFwdSm80ILi4ELi1ELb0EN4cute5tupleIJNS5_1CILi128EEENS7_ILi48EEENS7_ILi96EEEEEELi96ENS_6half_tEfNS_4arch4Sm80ELb0ELb0ELb0ELb1ELb1ELb0ELb1ELb1EEENS1_21CollectiveEpilogueFwdINS6_IJS8_SA_S9_EEENS6_IJNS7_ILi1EEESI_SI_EEESC_SE_Li128ELb1ELb1ELb1ELb0EEENS1_36VarlenDynamicPersistentTileSchedulerILi128ELi48ELi128ELi128ELb1ELb1ELb0ELb0ELb1ELb1EEEEEEEEEvNT_6ParamsE,"a",@progbits
	.sectionflags	@""
	.align	4
.nv.constant0._ZN7cutlass13device_kernelIN5flash19enable_sm80_to_sm89INS1_16FlashAttnFwdSm80INS1_25CollectiveMainloopFwdSm80ILi4ELi1ELb0EN4cute5tupleIJNS5_1CILi128EEENS7_ILi48EEENS7_ILi96EEEEEELi96ENS_6half_tEfNS_4arch4Sm80ELb0ELb0ELb0ELb1ELb1ELb0ELb1ELb1EEENS1_21CollectiveEpilogueFwdINS6_IJS8_SA_S9_EEENS6_IJNS7_ILi1EEESI_SI_EEESC_SE_Li128ELb1ELb1ELb1ELb0EEENS1_36VarlenDynamicPersistentTileSchedulerILi128ELi48ELi128ELi128ELb1ELb1ELb0ELb0ELb1ELb1EEEEEEEEEvNT_6ParamsE:
	.zero		1432


//--------------------- .nv.constant0._ZN7cutlass13device_kernelIN5flash19enable_sm80_to_sm89INS1_16FlashAttnFwdSm80INS1_25CollectiveMainloopFwdSm80ILi4ELi1ELb0EN4cute5tupleIJNS5_1CILi128EEENS7_ILi48EEENS7_ILi96EEEEEELi96ENS_6half_tEfNS_4arch4Sm80ELb0ELb0ELb0ELb1ELb1ELb1ELb1ELb1EEENS1_21CollectiveEpilogueFwdINS6_IJS8_SA_S9_EEENS6_IJNS7_ILi1EEESI_SI_EEESC_SE_Li128ELb1ELb1ELb1ELb0EEENS1_36VarlenDynamicPersistentTileSchedulerILi128ELi48ELi128ELi128ELb1ELb1ELb0ELb0ELb1ELb1EEEEEEEEEvNT_6ParamsE --------------------------
	.section	.nv.constant0._ZN7cutlass13device_kernelIN5flash19enable_sm80_to_sm89INS1_16FlashAttnFwdSm80INS1_25CollectiveMainloopFwdSm80ILi4ELi1ELb0EN4cute5tupleIJNS5_1CILi128EEENS7_ILi48EEENS7_ILi96EEEEEELi96ENS_6half_tEfNS_4arch4Sm80ELb0ELb0ELb0ELb1ELb1ELb1ELb1ELb1EEENS1_21CollectiveEpilogueFwdINS6_IJS8_SA_S9_EEENS6_IJNS7_ILi1EEESI_SI_EEESC_SE_Li128ELb1ELb1ELb1ELb0EEENS1_36VarlenDynamicPersistentTileSchedulerILi128ELi48ELi128ELi128ELb1ELb1ELb0ELb0ELb1ELb1EEEEEEEEEvNT_6ParamsE,"a",@progbits
	.sectionflags	@""
	.align	4
.nv.constant0._ZN7cutlass13device_kernelIN5flash19enable_sm80_to_sm89INS1_16FlashAttnFwdSm80INS1_25CollectiveMainloopFwdSm80ILi4ELi1ELb0EN4cute5tupleIJNS5_1CILi128EEENS7_ILi48EEENS7_ILi96EEEEEELi96ENS_6half_tEfNS_4arch4Sm80ELb0ELb0ELb0ELb1ELb1ELb1ELb1ELb1EEENS1_21CollectiveEpilogueFwdINS6_IJS8_SA_S9_EEENS6_IJNS7_ILi1EEESI_SI_EEESC_SE_Li128ELb1ELb1ELb1ELb0EEENS1_36VarlenDynamicPersistentTileSchedulerILi128ELi48ELi128ELi128ELb1ELb1ELb0ELb0ELb1ELb1EEEEEEEEEvNT_6ParamsE:
	.zero		1432


//--------------------- .nv.constant0._ZN7cutlass13device_kernelIN5flash19enable_sm80_to_sm89INS1_16FlashAttnFwdSm80INS1_25CollectiveMainloopFwdSm80ILi4ELi1ELb0EN4cute5tupleIJNS5_1CILi128EEENS7_ILi48EEENS7_ILi96EEEEEELi96ENS_6half_tEfNS_4arch4Sm80ELb0ELb1ELb0ELb0ELb1ELb0ELb1ELb1EEENS1_21CollectiveEpilogueFwdINS6_IJS8_SA_S9_EEENS6_IJNS7_ILi1EEESI_SI_EEESC_SE_Li128ELb0ELb1ELb1ELb0EEENS1_19SingleTileSchedulerILb0ELb1ELb1ELi128EEEEEEEEEvNT_6ParamsE --------------------------
	.section	.nv.constant0._ZN7cutlass13device_kernelIN5flash19enable_sm80_to_sm89INS1_16FlashAttnFwdSm80INS1_25CollectiveMainloopFwdSm80ILi4ELi1ELb0EN4cute5tupleIJNS5_1CILi128EEENS7_ILi48EEENS7_ILi96EEEEEELi96ENS_6half_tEfNS_4arch4Sm80ELb0ELb1ELb0ELb0ELb1ELb0ELb1ELb1EEENS1_21CollectiveEpilogueFwdINS6_IJS8_SA_S9_EEENS6_IJNS7_ILi1EEESI_SI_EEESC_SE_Li128ELb0ELb1ELb1ELb0EEENS1_19SingleTileSchedulerILb0ELb1ELb1ELi128EEEEEEEEEvNT_6ParamsE,"a",@progbits
	.sectionflags	@""
	.align	4
.nv.constant0._ZN7cutlass13device_kernelIN5flash19enable_sm80_to_sm89INS1_16FlashAttnFwdSm80INS1_25CollectiveMainloopFwdSm80ILi4ELi1ELb0EN4cute5tupleIJNS5_1CILi128EEENS7_ILi48EEENS7_ILi96EEEEEELi96ENS_6half_tEfNS_4arch4Sm80ELb0ELb1ELb0ELb0ELb1ELb0ELb1ELb1EEENS1_21CollectiveEpilogueFwdINS6_IJS8_SA_S9_EEENS6_IJNS7_ILi1EEESI_SI_EEESC_SE_Li128ELb0ELb1ELb1ELb0EEENS1_19SingleTileSchedulerILb0ELb1ELb1ELi128EEEEEEEEEvNT_6ParamsE:
	.zero		1400


//--------------------- .nv.constant0._ZN7cutlass13device_kernelIN5flash19enable_sm80_to_sm89INS1_16FlashAttnFwdSm80INS1_25CollectiveMainloopFwdSm80ILi4ELi1ELb0EN4cute5tupleIJNS5_1CILi128EEENS7_ILi48EEENS7_ILi96EEEEEELi96ENS_6half_tEfNS_4arch4Sm80ELb0ELb1ELb0ELb1ELb1ELb0ELb1ELb1EEENS1_21CollectiveEpilogueFwdINS6_IJS8_SA_S9_EEENS6_IJNS7_ILi1EEESI_SI_EEESC_SE_Li128ELb1ELb1ELb1ELb0EEENS1_36VarlenDynamicPersistentTileSchedulerILi128ELi48ELi128ELi128ELb1ELb1ELb0ELb1ELb0ELb1EEEEEEEEEvNT_6ParamsE --------------------------
	.section	.nv.constant0._ZN7cutlass13device_kernelIN5flash19enable_sm80_to_sm89INS1_16FlashAttnFwdSm80INS1_25CollectiveMainloopFwdSm80ILi4ELi1ELb0EN4cute5tupleIJNS5_1CILi128EEENS7_ILi48EEENS7_ILi96EEEEEELi96ENS_6half_tEfNS_4arch4Sm80ELb0ELb1ELb0ELb1ELb1ELb0ELb1ELb1EEENS1_21CollectiveEpilogueFwdINS6_IJS8_SA_S9_EEENS6_IJNS7_ILi1EEESI_SI_EEESC_SE_Li128ELb1ELb1ELb1ELb0EEENS1_36VarlenDynamicPersistentTileSchedulerILi128ELi48ELi128ELi128ELb1ELb1ELb0ELb1ELb0ELb1EEEEEEEEEvNT_6ParamsE,"a",@progbits
	.sectionflags	@""
	.align	4
.nv.constant0._ZN7cutlass13device_kernelIN5flash19enable_sm80_to_sm89INS1_16FlashAttnFwdSm80INS1_25CollectiveMainloopFwdSm80ILi4ELi1ELb0EN4cute5tupleIJNS5_1CILi128EEENS7_ILi48EEENS7_ILi96EEEEEELi96ENS_6half_tEfNS_4arch4Sm80ELb0ELb1ELb0ELb1ELb1ELb0ELb1ELb1EEENS1_21CollectiveEpilogueFwdINS6_IJS8_SA_S9_EEENS6_IJNS7_ILi1EEESI_SI_EEESC_SE_Li128ELb1ELb1ELb1ELb0EEENS1_36VarlenDynamicPersistentTileSchedulerILi128ELi48ELi128ELi128ELb1ELb1ELb0ELb1ELb0ELb1EEEEEEEEEvNT_6ParamsE:
	.zero		1432


//--------------------- .nv.constant0._ZN7cutlass13device_kernelIN5flash19enable_sm80_to_sm89INS1_16FlashAttnFwdSm80INS1_25CollectiveMainloopFwdSm80ILi4ELi1ELb0EN4cute5tupleIJNS5_1CILi128EEENS7_ILi48EEENS7_ILi96EEEEEELi96ENS_6half_tEfNS_4arch4Sm80ELb0ELb1ELb0ELb1ELb1ELb1ELb1ELb1EEENS1_21CollectiveEpilogueFwdINS6_IJS8_SA_S9_EEENS6_IJNS7_ILi1EEESI_SI_EEESC_SE_Li128ELb1ELb1ELb1ELb0EEENS1_36VarlenDynamicPersistentTileSchedulerILi128ELi48ELi128ELi128ELb1ELb1ELb0ELb1ELb0ELb1EEEEEEEEEvNT_6ParamsE --------------------------
	.section	.nv.constant0._ZN7cutlass13device_kernelIN5flash19enable_sm80_to_sm89INS1_16FlashAttnFwdSm80INS1_25CollectiveMainloopFwdSm80ILi4ELi1ELb0EN4cute5tupleIJNS5_1CILi128EEENS7_ILi48EEENS7_ILi96EEEEEELi96ENS_6half_tEfNS_4arch4Sm80ELb0ELb1ELb0ELb1ELb1ELb1ELb1ELb1EEENS1_21CollectiveEpilogueFwdINS6_IJS8_SA_S9_EEENS6_IJNS7_ILi1EEESI_SI_EEESC_SE_Li128ELb1ELb1ELb1ELb0EEENS1_36VarlenDynamicPersistentTileSchedulerILi128ELi48ELi128ELi128ELb1ELb1ELb0ELb1ELb0ELb1EEEEEEEEEvNT_6ParamsE,"a",@progbits
	.sectionflags	@""
	.align	4
.nv.constant0._ZN7cutlass13device_kernelIN5flash19enable_sm80_to_sm89INS1_16FlashAttnFwdSm80INS1_25CollectiveMainloopFwdSm80ILi4ELi1ELb0EN4cute5tupleIJNS5_1CILi128EEENS7_ILi48EEENS7_ILi96EEEEEELi96ENS_6half_tEfNS_4arch4Sm80ELb0ELb1ELb0ELb1ELb1ELb1ELb1ELb1EEENS1_21CollectiveEpilogueFwdINS6_IJS8_SA_S9_EEENS6_IJNS7_ILi1EEESI_SI_EEESC_SE_Li128ELb1ELb1ELb1ELb0EEENS1_36VarlenDynamicPersistentTileSchedulerILi128ELi48ELi128ELi128ELb1ELb1ELb0ELb1ELb0ELb1EEEEEEEEEvNT_6ParamsE:
	.zero		1432


//--------------------- .nv.constant0._ZN7cutlass13device_kernelIN5flash19enable_sm80_to_sm89INS1_16FlashAttnFwdSm80INS1_25CollectiveMainloopFwdSm80ILi4ELi1ELb0EN4cute5tupleIJNS5_1CILi128EEENS7_ILi64EEENS7_ILi96EEEEEELi96ENS_6half_tEfNS_4arch4Sm80ELb1ELb0ELb0ELb0ELb1ELb0ELb1ELb1EEENS1_21CollectiveEpilogueFwdINS6_IJS8_SA_S9_EEENS6_IJNS7_ILi1EEESI_SI_EEESC_SE_Li128ELb0ELb1ELb1ELb0EEENS1_30DynamicPersistentTileSchedulerILi128ELi128ELb1ELb1ELb0EEEEEEEEEvNT_6ParamsE --------------------------
	.section	.nv.constant0._ZN7cutlass13device_kernelIN5flash19enable_sm80_to_sm89INS1_16FlashAttnFwdSm80INS1_25CollectiveMainloopFwdSm80ILi4ELi1ELb0EN4cute5tupleIJNS5_1CILi128EEENS7_ILi64EEENS7_ILi96EEEEEELi96ENS_6half_tEfNS_4arch4Sm80ELb1ELb0ELb0ELb0ELb1ELb0ELb1ELb1EEENS1_21CollectiveEpilogueFwdINS6_IJS8_SA_S9_EEENS6_IJNS7_ILi1EEESI_SI_EEESC_SE_Li128ELb0ELb1ELb1ELb0EEENS1_30DynamicPersistentTileSchedulerILi128ELi128ELb1ELb1ELb0EEEEEEEEEvNT_6ParamsE,"a",@progbits
	.sectionflags	@""
	.align	4
.nv.constant0._ZN7cutlass13device_kernelIN5flash19enable_sm80_to_sm89INS1_16FlashAttnFwdSm80INS1_25CollectiveMainloopFwdSm80ILi4ELi1ELb0EN4cute5tupleIJNS5_1CILi128EEENS7_ILi64EEENS7_ILi96EEEEEELi96ENS_6half_tEfNS_4arch4Sm80ELb1ELb0ELb0ELb0ELb1ELb0ELb1ELb1EEENS1_21CollectiveEpilogueFwdINS6_IJS8_SA_S9_EEENS6_IJNS7_ILi1EEESI_SI_EEESC_SE_Li128ELb0ELb1ELb1ELb0EEENS1_30DynamicPersistentTileSchedulerILi128ELi128ELb1ELb1ELb0EEEEEEEEEvNT_6ParamsE:
	.zero		1416


//--------------------- .nv.constant0._ZN7cutlass13device_kernelIN5flash19enable_sm80_to_sm89INS1_16FlashAttnFwdSm80INS1_25CollectiveMainloopFwdSm80ILi4ELi1ELb0EN4cute5tupleIJNS5_1CILi128EEENS7_ILi48EEENS7_ILi96EEEEEELi96ENS_6half_tEfNS_4arch4Sm80ELb1ELb0ELb0ELb1ELb1ELb0ELb1ELb1EEENS1_21CollectiveEpilogueFwdINS6_IJS8_SA_S9_EEENS6_IJNS7_ILi1EEESI_SI_EEESC_SE_Li128ELb1ELb1ELb1ELb0EEENS1_36VarlenDynamicPersistentTileSchedulerILi128ELi48ELi128ELi128ELb1ELb1ELb0ELb1ELb1ELb1EEEEEEEEEvNT_6ParamsE --------------------------
	.section	.nv.constant0._ZN7cutlass13device_kernelIN5flash19enable_sm80_to_sm89INS1_16FlashAttnFwdSm80INS1_25CollectiveMainloopFwdSm80ILi4ELi1ELb0EN4cute5tupleIJNS5_1CILi128EEENS7_ILi48EEENS7_ILi96EEEEEELi96ENS_6half_tEfNS_4arch4Sm80ELb1ELb0ELb0ELb1ELb1ELb0ELb1ELb1EEENS1_21CollectiveEpilogueFwdINS6_IJS8_SA_S9_EEENS6_IJNS7_ILi1EEESI_SI_EEESC_SE_Li128ELb1ELb1ELb1ELb0EEENS1_36VarlenDynamicPersistentTileSchedulerILi128ELi48ELi128ELi128ELb1ELb1ELb0ELb1ELb1ELb1EEEEEEEEEvNT_6ParamsE,"a",@progbits
	.sectionflags	@""
	.align	4
.nv.constant0._ZN7cutlass13device_kernelIN5flash19enable_sm80_to_sm89INS1_16FlashAttnFwdSm80INS1_25CollectiveMainloopFwdSm80ILi4ELi1ELb0EN4cute5tupleIJNS5_1CILi128EEENS7_ILi48EEENS7_ILi96EEEEEELi96ENS_6half_tEfNS_4arch4Sm80ELb1ELb0ELb0ELb1ELb1ELb0ELb1ELb1EEENS1_21CollectiveEpilogueFwdINS6_IJS8_SA_S9_EEENS6_IJNS7_ILi1EEESI_SI_EEESC_SE_Li128ELb1ELb1ELb1ELb0EEENS1_36VarlenDynamicPersistentTileSchedulerILi128ELi48ELi128ELi128ELb1ELb1ELb0ELb1ELb1ELb1EEEEEEEEEvNT_6ParamsE:
	.zero		1432


//--------------------- .nv.constant0._ZN7cutlass13device_kernelIN5flash19enable_sm80_to_sm89INS1_16FlashAttnFwdSm80INS1_25CollectiveMainloopFwdSm80ILi4ELi1ELb0EN4cute5tupleIJNS5_1CILi128EEENS7_ILi48EEENS7_ILi96EEEEEELi96ENS_6half_tEfNS_4arch4Sm80ELb1ELb0ELb0ELb1ELb1ELb1ELb1ELb1EEENS1_21CollectiveEpilogueFwdINS6_IJS8_SA_S9_EEENS6_IJNS7_ILi1EEESI_SI_EEESC_SE_Li128ELb1ELb1ELb1ELb0EEENS1_36VarlenDynamicPersistentTileSchedulerILi128ELi48ELi128ELi128ELb1ELb1ELb0ELb1ELb1ELb1EEEEEEEEEvNT_6ParamsE --------------------------
	.section	.nv.constant0._ZN7cutlass13device_kernelIN5flash19enable_sm80_to_sm89INS1_16FlashAttnFwdSm80INS1_25CollectiveMainloopFwdSm80ILi4ELi1ELb0EN4cute5tupleIJNS5_1CILi128EEENS7_ILi48EEENS7_ILi96EEEEEELi96ENS_6half_tEfNS_4arch4Sm80ELb1ELb0ELb0ELb1ELb1ELb1ELb1ELb1EEENS1_21CollectiveEpilogueFwdINS6_IJS8_SA_S9_EEENS6_IJNS7_ILi1EEESI_SI_EEESC_SE_Li128ELb1ELb1ELb1ELb0EEENS1_36VarlenDynamicPersistentTileSchedulerILi128ELi48ELi128ELi128ELb1ELb1ELb0ELb1ELb1ELb1EEEEEEEEEvNT_6ParamsE,"a",@progbits
	.sectionflags	@""
	.align	4
.nv.constant0._ZN7cutlass13device_kernelIN5flash19enable_sm80_to_sm89INS1_16FlashAttnFwdSm80INS1_25CollectiveMainloopFwdSm80ILi4ELi1ELb0EN4cute5tupleIJNS5_1CILi128EEENS7_ILi48EEENS7_ILi96EEEEEELi96ENS_6half_tEfNS_4arch4Sm80ELb1ELb0ELb0ELb1ELb1ELb1ELb1ELb1EEENS1_21CollectiveEpilogueFwdINS6_IJS8_SA_S9_EEENS6_IJNS7_ILi1EEESI_SI_EEESC_SE_Li128ELb1ELb1ELb1ELb0EEENS1_36VarlenDynamicPersistentTileSchedulerILi128ELi48ELi128ELi128ELb1ELb1ELb0ELb1ELb1ELb1EEEEEEEEEvNT_6ParamsE:
	.zero		1432


//--------------------- .text._ZN7cutlass13device_kernelIN5flash19enable_sm80_to_sm89INS1_16FlashAttnFwdSm80INS1_25CollectiveMainloopFwdSm80ILi4ELi1ELb0EN4cute5tupleIJNS5_1CILi128EEENS7_ILi64EEENS7_ILi96EEEEEELi96ENS_6half_tEfNS_4arch4Sm80ELb0ELb0ELb0ELb0ELb1ELb0ELb1ELb1EEENS1_21CollectiveEpilogueFwdINS6_IJS8_SA_S9_EEENS6_IJNS7_ILi1EEESI_SI_EEESC_SE_Li128ELb0ELb1ELb1ELb0EEENS1_19SingleTileSchedulerILb0ELb1ELb1ELi128EEEEEEEEEvNT_6ParamsE --------------------------
	.section	.text._ZN7cutlass13device_kernelIN5flash19enable_sm80_to_sm89INS1_16FlashAttnFwdSm80INS1_25CollectiveMainloopFwdSm80ILi4ELi1ELb0EN4cute5tupleIJNS5_1CILi128EEENS7_ILi64EEENS7_ILi96EEEEEELi96ENS_6half_tEfNS_4arch4Sm80ELb0ELb0ELb0ELb0ELb1ELb0ELb1ELb1EEENS1_21CollectiveEpilogueFwdINS6_IJS8_SA_S9_EEENS6_IJNS7_ILi1EEESI_SI_EEESC_SE_Li128ELb0ELb1ELb1ELb0EEENS1_19SingleTileSchedulerILb0ELb1ELb1ELi128EEEEEEEEEvNT_6ParamsE,"ax",@progbits
	.sectioninfo	@"SHI_REGISTERS=255"
	.align	128
.text._ZN7cutlass13device_kernelIN5flash19enable_sm80_to_sm89INS1_16FlashAttnFwdSm80INS1_25CollectiveMainloopFwdSm80ILi4ELi1ELb0EN4cute5tupleIJNS5_1CILi128EEENS7_ILi64EEENS7_ILi96EEEEEELi96ENS_6half_tEfNS_4arch4Sm80ELb0ELb0ELb0ELb0ELb1ELb0ELb1ELb1EEENS1_21CollectiveEpilogueFwdINS6_IJS8_SA_S9_EEENS6_IJNS7_ILi1EEESI_SI_EEESC_SE_Li128ELb0ELb1ELb1ELb0EEENS1_19SingleTileSchedulerILb0ELb1ELb1ELi128EEEEEEEEEvNT_6ParamsE:
        .type           _ZN7cutlass13device_kernelIN5flash19enable_sm80_to_sm89INS1_16FlashAttnFwdSm80INS1_25CollectiveMainloopFwdSm80ILi4ELi1ELb0EN4cute5tupleIJNS5_1CILi128EEENS7_ILi64EEENS7_ILi96EEEEEELi96ENS_6half_tEfNS_4arch4Sm80ELb0ELb0ELb0ELb0ELb1ELb0ELb1ELb1EEENS1_21CollectiveEpilogueFwdINS6_IJS8_SA_S9_EEENS6_IJNS7_ILi1EEESI_SI_EEESC_SE_Li128ELb0ELb1ELb1ELb0EEENS1_19SingleTileSchedulerILb0ELb1ELb1ELi128EEEEEEEEEvNT_6ParamsE,@function
        .size           _ZN7cutlass13device_kernelIN5flash19enable_sm80_to_sm89INS1_16FlashAttnFwdSm80INS1_25CollectiveMainloopFwdSm80ILi4ELi1ELb0EN4cute5tupleIJNS5_1CILi128EEENS7_ILi64EEENS7_ILi96EEEEEELi96ENS_6half_tEfNS_4arch4Sm80ELb0ELb0ELb0ELb0ELb1ELb0ELb1ELb1EEENS1_21CollectiveEpilogueFwdINS6_IJS8_SA_S9_EEENS6_IJNS7_ILi1EEESI_SI_EEESC_SE_Li128ELb0ELb1ELb1ELb0EEENS1_19SingleTileSchedulerILb0ELb1ELb1ELi128EEEEEEEEEvNT_6ParamsE,(.L_x_1814 - _ZN7cutlass13device_kernelIN5flash19enable_sm80_to_sm89INS1_16FlashAttnFwdSm80INS1_25CollectiveMainloopFwdSm80ILi4ELi1ELb0EN4cute5tupleIJNS5_1CILi128EEENS7_ILi64EEENS7_ILi96EEEEEELi96ENS_6half_tEfNS_4arch4Sm80ELb0ELb0ELb0ELb0ELb1ELb0ELb1ELb1EEENS1_21CollectiveEpilogueFwdINS6_IJS8_SA_S9_EEENS6_IJNS7_ILi1EEESI_SI_EEESC_SE_Li128ELb0ELb1ELb1ELb0EEENS1_19SingleTileSchedulerILb0ELb1ELb1ELi128EEEEEEEEEvNT_6ParamsE)
        .other          _ZN7cutlass13device_kernelIN5flash19enable_sm80_to_sm89INS1_16FlashAttnFwdSm80INS1_25CollectiveMainloopFwdSm80ILi4ELi1ELb0EN4cute5tupleIJNS5_1CILi128EEENS7_ILi64EEENS7_ILi96EEEEEELi96ENS_6half_tEfNS_4arch4Sm80ELb0ELb0ELb0ELb0ELb1ELb0ELb1ELb1EEENS1_21CollectiveEpilogueFwdINS6_IJS8_SA_S9_EEENS6_IJNS7_ILi1EEESI_SI_EEESC_SE_Li128ELb0ELb1ELb1ELb0EEENS1_19SingleTileSchedulerILb0ELb1ELb1ELi128EEEEEEEEEvNT_6ParamsE,@"STO_CUDA_ENTRY STV_DEFAULT"
_ZN7cutlass13device_kernelIN5flash19enable_sm80_to_sm89INS1_16FlashAttnFwdSm80INS1_25CollectiveMainloopFwdSm80ILi4ELi1ELb0EN4cute5tupleIJNS5_1CILi128EEENS7_ILi64EEENS7_ILi96EEEEEELi96ENS_6half_tEfNS_4arch4Sm80ELb0ELb0ELb0ELb0ELb1ELb0ELb1ELb1EEENS1_21CollectiveEpilogueFwdINS6_IJS8_SA_S9_EEENS6_IJNS7_ILi1EEESI_SI_EEESC_SE_Li128ELb0ELb1ELb1ELb0EEENS1_19SingleTileSchedulerILb0ELb1ELb1ELi128EEEEEEEEEvNT_6ParamsE:
[----:B------:R-:W-:-:S03]  /*0000*/  MOV R1, c[0x0][0x28] ;  /* 0x00000a0000017a02 */ /* 0x000fc60000000f00 */
[----:B------:R-:W1:Y:S01]  /*0010*/  S2R R172, SR_TID.X ;  /* 0x0000000000ac7919 */ /* 0x000e620000002100 */
[----:B------:R-:W-:-:S03]  /*0020*/  IADD3 R1, R1, -0x28, RZ ;  /* 0xffffffd801017810 */ /* 0x000fc60007ffe0ff */
[----:B------:R-:W2:Y:S04]  /*0030*/  S2R R2, SR_CTAID.Y ;  /* 0x0000000000027919 */ /* 0x000ea80000002600 */
[----:B------:R-:W3:Y:S01]  /*0040*/  S2R R25, SR_CTAID.Z ;  /* 0x0000000000197919 */ /* 0x000ee20000002700 */
[----:B-1----:R-:W-:-:S06]  /*0050*/  SHF.R.U32.HI R0, RZ, 0x5, R172 ;  /* 0x00000005ff007819 */ /* 0x002fcc00000116ac */
[----:B------:R-:W1:Y:S02]  /*0060*/  SHFL.IDX PT, R0, R0, RZ, 0x1f ;  /* 0x00001fff00007589 */ /* 0x000e6400000e0000 */
[----:B-1----:R-:W-:-:S13]  /*0070*/  ISETP.NE.AND P0, PT, R0, RZ, PT ;  /* 0x000000ff0000720c */ /* 0x002fda0003f05270 */
[----:B------:R-:W-:Y:S05]  /*0080*/  @!P0 BRA `(.L_x_0) ;  /* 0x0000007000008947 */ /* 0x000fea0003800000 */
[----:B--23--:R-:W-:Y:S01]  /*0090*/  IMAD.MOV.U32 R0, RZ, RZ, c[0x0][0x550] ;  /* 0x00015400ff007624 */ /* 0x00cfe200078e00ff */
[----:B------:R-:W-:-:S04]  /*00a0*/  MOV R251, R2 ;  /* 0x0000000200fb7202 */ /* 0x000fc80000000f00 */
[----:B------:R-:W-:-:S13]  /*00b0*/  ISETP.NE.AND P0, PT, R0, 0x1, PT ;  /* 0x000000010000780c */ /* 0x000fda0003f05270 */
[----:B------:R-:W-:Y:S05]  /*00c0*/  @!P0 BRA `(.L_x_1) ;  /* 0x0000008000008947 */ /* 0x000fea0003800000 */
[----:B------:R-:W-:-:S05]  /*00d0*/  IMAD.HI.U32 R0, R2, c[0x0][0x554], RZ ;  /* 0x0001550002007a27 */ /* 0x000fca00078e00ff */
[----:B------:R-:W-:Y:S01]  /*00e0*/  SHF.R.U32.HI R251, RZ, c[0x0][0x558], R0 ;  /* 0x00015600fffb7a19 */ /* 0x000fe20000011600 */
[----:B------:R-:W-:Y:S05]  /*00f0*/  BRA `(.L_x_1) ;  /* 0x0000005000007947 */ /* 0x000fea0003800000 */
.L_x_0:
[----:B--23--:R-:W-:Y:S01]  /*0100*/  IMAD.MOV.U32 R0, RZ, RZ, c[0x0][0x550] ;  /* 0x00015400ff007624 */ /* 0x00cfe200078e00ff */
[----:B------:R-:W-:-:S04]  /*0110*/  MOV R251, R2 ;  /* 0x0000000200fb7202 */ /* 0x000fc80000000f00 */
[----:B------:R-:W-:-:S13]  /*0120*/  ISETP.NE.AND P0, PT, R0, 0x1, PT ;  /* 0x000000010000780c */ /* 0x000fda0003f05270 */
[----:B------:R-:W-:-:S05]  /*0130*/  @P0 IMAD.HI.U32 R0, R2, c[0x0][0x554], RZ ;  /* 0x0001550002000a27 */ /* 0x000fca00078e00ff */
[----:B------:R-:W-:Y:S02]  /*0140*/  @P0 SHF.R.U32.HI R251, RZ, c[0x0][0x558], R0 ;  /* 0x00015600fffb0a19 */ /* 0x000fe40000011600 */
.L_x_1:
[----:B------:R-:W-:Y:S02]  /*0150*/  ISETP.GE.AND P0, PT, R25, RZ, PT ;  /* 0x000000ff1900720c */ /* 0x000fe40003f06270 */
[----:B------:R-:W-:-:S05]  /*0160*/  IADD3 R0, -R251, RZ, RZ ;  /* 0x000000fffb007210 */ /* 0x000fca0007ffe1ff */
[----:B------:R-:W-:-:S06]  /*0170*/  IMAD R11, R0, c[0x0][0x550], R2 ;  /* 0x00015400000b7a24 */ /* 0x000fcc00078e0202 */
[----:B------:R-:W-:Y:S05]  /*0180*/  @!P0 EXIT ;  /* 0x000000000000894d */ /* 0x000fea0003800000 */
[----:B------:R-:W-:Y:S01]  /*0190*/  ISETP.NE.U32.AND P0, PT, RZ, c[0x0][0x370], PT ;  /* 0x0000dc00ff007a0c */ /* 0x000fe20003f05070 */
[----:B------:R-:W-:Y:S01]  /*01a0*/  IMAD.MOV.U32 R252, RZ, RZ, RZ ;  /* 0x000000fffffc7224 */ /* 0x000fe200078e00ff */
[----:B------:R-:W-:Y:S02]  /*01b0*/  ULDC.64 UR6, c[0x0][0x118] ;  /* 0x0000460000067ab9 */ /* 0x000fe40000000a00 */
[----:B------:R-:W-:Y:S01]  /*01c0*/  ISETP.NE.AND.EX P0, PT, RZ, c[0x0][0x374], PT, P0 ;  /* 0x0000dd00ff007a0c */ /* 0x000fe20003f05300 */
[----:B------:R-:W-:-:S04]  /*01d0*/  IMAD.MOV.U32 R0, RZ, RZ, c[0x0][0x2ac] ;  /* 0x0000ab00ff007624 */ /* 0x000fc800078e00ff */
[----:B------:R-:W-:-:S08]  /*01e0*/  IMAD R138, R0, c[0x0][0x1d0], RZ ;  /* 0x00007400008a7a24 */ /* 0x000fd000078e02ff */
[----:B------:R-:W-:-:S04]  /*01f0*/  @P0 IMAD.MOV.U32 R2, RZ, RZ, 0x4 ;  /* 0x00000004ff020424 */ /* 0x000fc800078e00ff */
[----:B------:R-:W-:-:S05]  /*0200*/  @P0 IMAD.WIDE R2, R25, R2, c[0x0][0x370] ;  /* 0x0000dc0019020625 */ /* 0x000fca00078e0202 */
[----:B------:R1:W5:Y:S01]  /*0210*/  @P0 LDG.E R252, [R2.64] ;  /* 0x0000000602fc0981 */ /* 0x000362000c1e1900 */
[C---:B------:R-:W-:Y:S02]  /*0220*/  ISETP.GE.AND P0, PT, R138.reuse, 0x1, PT ;  /* 0x000000018a00780c */ /* 0x040fe40003f06270 */
[----:B-1----:R-:W-:-:S04]  /*0230*/  IADD3 R2, R138, 0x3f, RZ ;  /* 0x0000003f8a027810 */ /* 0x002fc80007ffe0ff */
[----:B------:R-:W-:-:S04]  /*0240*/  SHF.R.S32.HI R0, RZ, 0x1f, R2 ;  /* 0x0000001fff007819 */ /* 0x000fc80000011402 */
[----:B------:R-:W-:Y:S01]  /*0250*/  LEA.HI R2, R0, R2, RZ, 0x6 ;  /* 0x0000000200027211 */ /* 0x000fe200078f30ff */
[----:B------:R-:W-:-:S03]  /*0260*/  IMAD.MOV.U32 R0, RZ, RZ, RZ ;  /* 0x000000ffff007224 */ /* 0x000fc600078e00ff */
[----:B------:R-:W-:Y:S01]  /*0270*/  SHF.R.S32.HI R10, RZ, 0x6, R2 ;  /* 0x00000006ff0a7819 */ /* 0x000fe20000011402 */
[----:B------:R-:W-:Y:S05]  /*0280*/  @!P0 BRA `(.L_x_2) ;  /* 0x0000020000008947 */ /* 0x000fea0003800000 */
[----:B------:R-:W-:-:S04]  /*0290*/  SHF.R.U32.HI R0, RZ, 0x10, R11 ;  /* 0x00000010ff007819 */ /* 0x000fc8000001160b */
[----:B------:R-:W-:-:S04]  /*02a0*/  ISETP.NE.AND P0, PT, R0, RZ, PT ;  /* 0x000000ff0000720c */ /* 0x000fc80003f05270 */
[----:B------:R-:W-:-:S04]  /*02b0*/  SEL R5, R0, c[0x0][0x338], P0 ;  /* 0x0000ce0000057a07 */ /* 0x000fc80000000000 */
[----:B------:R-:W-:Y:S02]  /*02c0*/  IABS R0, R5 ;  /* 0x0000000500007213 */ /* 0x000fe40000000000 */
[----:B------:R-:W-:-:S03]  /*02d0*/  IADD3 R7, R10, -0x1, R5 ;  /* 0xffffffff0a077810 */ /* 0x000fc60007ffe005 */
[----:B------:R-:W-:Y:S01]  /*02e0*/  IMAD.MOV.U32 R4, RZ, RZ, R0 ;  /* 0x000000ffff047224 */ /* 0x000fe200078e0000 */
[----:B------:R-:W-:-:S03]  /*02f0*/  IABS R9, R7 ;  /* 0x0000000700097213 */ /* 0x000fc60000000000 */
[----:B------:R-:W1:Y:S08]  /*0300*/  I2F.RP R2, R4 ;  /* 0x0000000400027306 */ /* 0x000e700000209400 */
[----:B-1----:R-:W1:Y:S02]  /*0310*/  MUFU.RCP R2, R2 ;  /* 0x0000000200027308 */ /* 0x002e640000001000 */
[----:B-1----:R-:W-:-:S06]  /*0320*/  IADD3 R2, R2, 0xffffffe, RZ ;  /* 0x0ffffffe02027810 */ /* 0x002fcc0007ffe0ff */
[----:B------:R-:W1:Y:S02]  /*0330*/  F2I.FTZ.U32.TRUNC.NTZ R3, R2 ;  /* 0x0000000200037305 */ /* 0x000e64000021f000 */
[----:B-1----:R-:W-:Y:S02]  /*0340*/  IMAD.MOV R0, RZ, RZ, -R3 ;  /* 0x000000ffff007224 */ /* 0x002fe400078e0a03 */
[----:B------:R-:W-:Y:S02]  /*0350*/  IMAD.MOV.U32 R2, RZ, RZ, RZ ;  /* 0x000000ffff027224 */ /* 0x000fe400078e00ff */
[----:B------:R-:W-:Y:S01]  /*0360*/  IMAD.MOV.U32 R6, RZ, RZ, R0 ;  /* 0x000000ffff067224 */ /* 0x000fe200078e0000 */
[----:B------:R-:W-:-:S03]  /*0370*/  IABS R0, R5 ;  /* 0x0000000500007213 */ /* 0x000fc60000000000 */
[----:B------:R-:W-:Y:S02]  /*0380*/  IMAD R6, R6, R4, RZ ;  /* 0x0000000406067224 */ /* 0x000fe400078e02ff */
[----:B------:R-:W-:Y:S02]  /*0390*/  IMAD.MOV R8, RZ, RZ, -R0 ;  /* 0x000000ffff087224 */ /* 0x000fe400078e0a00 */
[----:B------:R-:W-:-:S04]  /*03a0*/  IMAD.HI.U32 R0, R3, R6, R2 ;  /* 0x0000000603007227 */ /* 0x000fc800078e0002 */
[----:B------:R-:W-:Y:S02]  /*03b0*/  IMAD.MOV.U32 R2, RZ, RZ, R9 ;  /* 0x000000ffff027224 */ /* 0x000fe400078e0009 */
[----:B------:R-:W-:Y:S02]  /*03c0*/  IMAD.MOV.U32 R3, RZ, RZ, R8 ;  /* 0x000000ffff037224 */ /* 0x000fe400078e0008 */
[----:B------:R-:W-:-:S04]  /*03d0*/  IMAD.HI.U32 R0, R0, R2, RZ ;  /* 0x0000000200007227 */ /* 0x000fc800078e00ff */
[----:B------:R-:W-:-:S05]  /*03e0*/  IMAD R2, R0, R3, R2 ;  /* 0x0000000300027224 */ /* 0x000fca00078e0202 */
[----:B------:R-:W-:-:S13]  /*03f0*/  ISETP.GT.U32.AND P1, PT, R4, R2, PT ;  /* 0x000000020400720c */ /* 0x000fda0003f24070 */
[----:B------:R-:W-:Y:S01]  /*0400*/  @!P1 IMAD.IADD R2, R2, 0x1, -R4 ;  /* 0x0000000102029824 */ /* 0x000fe200078e0a04 */
[----:B------:R-:W-:Y:S02]  /*0410*/  @!P1 IADD3 R0, R0, 0x1, RZ ;  /* 0x0000000100009810 */ /* 0x000fe40007ffe0ff */
[----:B------:R-:W-:Y:S02]  /*0420*/  ISETP.NE.AND P1, PT, R5, RZ, PT ;  /* 0x000000ff0500720c */ /* 0x000fe40003f25270 */
[----:B------:R-:W-:Y:S02]  /*0430*/  ISETP.GE.U32.AND P2, PT, R2, R4, PT ;  /* 0x000000040200720c */ /* 0x000fe40003f46070 */
[----:B------:R-:W-:-:S04]  /*0440*/  LOP3.LUT R2, R7, R5, RZ, 0x3c, !PT ;  /* 0x0000000507027212 */ /* 0x000fc800078e3cff */
[----:B------:R-:W-:-:S07]  /*0450*/  ISETP.GE.AND P0, PT, R2, RZ, PT ;  /* 0x000000ff0200720c */ /* 0x000fce0003f06270 */
[----:B------:R-:W-:-:S06]  /*0460*/  @P2 IADD3 R0, R0, 0x1, RZ ;  /* 0x0000000100002810 */ /* 0x000fcc0007ffe0ff */
[----:B------:R-:W-:Y:S01]  /*0470*/  @!P0 IMAD.MOV R0, RZ, RZ, -R0 ;  /* 0x000000ffff008224 */ /* 0x000fe200078e0a00 */
[----:B------:R-:W-:Y:S02]  /*0480*/  @!P1 LOP3.LUT R0, RZ, R5, RZ, 0x33, !PT ;  /* 0x00000005ff009212 */ /* 0x000fe400078e33ff */
.L_x_2:
[----:B------:R-:W-:Y:S01]  /*0490*/  LOP3.LUT R2, R11, 0xffff, RZ, 0xc0, !PT ;  /* 0x0000ffff0b027812 */ /* 0x000fe200078ec0ff */
[----:B------:R-:W-:Y:S01]  /*04a0*/  CS2R R20, SRZ ;  /* 0x0000000000147805 */ /* 0x000fe2000001ff00 */
[----:B------:R-:W-:Y:S01]  /*04b0*/  PLOP3.LUT P4, PT, PT, PT, PT, 0x80, 0x0 ;  /* 0x000000000000781c */ /* 0x000fe20003f8f070 */
[----:B------:R-:W-:Y:S01]  /*04c0*/  CS2R R18, SRZ ;  /* 0x0000000000127805 */ /* 0x000fe2000001ff00 */
[----:B------:R-:W-:Y:S01]  /*04d0*/  CS2R R130, SRZ ;  /* 0x0000000000827805 */ /* 0x000fe2000001ff00 */
[----:B------:R-:W-:Y:S01]  /*04e0*/  IMAD R250, R2, R0, RZ ;  /* 0x0000000002fa7224 */ /* 0x000fe200078e02ff */
[----:B------:R-:W-:Y:S01]  /*04f0*/  CS2R R128, SRZ ;  /* 0x0000000000807805 */ /* 0x000fe2000001ff00 */
[----:B------:R-:W-:Y:S01]  /*0500*/  CS2R R170, SRZ ;  /* 0x0000000000aa7805 */ /* 0x000fe2000001ff00 */
[----:B------:R-:W-:Y:S01]  /*0510*/  CS2R R168, SRZ ;  /* 0x0000000000a87805 */ /* 0x000fe2000001ff00 */
[----:B------:R-:W-:Y:S01]  /*0520*/  IMAD.IADD R0, R250, 0x1, R0 ;  /* 0x00000001fa007824 */ /* 0x000fe200078e0200 */
[----:B------:R-:W-:Y:S01]  /*0530*/  CS2R R126, SRZ ;  /* 0x00000000007e7805 */ /* 0x000fe2000001ff00 */
[----:B------:R-:W-:Y:S01]  /*0540*/  CS2R R124, SRZ ;  /* 0x00000000007c7805 */ /* 0x000fe2000001ff00 */
[----:B------:R-:W-:Y:S01]  /*0550*/  CS2R R122, SRZ ;  /* 0x00000000007a7805 */ /* 0x000fe2000001ff00 */
[----:B------:R-:W-:Y:S01]  /*0560*/  CS2R R120, SRZ ;  /* 0x0000000000787805 */ /* 0x000fe2000001ff00 */
[----:B------:R-:W-:Y:S01]  /*0570*/  IMNMX R200, R10, R0, PT ;  /* 0x000000000ac87217 */ /* 0x000fe20003800200 */
[----:B------:R-:W-:Y:S01]  /*0580*/  CS2R R166, SRZ ;  /* 0x0000000000a67805 */ /* 0x000fe2000001ff00 */
[----:B------:R-:W-:Y:S01]  /*0590*/  CS2R R164, SRZ ;  /* 0x0000000000a47805 */ /* 0x000fe2000001ff00 */
[----:B------:R-:W-:Y:S01]  /*05a0*/  CS2R R118, SRZ ;  /* 0x0000000000767805 */ /* 0x000fe2000001ff00 */
[----:B------:R-:W-:Y:S01]  /*05b0*/  ISETP.GT.AND P0, PT, R200, R250, PT ;  /* 0x000000fac800720c */ /* 0x000fe20003f04270 */
[----:B------:R-:W-:Y:S01]  /*05c0*/  CS2R R116, SRZ ;  /* 0x0000000000747805 */ /* 0x000fe2000001ff00 */
        /* <DEDUP_REMOVED lines=36> */
[----:B------:R-:W-:Y:S05]  /*0810*/  @!P0 BRA `(.L_x_3) ;  /* 0x0000802000008947 */ /* 0x000fea0003800000 */
[----:B------:R-:W-:-:S04]  /*0820*/  ISETP.NE.U32.AND P2, PT, RZ, c[0x0][0x340], PT ;  /* 0x0000d000ff007a0c */ /* 0x000fc80003f45070 */
[----:B------:R-:W-:-:S13]  /*0830*/  ISETP.NE.AND.EX P2, PT, RZ, c[0x0][0x344], PT, P2 ;  /* 0x0000d100ff007a0c */ /* 0x000fda0003f45320 */
[----:B------:R-:W-:-:S04]  /*0840*/  @P2 IMAD.MOV.U32 R2, RZ, RZ, 0x4 ;  /* 0x00000004ff022424 */ /* 0x000fc800078e00ff */
[----:B------:R-:W-:-:S05]  /*0850*/  @P2 IMAD.WIDE R2, R25, R2, c[0x0][0x340] ;  /* 0x0000d00019022625 */ /* 0x000fca00078e0202 */
[----:B------:R1:W5:Y:S01]  /*0860*/  @P2 LDG.E R14, [R2.64] ;  /* 0x00000006020e2981 */ /* 0x000362000c1e1900 */
[----:B------:R-:W-:Y:S01]  /*0870*/  SHF.R.S32.HI R9, RZ, 0x1f, R172 ;  /* 0x0000001fff097819 */ /* 0x000fe200000114ac */
[----:B------:R-:W-:Y:S01]  /*0880*/  IMAD.MOV.U32 R0, RZ, RZ, c[0x0][0x2c4] ;  /* 0x0000b100ff007624 */ /* 0x000fe200078e00ff */
[----:B------:R-:W-:Y:S01]  /*0890*/  SHF.R.S32.HI R6, RZ, 0x1f, R25 ;  /* 0x0000001fff067819 */ /* 0x000fe20000011419 */
[----:B------:R-:W2:Y:S01]  /*08a0*/  S2R R15, SR_CTAID.X ;  /* 0x00000000000f7919 */ /* 0x000ea20000002500 */
[CC--:B------:R-:W-:Y:S01]  /*08b0*/  LEA.HI R24, R9.reuse, R172.reuse, RZ, 0x3 ;  /* 0x000000ac09187211 */ /* 0x0c0fe200078f18ff */
[----:B------:R-:W-:Y:S01]  /*08c0*/  ULDC UR5, c[0x0][0x2c4] ;  /* 0x0000b10000057ab9 */ /* 0x000fe20000000800 */
[----:B------:R-:W-:Y:S01]  /*08d0*/  ISETP.NE.AND P0, PT, R0, 0x1, PT ;  /* 0x000000010000780c */ /* 0x000fe20003f05270 */
[----:B------:R-:W-:Y:S01]  /*08e0*/  IMAD R6, R6, c[0x0][0x1c0], RZ ;  /* 0x0000700006067a24 */ /* 0x000fe200078e02ff */
[----:B------:R-:W-:Y:S01]  /*08f0*/  SHF.R.S32.HI R0, RZ, 0x1f, R251 ;  /* 0x0000001fff007819 */ /* 0x000fe200000114fb */
[----:B------:R-:W-:Y:S01]  /*0900*/  ULDC UR4, c[0x0][0x168] ;  /* 0x00005a0000047ab9 */ /* 0x000fe20000000800 */
[-C--:B------:R-:W-:Y:S01]  /*0910*/  LEA.HI R19, R9, R172.reuse, RZ, 0x4 ;  /* 0x000000ac09137211 */ /* 0x080fe200078f20ff */
[----:B------:R-:W-:Y:S01]  /*0920*/  IMAD R6, R25, c[0x0][0x1c4], R6 ;  /* 0x0000710019067a24 */ /* 0x000fe200078e0206 */
[----:B------:R-:W-:Y:S01]  /*0930*/  SHF.R.S32.HI R22, RZ, 0x3, R24 ;  /* 0x00000003ff167819 */ /* 0x000fe20000011418 */
[----:B------:R-:W-:Y:S01]  /*0940*/  IMAD R0, R0, c[0x0][0x1b8], RZ ;  /* 0x00006e0000007a24 */ /* 0x000fe200078e02ff */
[----:B------:R-:W-:Y:S01]  /*0950*/  UIMAD UR4, UR5, UR4, URZ ;  /* 0x00000004050472a4 */ /* 0x000fe2000f8e023f */
[----:B------:R-:W-:Y:S01]  /*0960*/  LEA.HI R153, R9, R172, RZ, 0x5 ;  /* 0x000000ac09997211 */ /* 0x000fe200078f28ff */
[----:B------:R-:W-:Y:S01]  /*0970*/  BSSY B0, `(.L_x_4) ;  /* 0x000004d000007945 */ /* 0x000fe20003800000 */
[----:B------:R-:W-:-:S02]  /*0980*/  IMAD R0, R251, c[0x0][0x1bc], R0 ;  /* 0x00006f00fb007a24 */ /* 0x000fc400078e0200 */
[----:B------:R-:W-:Y:S02]  /*0990*/  SHF.R.S32.HI R23, RZ, 0x5, R153 ;  /* 0x00000005ff177819 */ /* 0x000fe40000011499 */
[----:B-1----:R-:W-:-:S04]  /*09a0*/  LEA.HI R3, R9, R172, RZ, 0x2 ;  /* 0x000000ac09037211 */ /* 0x002fc800078f10ff */
[----:B------:R-:W-:Y:S02]  /*09b0*/  LOP3.LUT R2, R3, 0xfffffffc, RZ, 0xc0, !PT ;  /* 0xfffffffc03027812 */ /* 0x000fe400078ec0ff */
[----:B------:R-:W-:-:S03]  /*09c0*/  SHF.R.S32.HI R13, RZ, 0x2, R3 ;  /* 0x00000002ff0d7819 */ /* 0x000fc60000011403 */
[----:B------:R-:W-:Y:S02]  /*09d0*/  IMAD.IADD R8, R172, 0x1, -R2 ;  /* 0x00000001ac087824 */ /* 0x000fe400078e0a02 */
[----:B------:R-:W-:-:S04]  /*09e0*/  IMAD.WIDE.U32 R2, R251, c[0x0][0x1b8], RZ ;  /* 0x00006e00fb027a25 */ /* 0x000fc800078e00ff */
[----:B------:R-:W-:Y:S02]  /*09f0*/  IMAD R245, R8, 0x20, R13 ;  /* 0x0000002008f57824 */ /* 0x000fe400078e020d */
[----:B------:R-:W-:Y:S02]  /*0a00*/  IMAD.IADD R3, R3, 0x1, R0 ;  /* 0x0000000103037824 */ /* 0x000fe400078e0200 */
[----:B--2---:R-:W-:Y:S02]  /*0a10*/  IMAD R4, R15, 0x80, R245 ;  /* 0x000000800f047824 */ /* 0x004fe400078e02f5 */
[----:B------:R-:W-:-:S04]  /*0a20*/  IMAD.WIDE.U32 R2, R25, c[0x0][0x1c0], R2 ;  /* 0x0000700019027a25 */ /* 0x000fc800078e0002 */
[----:B------:R-:W-:-:S04]  /*0a30*/  @P0 IMAD.HI.U32 R5, R4, c[0x0][0x2c8], RZ ;  /* 0x0000b20004050a27 */ /* 0x000fc800078e00ff */
[----:B------:R-:W-:Y:S01]  /*0a40*/  IMAD.MOV.U32 R0, RZ, RZ, R4 ;  /* 0x000000ffff007224 */ /* 0x000fe200078e0004 */
[----:B------:R-:W-:Y:S01]  /*0a50*/  @P0 SHF.R.U32.HI R0, RZ, c[0x0][0x2cc], R5 ;  /* 0x0000b300ff000a19 */ /* 0x000fe20000011605 */
[----:B------:R-:W-:Y:S02]  /*0a60*/  IMAD.IADD R3, R3, 0x1, R6 ;  /* 0x0000000103037824 */ /* 0x000fe400078e0206 */
[----:B------:R-:W-:Y:S01]  /*0a70*/  IMAD.SHL.U32 R56, R8, 0x8, RZ ;  /* 0x0000000808387824 */ /* 0x000fe200078e00ff */
[--C-:B------:R-:W-:Y:S01]  /*0a80*/  SHF.R.S32.HI R7, RZ, 0x1f, R0.reuse ;  /* 0x0000001fff077819 */ /* 0x100fe20000011400 */
[----:B------:R-:W-:Y:S02]  /*0a90*/  IMAD.MOV R5, RZ, RZ, -R0 ;  /* 0x000000ffff057224 */ /* 0x000fe400078e0a00 */
[----:B------:R-:W-:Y:S01]  /*0aa0*/  IMAD.WIDE.U32 R2, R0, c[0x0][0x1b0], R2 ;  /* 0x00006c0000027a25 */ /* 0x000fe200078e0002 */
[C---:B------:R-:W-:Y:S02]  /*0ab0*/  IADD3 R18, R56.reuse, 0x20, RZ ;  /* 0x0000002038127810 */ /* 0x040fe40007ffe0ff */
[C---:B------:R-:W-:Y:S01]  /*0ac0*/  IADD3 R55, R56.reuse, 0x40, RZ ;  /* 0x0000004038377810 */ /* 0x040fe20007ffe0ff */
[----:B------:R-:W-:Y:S01]  /*0ad0*/  IMAD R5, R5, c[0x0][0x2c4], R4 ;  /* 0x0000b10005057a24 */ /* 0x000fe200078e0204 */
[----:B------:R-:W-:Y:S01]  /*0ae0*/  ISETP.GE.AND P5, PT, R56, c[0x0][0x198], PT ;  /* 0x0000660038007a0c */ /* 0x000fe20003fa6270 */
[----:B------:R-:W-:Y:S01]  /*0af0*/  IMAD R7, R7, c[0x0][0x1b0], RZ ;  /* 0x00006c0007077a24 */ /* 0x000fe200078e02ff */
[----:B------:R-:W-:Y:S01]  /*0b00*/  ISETP.GE.AND P4, PT, R18, c[0x0][0x198], PT ;  /* 0x0000660012007a0c */ /* 0x000fe20003f86270 */
[----:B------:R-:W-:Y:S01]  /*0b10*/  IMAD R15, R15, 0x80, R13 ;  /* 0x000000800f0f7824 */ /* 0x000fe200078e020d */
[----:B------:R-:W-:Y:S01]  /*0b20*/  SHF.R.S32.HI R4, RZ, 0x1f, R5 ;  /* 0x0000001fff047819 */ /* 0x000fe20000011405 */
[----:B------:R-:W-:Y:S01]  /*0b30*/  IMAD R0, R0, c[0x0][0x1b4], R7 ;  /* 0x00006d0000007a24 */ /* 0x000fe200078e0207 */
[----:B------:R-:W-:-:S02]  /*0b40*/  LEA.HI R7, R13, R13, RZ, 0x1 ;  /* 0x0000000d0d077211 */ /* 0x000fc400078f08ff */
[----:B------:R-:W-:Y:S01]  /*0b50*/  ISETP.GE.AND P3, PT, R55, c[0x0][0x198], PT ;  /* 0x0000660037007a0c */ /* 0x000fe20003f66270 */
[----:B------:R-:W-:Y:S02]  /*0b60*/  IMAD.IADD R3, R3, 0x1, R0 ;  /* 0x0000000103037824 */ /* 0x000fe400078e0200 */
[----:B------:R-:W-:Y:S01]  /*0b70*/  IMAD R0, R4, c[0x0][0x1a8], RZ ;  /* 0x00006a0004007a24 */ /* 0x000fe200078e02ff */
[----:B------:R-:W-:Y:S01]  /*0b80*/  LOP3.LUT R4, R19, 0xfffffff0, RZ, 0xc0, !PT ;  /* 0xfffffff013047812 */ /* 0x000fe200078ec0ff */
[----:B------:R-:W-:-:S04]  /*0b90*/  IMAD.WIDE.U32 R2, R5, c[0x0][0x1a8], R2 ;  /* 0x00006a0005027a25 */ /* 0x000fc800078e0002 */
[----:B------:R-:W-:Y:S01]  /*0ba0*/  IMAD R0, R5, c[0x0][0x1ac], R0 ;  /* 0x00006b0005007a24 */ /* 0x000fe200078e0200 */
[----:B------:R-:W-:Y:S01]  /*0bb0*/  LEA R12, P0, R2, c[0x0][0x160], 0x1 ;  /* 0x00005800020c7a11 */ /* 0x000fe200078008ff */
[----:B------:R-:W-:Y:S02]  /*0bc0*/  IMAD.IADD R16, R172, 0x1, -R4 ;  /* 0x00000001ac107824 */ /* 0x000fe400078e0a04 */
[----:B------:R-:W-:Y:S02]  /*0bd0*/  IMAD.IADD R0, R3, 0x1, R0 ;  /* 0x0000000103007824 */ /* 0x000fe400078e0200 */
[----:B------:R-:W-:Y:S01]  /*0be0*/  IMAD.SHL.U32 R3, R22, 0x40, RZ ;  /* 0x0000004016037824 */ /* 0x000fe200078e00ff */
[----:B------:R-:W-:Y:S02]  /*0bf0*/  LEA.HI R17, R16, R16, RZ, 0x1 ;  /* 0x0000001010117211 */ /* 0x000fe400078f08ff */
[----:B------:R-:W-:Y:S02]  /*0c00*/  LEA.HI.X R11, R2, c[0x0][0x164], R0, 0x1, P0 ;  /* 0x00005900020b7a11 */ /* 0x000fe400000f0c00 */
[----:B------:R-:W-:-:S02]  /*0c10*/  LOP3.LUT R0, R3, 0xc0, RZ, 0xc0, !PT ;  /* 0x000000c003007812 */ /* 0x000fc400078ec0ff */
[--C-:B------:R-:W-:Y:S02]  /*0c20*/  SHF.R.S32.HI R5, RZ, 0x1, R17.reuse ;  /* 0x00000001ff057819 */ /* 0x100fe40000011411 */
[----:B------:R-:W-:Y:S02]  /*0c30*/  SHF.R.U32.HI R3, RZ, 0x3, R0 ;  /* 0x00000003ff037819 */ /* 0x000fe40000011600 */
[----:B------:R-:W-:Y:S02]  /*0c40*/  LOP3.LUT R0, R0, 0x18, R56, 0xf8, !PT ;  /* 0x0000001800007812 */ /* 0x000fe400078ef838 */
[----:B------:R-:W-:Y:S02]  /*0c50*/  SHF.R.S32.HI R2, RZ, 0x1f, R17 ;  /* 0x0000001fff027819 */ /* 0x000fe40000011411 */
[----:B------:R-:W-:Y:S02]  /*0c60*/  LOP3.LUT R6, R0, R3, RZ, 0x3c, !PT ;  /* 0x0000000300067212 */ /* 0x000fe400078e3cff */
[----:B------:R-:W-:Y:S01]  /*0c70*/  LEA.HI R0, R2, R5, RZ, 0x2 ;  /* 0x0000000502007211 */ /* 0x000fe200078f10ff */
[----:B------:R1:W2:Y:S01]  /*0c80*/  SHFL.IDX PT, R3, R11, RZ, 0x1c1f ;  /* 0x001c1fff0b037589 */ /* 0x0002a200000e0000 */
[----:B------:R-:W-:-:S02]  /*0c90*/  ISETP.GE.AND P0, PT, R15, UR4, PT ;  /* 0x000000040f007c0c */ /* 0x000fc4000bf06270 */
[----:B------:R-:W-:Y:S01]  /*0ca0*/  LOP3.LUT R4, R0, 0xfffffffc, RZ, 0xc0, !PT ;  /* 0xfffffffc00047812 */ /* 0x000fe200078ec0ff */
[----:B------:R1:W3:Y:S01]  /*0cb0*/  SHFL.IDX PT, R2, R12, RZ, 0x1c1f ;  /* 0x001c1fff0c027589 */ /* 0x0002e200000e0000 */
[----:B------:R-:W-:-:S03]  /*0cc0*/  LOP3.LUT R0, R7, 0x7fffffe, RZ, 0xc0, !PT ;  /* 0x07fffffe07007812 */ /* 0x000fc600078ec0ff */
[----:B------:R-:W-:Y:S02]  /*0cd0*/  IMAD.IADD R21, R5, 0x1, -R4 ;  /* 0x0000000105157824 */ /* 0x000fe400078e0a04 */
[----:B------:R-:W-:Y:S02]  /*0ce0*/  IMAD.IADD R0, R13, 0x1, -R0 ;  /* 0x000000010d007824 */ /* 0x000fe400078e0a00 */
[----:B------:R-:W-:Y:S01]  /*0cf0*/  IMAD.MOV.U32 R4, RZ, RZ, 0x10 ;  /* 0x00000010ff047424 */ /* 0x000fe200078e00ff */
[----:B------:R-:W-:Y:S01]  /*0d00*/  LOP3.LUT P1, RZ, R21, 0x2, RZ, 0xc0, !PT ;  /* 0x0000000215ff7812 */ /* 0x000fe2000782c0ff */
[----:B------:R-:W-:-:S03]  /*0d10*/  IMAD R0, R23, 0x8, R0 ;  /* 0x0000000817007824 */ /* 0x000fc600078e0200 */
[----:B------:R-:W-:Y:S01]  /*0d20*/  SEL R4, R4, 0xfffffff0, !P1 ;  /* 0xfffffff004047807 */ /* 0x000fe20004800000 */
[----:B------:R-:W-:Y:S02]  /*0d30*/  IMAD.U32 R221, R0, 0x20, R6 ;  /* 0x0000002000dd7824 */ /* 0x000fe400078e0006 */
[----:B------:R-:W-:Y:S01]  /*0d40*/  @!P2 IMAD.MOV.U32 R14, RZ, RZ, R25 ;  /* 0x000000ffff0ea224 */ /* 0x000fe200078e0019 */
[----:B------:R-:W-:Y:S05]  /*0d50*/  @P0 BRA `(.L_x_5) ;  /* 0x000000e000000947 */ /* 0x000fea0003800000 */
[----:B-123--:R-:W-:Y:S01]  /*0d60*/  SHF.R.S32.HI R5, RZ, 0x1f, R18 ;  /* 0x0000001fff057819 */ /* 0x00efe20000011412 */
[----:B------:R-:W-:Y:S01]  /*0d70*/  IMAD.WIDE R8, R56, 0x2, R2 ;  /* 0x0000000238087825 */ /* 0x000fe200078e0202 */
[----:B------:R-:W-:Y:S02]  /*0d80*/  SHF.R.S32.HI R0, RZ, 0x1f, R55 ;  /* 0x0000001fff007819 */ /* 0x000fe40000011437 */
[----:B------:R-:W-:Y:S02]  /*0d90*/  LEA.HI R5, R5, R18, RZ, 0x3 ;  /* 0x0000001205057211 */ /* 0x000fe400078f18ff */
[----:B------:R-:W-:-:S02]  /*0da0*/  LEA.HI R0, R0, R55, RZ, 0x3 ;  /* 0x0000003700007211 */ /* 0x000fc400078f18ff */
[----:B------:R-:W-:Y:S02]  /*0db0*/  LOP3.LUT R5, R5, 0xfffffff8, RZ, 0xc0, !PT ;  /* 0xfffffff805057812 */ /* 0x000fe400078ec0ff */
[----:B------:R-:W-:Y:S01]  /*0dc0*/  LOP3.LUT R10, R0, 0xfffffff8, RZ, 0xc0, !PT ;  /* 0xfffffff8000a7812 */ /* 0x000fe200078ec0ff */
[----:B------:R-:W-:Y:S02]  /*0dd0*/  IMAD.SHL.U32 R0, R221, 0x2, RZ ;  /* 0x00000002dd007824 */ /* 0x000fe400078e00ff */
[----:B------:R-:W-:-:S03]  /*0de0*/  IMAD.WIDE R6, R5, 0x2, R2 ;  /* 0x0000000205067825 */ /* 0x000fc600078e0202 */
[----:B------:R-:W-:Y:S01]  /*0df0*/  @!PT LDS RZ, [RZ] ;  /* 0x00000000fffff984 */ /* 0x000fe20000000800 */
[----:B------:R1:W-:Y:S01]  /*0e00*/  LDGSTS.E.BYPASS.LTC128B.128 [R0+0x6100], [R8.64], !P5 ;  /* 0x0610000008007fae */ /* 0x0003e2000e901d46 */
[----:B------:R-:W-:-:S03]  /*0e10*/  IMAD.WIDE R2, R10, 0x2, R2 ;  /* 0x000000020a027825 */ /* 0x000fc600078e0202 */
[----:B------:R1:W-:Y:S04]  /*0e20*/  LDGSTS.E.BYPASS.LTC128B.128 [R0+0x8100], [R6.64], !P4 ;  /* 0x0810000006007fae */ /* 0x0003e8000e101d46 */
[----:B------:R1:W-:Y:S02]  /*0e30*/  LDGSTS.E.BYPASS.LTC128B.128 [R0+0xa100], [R2.64], !P3 ;  /* 0x0a10000002007fae */ /* 0x0003e4000d901d46 */
.L_x_5:
[----:B-123--:R-:W-:Y:S05]  /*0e40*/  BSYNC B0 ;  /* 0x0000000000007941 */ /* 0x00efea0003800000 */
.L_x_4:
[----:B------:R-:W-:Y:S01]  /*0e50*/  IADD3 R0, R15, 0x20, RZ ;  /* 0x000000200f007810 */ /* 0x000fe20007ffe0ff */
[----:B------:R1:W2:Y:S01]  /*0e60*/  SHFL.IDX PT, R3, R11, 0x1, 0x1c1f ;  /* 0x003c1f000b037f89 */ /* 0x0002a200000e0000 */
[----:B------:R-:W-:Y:S02]  /*0e70*/  BSSY B0, `(.L_x_6) ;  /* 0x0000012000007945 */ /* 0x000fe40003800000 */
[----:B------:R-:W-:Y:S01]  /*0e80*/  ISETP.GE.AND P0, PT, R0, UR4, PT ;  /* 0x0000000400007c0c */ /* 0x000fe2000bf06270 */
[----:B------:R1:W3:-:S12]  /*0e90*/  SHFL.IDX PT, R2, R12, 0x1, 0x1c1f ;  /* 0x003c1f000c027f89 */ /* 0x0002d800000e0000 */
[----:B------:R-:W-:Y:S05]  /*0ea0*/  @P0 BRA `(.L_x_7) ;  /* 0x000000e000000947 */ /* 0x000fea0003800000 */
[----:B------:R-:W-:Y:S01]  /*0eb0*/  SHF.R.S32.HI R5, RZ, 0x1f, R18 ;  /* 0x0000001fff057819 */ /* 0x000fe20000011412 */
[----:B--23--:R-:W-:Y:S01]  /*0ec0*/  IMAD.WIDE R8, R56, 0x2, R2 ;  /* 0x0000000238087825 */ /* 0x00cfe200078e0202 */
[----:B------:R-:W-:Y:S02]  /*0ed0*/  SHF.R.S32.HI R0, RZ, 0x1f, R55 ;  /* 0x0000001fff007819 */ /* 0x000fe40000011437 */
[----:B------:R-:W-:Y:S02]  /*0ee0*/  LEA.HI R5, R5, R18, RZ, 0x3 ;  /* 0x0000001205057211 */ /* 0x000fe400078f18ff */
[----:B------:R-:W-:Y:S02]  /*0ef0*/  LEA.HI R0, R0, R55, RZ, 0x3 ;  /* 0x0000003700007211 */ /* 0x000fe400078f18ff */
[----:B------:R-:W-:Y:S02]  /*0f00*/  LOP3.LUT R5, R5, 0xfffffff8, RZ, 0xc0, !PT ;  /* 0xfffffff805057812 */ /* 0x000fe400078ec0ff */
[----:B------:R-:W-:Y:S01]  /*0f10*/  LOP3.LUT R10, R0, 0xfffffff8, RZ, 0xc0, !PT ;  /* 0xfffffff8000a7812 */ /* 0x000fe200078ec0ff */
[----:B------:R-:W-:-:S02]  /*0f20*/  IMAD.SHL.U32 R0, R221, 0x2, RZ ;  /* 0x00000002dd007824 */ /* 0x000fc400078e00ff */
[----:B------:R-:W-:-:S03]  /*0f30*/  IMAD.WIDE R6, R5, 0x2, R2 ;  /* 0x0000000205067825 */ /* 0x000fc600078e0202 */
[----:B------:R-:W-:Y:S01]  /*0f40*/  @!PT LDS RZ, [RZ] ;  /* 0x00000000fffff984 */ /* 0x000fe20000000800 */
[----:B------:R2:W-:Y:S01]  /*0f50*/  LDGSTS.E.BYPASS.LTC128B.128 [R0+0x6900], [R8.64], !P5 ;  /* 0x0690000008007fae */ /* 0x0005e2000e901d46 */
[----:B------:R-:W-:-:S03]  /*0f60*/  IMAD.WIDE R2, R10, 0x2, R2 ;  /* 0x000000020a027825 */ /* 0x000fc600078e0202 */
[----:B------:R2:W-:Y:S04]  /*0f70*/  LDGSTS.E.BYPASS.LTC128B.128 [R0+0x8900], [R6.64], !P4 ;  /* 0x0890000006007fae */ /* 0x0005e8000e101d46 */
[----:B------:R2:W-:Y:S02]  /*0f80*/  LDGSTS.E.BYPASS.LTC128B.128 [R0+0xa900], [R2.64], !P3 ;  /* 0x0a90000002007fae */ /* 0x0005e4000d901d46 */
.L_x_7:
[----:B------:R-:W-:Y:S05]  /*0f90*/  BSYNC B0 ;  /* 0x0000000000007941 */ /* 0x000fea0003800000 */
.L_x_6:
[----:B--2---:R-:W-:Y:S01]  /*0fa0*/  IADD3 R0, R15, 0x40, RZ ;  /* 0x000000400f007810 */ /* 0x004fe20007ffe0ff */
[----:B------:R2:W4:Y:S01]  /*0fb0*/  SHFL.IDX PT, R3, R11, 0x2, 0x1c1f ;  /* 0x005c1f000b037f89 */ /* 0x00052200000e0000 */
[----:B------:R-:W-:Y:S02]  /*0fc0*/  BSSY B0, `(.L_x_8) ;  /* 0x0000012000007945 */ /* 0x000fe40003800000 */
[----:B------:R-:W-:Y:S01]  /*0fd0*/  ISETP.GE.AND P0, PT, R0, UR4, PT ;  /* 0x0000000400007c0c */ /* 0x000fe2000bf06270 */
[----:B---3--:R2:W3:-:S12]  /*0fe0*/  SHFL.IDX PT, R2, R12, 0x2, 0x1c1f ;  /* 0x005c1f000c027f89 */ /* 0x0084d800000e0000 */
[----:B------:R-:W-:Y:S05]  /*0ff0*/  @P0 BRA `(.L_x_9) ;  /* 0x000000e000000947 */ /* 0x000fea0003800000 */
[----:B------:R-:W-:Y:S01]  /*1000*/  SHF.R.S32.HI R5, RZ, 0x1f, R18 ;  /* 0x0000001fff057819 */ /* 0x000fe20000011412 */
[----:B---34-:R-:W-:Y:S01]  /*1010*/  IMAD.WIDE R8, R56, 0x2, R2 ;  /* 0x0000000238087825 */ /* 0x018fe200078e0202 */
        /* <DEDUP_REMOVED lines=12> */
.L_x_9:
[----:B------:R-:W-:Y:S05]  /*10e0*/  BSYNC B0 ;  /* 0x0000000000007941 */ /* 0x000fea0003800000 */
.L_x_8:
[----:B---3--:R-:W-:Y:S01]  /*10f0*/  IMAD.MOV.U32 R0, RZ, RZ, c[0x0][0x2b8] ;  /* 0x0000ae00ff007624 */ /* 0x008fe200078e00ff */
[----:B------:R-:W-:Y:S01]  /*1100*/  IADD3 R152, R200, -0x1, RZ ;  /* 0xffffffffc8987810 */ /* 0x000fe20007ffe0ff */
[----:B------:R-:W-:Y:S01]  /*1110*/  SHFL.IDX PT, R2, R12, 0x3, 0x1c1f ;  /* 0x007c1f000c027f89 */ /* 0x000fe200000e0000 */
[----:B-----5:R-:W-:Y:S01]  /*1120*/  SHF.R.S32.HI R5, RZ, 0x1f, R14 ;  /* 0x0000001fff057819 */ /* 0x020fe2000001140e */
[----:B------:R-:W-:Y:S01]  /*1130*/  IMAD.WIDE.U32 R162, R14, c[0x0][0x2b0], RZ ;  /* 0x0000ac000ea27a25 */ /* 0x000fe200078e00ff */
[----:B------:R-:W-:Y:S01]  /*1140*/  ISETP.NE.AND P0, PT, R0, 0x1, PT ;  /* 0x000000010000780c */ /* 0x000fe20003f05270 */
[----:B----4-:R-:W3:Y:S01]  /*1150*/  SHFL.IDX PT, R3, R11, 0x3, 0x1c1f ;  /* 0x007c1f000b037f89 */ /* 0x010ee200000e0000 */
[----:B------:R-:W-:Y:S01]  /*1160*/  IADD3 R7, R15, 0x60, RZ ;  /* 0x000000600f077810 */ /* 0x000fe20007ffe0ff */
[----:B------:R-:W-:Y:S01]  /*1170*/  IMAD R0, R152, 0x40, R245 ;  /* 0x0000004098007824 */ /* 0x000fe200078e02f5 */
[----:B------:R-:W-:Y:S01]  /*1180*/  SHF.R.S32.HI R9, RZ, 0x1f, R55 ;  /* 0x0000001fff097819 */ /* 0x000fe20000011437 */
[----:B------:R-:W-:Y:S01]  /*1190*/  IMAD R5, R5, c[0x0][0x2b0], RZ ;  /* 0x0000ac0005057a24 */ /* 0x000fe200078e02ff */
[----:B------:R-:W-:Y:S01]  /*11a0*/  ISETP.GE.AND P2, PT, R7, UR4, PT ;  /* 0x0000000407007c0c */ /* 0x000fe2000bf46270 */
[C---:B------:R-:W-:Y:S01]  /*11b0*/  IMAD.IADD R10, R0.reuse, 0x1, R252 ;  /* 0x00000001000a7824 */ /* 0x040fe200078e02fc */
[----:B------:R-:W-:Y:S01]  /*11c0*/  ISETP.GE.AND P6, PT, R0, R138, PT ;  /* 0x0000008a0000720c */ /* 0x000fe20003fc6270 */
[----:B------:R-:W-:Y:S01]  /*11d0*/  IMAD R8, R14, c[0x0][0x2b4], R5 ;  /* 0x0000ad000e087a24 */ /* 0x000fe200078e0205 */
[----:B------:R-:W-:Y:S01]  /*11e0*/  LEA.HI R9, R9, R55, RZ, 0x3 ;  /* 0x0000003709097211 */ /* 0x000fe200078f18ff */
[----:B------:R-:W-:Y:S01]  /*11f0*/  IMAD.MOV.U32 R0, RZ, RZ, R10 ;  /* 0x000000ffff007224 */ /* 0x000fe200078e000a */
[----:B------:R-:W-:Y:S01]  /*1200*/  ISETP.GT.OR P6, PT, R245, 0x3f, P6 ;  /* 0x0000003ff500780c */ /* 0x000fe200037c4670 */
[----:B------:R-:W-:Y:S01]  /*1210*/  @P0 IMAD.HI.U32 R6, R10, c[0x0][0x2bc], RZ ;  /* 0x0000af000a060a27 */ /* 0x000fe200078e00ff */
[----:B------:R-:W-:Y:S01]  /*1220*/  LOP3.LUT R186, R9, 0xfffffff8, RZ, 0xc0, !PT ;  /* 0xfffffff809ba7812 */ /* 0x000fe200078ec0ff */
[----:B------:R-:W-:Y:S02]  /*1230*/  STL.64 [R1+0x8], R162 ;  /* 0x000008a201007387 */ /* 0x000fe40000100a00 */
[----:B------:R-:W-:Y:S01]  /*1240*/  IMAD.SHL.U32 R221, R221, 0x2, RZ ;  /* 0x00000002dddd7824 */ /* 0x000fe200078e00ff */
[----:B------:R-:W-:Y:S01]  /*1250*/  @P0 SHF.R.U32.HI R0, RZ, c[0x0][0x2c0], R6 ;  /* 0x0000b000ff000a19 */ /* 0x000fe20000011606 */
[----:B------:R-:W-:Y:S01]  /*1260*/  IMAD.IADD R160, R163, 0x1, R8 ;  /* 0x00000001a3a07824 */ /* 0x000fe200078e0208 */
[----:B------:R-:W-:Y:S01]  /*1270*/  SHF.R.S32.HI R6, RZ, 0x1f, R18 ;  /* 0x0000001fff067819 */ /* 0x000fe20000011412 */
[----:B------:R-:W-:-:S03]  /*1280*/  IMAD.MOV.U32 R222, RZ, RZ, RZ ;  /* 0x000000ffffde7224 */ /* 0x000fc600078e00ff */
[----:B------:R-:W-:Y:S01]  /*1290*/  LEA.HI R5, R6, R18, RZ, 0x3 ;  /* 0x0000001206057211 */ /* 0x000fe200078f18ff */
[----:B---3--:R-:W-:-:S04]  /*12a0*/  @!P2 IMAD.WIDE R6, R56, 0x2, R2 ;  /* 0x000000023806a825 */ /* 0x008fc800078e0202 */
[----:B------:R-:W-:Y:S01]  /*12b0*/  IMAD.WIDE.U32 R158, R251, c[0x0][0x1e8], RZ ;  /* 0x00007a00fb9e7a25 */ /* 0x000fe200078e00ff */
[----:B------:R-:W-:Y:S01]  /*12c0*/  LOP3.LUT R185, R5, 0xfffffff8, RZ, 0xc0, !PT ;  /* 0xfffffff805b97812 */ /* 0x000fe200078ec0ff */
[----:B------:R-:W-:Y:S01]  /*12d0*/  @!PT LDS RZ, [RZ] ;  /* 0x00000000fffff984 */ /* 0x000fe20000000800 */
[----:B------:R3:W-:Y:S01]  /*12e0*/  @!P2 LDGSTS.E.BYPASS.LTC128B.128 [R221+0x7900], [R6.64], !P5 ;  /* 0x0790000006ddafae */ /* 0x0007e2000e901d46 */
[----:B------:R-:W-:-:S03]  /*12f0*/  @!P6 IADD3 R5, P1, R0, R162, RZ ;  /* 0x000000a20005e210 */ /* 0x000fc60007f3e0ff */
[----:B------:R-:W-:-:S04]  /*1300*/  @!P2 IMAD.WIDE R8, R185, 0x2, R2 ;  /* 0x00000002b908a825 */ /* 0x000fc800078e0202 */
[----:B------:R-:W-:Y:S01]  /*1310*/  IMAD R138, R152, -0x40, R138 ;  /* 0xffffffc0988a7824 */ /* 0x000fe200078e028a */
[----:B------:R4:W-:Y:S01]  /*1320*/  @!P2 LDGSTS.E.BYPASS.LTC128B.128 [R221+0x9900], [R8.64], !P4 ;  /* 0x0990000008ddafae */ /* 0x0009e2000e101d46 */
[----:B------:R-:W-:Y:S01]  /*1330*/  @!P2 IMAD.WIDE R2, R186, 0x2, R2 ;  /* 0x00000002ba02a825 */ /* 0x000fe200078e0202 */
[----:B------:R-:W-:-:S03]  /*1340*/  SHF.R.S32.HI R14, RZ, 0x4, R19 ;  /* 0x00000004ff0e7819 */ /* 0x000fc60000011413 */
[----:B------:R-:W-:Y:S01]  /*1350*/  IMAD.WIDE.U32 R26, R251, c[0x0][0x210], RZ ;  /* 0x00008400fb1a7a25 */ /* 0x000fe200078e00ff */
[----:B------:R1:W-:Y:S04]  /*1360*/  @!P2 LDGSTS.E.BYPASS.LTC128B.128 [R221+0xb900], [R2.64], !P3 ;  /* 0x0b90000002ddafae */ /* 0x0003e8000d901d46 */
[----:B------:R-:W0:Y:S01]  /*1370*/  LDGDEPBAR ;  /* 0x00000000000079af */ /* 0x000e220000000000 */
[----:B-12---:R-:W-:Y:S02]  /*1380*/  LOP3.LUT R12, R24, 0xfffffff8, RZ, 0xc0, !PT ;  /* 0xfffffff8180c7812 */ /* 0x006fe400078ec0ff */
[----:B------:R-:W-:Y:S01]  /*1390*/  SHF.R.S32.HI R11, RZ, 0x1f, R16 ;  /* 0x0000001fff0b7819 */ /* 0x000fe20000011410 */
[----:B------:R-:W-:Y:S01]  /*13a0*/  STL [R1+0x1c], R160 ;  /* 0x00001ca001007387 */ /* 0x000fe20000100800 */
[----:B---3--:R-:W-:-:S02]  /*13b0*/  @!P6 LEA.HI.X.SX32 R7, R0, R160, 0x1, P1 ;  /* 0x000000a00007e211 */ /* 0x008fc400008f0eff */
[----:B------:R-:W-:-:S04]  /*13c0*/  @!P6 LEA R6, P1, R5, c[0x0][0x2a0], 0x2 ;  /* 0x0000a8000506ea11 */ /* 0x000fc800078210ff */
[----:B------:R-:W-:Y:S01]  /*13d0*/  @!P6 LEA.HI.X R7, R5, c[0x0][0x2a4], R7, 0x2, P1 ;  /* 0x0000a9000507ea11 */ /* 0x000fe200008f1407 */
[----:B------:R-:W-:Y:S06]  /*13e0*/  BAR.SYNC.DEFER_BLOCKING 0x0 ;  /* 0x0000000000007b1d */ /* 0x000fec0000010000 */
[----:B------:R-:W2:Y:S01]  /*13f0*/  @!P6 LDG.E R222, [R6.64] ;  /* 0x0000000606dee981 */ /* 0x000ea2000c1e1900 */
[----:B------:R-:W-:Y:S01]  /*1400*/  IMAD.MOV R0, RZ, RZ, -R0 ;  /* 0x000000ffff007224 */ /* 0x000fe200078e0a00 */
[----:B----4-:R-:W-:Y:S01]  /*1410*/  SHF.R.S32.HI R9, RZ, 0x1f, R251 ;  /* 0x0000001fff097819 */ /* 0x010fe200000114fb */
[----:B------:R-:W-:Y:S01]  /*1420*/  IMAD.IADD R54, R138, 0x1, -R13 ;  /* 0x000000018a367824 */ /* 0x000fe200078e0a0d */
[----:B------:R-:W-:Y:S01]  /*1430*/  ISETP.GE.AND P3, PT, R56, c[0x0][0x1d4], PT ;  /* 0x0000750038007a0c */ /* 0x000fe20003f66270 */
[----:B------:R-:W-:Y:S01]  /*1440*/  IMAD R223, R0, c[0x0][0x2b8], R10 ;  /* 0x0000ae0000df7a24 */ /* 0x000fe200078e020a */
[----:B------:R-:W-:Y:S01]  /*1450*/  ISETP.GE.AND P2, PT, R18, c[0x0][0x1d4], PT ;  /* 0x0000750012007a0c */ /* 0x000fe20003f46270 */
[----:B------:R-:W-:Y:S01]  /*1460*/  IMAD.IADD R12, R172, 0x1, -R12 ;  /* 0x00000001ac0c7824 */ /* 0x000fe200078e0a0c */
[----:B------:R-:W-:Y:S01]  /*1470*/  ISETP.GE.AND P5, PT, R54, 0x1, PT ;  /* 0x000000013600780c */ /* 0x000fe20003fa6270 */
[----:B------:R-:W-:Y:S01]  /*1480*/  IMAD.WIDE.U32 R2, R223, c[0x0][0x1e0], RZ ;  /* 0x00007800df027a25 */ /* 0x000fe200078e00ff */
[----:B------:R-:W-:Y:S01]  /*1490*/  SHF.R.S32.HI R5, RZ, 0x1f, R223 ;  /* 0x0000001fff057819 */ /* 0x000fe200000114df */
[----:B------:R-:W-:Y:S01]  /*14a0*/  STL.64 [R1], R158 ;  /* 0x0000009e01007387 */ /* 0x000fe20000100a00 */
[----:B------:R-:W-:-:S02]  /*14b0*/  LEA.HI R13, R12, R12, RZ, 0x1 ;  /* 0x0000000c0c0d7211 */ /* 0x000fc400078f08ff */
[----:B------:R-:W-:Y:S01]  /*14c0*/  ISETP.GT.AND P6, PT, R54, 0x20, PT ;  /* 0x000000203600780c */ /* 0x000fe20003fc4270 */
[C---:B------:R-:W-:Y:S01]  /*14d0*/  IMAD R0, R5.reuse, c[0x0][0x1e0], RZ ;  /* 0x0000780005007a24 */ /* 0x040fe200078e02ff */
[----:B------:R-:W-:Y:S01]  /*14e0*/  SHF.R.S32.HI R156, RZ, 0x1f, R56 ;  /* 0x0000001fff9c7819 */ /* 0x000fe20000011438 */
[----:B------:R-:W-:Y:S01]  /*14f0*/  IMAD R5, R5, c[0x0][0x208], RZ ;  /* 0x0000820005057a24 */ /* 0x000fe200078e02ff */
[----:B------:R-:W-:Y:S01]  /*1500*/  SHF.R.S32.HI R155, RZ, 0x1f, R185 ;  /* 0x0000001fff9b7819 */ /* 0x000fe200000114b9 */
[C---:B------:R-:W-:Y:S01]  /*1510*/  IMAD R0, R223.reuse, c[0x0][0x1e4], R0 ;  /* 0x00007900df007a24 */ /* 0x040fe200078e0200 */
[----:B------:R-:W-:Y:S01]  /*1520*/  SHF.R.S32.HI R154, RZ, 0x1f, R186 ;  /* 0x0000001fff9a7819 */ /* 0x000fe200000114ba */
[----:B------:R-:W-:Y:S02]  /*1530*/  IMAD R5, R223, c[0x0][0x20c], R5 ;  /* 0x00008300df057a24 */ /* 0x000fe400078e0205 */
[----:B------:R-:W-:Y:S02]  /*1540*/  IMAD.IADD R3, R3, 0x1, R0 ;  /* 0x0000000103037824 */ /* 0x000fe400078e0200 */
[----:B------:R-:W-:-:S04]  /*1550*/  IMAD R0, R9, c[0x0][0x1e8], RZ ;  /* 0x00007a0009007a24 */ /* 0x000fc800078e02ff */
[----:B------:R-:W-:-:S04]  /*1560*/  IMAD R0, R251, c[0x0][0x1ec], R0 ;  /* 0x00007b00fb007a24 */ /* 0x000fc800078e0200 */
[----:B------:R-:W-:-:S05]  /*1570*/  IMAD.IADD R157, R159, 0x1, R0 ;  /* 0x000000019f9d7824 */ /* 0x000fca00078e0200 */
[----:B------:R-:W-:Y:S04]  /*1580*/  STL [R1+0x18], R157 ;  /* 0x0000189d01007387 */ /* 0x000fe80000100800 */
[----:B------:R-:W-:Y:S01]  /*1590*/  STL.64 [R1+0x10], R26 ;  /* 0x0000101a01007387 */ /* 0x000fe20000100a00 */
[----:B--2---:R-:W-:Y:S01]  /*15a0*/  SHF.R.S32.HI R10, RZ, 0x1f, R222 ;  /* 0x0000001fff0a7819 */ /* 0x004fe200000114de */
[----:B------:R-:W-:-:S04]  /*15b0*/  IMAD.WIDE.U32 R6, R222, c[0x0][0x1f0], R2 ;  /* 0x00007c00de067a25 */ /* 0x000fc800078e0002 */
[----:B------:R-:W-:Y:S01]  /*15c0*/  IMAD R8, R10, c[0x0][0x1f0], RZ ;  /* 0x00007c000a087a24 */ /* 0x000fe200078e02ff */
[----:B------:R-:W-:Y:S01]  /*15d0*/  IADD3 R0, P1, R158, R6, RZ ;  /* 0x000000069e007210 */ /* 0x000fe20007f3e0ff */
[----:B------:R-:W-:-:S04]  /*15e0*/  IMAD.WIDE.U32 R2, R223, c[0x0][0x208], RZ ;  /* 0x00008200df027a25 */ /* 0x000fc800078e00ff */
[C---:B------:R-:W-:Y:S02]  /*15f0*/  IMAD R8, R222.reuse, c[0x0][0x1f4], R8 ;  /* 0x00007d00de087a24 */ /* 0x040fe400078e0208 */
[----:B------:R-:W-:Y:S01]  /*1600*/  IMAD.IADD R3, R3, 0x1, R5 ;  /* 0x0000000103037824 */ /* 0x000fe200078e0205 */
[----:B------:R-:W-:Y:S02]  /*1610*/  LOP3.LUT R5, R17, 0x7fffffe, RZ, 0xc0, !PT ;  /* 0x07fffffe11057812 */ /* 0x000fe400078ec0ff */
[----:B------:R-:W-:Y:S01]  /*1620*/  IADD3.X R6, R157, R7, R8, P1, !PT ;  /* 0x000000079d067210 */ /* 0x000fe20000ffe408 */
[----:B------:R-:W-:Y:S01]  /*1630*/  IMAD.WIDE.U32 R2, R222, c[0x0][0x218], R2 ;  /* 0x00008600de027a25 */ /* 0x000fe200078e0002 */
[----:B------:R-:W-:Y:S02]  /*1640*/  LEA R15, P1, R0, c[0x0][0x1c8], 0x1 ;  /* 0x00007200000f7a11 */ /* 0x000fe400078208ff */
[----:B------:R-:W-:Y:S01]  /*1650*/  LEA.HI R8, R19, R14, RZ, 0x1 ;  /* 0x0000000e13087211 */ /* 0x000fe200078f08ff */
[----:B------:R-:W-:Y:S01]  /*1660*/  IMAD.IADD R137, R16, 0x1, -R5 ;  /* 0x0000000110897824 */ /* 0x000fe200078e0a05 */
[----:B------:R-:W-:Y:S01]  /*1670*/  LEA.HI.X R20, R0, c[0x0][0x1cc], R6, 0x1, P1 ;  /* 0x0000730000147a11 */ /* 0x000fe200008f0c06 */
[----:B------:R-:W-:Y:S01]  /*1680*/  IMAD R0, R9, c[0x0][0x210], RZ ;  /* 0x0000840009007a24 */ /* 0x000fe200078e02ff */
[----:B------:R-:W-:Y:S01]  /*1690*/  SHFL.IDX PT, R6, R15, RZ, 0x1c1f ;  /* 0x001c1fff0f067589 */ /* 0x000fe200000e0000 */
[----:B------:R-:W-:-:S02]  /*16a0*/  LOP3.LUT R8, R8, 0xfffffffe, RZ, 0xc0, !PT ;  /* 0xfffffffe08087812 */ /* 0x000fc400078ec0ff */
[----:B------:R-:W-:Y:S01]  /*16b0*/  IMAD R5, R251, c[0x0][0x214], R0 ;  /* 0x00008500fb057a24 */ /* 0x000fe200078e0200 */
[----:B------:R-:W1:Y:S01]  /*16c0*/  SHFL.IDX PT, R7, R20, RZ, 0x1c1f ;  /* 0x001c1fff14077589 */ /* 0x000e6200000e0000 */
[----:B------:R-:W-:Y:S01]  /*16d0*/  IMAD R0, R10, c[0x0][0x218], RZ ;  /* 0x000086000a007a24 */ /* 0x000fe200078e02ff */
[----:B------:R-:W-:Y:S01]  /*16e0*/  LEA.HI R19, R11, R16, RZ, 0x3 ;  /* 0x000000100b137211 */ /* 0x000fe200078f18ff */
[----:B------:R-:W-:Y:S01]  /*16f0*/  IMAD.IADD R25, R27, 0x1, R5 ;  /* 0x000000011b197824 */ /* 0x000fe200078e0205 */
[----:B------:R-:W-:Y:S01]  /*1700*/  IADD3 R5, P1, R26, R2, RZ ;  /* 0x000000021a057210 */ /* 0x000fe20007f3e0ff */
[----:B------:R-:W-:Y:S01]  /*1710*/  IMAD R0, R222, c[0x0][0x21c], R0 ;  /* 0x00008700de007a24 */ /* 0x000fe200078e0200 */
[----:B------:R-:W-:Y:S01]  /*1720*/  LOP3.LUT R11, R13, 0x7fffffe, RZ, 0xc0, !PT ;  /* 0x07fffffe0d0b7812 */ /* 0x000fe200078ec0ff */
[----:B------:R-:W-:Y:S01]  /*1730*/  IMAD.IADD R14, R14, 0x1, -R8 ;  /* 0x000000010e0e7824 */ /* 0x000fe200078e0a08 */
[----:B------:R-:W-:Y:S02]  /*1740*/  STL [R1+0x20], R25 ;  /* 0x0000201901007387 */ /* 0x000fe40000100800 */
[----:B------:R-:W-:Y:S01]  /*1750*/  IADD3.X R10, R25, R3, R0, P1, !PT ;  /* 0x00000003190a7210 */ /* 0x000fe20000ffe400 */
[----:B------:R-:W-:Y:S01]  /*1760*/  IMAD.IADD R17, R12, 0x1, -R11 ;  /* 0x000000010c117824 */ /* 0x000fe200078e0a0b */
[----:B------:R-:W-:-:S03]  /*1770*/  LEA R0, P1, R5, c[0x0][0x1f8], 0x1 ;  /* 0x00007e0005007a11 */ /* 0x000fc600078208ff */
[----:B------:R-:W-:Y:S01]  /*1780*/  IMAD R17, R14, 0x8, R17 ;  /* 0x000000080e117824 */ /* 0x000fe200078e0211 */
[----:B------:R-:W-:Y:S01]  /*1790*/  LEA.HI.X R11, R5, c[0x0][0x1fc], R10, 0x1, P1 ;  /* 0x00007f00050b7a11 */ /* 0x000fe200008f0c0a */
[----:B------:R-:W2:Y:S01]  /*17a0*/  SHFL.IDX PT, R16, R0, RZ, 0x1c1f ;  /* 0x001c1fff00107589 */ /* 0x000ea200000e0000 */
[----:B------:R-:W-:Y:S01]  /*17b0*/  IMAD.SHL.U32 R5, R21, 0x40, RZ ;  /* 0x0000004015057824 */ /* 0x000fe200078e00ff */
[----:B------:R-:W-:Y:S02]  /*17c0*/  ISETP.GE.AND P1, PT, R55, c[0x0][0x1d4], PT ;  /* 0x0000750037007a0c */ /* 0x000fe40003f26270 */
[----:B------:R3:W-:Y:S02]  /*17d0*/  SHFL.IDX PT, R10, R0, 0x1, 0x1c1f ;  /* 0x003c1f00000a7f89 */ /* 0x0007e400000e0000 */
[----:B------:R-:W-:Y:S01]  /*17e0*/  LOP3.LUT R5, R5, 0xc0, RZ, 0xc0, !PT ;  /* 0x000000c005057812 */ /* 0x000fe200078ec0ff */
[--C-:B-1----:R-:W-:Y:S01]  /*17f0*/  @P5 IMAD.WIDE R8, R56, 0x2, R6.reuse ;  /* 0x0000000238085825 */ /* 0x102fe200078e0206 */
[----:B------:R-:W-:Y:S03]  /*1800*/  SHFL.IDX PT, R12, R11, RZ, 0x1c1f ;  /* 0x001c1fff0b0c7589 */ /* 0x000fe600000e0000 */
[--C-:B------:R-:W-:Y:S01]  /*1810*/  @P5 IMAD.WIDE R2, R185, 0x2, R6.reuse ;  /* 0x00000002b9025825 */ /* 0x100fe200078e0206 */
[----:B------:R1:W-:Y:S03]  /*1820*/  @P5 LDGSTS.E.BYPASS.LTC128B.128 [R221+0x3100], [R8.64], !P3 ;  /* 0x0310000008dd5fae */ /* 0x0003e6000d901d46 */
[----:B------:R-:W-:Y:S01]  /*1830*/  @P5 IMAD.WIDE R6, R186, 0x2, R6 ;  /* 0x00000002ba065825 */ /* 0x000fe200078e0206 */
[----:B------:R4:W-:Y:S04]  /*1840*/  @P5 LDGSTS.E.BYPASS.LTC128B.128 [R221+0x4100], [R2.64], !P2 ;  /* 0x0410000002dd5fae */ /* 0x0009e8000d101d46 */
[----:B------:R2:W-:Y:S04]  /*1850*/  @P5 LDGSTS.E.BYPASS.LTC128B.128 [R221+0x5100], [R6.64], !P1 ;  /* 0x0510000006dd5fae */ /* 0x0005e8000c901d46 */
[----:B------:R-:W-:Y:S01]  /*1860*/  SHFL.IDX PT, R11, R11, 0x1, 0x1c1f ;  /* 0x003c1f000b0b7f89 */ /* 0x000fe200000e0000 */
[----:B---3--:R-:W-:-:S04]  /*1870*/  SHF.R.S32.HI R0, RZ, 0x1, R13 ;  /* 0x00000001ff007819 */ /* 0x008fc8000001140d */
[C---:B------:R-:W-:Y:S01]  /*1880*/  LOP3.LUT P4, RZ, R0.reuse, 0x2, RZ, 0xc0, !PT ;  /* 0x0000000200ff7812 */ /* 0x040fe2000788c0ff */
[----:B------:R-:W-:-:S05]  /*1890*/  IMAD.SHL.U32 R0, R0, 0x40, RZ ;  /* 0x0000004000007824 */ /* 0x000fca00078e00ff */
[----:B------:R-:W-:Y:S01]  /*18a0*/  LOP3.LUT R0, R0, 0xc0, RZ, 0xc0, !PT ;  /* 0x000000c000007812 */ /* 0x000fe200078ec0ff */
[----:B-1----:R-:W-:Y:S02]  /*18b0*/  IMAD.SHL.U32 R8, R14, 0x8, RZ ;  /* 0x000000080e087824 */ /* 0x002fe400078e00ff */
[----:B------:R-:W-:Y:S01]  /*18c0*/  IMAD.SHL.U32 R9, R22, 0x8, RZ ;  /* 0x0000000816097824 */ /* 0x000fe200078e00ff */
[----:B----4-:R1:W-:Y:S02]  /*18d0*/  SHFL.IDX PT, R2, R15, 0x1, 0x1c1f ;  /* 0x003c1f000f027f89 */ /* 0x0103e400000e0000 */
[----:B------:R-:W-:Y:S02]  /*18e0*/  LOP3.LUT R8, R5, 0x8, R8, 0xf8, !PT ;  /* 0x0000000805087812 */ /* 0x000fe400078ef808 */
[----:B------:R-:W-:Y:S01]  /*18f0*/  SHF.R.U32.HI R5, RZ, 0x3, R5 ;  /* 0x00000003ff057819 */ /* 0x000fe20000011605 */
[----:B------:R-:W3:Y:S03]  /*1900*/  SHFL.IDX PT, R3, R20, 0x1, 0x1c1f ;  /* 0x003c1f0014037f89 */ /* 0x000ee600000e0000 */
[----:B------:R-:W-:-:S02]  /*1910*/  LOP3.LUT R136, R8, R5, RZ, 0x3c, !PT ;  /* 0x0000000508887212 */ /* 0x000fc400078e3cff */
[----:B------:R-:W-:Y:S02]  /*1920*/  LOP3.LUT R5, R0, 0x8, R9, 0xf8, !PT ;  /* 0x0000000800057812 */ /* 0x000fe400078ef809 */
[----:B------:R-:W-:-:S04]  /*1930*/  SHF.R.U32.HI R0, RZ, 0x3, R0 ;  /* 0x00000003ff007819 */ /* 0x000fc80000011600 */
[----:B------:R-:W-:Y:S01]  /*1940*/  LOP3.LUT R5, R5, R0, RZ, 0x3c, !PT ;  /* 0x0000000005057212 */ /* 0x000fe200078e3cff */
[----:B------:R-:W-:-:S05]  /*1950*/  IMAD.SHL.U32 R0, R19, 0x20, RZ ;  /* 0x0000002013007824 */ /* 0x000fca00078e00ff */
[----:B------:R-:W-:Y:S01]  /*1960*/  LOP3.LUT R57, R0, 0xffffff00, RZ, 0xc0, !PT ;  /* 0xffffff0000397812 */ /* 0x000fe200078ec0ff */
[----:B-1----:R-:W-:-:S04]  /*1970*/  IMAD.WIDE R14, R56, 0x2, RZ ;  /* 0x00000002380e7825 */ /* 0x002fc800078e02ff */
[----:B------:R-:W-:Y:S01]  /*1980*/  IMAD R0, R23, 0x200, R57 ;  /* 0x0000020017007824 */ /* 0x000fe200078e0239 */
[----:B--2---:R-:W-:Y:S01]  /*1990*/  IADD3 R60, P5, R16, R14, RZ ;  /* 0x0000000e103c7210 */ /* 0x004fe20007fbe0ff */
[----:B---3--:R-:W-:-:S04]  /*19a0*/  @P6 IMAD.WIDE R6, R56, 0x2, R2 ;  /* 0x0000000238066825 */ /* 0x008fc800078e0202 */
[--C-:B------:R-:W-:Y:S01]  /*19b0*/  @P6 IMAD.WIDE R8, R185, 0x2, R2.reuse ;  /* 0x00000002b9086825 */ /* 0x100fe200078e0202 */
[----:B------:R1:W-:Y:S03]  /*19c0*/  @P6 LDGSTS.E.BYPASS.LTC128B.128 [R221+0x3900], [R6.64], !P3 ;  /* 0x0390000006dd6fae */ /* 0x0003e6000d901d46 */
[----:B------:R-:W-:Y:S01]  /*19d0*/  @P6 IMAD.WIDE R2, R186, 0x2, R2 ;  /* 0x00000002ba026825 */ /* 0x000fe200078e0202 */
[----:B------:R2:W-:Y:S03]  /*19e0*/  @P6 LDGSTS.E.BYPASS.LTC128B.128 [R221+0x4900], [R8.64], !P2 ;  /* 0x0490000008dd6fae */ /* 0x0005e6000d101d46 */
[----:B------:R-:W-:Y:S01]  /*19f0*/  IMAD.X R61, R12, 0x1, R15, P5 ;  /* 0x000000010c3d7824 */ /* 0x000fe200028e060f */
[----:B------:R3:W-:Y:S01]  /*1a00*/  @P6 LDGSTS.E.BYPASS.LTC128B.128 [R221+0x5900], [R2.64], !P1 ;  /* 0x0590000002dd6fae */ /* 0x0007e2000c901d46 */
[----:B------:R-:W-:Y:S01]  /*1a10*/  IADD3 R58, P5, R14, R10, RZ ;  /* 0x0000000a0e3a7210 */ /* 0x000fe20007fbe0ff */
[----:B------:R-:W-:-:S02]  /*1a20*/  IMAD R0, R137, 0x20, R0 ;  /* 0x0000002089007824 */ /* 0x000fc400078e0200 */
[----:B------:R-:W0:Y:S02]  /*1a30*/  LDGDEPBAR ;  /* 0x00000000000079af */ /* 0x000e240000000000 */
[----:B------:R-:W-:Y:S02]  /*1a40*/  IMAD.X R59, R15, 0x1, R11, P5 ;  /* 0x000000010f3b7824 */ /* 0x000fe400028e060b */
[----:B------:R-:W-:-:S04]  /*1a50*/  IMAD.IADD R0, R136, 0x1, R0 ;  /* 0x0000000188007824 */ /* 0x000fc800078e0200 */
[----:B------:R-:W-:-:S04]  /*1a60*/  IMAD.SHL.U32 R219, R0, 0x2, RZ ;  /* 0x0000000200db7824 */ /* 0x000fc800078e00ff */
[----:B------:R-:W-:Y:S02]  /*1a70*/  IMAD R220, R4, 0x2, R219 ;  /* 0x0000000204dc7824 */ /* 0x000fe400078e02db */
[----:B-1----:R-:W-:-:S04]  /*1a80*/  IMAD.WIDE R6, R185, 0x2, RZ ;  /* 0x00000002b9067825 */ /* 0x002fc800078e02ff */
[----:B--2---:R-:W-:Y:S01]  /*1a90*/  IMAD.WIDE R8, R186, 0x2, RZ ;  /* 0x00000002ba087825 */ /* 0x004fe200078e02ff */
[----:B------:R-:W-:Y:S02]  /*1aa0*/  IADD3 R52, P6, R16, R6, RZ ;  /* 0x0000000610347210 */ /* 0x000fe40007fde0ff */
[----:B------:R-:W-:Y:S01]  /*1ab0*/  IADD3 R50, P5, R6, R10, RZ ;  /* 0x0000000a06327210 */ /* 0x000fe20007fbe0ff */
[----:B---3--:R-:W-:Y:S01]  /*1ac0*/  IMAD.U32 R3, R17, 0x20, R5 ;  /* 0x0000002011037824 */ /* 0x008fe200078e0005 */
[----:B------:R-:W-:-:S04]  /*1ad0*/  DEPBAR.LE SB0, 0x1 ;  /* 0x000080400000791a */ /* 0x000fc80000000000 */
[----:B------:R-:W-:-:S04]  /*1ae0*/  DEPBAR.LE SB0, 0x0 ;  /* 0x000080000000791a */ /* 0x000fc80000000000 */
[----:B------:R-:W-:Y:S01]  /*1af0*/  BAR.SYNC.DEFER_BLOCKING 0x0 ;  /* 0x0000000000007b1d */ /* 0x000fe20000010000 */
[----:B------:R-:W-:Y:S01]  /*1b00*/  IMAD.X R53, R12, 0x1, R7, P6 ;  /* 0x000000010c357824 */ /* 0x000fe200030e0607 */
[----:B------:R-:W-:Y:S01]  /*1b10*/  IADD3 R48, P6, R16, R8, RZ ;  /* 0x0000000810307210 */ /* 0x000fe20007fde0ff */
[----:B------:R-:W-:Y:S01]  /*1b20*/  IMAD.X R51, R7, 0x1, R11, P5 ;  /* 0x0000000107337824 */ /* 0x000fe200028e060b */
[----:B------:R-:W-:Y:S01]  /*1b30*/  IADD3 R6, P5, R8, R10, RZ ;  /* 0x0000000a08067210 */ /* 0x000fe20007fbe0ff */
[----:B------:R-:W-:Y:S02]  /*1b40*/  IMAD.SHL.U32 R139, R3, 0x2, RZ ;  /* 0x00000002038b7824 */ /* 0x000fe400078e00ff */
[----:B------:R-:W-:Y:S01]  /*1b50*/  IMAD.X R49, R12, 0x1, R9, P6 ;  /* 0x000000010c317824 */ /* 0x000fe200030e0609 */
[----:B------:R-:W-:Y:S01]  /*1b60*/  ISETP.GE.AND P6, PT, R18, c[0x0][0x1d4], PT ;  /* 0x0000750012007a0c */ /* 0x000fe20003fc6270 */
[----:B------:R-:W-:Y:S02]  /*1b70*/  IMAD.MOV.U32 R2, RZ, RZ, 0x10 ;  /* 0x00000010ff027424 */ /* 0x000fe400078e00ff */
[----:B------:R-:W-:Y:S01]  /*1b80*/  IMAD.X R7, R9, 0x1, R11, P5 ;  /* 0x0000000109077824 */ /* 0x000fe200028e060b */
[----:B------:R-:W-:-:S02]  /*1b90*/  ISETP.GE.AND P5, PT, R56, c[0x0][0x1d4], PT ;  /* 0x0000750038007a0c */ /* 0x000fc40003fa6270 */
[----:B------:R-:W-:Y:S02]  /*1ba0*/  SEL R2, R2, 0xfffffff0, !P4 ;  /* 0xfffffff002027807 */ /* 0x000fe40006000000 */
[----:B------:R-:W-:Y:S02]  /*1bb0*/  ISETP.LT.OR P4, PT, R54, 0x1, P5 ;  /* 0x000000013600780c */ /* 0x000fe40002f81670 */
[----:B------:R-:W-:Y:S01]  /*1bc0*/  ISETP.GE.AND P5, PT, R55, c[0x0][0x1d4], PT ;  /* 0x0000750037007a0c */ /* 0x000fe20003fa6270 */
[----:B------:R-:W-:Y:S01]  /*1bd0*/  IMAD R0, R2, 0x2, R139 ;  /* 0x0000000202007824 */ /* 0x000fe200078e028b */
[----:B------:R-:W-:Y:S04]  /*1be0*/  LDSM.16.M88.4 R16, [R219+0x7100] ;  /* 0x00710000db10783b */ /* 0x000fe80000000200 */
[----:B------:R-:W1:Y:S04]  /*1bf0*/  LDSM.16.M88.4 R36, [R139+0x3100] ;  /* 0x003100008b24783b */ /* 0x000e680000000200 */
[----:B------:R-:W2:Y:S04]  /*1c00*/  LDSM.16.M88.4 R20, [R219+0x6100] ;  /* 0x00610000db14783b */ /* 0x000ea80000000200 */
[----:B------:R-:W3:Y:S04]  /*1c10*/  LDSM.16.M88.4 R32, [R139+0x3500] ;  /* 0x003500008b20783b */ /* 0x000ee80000000200 */
[----:B------:R-:W4:Y:S04]  /*1c20*/  LDSM.16.M88.4 R28, [R139+0x3900] ;  /* 0x003900008b1c783b */ /* 0x000f280000000200 */
[----:B------:R-:W2:Y:S04]  /*1c30*/  LDSM.16.M88.4 R24, [R139+0x3d00] ;  /* 0x003d00008b18783b */ /* 0x000ea80000000200 */
[----:B------:R-:W-:Y:S04]  /*1c40*/  LDSM.16.M88.4 R44, [R0+0x3100] ;  /* 0x00310000002c783b */ /* 0x000fe80000000200 */
[----:B------:R-:W-:Y:S04]  /*1c50*/  LDSM.16.M88.4 R40, [R0+0x3500] ;  /* 0x003500000028783b */ /* 0x000fe80000000200 */
[----:B------:R-:W-:Y:S04]  /*1c60*/  LDSM.16.M88.4 R64, [R0+0x3900] ;  /* 0x003900000040783b */ /* 0x000fe80000000200 */
[----:B------:R3:W-:Y:S04]  /*1c70*/  LDSM.16.M88.4 R68, [R0+0x3d00] ;  /* 0x003d00000044783b */ /* 0x0007e80000000200 */
[----:B------:R-:W-:Y:S04]  /*1c80*/  LDSM.16.M88.4 R12, [R220+0x6100] ;  /* 0x00610000dc0c783b */ /* 0x000fe80000000200 */
[----:B------:R-:W4:Y:S01]  /*1c90*/  LDSM.16.M88.4 R8, [R220+0x7100] ;  /* 0x00710000dc08783b */ /* 0x000f220000000200 */
[----:B-1----:R-:W-:Y:S03]  /*1ca0*/  HMMA.16816.F32 R80, R16, R36, RZ ;  /* 0x000000241050723c */ /* 0x002fe600000018ff */
[----:B------:R-:W-:Y:S01]  /*1cb0*/  @!PT LDS RZ, [RZ] ;  /* 0x00000000fffff984 */ /* 0x000fe20000000800 */
[----:B------:R-:W-:Y:S01]  /*1cc0*/  @!PT LDS RZ, [RZ] ;  /* 0x00000000fffff984 */ /* 0x000fe20000000800 */
[----:B------:R-:W-:Y:S01]  /*1cd0*/  @!PT LDS RZ, [RZ] ;  /* 0x00000000fffff984 */ /* 0x000fe20000000800 */
[----:B------:R1:W-:Y:S01]  /*1ce0*/  LDGSTS.E.BYPASS.LTC128B.128 [R221+0x100], [R60.64], !P4 ;  /* 0x001000003cdd7fae */ /* 0x0003e2000e101d46 */
[----:B------:R-:W-:-:S02]  /*1cf0*/  ISETP.LT.OR P4, PT, R54, 0x1, P6 ;  /* 0x000000013600780c */ /* 0x000fc40003781670 */
[----:B------:R-:W-:Y:S02]  /*1d00*/  ISETP.LT.OR P6, PT, R54, 0x21, P6 ;  /* 0x000000213600780c */ /* 0x000fe400037c1670 */
[----:B------:R-:W-:Y:S01]  /*1d10*/  HMMA.16816.F32 R104, R16, R38, RZ ;  /* 0x000000261068723c */ /* 0x000fe200000018ff */
[----:B---3--:R-:W-:-:S07]  /*1d20*/  IADD3 R0, R139, 0x3100, RZ ;  /* 0x000031008b007810 */ /* 0x008fce0007ffe0ff */
[----:B--2---:R-:W-:Y:S01]  /*1d30*/  HMMA.16816.F32 R92, R20, R36, RZ ;  /* 0x00000024145c723c */ /* 0x004fe200000018ff */
[----:B------:R2:W-:Y:S01]  /*1d40*/  LDGSTS.E.BYPASS.LTC128B.128 [R221+0x1100], [R52.64], !P4 ;  /* 0x0110000034dd7fae */ /* 0x0005e2000e101d46 */
[----:B------:R-:W-:Y:S01]  /*1d50*/  ISETP.LT.OR P4, PT, R54, 0x1, P5 ;  /* 0x000000013600780c */ /* 0x000fe20002f81670 */
[----:B------:R-:W-:Y:S01]  /*1d60*/  IMAD R218, R2, 0x2, R0 ;  /* 0x0000000202da7824 */ /* 0x000fe200078e0200 */
[----:B------:R-:W-:Y:S01]  /*1d70*/  ISETP.LT.OR P5, PT, R54, 0x21, P5 ;  /* 0x000000213600780c */ /* 0x000fe20002fa1670 */
[----:B------:R-:W-:-:S03]  /*1d80*/  IMAD R0, R137, 0x20, R57 ;  /* 0x0000002089007824 */ /* 0x000fc600078e0239 */
[----:B------:R-:W-:Y:S01]  /*1d90*/  HMMA.16816.F32 R88, R20, R38, RZ ;  /* 0x000000261458723c */ /* 0x000fe200000018ff */
[----:B------:R-:W-:-:S06]  /*1da0*/  IMAD.IADD R0, R136, 0x1, R0 ;  /* 0x0000000188007824 */ /* 0x000fcc00078e0200 */
[----:B------:R3:W-:Y:S01]  /*1db0*/  LDGSTS.E.BYPASS.LTC128B.128 [R221+0x2100], [R48.64], !P4 ;  /* 0x0210000030dd7fae */ /* 0x0007e2000e101d46 */
[----:B------:R-:W-:Y:S01]  /*1dc0*/  HMMA.16816.F32 R76, R16, R32, RZ ;  /* 0x00000020104c723c */ /* 0x000fe200000018ff */
[----:B------:R-:W-:-:S04]  /*1dd0*/  ISETP.GE.AND P4, PT, R56, c[0x0][0x1d4], PT ;  /* 0x0000750038007a0c */ /* 0x000fc80003f86270 */
[----:B------:R-:W-:-:S03]  /*1de0*/  ISETP.LT.OR P4, PT, R54, 0x21, P4 ;  /* 0x000000213600780c */ /* 0x000fc60002781670 */
[----:B------:R-:W-:Y:S08]  /*1df0*/  HMMA.16816.F32 R112, R16, R34, RZ ;  /* 0x000000221070723c */ /* 0x000ff000000018ff */
[----:B------:R-:W-:Y:S02]  /*1e00*/  HMMA.16816.F32 R36, R20, R32, RZ ;  /* 0x000000201424723c */ /* 0x000fe400000018ff */
[----:B------:R3:W-:Y:S01]  /*1e10*/  LDGSTS.E.BYPASS.LTC128B.128 [R221+0x900], [R58.64], !P4 ;  /* 0x009000003add7fae */ /* 0x0007e2000e101d46 */
[----:B------:R-:W-:-:S03]  /*1e20*/  ISETP.GT.AND P4, PT, R152, R250, PT ;  /* 0x000000fa9800720c */ /* 0x000fc60003f84270 */
[----:B------:R3:W-:Y:S01]  /*1e30*/  LDGSTS.E.BYPASS.LTC128B.128 [R221+0x1900], [R50.64], !P6 ;  /* 0x0190000032dd7fae */ /* 0x0007e2000f101d46 */
[----:B------:R-:W-:Y:S01]  /*1e40*/  ISETP.GT.AND P6, PT, R245, 0x3f, PT ;  /* 0x0000003ff500780c */ /* 0x000fe20003fc4270 */
[----:B------:R-:W-:Y:S02]  /*1e50*/  HMMA.16816.F32 R84, R20, R34, RZ ;  /* 0x000000221454723c */ /* 0x000fe400000018ff */
[----:B------:R3:W-:Y:S04]  /*1e60*/  LDGSTS.E.BYPASS.LTC128B.128 [R221+0x2900], [R6.64], !P5 ;  /* 0x0290000006dd7fae */ /* 0x0007e8000e901d46 */
[----:B--2---:R-:W-:Y:S02]  /*1e70*/  LDSM.16.M88.4 R52, [R139+0x4500] ;  /* 0x004500008b34783b */ /* 0x004fe40000000200 */
[C---:B----4-:R-:W-:Y:S02]  /*1e80*/  HMMA.16816.F32 R72, R16.reuse, R28, RZ ;  /* 0x0000001c1048723c */ /* 0x050fe400000018ff */
[----:B------:R-:W0:Y:S06]  /*1e90*/  LDGDEPBAR ;  /* 0x00000000000079af */ /* 0x000e2c0000000000 */
[C---:B-1----:R-:W-:Y:S08]  /*1ea0*/  HMMA.16816.F32 R60, R16.reuse, R24, RZ ;  /* 0x00000018103c723c */ /* 0x042ff000000018ff */
[C---:B------:R-:W-:Y:S01]  /*1eb0*/  HMMA.16816.F32 R108, R16.reuse, R30, RZ ;  /* 0x0000001e106c723c */ /* 0x040fe200000018ff */
[----:B---3--:R-:W-:Y:S07]  /*1ec0*/  LDSM.16.M88.4 R48, [R218+0x1800] ;  /* 0x00180000da30783b */ /* 0x008fee0000000200 */
[----:B------:R-:W-:Y:S01]  /*1ed0*/  HMMA.16816.F32 R96, R16, R26, RZ ;  /* 0x0000001a1060723c */ /* 0x000fe200000018ff */
[----:B------:R-:W-:Y:S07]  /*1ee0*/  LDSM.16.M88.4 R16, [R219+0x9100] ;  /* 0x00910000db10783b */ /* 0x000fee0000000200 */
[C---:B------:R-:W-:Y:S08]  /*1ef0*/  HMMA.16816.F32 R32, R20.reuse, R28, RZ ;  /* 0x0000001c1420723c */ /* 0x040ff000000018ff */
[C---:B------:R-:W-:Y:S08]  /*1f00*/  HMMA.16816.F32 R100, R20.reuse, R30, RZ ;  /* 0x0000001e1464723c */ /* 0x040ff000000018ff */
[C---:B------:R-:W-:Y:S08]  /*1f10*/  HMMA.16816.F32 R28, R20.reuse, R24, RZ ;  /* 0x00000018141c723c */ /* 0x040ff000000018ff */
[----:B------:R-:W-:Y:S01]  /*1f20*/  HMMA.16816.F32 R24, R20, R26, RZ ;  /* 0x0000001a1418723c */ /* 0x000fe200000018ff */
[----:B------:R-:W-:Y:S07]  /*1f30*/  LDSM.16.M88.4 R20, [R139+0x4d00] ;  /* 0x004d00008b14783b */ /* 0x000fee0000000200 */
[C---:B------:R-:W-:Y:S01]  /*1f40*/  HMMA.16816.F32 R144, R8.reuse, R68, R60 ;  /* 0x000000440890723c */ /* 0x040fe2000000183c */
[----:B------:R-:W1:Y:S07]  /*1f50*/  LDSM.16.M88.4 R60, [R139+0x4100] ;  /* 0x004100008b3c783b */ /* 0x000e6e0000000200 */
[C---:B------:R-:W-:Y:S08]  /*1f60*/  HMMA.16816.F32 R120, R8.reuse, R70, R96 ;  /* 0x000000460878723c */ /* 0x040ff00000001860 */
[C---:B------:R-:W-:Y:S08]  /*1f70*/  HMMA.16816.F32 R80, R8.reuse, R44, R80 ;  /* 0x0000002c0850723c */ /* 0x040ff00000001850 */
[C---:B------:R-:W-:Y:S08]  /*1f80*/  HMMA.16816.F32 R116, R8.reuse, R40, R76 ;  /* 0x000000280874723c */ /* 0x040ff0000000184c */
[C---:B------:R-:W-:Y:S08]  /*1f90*/  HMMA.16816.F32 R148, R8.reuse, R64, R72 ;  /* 0x000000400894723c */ /* 0x040ff00000001848 */
[C---:B------:R-:W-:Y:S08]  /*1fa0*/  HMMA.16816.F32 R104, R8.reuse, R46, R104 ;  /* 0x0000002e0868723c */ /* 0x040ff00000001868 */
[----:B------:R-:W-:Y:S08]  /*1fb0*/  HMMA.16816.F32 R112, R8, R42, R112 ;  /* 0x0000002a0870723c */ /* 0x000ff00000001870 */
[C---:B------:R-:W-:Y:S08]  /*1fc0*/  HMMA.16816.F32 R96, R12.reuse, R44, R92 ;  /* 0x0000002c0c60723c */ /* 0x040ff0000000185c */
[C---:B------:R-:W-:Y:S01]  /*1fd0*/  HMMA.16816.F32 R124, R12.reuse, R40, R36 ;  /* 0x000000280c7c723c */ /* 0x040fe20000001824 */
[----:B------:R-:W2:Y:S07]  /*1fe0*/  LDSM.16.M88.4 R36, [R139+0x4900] ;  /* 0x004900008b24783b */ /* 0x000eae0000000200 */
[C---:B------:R-:W-:Y:S01]  /*1ff0*/  HMMA.16816.F32 R128, R12.reuse, R64, R32 ;  /* 0x000000400c80723c */ /* 0x040fe20000001820 */
[----:B------:R-:W-:Y:S07]  /*2000*/  LDSM.16.M88.4 R32, [R218+0x1000] ;  /* 0x00100000da20783b */ /* 0x000fee0000000200 */
[C---:B------:R-:W-:Y:S01]  /*2010*/  HMMA.16816.F32 R132, R12.reuse, R68, R28 ;  /* 0x000000440c84723c */ /* 0x040fe2000000181c */
[----:B------:R-:W-:Y:S07]  /*2020*/  LDSM.16.M88.4 R28, [R218+0x1400] ;  /* 0x00140000da1c783b */ /* 0x000fee0000000200 */
[C---:B------:R-:W-:Y:S08]  /*2030*/  HMMA.16816.F32 R44, R12.reuse, R46, R88 ;  /* 0x0000002e0c2c723c */ /* 0x040ff00000001858 */
[C---:B------:R-:W-:Y:S08]  /*2040*/  HMMA.16816.F32 R40, R12.reuse, R42, R84 ;  /* 0x0000002a0c28723c */ /* 0x040ff00000001854 */
[C---:B------:R-:W-:Y:S08]  /*2050*/  HMMA.16816.F32 R72, R12.reuse, R66, R100 ;  /* 0x000000420c48723c */ /* 0x040ff00000001864 */
[----:B------:R-:W-:Y:S01]  /*2060*/  HMMA.16816.F32 R76, R12, R70, R24 ;  /* 0x000000460c4c723c */ /* 0x000fe20000001818 */
[----:B------:R-:W3:Y:S04]  /*2070*/  LDSM.16.M88.4 R12, [R219+0x8100] ;  /* 0x00810000db0c783b */ /* 0x000ee80000000200 */
[----:B------:R-:W4:Y:S03]  /*2080*/  LDSM.16.M88.4 R24, [R220+0x8100] ;  /* 0x00810000dc18783b */ /* 0x000f260000000200 */
[----:B------:R-:W-:Y:S01]  /*2090*/  HMMA.16816.F32 R140, R8, R66, R108 ;  /* 0x00000042088c723c */ /* 0x000fe2000000186c */
[----:B------:R-:W3:Y:S04]  /*20a0*/  LDSM.16.M88.4 R8, [R220+0x9100] ;  /* 0x00910000dc08783b */ /* 0x000ee80000000200 */
[----:B------:R-:W3:Y:S03]  /*20b0*/  LDSM.16.M88.4 R64, [R218+0x1c00] ;  /* 0x001c0000da40783b */ /* 0x000ee60000000200 */
[C---:B-1----:R-:W-:Y:S08]  /*20c0*/  HMMA.16816.F32 R92, R16.reuse, R60, R80 ;  /* 0x0000003c105c723c */ /* 0x042ff00000001850 */
[C---:B------:R-:W-:Y:S08]  /*20d0*/  HMMA.16816.F32 R88, R16.reuse, R62, R104 ;  /* 0x0000003e1058723c */ /* 0x040ff00000001868 */
[C---:B------:R-:W-:Y:S08]  /*20e0*/  HMMA.16816.F32 R80, R16.reuse, R54, R112 ;  /* 0x000000361050723c */ /* 0x040ff00000001870 */
[C---:B------:R-:W-:Y:S08]  /*20f0*/  HMMA.16816.F32 R84, R16.reuse, R52, R116 ;  /* 0x000000341054723c */ /* 0x040ff00000001874 */
[C---:B--2---:R-:W-:Y:S08]  /*2100*/  HMMA.16816.F32 R104, R16.reuse, R36, R148 ;  /* 0x000000241068723c */ /* 0x044ff00000001894 */
[C---:B------:R-:W-:Y:S08]  /*2110*/  HMMA.16816.F32 R108, R16.reuse, R20, R144 ;  /* 0x00000014106c723c */ /* 0x040ff00000001890 */
[C---:B------:R-:W-:Y:S08]  /*2120*/  HMMA.16816.F32 R112, R16.reuse, R38, R140 ;  /* 0x000000261070723c */ /* 0x040ff0000000188c */
[----:B------:R-:W-:Y:S08]  /*2130*/  HMMA.16816.F32 R100, R16, R22, R120 ;  /* 0x000000161064723c */ /* 0x000ff00000001878 */
[C---:B---3--:R-:W-:Y:S08]  /*2140*/  HMMA.16816.F32 R96, R12.reuse, R60, R96 ;  /* 0x0000003c0c60723c */ /* 0x048ff00000001860 */
[C---:B------:R-:W-:Y:S08]  /*2150*/  HMMA.16816.F32 R60, R12.reuse, R62, R44 ;  /* 0x0000003e0c3c723c */ /* 0x040ff0000000182c */
[C---:B------:R-:W-:Y:S08]  /*2160*/  HMMA.16816.F32 R16, R12.reuse, R36, R128 ;  /* 0x000000240c10723c */ /* 0x040ff00000001880 */
[C---:B------:R-:W-:Y:S08]  /*2170*/  HMMA.16816.F32 R44, R12.reuse, R52, R124 ;  /* 0x000000340c2c723c */ /* 0x040ff0000000187c */
[C---:B------:R-:W-:Y:S01]  /*2180*/  HMMA.16816.F32 R40, R12.reuse, R54, R40 ;  /* 0x000000360c28723c */ /* 0x040fe20000001828 */
[----:B------:R-:W-:Y:S07]  /*2190*/  LDSM.16.M88.4 R52, [R139+0x5100] ;  /* 0x005100008b34783b */ /* 0x000fee0000000200 */
[C---:B------:R-:W-:Y:S01]  /*21a0*/  HMMA.16816.F32 R68, R12.reuse, R38, R72 ;  /* 0x000000260c44723c */ /* 0x040fe20000001848 */
[----:B------:R-:W-:Y:S07]  /*21b0*/  LDSM.16.M88.4 R36, [R139+0x5d00] ;  /* 0x005d00008b24783b */ /* 0x000fee0000000200 */
[C---:B------:R-:W-:Y:S08]  /*21c0*/  HMMA.16816.F32 R72, R12.reuse, R20, R132 ;  /* 0x000000140c48723c */ /* 0x040ff00000001884 */
[----:B------:R-:W-:Y:S01]  /*21d0*/  HMMA.16816.F32 R76, R12, R22, R76 ;  /* 0x000000160c4c723c */ /* 0x000fe2000000184c */
[----:B------:R-:W1:Y:S04]  /*21e0*/  LDSM.16.M88.4 R20, [R219+0xb100] ;  /* 0x00b10000db14783b */ /* 0x000e680000000200 */
[----:B------:R-:W-:Y:S03]  /*21f0*/  LDSM.16.M88.4 R12, [R220+0xa100] ;  /* 0x00a10000dc0c783b */ /* 0x000fe60000000200 */
[C---:B----4-:R-:W-:Y:S08]  /*2200*/  HMMA.16816.F32 R124, R24.reuse, R34, R60 ;  /* 0x00000022187c723c */ /* 0x050ff0000000183c */
[C---:B------:R-:W-:Y:S01]  /*2210*/  HMMA.16816.F32 R116, R24.reuse, R48, R16 ;  /* 0x000000301874723c */ /* 0x040fe20000001810 */
[----:B------:R-:W2:Y:S07]  /*2220*/  LDSM.16.M88.4 R16, [R219+0xa100] ;  /* 0x00a10000db10783b */ /* 0x000eae0000000200 */
[C---:B------:R-:W-:Y:S01]  /*2230*/  HMMA.16816.F32 R60, R24.reuse, R28, R44 ;  /* 0x0000001c183c723c */ /* 0x040fe2000000182c */
[----:B------:R-:W3:Y:S07]  /*2240*/  LDSM.16.M88.4 R44, [R139+0x5500] ;  /* 0x005500008b2c783b */ /* 0x000eee0000000200 */
[----:B------:R-:W-:Y:S01]  /*2250*/  HMMA.16816.F32 R120, R24, R30, R40 ;  /* 0x0000001e1878723c */ /* 0x000fe20000001828 */
[----:B------:R-:W4:Y:S07]  /*2260*/  LDSM.16.M88.4 R40, [R139+0x5900] ;  /* 0x005900008b28783b */ /* 0x000f2e0000000200 */
[C---:B------:R-:W-:Y:S08]  /*2270*/  HMMA.16816.F32 R92, R8.reuse, R32, R92 ;  /* 0x00000020085c723c */ /* 0x040ff0000000185c */
[----:B------:R-:W-:Y:S08]  /*2280*/  HMMA.16816.F32 R148, R8, R34, R88 ;  /* 0x000000220894723c */ /* 0x000ff00000001858 */
[----:B------:R-:W-:Y:S01]  /*2290*/  HMMA.16816.F32 R128, R24, R32, R96 ;  /* 0x000000201880723c */ /* 0x000fe20000001860 */
[----:B------:R-:W-:Y:S07]  /*22a0*/  LDSM.16.M88.4 R32, [R218+0x2400] ;  /* 0x00240000da20783b */ /* 0x000fee0000000200 */
[C---:B------:R-:W-:Y:S08]  /*22b0*/  HMMA.16816.F32 R144, R8.reuse, R28, R84 ;  /* 0x0000001c0890723c */ /* 0x040ff00000001854 */
[C---:B------:R-:W-:Y:S01]  /*22c0*/  HMMA.16816.F32 R140, R8.reuse, R30, R80 ;  /* 0x0000001e088c723c */ /* 0x040fe20000001850 */
[----:B------:R-:W-:Y:S07]  /*22d0*/  LDSM.16.M88.4 R28, [R218+0x2800] ;  /* 0x00280000da1c783b */ /* 0x000fee0000000200 */
[C---:B------:R-:W-:Y:S08]  /*22e0*/  HMMA.16816.F32 R88, R8.reuse, R48, R104 ;  /* 0x000000300858723c */ /* 0x040ff00000001868 */
[C---:B------:R-:W-:Y:S08]  /*22f0*/  HMMA.16816.F32 R84, R8.reuse, R50, R112 ;  /* 0x000000320854723c */ /* 0x040ff00000001870 */
[C---:B------:R-:W-:Y:S08]  /*2300*/  HMMA.16816.F32 R80, R8.reuse, R64, R108 ;  /* 0x000000400850723c */ /* 0x040ff0000000186c */
[----:B------:R-:W-:Y:S01]  /*2310*/  HMMA.16816.F32 R132, R8, R66, R100 ;  /* 0x000000420884723c */ /* 0x000fe20000001864 */
[----:B------:R-:W-:Y:S07]  /*2320*/  LDSM.16.M88.4 R8, [R220+0xb100] ;  /* 0x00b10000dc08783b */ /* 0x000fee0000000200 */
[C---:B------:R-:W-:Y:S01]  /*2330*/  HMMA.16816.F32 R112, R24.reuse, R50, R68 ;  /* 0x000000321870723c */ /* 0x040fe20000001844 */
[----:B------:R-:W3:Y:S07]  /*2340*/  LDSM.16.M88.4 R48, [R218+0x2000] ;  /* 0x00200000da30783b */ /* 0x000eee0000000200 */
[C---:B------:R-:W-:Y:S08]  /*2350*/  HMMA.16816.F32 R108, R24.reuse, R64, R72 ;  /* 0x00000040186c723c */ /* 0x040ff00000001848 */
[----:B------:R-:W-:Y:S01]  /*2360*/  HMMA.16816.F32 R76, R24, R66, R76 ;  /* 0x00000042184c723c */ /* 0x000fe2000000184c */
[----:B------:R-:W4:Y:S01]  /*2370*/  LDSM.16.M88.4 R24, [R218+0x2c00] ;  /* 0x002c0000da18783b */ /* 0x000f220000000200 */
[----:B------:R-:W-:-:S06]  /*2380*/  DEPBAR.LE SB0, 0x0 ;  /* 0x000080000000791a */ /* 0x000fcc0000000000 */
[C---:B-1----:R-:W-:Y:S08]  /*2390*/  HMMA.16816.F32 R104, R20.reuse, R52, R92 ;  /* 0x000000341468723c */ /* 0x042ff0000000185c */
[----:B------:R-:W-:Y:S08]  /*23a0*/  HMMA.16816.F32 R100, R20, R54, R148 ;  /* 0x000000361464723c */ /* 0x000ff00000001894 */
[C---:B--2---:R-:W-:Y:S08]  /*23b0*/  HMMA.16816.F32 R68, R16.reuse, R52, R128 ;  /* 0x000000341044723c */ /* 0x044ff00000001880 */
[----:B------:R-:W-:Y:S08]  /*23c0*/  HMMA.16816.F32 R64, R16, R54, R124 ;  /* 0x000000361040723c */ /* 0x000ff0000000187c */
[C---:B---3--:R-:W-:Y:S08]  /*23d0*/  HMMA.16816.F32 R96, R20.reuse, R44, R144 ;  /* 0x0000002c1460723c */ /* 0x048ff00000001890 */
[----:B------:R-:W-:Y:S08]  /*23e0*/  HMMA.16816.F32 R92, R20, R46, R140 ;  /* 0x0000002e145c723c */ /* 0x000ff0000000188c */
[C---:B------:R-:W-:Y:S08]  /*23f0*/  HMMA.16816.F32 R60, R16.reuse, R44, R60 ;  /* 0x0000002c103c723c */ /* 0x040ff0000000183c */
[----:B------:R-:W-:Y:S08]  /*2400*/  HMMA.16816.F32 R52, R16, R46, R120 ;  /* 0x0000002e1034723c */ /* 0x000ff00000001878 */
[C---:B----4-:R-:W-:Y:S08]  /*2410*/  HMMA.16816.F32 R88, R20.reuse, R40, R88 ;  /* 0x000000281458723c */ /* 0x050ff00000001858 */
[C---:B------:R-:W-:Y:S08]  /*2420*/  HMMA.16816.F32 R84, R20.reuse, R42, R84 ;  /* 0x0000002a1454723c */ /* 0x040ff00000001854 */
[C---:B------:R-:W-:Y:S08]  /*2430*/  HMMA.16816.F32 R80, R20.reuse, R36, R80 ;  /* 0x000000241450723c */ /* 0x040ff00000001850 */
[----:B------:R-:W-:Y:S08]  /*2440*/  HMMA.16816.F32 R72, R20, R38, R132 ;  /* 0x000000261448723c */ /* 0x000ff00000001884 */
[C---:B------:R-:W-:Y:S08]  /*2450*/  HMMA.16816.F32 R44, R16.reuse, R40, R116 ;  /* 0x00000028102c723c */ /* 0x040ff00000001874 */
[C---:B------:R-:W-:Y:S08]  /*2460*/  HMMA.16816.F32 R40, R16.reuse, R42, R112 ;  /* 0x0000002a1028723c */ /* 0x040ff00000001870 */
[C---:B------:R-:W-:Y:S08]  /*2470*/  HMMA.16816.F32 R20, R16.reuse, R36, R108 ;  /* 0x000000241014723c */ /* 0x040ff0000000186c */
[----:B------:R-:W-:Y:S08]  /*2480*/  HMMA.16816.F32 R16, R16, R38, R76 ;  /* 0x000000261010723c */ /* 0x000ff0000000184c */
[C---:B------:R-:W-:Y:S08]  /*2490*/  HMMA.16816.F32 R104, R8.reuse, R48, R104 ;  /* 0x000000300868723c */ /* 0x040ff00000001868 */
[----:B------:R-:W-:Y:S08]  /*24a0*/  HMMA.16816.F32 R100, R8, R50, R100 ;  /* 0x000000320864723c */ /* 0x000ff00000001864 */
[C---:B------:R-:W-:Y:S08]  /*24b0*/  HMMA.16816.F32 R68, R12.reuse, R48, R68 ;  /* 0x000000300c44723c */ /* 0x040ff00000001844 */
[----:B------:R-:W-:Y:S08]  /*24c0*/  HMMA.16816.F32 R48, R12, R50, R64 ;  /* 0x000000320c30723c */ /* 0x000ff00000001840 */
[----:B------:R-:W-:Y:S08]  /*24d0*/  HMMA.16816.F32 R76, R8, R26, R72 ;  /* 0x0000001a084c723c */ /* 0x000ff00000001848 */
[----:B------:R-:W-:Y:S08]  /*24e0*/  HMMA.16816.F32 R64, R12, R34, R52 ;  /* 0x000000220c40723c */ /* 0x000ff00000001834 */
[----:B------:R-:W-:Y:S08]  /*24f0*/  HMMA.16816.F32 R80, R8, R24, R80 ;  /* 0x000000180850723c */ /* 0x000ff00000001850 */
[C---:B------:R-:W-:Y:S08]  /*2500*/  HMMA.16816.F32 R72, R12.reuse, R32, R60 ;  /* 0x000000200c48723c */ /* 0x040ff0000000183c */
[----:B------:R-:W-:Y:S08]  /*2510*/  HMMA.16816.F32 R52, R12, R24, R20 ;  /* 0x000000180c34723c */ /* 0x000ff00000001814 */
[C---:B------:R-:W-:Y:S08]  /*2520*/  HMMA.16816.F32 R96, R8.reuse, R32, R96 ;  /* 0x000000200860723c */ /* 0x040ff00000001860 */
[C---:B------:R-:W-:Y:S08]  /*2530*/  HMMA.16816.F32 R92, R8.reuse, R34, R92 ;  /* 0x00000022085c723c */ /* 0x040ff0000000185c */
[C---:B------:R-:W-:Y:S08]  /*2540*/  HMMA.16816.F32 R88, R8.reuse, R28, R88 ;  /* 0x0000001c0858723c */ /* 0x040ff00000001858 */
[----:B------:R-:W-:Y:S08]  /*2550*/  HMMA.16816.F32 R84, R8, R30, R84 ;  /* 0x0000001e0854723c */ /* 0x000ff00000001854 */
[C---:B------:R-:W-:Y:S08]  /*2560*/  HMMA.16816.F32 R60, R12.reuse, R28, R44 ;  /* 0x0000001c0c3c723c */ /* 0x040ff0000000182c */
[C---:B------:R-:W-:Y:S08]  /*2570*/  HMMA.16816.F32 R40, R12.reuse, R30, R40 ;  /* 0x0000001e0c28723c */ /* 0x040ff00000001828 */
[----:B------:R-:W-:Y:S01]  /*2580*/  HMMA.16816.F32 R24, R12, R26, R16 ;  /* 0x0000001a0c18723c */ /* 0x000fe20000001810 */
[----:B------:R-:W-:Y:S06]  /*2590*/  BAR.SYNC.DEFER_BLOCKING 0x0 ;  /* 0x0000000000007b1d */ /* 0x000fec0000010000 */
[----:B------:R-:W-:Y:S05]  /*25a0*/  @!P4 BRA `(.L_x_10) ;  /* 0x000004200000c947 */ /* 0x000fea0003800000 */
[----:B------:R-:W-:Y:S02]  /*25b0*/  IMAD R3, R152, 0x40, R252 ;  /* 0x0000004098037824 */ /* 0x000fe400078e02fc */
[----:B------:R-:W-:-:S03]  /*25c0*/  IMAD.MOV.U32 R222, RZ, RZ, RZ ;  /* 0x000000ffffde7224 */ /* 0x000fc600078e00ff */
[----:B------:R-:W-:-:S05]  /*25d0*/  IADD3 R3, R3, -0x40, R245 ;  /* 0xffffffc003037810 */ /* 0x000fca0007ffe0f5 */
[----:B------:R-:W-:-:S04]  /*25e0*/  @P0 IMAD.HI.U32 R5, R3, c[0x0][0x2bc], RZ ;  /* 0x0000af0003050a27 */ /* 0x000fc800078e00ff */
[----:B------:R-:W-:Y:S01]  /*25f0*/  IMAD.MOV.U32 R2, RZ, RZ, R3 ;  /* 0x000000ffff027224 */ /* 0x000fe200078e0003 */
[----:B------:R-:W-:-:S04]  /*2600*/  @P0 SHF.R.U32.HI R2, RZ, c[0x0][0x2c0], R5 ;  /* 0x0000b000ff020a19 */ /* 0x000fc80000011605 */
[----:B------:R-:W-:-:S04]  /*2610*/  @!P6 IADD3 R5, P4, R2, R162, RZ ;  /* 0x000000a20205e210 */ /* 0x000fc80007f9e0ff */
[----:B------:R-:W-:Y:S02]  /*2620*/  @!P6 LEA.HI.X.SX32 R7, R2, R160, 0x1, P4 ;  /* 0x000000a00207e211 */ /* 0x000fe400020f0eff */
[----:B------:R-:W-:-:S04]  /*2630*/  @!P6 LEA R6, P4, R5, c[0x0][0x2a0], 0x2 ;  /* 0x0000a8000506ea11 */ /* 0x000fc800078810ff */
[----:B------:R-:W-:-:S05]  /*2640*/  @!P6 LEA.HI.X R7, R5, c[0x0][0x2a4], R7, 0x2, P4 ;  /* 0x0000a9000507ea11 */ /* 0x000fca00020f1407 */
[----:B------:R1:W2:Y:S01]  /*2650*/  @!P6 LDG.E R222, [R6.64] ;  /* 0x0000000606dee981 */ /* 0x0002a2000c1e1900 */
[----:B------:R-:W-:Y:S01]  /*2660*/  IMAD.MOV R2, RZ, RZ, -R2 ;  /* 0x000000ffff027224 */ /* 0x000fe200078e0a02 */
[----:B------:R-:W-:Y:S01]  /*2670*/  SEL R20, RZ, 0x10, P3 ;  /* 0x00000010ff147807 */ /* 0x000fe20001800000 */
[----:B------:R-:W-:Y:S01]  /*2680*/  IMAD.SHL.U32 R22, R56, 0x2, RZ ;  /* 0x0000000238167824 */ /* 0x000fe200078e00ff */
[----:B------:R-:W-:Y:S01]  /*2690*/  SEL R21, RZ, 0x10, P2 ;  /* 0x00000010ff157807 */ /* 0x000fe20001000000 */
[----:B------:R-:W-:Y:S01]  /*26a0*/  IMAD R223, R2, c[0x0][0x2b8], R3 ;  /* 0x0000ae0002df7a24 */ /* 0x000fe200078e0203 */
[----:B------:R-:W-:Y:S01]  /*26b0*/  IADD3 R8, -R20, 0x10, RZ ;  /* 0x0000001014087810 */ /* 0x000fe20007ffe1ff */
[----:B------:R-:W-:Y:S01]  /*26c0*/  IMAD.SHL.U32 R18, R186, 0x2, RZ ;  /* 0x00000002ba127824 */ /* 0x000fe200078e00ff */
[----:B------:R-:W-:Y:S02]  /*26d0*/  SEL R19, RZ, 0x10, P1 ;  /* 0x00000010ff137807 */ /* 0x000fe40000800000 */
[----:B------:R-:W-:-:S02]  /*26e0*/  SHF.R.S32.HI R2, RZ, 0x1f, R223 ;  /* 0x0000001fff027819 */ /* 0x000fc400000114df */
[----:B------:R-:W-:-:S03]  /*26f0*/  SHF.L.U64.HI R9, R56, 0x1, R156 ;  /* 0x0000000138097819 */ /* 0x000fc6000001029c */
[----:B------:R-:W-:Y:S02]  /*2700*/  IMAD R5, R2, c[0x0][0x1e0], RZ ;  /* 0x0000780002057a24 */ /* 0x000fe400078e02ff */
[----:B------:R-:W-:-:S04]  /*2710*/  IMAD.WIDE.U32 R2, R223, c[0x0][0x1e0], RZ ;  /* 0x00007800df027a25 */ /* 0x000fc800078e00ff */
[----:B------:R-:W-:-:S04]  /*2720*/  IMAD R5, R223, c[0x0][0x1e4], R5 ;  /* 0x00007900df057a24 */ /* 0x000fc800078e0205 */
[----:B------:R-:W-:Y:S01]  /*2730*/  IMAD.IADD R3, R3, 0x1, R5 ;  /* 0x0000000103037824 */ /* 0x000fe200078e0205 */
[----:B-1----:R-:W-:Y:S02]  /*2740*/  SHF.L.U64.HI R7, R185, 0x1, R155 ;  /* 0x00000001b9077819 */ /* 0x002fe4000001029b */
[----:B--2---:R-:W-:Y:S01]  /*2750*/  SHF.R.S32.HI R5, RZ, 0x1f, R222 ;  /* 0x0000001fff057819 */ /* 0x004fe200000114de */
[----:B------:R-:W-:-:S04]  /*2760*/  IMAD.WIDE.U32 R2, R222, c[0x0][0x1f0], R2 ;  /* 0x00007c00de027a25 */ /* 0x000fc800078e0002 */
[----:B------:R-:W-:Y:S01]  /*2770*/  IMAD R5, R5, c[0x0][0x1f0], RZ ;  /* 0x00007c0005057a24 */ /* 0x000fe200078e02ff */
[----:B------:R-:W-:-:S03]  /*2780*/  IADD3 R2, P4, R158, R2, RZ ;  /* 0x000000029e027210 */ /* 0x000fc60007f9e0ff */
[----:B------:R-:W-:-:S05]  /*2790*/  IMAD R5, R222, c[0x0][0x1f4], R5 ;  /* 0x00007d00de057a24 */ /* 0x000fca00078e0205 */
[----:B------:R-:W-:Y:S02]  /*27a0*/  IADD3.X R3, R157, R3, R5, P4, !PT ;  /* 0x000000039d037210 */ /* 0x000fe400027fe405 */
[----:B------:R-:W-:-:S04]  /*27b0*/  LEA R5, P4, R2, c[0x0][0x1c8], 0x1 ;  /* 0x0000720002057a11 */ /* 0x000fc800078808ff */
[----:B------:R-:W-:Y:S01]  /*27c0*/  LEA.HI.X R6, R2, c[0x0][0x1cc], R3, 0x1, P4 ;  /* 0x0000730002067a11 */ /* 0x000fe200020f0c03 */
[----:B------:R-:W-:Y:S04]  /*27d0*/  SHFL.IDX PT, R16, R5, RZ, 0x1c1f ;  /* 0x001c1fff05107589 */ /* 0x000fe800000e0000 */
[----:B------:R1:W2:Y:S04]  /*27e0*/  SHFL.IDX PT, R2, R5, 0x1, 0x1c1f ;  /* 0x003c1f0005027f89 */ /* 0x0002a800000e0000 */
[----:B------:R-:W3:Y:S04]  /*27f0*/  SHFL.IDX PT, R3, R6, 0x1, 0x1c1f ;  /* 0x003c1f0006037f89 */ /* 0x000ee800000e0000 */
[----:B------:R4:W5:Y:S01]  /*2800*/  SHFL.IDX PT, R17, R6, RZ, 0x1c1f ;  /* 0x001c1fff06117589 */ /* 0x00096200000e0000 */
[----:B-1----:R-:W-:-:S02]  /*2810*/  LOP3.LUT R5, R8, 0xf, RZ, 0xc0, !PT ;  /* 0x0000000f08057812 */ /* 0x002fc400078ec0ff */
[----:B------:R-:W-:Y:S02]  /*2820*/  IADD3 R8, -R21, 0x10, RZ ;  /* 0x0000001015087810 */ /* 0x000fe40007ffe1ff */
[-C--:B--2---:R-:W-:Y:S02]  /*2830*/  IADD3 R14, P5, P4, R5, R2.reuse, R22 ;  /* 0x00000002050e7210 */ /* 0x084fe40007cbe016 */
[----:B------:R-:W-:Y:S01]  /*2840*/  LOP3.LUT R5, R8, 0xf, RZ, 0xc0, !PT ;  /* 0x0000000f08057812 */ /* 0x000fe200078ec0ff */
[----:B----4-:R-:W-:Y:S01]  /*2850*/  IMAD.SHL.U32 R6, R185, 0x2, RZ ;  /* 0x00000002b9067824 */ /* 0x010fe200078e00ff */
[----:B------:R-:W-:Y:S02]  /*2860*/  IADD3 R8, -R19, 0x10, RZ ;  /* 0x0000001013087810 */ /* 0x000fe40007ffe1ff */
[----:B---3--:R-:W-:Y:S02]  /*2870*/  IADD3.X R15, RZ, R3, R9, P5, P4 ;  /* 0x00000003ff0f7210 */ /* 0x008fe40002fe8409 */
[----:B------:R-:W-:-:S02]  /*2880*/  IADD3 R12, P5, P4, R5, R2, R6 ;  /* 0x00000002050c7210 */ /* 0x000fc40007cbe006 */
[----:B------:R-:W-:Y:S02]  /*2890*/  LOP3.LUT R5, R8, 0xf, RZ, 0xc0, !PT ;  /* 0x0000000f08057812 */ /* 0x000fe400078ec0ff */
[----:B------:R-:W-:Y:S02]  /*28a0*/  IADD3.X R13, RZ, R3, R7, P5, P4 ;  /* 0x00000003ff0d7210 */ /* 0x000fe40002fe8407 */
[----:B------:R-:W-:Y:S02]  /*28b0*/  IADD3 R10, P5, P4, R5, R2, R18 ;  /* 0x00000002050a7210 */ /* 0x000fe40007cbe012 */
[----:B------:R-:W-:-:S04]  /*28c0*/  SHF.L.U64.HI R5, R186, 0x1, R154 ;  /* 0x00000001ba057819 */ /* 0x000fc8000001029a */
[----:B------:R-:W-:Y:S02]  /*28d0*/  IADD3.X R11, RZ, R3, R5, P5, P4 ;  /* 0x00000003ff0b7210 */ /* 0x000fe40002fe8405 */
[C---:B------:R-:W-:Y:S02]  /*28e0*/  IADD3 R8, P5, R16.reuse, R22, RZ ;  /* 0x0000001610087210 */ /* 0x040fe40007fbe0ff */
[----:B------:R-:W-:-:S03]  /*28f0*/  IADD3 R6, P4, R16, R6, RZ ;  /* 0x0000000610067210 */ /* 0x000fc60007f9e0ff */
[C---:B-----5:R-:W-:Y:S01]  /*2900*/  IMAD.X R9, R17.reuse, 0x1, R9, P5 ;  /* 0x0000000111097824 */ /* 0x060fe200028e0609 */
[----:B------:R-:W-:Y:S01]  /*2910*/  ISETP.NE.U32.AND P5, PT, R20, RZ, PT ;  /* 0x000000ff1400720c */ /* 0x000fe20003fa5070 */
[C---:B------:R-:W-:Y:S01]  /*2920*/  IMAD.X R7, R17.reuse, 0x1, R7, P4 ;  /* 0x0000000111077824 */ /* 0x040fe200020e0607 */
[----:B------:R-:W-:Y:S02]  /*2930*/  IADD3 R2, P4, R16, R18, RZ ;  /* 0x0000001210027210 */ /* 0x000fe40007f9e0ff */
[----:B------:R1:W-:Y:S03]  /*2940*/  LDGSTS.E.BYPASS.LTC128B.128 [R221+0x3100], [R8.64], !P3 ;  /* 0x0310000008dd7fae */ /* 0x0003e6000d901d46 */
[----:B------:R-:W-:Y:S01]  /*2950*/  IMAD.X R3, R17, 0x1, R5, P4 ;  /* 0x0000000111037824 */ /* 0x000fe200020e0605 */
[----:B------:R1:W-:Y:S01]  /*2960*/  LDGSTS.E.BYPASS.LTC128B.128 [R221+0x4100], [R6.64], !P2 ;  /* 0x0410000006dd7fae */ /* 0x0003e2000d101d46 */
[----:B------:R-:W-:-:S03]  /*2970*/  ISETP.NE.U32.AND P4, PT, R21, RZ, PT ;  /* 0x000000ff1500720c */ /* 0x000fc60003f85070 */
[----:B------:R1:W-:Y:S04]  /*2980*/  LDGSTS.E.BYPASS.LTC128B.128 [R221+0x5100], [R2.64], !P1 ;  /* 0x0510000002dd7fae */ /* 0x0003e8000c901d46 */
[----:B------:R1:W-:Y:S01]  /*2990*/  LDGSTS.E.BYPASS.LTC128B.128.ZFILL [R221+0x3900], [R14.64], P5 ;  /* 0x039000000edd7fae */ /* 0x0003e2000a941d46 */
[----:B------:R-:W-:-:S05]  /*29a0*/  ISETP.NE.U32.AND P5, PT, R19, RZ, PT ;  /* 0x000000ff1300720c */ /* 0x000fca0003fa5070 */
[----:B------:R1:W-:Y:S08]  /*29b0*/  LDGSTS.E.BYPASS.LTC128B.128.ZFILL [R221+0x4900], [R12.64], P4 ;  /* 0x049000000cdd7fae */ /* 0x0003f0000a141d46 */
[----:B------:R1:W-:Y:S02]  /*29c0*/  LDGSTS.E.BYPASS.LTC128B.128.ZFILL [R221+0x5900], [R10.64], P5 ;  /* 0x059000000add7fae */ /* 0x0003e4000a941d46 */
.L_x_10:
[----:B-1----:R-:W-:Y:S01]  /*29d0*/  LOP3.LUT R2, R153, 0xffffffe0, RZ, 0xc0, !PT ;  /* 0xffffffe099027812 */ /* 0x002fe200078ec0ff */
[----:B------:R-:W-:Y:S01]  /*29e0*/  IMAD.SHL.U32 R216, R0, 0x2, RZ ;  /* 0x0000000200d87824 */ /* 0x000fe200078e00ff */
[----:B------:R-:W0:Y:S03]  /*29f0*/  LDGDEPBAR ;  /* 0x00000000000079af */ /* 0x000e260000000000 */
[----:B------:R-:W-:Y:S01]  /*2a00*/  IMAD.IADD R2, R172, 0x1, -R2 ;  /* 0x00000001ac027824 */ /* 0x000fe200078e0a02 */
[----:B------:R-:W-:Y:S01]  /*2a10*/  LDSM.16.MT88.4 R20, [R216+0x1100] ;  /* 0x00110000d814783b */ /* 0x000fe20000004200 */
[----:B------:R-:W-:-:S03]  /*2a20*/  IMAD R217, R4, 0x2, R216 ;  /* 0x0000000204d97824 */ /* 0x000fc600078e02d8 */
[----:B------:R-:W-:-:S04]  /*2a30*/  SHF.R.S32.HI R3, RZ, 0x1f, R2 ;  /* 0x0000001fff037819 */ /* 0x000fc80000011402 */
[----:B------:R-:W-:-:S04]  /*2a40*/  LEA.HI R3, R3, R2, RZ, 0x2 ;  /* 0x0000000203037211 */ /* 0x000fc800078f10ff */
[----:B------:R-:W-:-:S05]  /*2a50*/  LOP3.LUT R3, R3, 0x7ffffffc, RZ, 0xc0, !PT ;  /* 0x7ffffffc03037812 */ /* 0x000fca00078ec0ff */
[----:B------:R-:W-:-:S04]  /*2a60*/  IMAD.IADD R2, R2, 0x1, -R3 ;  /* 0x0000000102027824 */ /* 0x000fc800078e0a03 */
[----:B------:R-:W-:-:S05]  /*2a70*/  IMAD R2, R2, -0x2, R138 ;  /* 0xfffffffe02027824 */ /* 0x000fca00078e028a */
[C---:B------:R-:W-:Y:S02]  /*2a80*/  ISETP.GT.AND P5, PT, R2.reuse, RZ, PT ;  /* 0x000000ff0200720c */ /* 0x040fe40003fa4270 */
[----:B------:R-:W-:Y:S02]  /*2a90*/  ISETP.GT.AND P4, PT, R2, 0x1, PT ;  /* 0x000000010200780c */ /* 0x000fe40003f84270 */
[----:B------:R-:W-:Y:S02]  /*2aa0*/  FSEL R15, R106, -INF , P5 ;  /* 0xff8000006a0f7808 */ /* 0x000fe40002800000 */
[----:B------:R-:W-:Y:S02]  /*2ab0*/  FSEL R10, R104, -INF , P5 ;  /* 0xff800000680a7808 */ /* 0x000fe40002800000 */
[----:B------:R-:W-:Y:S02]  /*2ac0*/  FSEL R39, R70, -INF , P5 ;  /* 0xff80000046277808 */ /* 0x000fe40002800000 */
[----:B------:R-:W-:-:S02]  /*2ad0*/  FSEL R32, R68, -INF , P5 ;  /* 0xff80000044207808 */ /* 0x000fc40002800000 */
[----:B------:R-:W-:Y:S02]  /*2ae0*/  FSEL R11, R105, -INF , P4 ;  /* 0xff800000690b7808 */ /* 0x000fe40002000000 */
[C---:B------:R-:W-:Y:S02]  /*2af0*/  ISETP.GT.AND P5, PT, R2.reuse, 0x8, PT ;  /* 0x000000080200780c */ /* 0x040fe40003fa4270 */
[----:B------:R-:W-:Y:S02]  /*2b00*/  FSEL R16, R107, -INF , P4 ;  /* 0xff8000006b107808 */ /* 0x000fe40002000000 */
[----:B------:R-:W-:Y:S02]  /*2b10*/  FSEL R44, R71, -INF , P4 ;  /* 0xff800000472c7808 */ /* 0x000fe40002000000 */
[----:B------:R-:W-:Y:S02]  /*2b20*/  FSEL R36, R69, -INF , P4 ;  /* 0xff80000045247808 */ /* 0x000fe40002000000 */
[----:B------:R-:W-:-:S02]  /*2b30*/  ISETP.GT.AND P4, PT, R2, 0x9, PT ;  /* 0x000000090200780c */ /* 0x000fc40003f84270 */
[----:B------:R-:W-:Y:S02]  /*2b40*/  FSEL R13, R100, -INF , P5 ;  /* 0xff800000640d7808 */ /* 0x000fe40002800000 */
[----:B------:R-:W-:Y:S02]  /*2b50*/  FMNMX.FTZ R3, R10, R11, !PT ;  /* 0x0000000b0a037209 */ /* 0x000fe40007810000 */
[----:B------:R-:W-:Y:S02]  /*2b60*/  FSEL R17, R102, -INF , P5 ;  /* 0xff80000066117808 */ /* 0x000fe40002800000 */
[----:B------:R-:W-:Y:S02]  /*2b70*/  FSEL R45, R50, -INF , P5 ;  /* 0xff800000322d7808 */ /* 0x000fe40002800000 */
[----:B------:R-:W-:Y:S02]  /*2b80*/  FSEL R37, R48, -INF , P5 ;  /* 0xff80000030257808 */ /* 0x000fe40002800000 */
[----:B------:R-:W-:-:S02]  /*2b90*/  FSEL R14, R101, -INF , P4 ;  /* 0xff800000650e7808 */ /* 0x000fc40002000000 */
[C---:B------:R-:W-:Y:S02]  /*2ba0*/  ISETP.GT.AND P5, PT, R2.reuse, 0x10, PT ;  /* 0x000000100200780c */ /* 0x040fe40003fa4270 */
[----:B------:R-:W-:Y:S02]  /*2bb0*/  FMNMX.FTZ R3, R13, R3, !PT ;  /* 0x000000030d037209 */ /* 0x000fe40007810000 */
        /* <DEDUP_REMOVED lines=22> */
[----:B------:R-:W-:Y:S02]  /*2d20*/  ISETP.GT.AND P5, PT, R2, 0x20, PT ;  /* 0x000000200200780c */ /* 0x000fe40003fa4270 */
[----:B------:R-:W-:Y:S02]  /*2d30*/  FMNMX.FTZ R3, R49, R3, !PT ;  /* 0x0000000331037209 */ /* 0x000fe40007810000 */
[----:B------:R-:W-:Y:S02]  /*2d40*/  FMNMX.FTZ R5, R15, R16, !PT ;  /* 0x000000100f057209 */ /* 0x000fe40007810000 */
[----:B------:R-:W-:Y:S02]  /*2d50*/  FSEL R59, R95, -INF , P4 ;  /* 0xff8000005f3b7808 */ /* 0x000fe40002000000 */
[----:B------:R-:W-:Y:S02]  /*2d60*/  FSEL R124, R67, -INF , P4 ;  /* 0xff800000437c7808 */ /* 0x000fe40002000000 */
[----:B------:R-:W-:-:S02]  /*2d70*/  FSEL R122, R65, -INF , P4 ;  /* 0xff800000417a7808 */ /* 0x000fc40002000000 */
[----:B------:R-:W-:Y:S02]  /*2d80*/  ISETP.GT.AND P4, PT, R2, 0x21, PT ;  /* 0x000000210200780c */ /* 0x000fe40003f84270 */
[----:B------:R-:W-:Y:S02]  /*2d90*/  FSEL R134, R88, -INF , P5 ;  /* 0xff80000058867808 */ /* 0x000fe40002800000 */
[----:B------:R-:W-:Y:S02]  /*2da0*/  FMNMX.FTZ R3, R50, R3, !PT ;  /* 0x0000000332037209 */ /* 0x000fe40007810000 */
[----:B------:R-:W-:Y:S02]  /*2db0*/  FMNMX.FTZ R5, R17, R5, !PT ;  /* 0x0000000511057209 */ /* 0x000fe40007810000 */
[----:B------:R-:W-:Y:S02]  /*2dc0*/  FSEL R164, R90, -INF , P5 ;  /* 0xff8000005aa47808 */ /* 0x000fe40002800000 */
[----:B------:R-:W-:-:S02]  /*2dd0*/  FSEL R181, R62, -INF , P5 ;  /* 0xff8000003eb57808 */ /* 0x000fc40002800000 */
[----:B------:R-:W-:Y:S02]  /*2de0*/  FSEL R176, R60, -INF , P5 ;  /* 0xff8000003cb07808 */ /* 0x000fe40002800000 */
[----:B------:R-:W-:Y:S02]  /*2df0*/  FSEL R138, R89, -INF , P4 ;  /* 0xff800000598a7808 */ /* 0x000fe40002000000 */
[----:B------:R-:W-:Y:S02]  /*2e00*/  ISETP.GT.AND P5, PT, R2, 0x28, PT ;  /* 0x000000280200780c */ /* 0x000fe40003fa4270 */
[----:B------:R-:W-:Y:S02]  /*2e10*/  FMNMX.FTZ R3, R134, R3, !PT ;  /* 0x0000000386037209 */ /* 0x000fe40007810000 */
[----:B------:R-:W-:Y:S02]  /*2e20*/  FMNMX.FTZ R5, R28, R5, !PT ;  /* 0x000000051c057209 */ /* 0x000fe40007810000 */
[----:B------:R-:W-:-:S02]  /*2e30*/  FSEL R165, R91, -INF , P4 ;  /* 0xff8000005ba57808 */ /* 0x000fc40002000000 */
[----:B------:R-:W-:Y:S02]  /*2e40*/  FSEL R182, R63, -INF , P4 ;  /* 0xff8000003fb67808 */ /* 0x000fe40002000000 */
[----:B------:R-:W-:Y:S02]  /*2e50*/  FSEL R177, R61, -INF , P4 ;  /* 0xff8000003db17808 */ /* 0x000fe40002000000 */
[----:B------:R-:W-:Y:S02]  /*2e60*/  ISETP.GT.AND P4, PT, R2, 0x29, PT ;  /* 0x000000290200780c */ /* 0x000fe40003f84270 */
[----:B------:R-:W-:Y:S02]  /*2e70*/  FSEL R132, R84, -INF , P5 ;  /* 0xff80000054847808 */ /* 0x000fe40002800000 */
[----:B------:R-:W-:Y:S02]  /*2e80*/  FMNMX.FTZ R3, R138, R3, !PT ;  /* 0x000000038a037209 */ /* 0x000fe40007810000 */
[----:B------:R-:W-:-:S02]  /*2e90*/  FMNMX.FTZ R5, R51, R5, !PT ;  /* 0x0000000533057209 */ /* 0x000fc40007810000 */
[----:B------:R-:W-:Y:S02]  /*2ea0*/  FSEL R166, R86, -INF , P5 ;  /* 0xff80000056a67808 */ /* 0x000fe40002800000 */
[----:B------:R-:W-:Y:S02]  /*2eb0*/  FSEL R180, R42, -INF , P5 ;  /* 0xff8000002ab47808 */ /* 0x000fe40002800000 */
[----:B------:R-:W-:Y:S02]  /*2ec0*/  FSEL R178, R40, -INF , P5 ;  /* 0xff80000028b27808 */ /* 0x000fe40002800000 */
[----:B------:R-:W-:Y:S02]  /*2ed0*/  FSEL R133, R85, -INF , P4 ;  /* 0xff80000055857808 */ /* 0x000fe40002000000 */
[----:B------:R-:W-:Y:S02]  /*2ee0*/  ISETP.GT.AND P5, PT, R2, 0x30, PT ;  /* 0x000000300200780c */ /* 0x000fe40003fa4270 */
[----:B------:R-:W-:-:S02]  /*2ef0*/  FMNMX.FTZ R3, R132, R3, !PT ;  /* 0x0000000384037209 */ /* 0x000fc40007810000 */
[----:B------:R-:W-:Y:S02]  /*2f00*/  FMNMX.FTZ R5, R57, R5, !PT ;  /* 0x0000000539057209 */ /* 0x000fe40007810000 */
[----:B------:R-:W-:Y:S02]  /*2f10*/  FSEL R167, R87, -INF , P4 ;  /* 0xff80000057a77808 */ /* 0x000fe40002000000 */
[----:B------:R-:W-:Y:S02]  /*2f20*/  FSEL R183, R43, -INF , P4 ;  /* 0xff8000002bb77808 */ /* 0x000fe40002000000 */
[----:B------:R-:W-:Y:S02]  /*2f30*/  FSEL R179, R41, -INF , P4 ;  /* 0xff80000029b37808 */ /* 0x000fe40002000000 */
[----:B------:R-:W-:Y:S01]  /*2f40*/  ISETP.GT.AND P4, PT, R2, 0x31, PT ;  /* 0x000000310200780c */ /* 0x000fe20003f84270 */
[----:B------:R-:W-:Y:S01]  /*2f50*/  LDSM.16.MT88.4 R40, [R217+0x2100] ;  /* 0x00210000d928783b */ /* 0x000fe20000004200 */
[----:B------:R-:W-:-:S02]  /*2f60*/  FSEL R213, R80, -INF , P5 ;  /* 0xff80000050d57808 */ /* 0x000fc40002800000 */
[----:B------:R-:W-:Y:S02]  /*2f70*/  FMNMX.FTZ R3, R133, R3, !PT ;  /* 0x0000000385037209 */ /* 0x000fe40007810000 */
        /* <DEDUP_REMOVED lines=15> */
[----:B------:R-:W-:Y:S02]  /*3070*/  FMNMX.FTZ R6, R32, R36, !PT ;  /* 0x0000002420067209 */ /* 0x000fe40007810000 */
[----:B------:R-:W-:-:S02]  /*3080*/  FSEL R212, R77, -INF , P5 ;  /* 0xff8000004dd47808 */ /* 0x000fc40002800000 */
[----:B------:R-:W-:Y:S02]  /*3090*/  FMNMX.FTZ R2, R211, R2, !PT ;  /* 0x00000002d3027209 */ /* 0x000fe40007810000 */
[----:B------:R-:W-:Y:S02]  /*30a0*/  FMNMX.FTZ R3, R165, R3, !PT ;  /* 0x00000003a5037209 */ /* 0x000fe40007810000 */
[----:B------:R-:W-:Y:S02]  /*30b0*/  FMNMX.FTZ R5, R37, R6, !PT ;  /* 0x0000000625057209 */ /* 0x000fe40007810000 */
[----:B------:R-:W-:Y:S02]  /*30c0*/  FMNMX.FTZ R6, R212, R2, !PT ;  /* 0x00000002d4067209 */ /* 0x000fe40007810000 */
[----:B------:R-:W-:Y:S02]  /*30d0*/  FMNMX.FTZ R2, R166, R3, !PT ;  /* 0x00000003a6027209 */ /* 0x000fe40007810000 */
[----:B------:R-:W-:Y:S01]  /*30e0*/  FMNMX.FTZ R5, R38, R5, !PT ;  /* 0x0000000526057209 */ /* 0x000fe20007810000 */
[----:B------:R-:W1:Y:S01]  /*30f0*/  SHFL.BFLY PT, R7, R6, 0x2, 0x1f ;  /* 0x0c401f0006077f89 */ /* 0x000e6200000e0000 */
[----:B------:R-:W-:-:S02]  /*3100*/  FMNMX.FTZ R2, R167, R2, !PT ;  /* 0x00000002a7027209 */ /* 0x000fc40007810000 */
[----:B------:R-:W-:Y:S02]  /*3110*/  FMNMX.FTZ R3, R120, R5, !PT ;  /* 0x0000000578037209 */ /* 0x000fe40007810000 */
[----:B------:R-:W-:Y:S02]  /*3120*/  FMNMX.FTZ R2, R229, R2, !PT ;  /* 0x00000002e5027209 */ /* 0x000fe40007810000 */
[----:B------:R-:W-:Y:S02]  /*3130*/  FMNMX.FTZ R3, R121, R3, !PT ;  /* 0x0000000379037209 */ /* 0x000fe40007810000 */
[----:B------:R-:W-:Y:S02]  /*3140*/  FSEL R215, R78, -INF , P4 ;  /* 0xff8000004ed77808 */ /* 0x000fe40002000000 */
[----:B------:R-:W-:Y:S02]  /*3150*/  FMNMX.FTZ R2, R231, R2, !PT ;  /* 0x00000002e7027209 */ /* 0x000fe40007810000 */
[----:B------:R-:W-:-:S02]  /*3160*/  FMNMX.FTZ R3, R123, R3, !PT ;  /* 0x000000037b037209 */ /* 0x000fc40007810000 */
[----:B------:R-:W-:Y:S02]  /*3170*/  FSEL R224, R79, -INF , P5 ;  /* 0xff8000004fe07808 */ /* 0x000fe40002800000 */
[----:B------:R-:W-:Y:S02]  /*3180*/  FMNMX.FTZ R2, R215, R2, !PT ;  /* 0x00000002d7027209 */ /* 0x000fe40007810000 */
[----:B------:R-:W-:Y:S02]  /*3190*/  FMNMX.FTZ R3, R122, R3, !PT ;  /* 0x000000037a037209 */ /* 0x000fe40007810000 */
[----:B------:R-:W-:Y:S02]  /*31a0*/  FMNMX.FTZ R5, R39, R44, !PT ;  /* 0x0000002c27057209 */ /* 0x000fe40007810000 */
[----:B------:R-:W-:Y:S02]  /*31b0*/  FMNMX.FTZ R8, R224, R2, !PT ;  /* 0x00000002e0087209 */ /* 0x000fe40007810000 */
[----:B------:R-:W-:-:S02]  /*31c0*/  FMNMX.FTZ R3, R176, R3, !PT ;  /* 0x00000003b0037209 */ /* 0x000fc40007810000 */
[----:B------:R-:W-:Y:S01]  /*31d0*/  FMNMX.FTZ R5, R45, R5, !PT ;  /* 0x000000052d057209 */ /* 0x000fe20007810000 */
[----:B------:R-:W2:Y:S01]  /*31e0*/  SHFL.BFLY PT, R9, R8, 0x2, 0x1f ;  /* 0x0c401f0008097f89 */ /* 0x000ea200000e0000 */
[----:B------:R-:W-:Y:S02]  /*31f0*/  FMNMX.FTZ R2, R177, R3, !PT ;  /* 0x00000003b1027209 */ /* 0x000fe40007810000 */
[----:B------:R-:W-:Y:S02]  /*3200*/  FMNMX.FTZ R3, R46, R5, !PT ;  /* 0x000000052e037209 */ /* 0x000fe40007810000 */
[----:B-1----:R-:W-:Y:S02]  /*3210*/  FMNMX.FTZ R7, R6, R7, !PT ;  /* 0x0000000706077209 */ /* 0x002fe40007810000 */
        /* <DEDUP_REMOVED lines=14> */
[----:B--2---:R-:W-:Y:S02]  /*3300*/  FMNMX.FTZ R8, R8, R9, !PT ;  /* 0x0000000908087209 */ /* 0x004fe40007810000 */
[----:B------:R-:W-:-:S02]  /*3310*/  FMNMX.FTZ R2, R182, R3, !PT ;  /* 0x00000003b6027209 */ /* 0x000fc40007810000 */
[----:B-1----:R-:W-:Y:S01]  /*3320*/  FMNMX.FTZ R135, R7, R5, !PT ;  /* 0x0000000507877209 */ /* 0x002fe20007810000 */
[----:B------:R-:W-:Y:S01]  /*3330*/  SHFL.BFLY PT, R9, R8, 0x1, 0x1f ;  /* 0x0c201f0008097f89 */ /* 0x000fe200000e0000 */
[----:B------:R-:W-:Y:S02]  /*3340*/  FMNMX.FTZ R2, R180, R2, !PT ;  /* 0x00000002b4027209 */ /* 0x000fe40007810000 */
[----:B------:R-:W-:Y:S01]  /*3350*/  FSEL R237, R26, -INF , P4 ;  /* 0xff8000001aed7808 */ /* 0x000fe20002000000 */
[----:B------:R-:W1:Y:S01]  /*3360*/  SHFL.BFLY PT, R3, R6, 0x2, 0x1f ;  /* 0x0c401f0006037f89 */ /* 0x000e6200000e0000 */
[----:B------:R-:W-:Y:S01]  /*3370*/  FMNMX.FTZ R2, R183, R2, !PT ;  /* 0x00000002b7027209 */ /* 0x000fe20007810000 */
[C---:B------:R-:W-:Y:S01]  /*3380*/  FMUL.FTZ R12, R135.reuse, c[0x0][0x2d0] ;  /* 0x0000b400870c7a20 */ /* 0x040fe20000410000 */
[----:B------:R-:W-:Y:S02]  /*3390*/  FSETP.NEU.FTZ.AND P4, PT, R135, -INF , PT ;  /* 0xff8000008700780b */ /* 0x000fe40003f9d000 */
[----:B------:R-:W-:-:S02]  /*33a0*/  FMNMX.FTZ R2, R151, R2, !PT ;  /* 0x0000000297027209 */ /* 0x000fc40007810000 */
[----:B------:R-:W-:Y:S02]  /*33b0*/  FSEL R12, R12, RZ, P4 ;  /* 0x000000ff0c0c7208 */ /* 0x000fe40002000000 */
[----:B------:R-:W-:Y:S02]  /*33c0*/  FMNMX.FTZ R5, R203, R2, !PT ;  /* 0x00000002cb057209 */ /* 0x000fe40007810000 */
[----:B------:R-:W-:Y:S01]  /*33d0*/  FSEL R238, R27, -INF , P5 ;  /* 0xff8000001bee7808 */ /* 0x000fe20002800000 */
[----:B------:R-:W-:Y:S01]  /*33e0*/  FFMA.FTZ R2, R10, c[0x0][0x2d0], -R12 ;  /* 0x0000b4000a027a23 */ /* 0x000fe2000001080c */
[----:B------:R-:W-:Y:S01]  /*33f0*/  FMNMX.FTZ R5, R237, R5, !PT ;  /* 0x00000005ed057209 */ /* 0x000fe20007810000 */
[----:B------:R-:W-:Y:S02]  /*3400*/  LDSM.16.MT88.4 R24, [R216+0x100] ;  /* 0x00010000d818783b */ /* 0x000fe40000004200 */
[----:B------:R2:W-:Y:S01]  /*3410*/  MUFU.EX2 R148, R2 ;  /* 0x0000000200947308 */ /* 0x0005e20000000800 */
[----:B------:R-:W-:-:S02]  /*3420*/  FMNMX.FTZ R5, R238, R5, !PT ;  /* 0x00000005ee057209 */ /* 0x000fc40007810000 */
[----:B-1----:R-:W-:Y:S01]  /*3430*/  FMNMX.FTZ R7, R6, R3, !PT ;  /* 0x0000000306077209 */ /* 0x002fe20007810000 */
[--C-:B------:R-:W-:Y:S02]  /*3440*/  FFMA.FTZ R3, R11, c[0x0][0x2d0], -R12.reuse ;  /* 0x0000b4000b037a23 */ /* 0x100fe4000001080c */
[----:B------:R-:W-:Y:S02]  /*3450*/  FFMA.FTZ R6, R13, c[0x0][0x2d0], -R12 ;  /* 0x0000b4000d067a23 */ /* 0x000fe4000001080c */
[----:B------:R1:W3:Y:S01]  /*3460*/  MUFU.EX2 R18, R3 ;  /* 0x0000000300127308 */ /* 0x0002e20000000800 */
[----:B--2---:R-:W-:Y:S02]  /*3470*/  FMNMX.FTZ R2, R9, R8, !PT ;  /* 0x0000000809027209 */ /* 0x004fe40007810000 */
[----:B------:R-:W2:Y:S02]  /*3480*/  SHFL.BFLY PT, R8, R5, 0x2, 0x1f ;  /* 0x0c401f0005087f89 */ /* 0x000ea400000e0000 */
[----:B------:R-:W-:-:S03]  /*3490*/  FSETP.NEU.FTZ.AND P4, PT, R2, -INF , PT ;  /* 0xff8000000200780b */ /* 0x000fc60003f9d000 */
[----:B------:R4:W-:Y:S01]  /*34a0*/  MUFU.EX2 R190, R6 ;  /* 0x0000000600be7308 */ /* 0x0009e20000000800 */
[----:B------:R-:W5:Y:S01]  /*34b0*/  SHFL.BFLY PT, R9, R7, 0x1, 0x1f ;  /* 0x0c201f0007097f89 */ /* 0x000f6200000e0000 */
[----:B-1----:R-:W-:-:S05]  /*34c0*/  FMUL.FTZ R3, R2, c[0x0][0x2d0] ;  /* 0x0000b40002037a20 */ /* 0x002fca0000410000 */
[----:B------:R-:W-:Y:S01]  /*34d0*/  FSEL R3, R3, RZ, P4 ;  /* 0x000000ff03037208 */ /* 0x000fe20002000000 */
[----:B----4-:R-:W-:-:S04]  /*34e0*/  FFMA.FTZ R6, R14, c[0x0][0x2d0], -R12 ;  /* 0x0000b4000e067a23 */ /* 0x010fc8000001080c */
[--C-:B------:R-:W-:Y:S01]  /*34f0*/  FFMA.FTZ R0, R16, c[0x0][0x2d0], -R3.reuse ;  /* 0x0000b40010007a23 */ /* 0x100fe20000010803 */
[----:B------:R1:W-:Y:S01]  /*3500*/  MUFU.EX2 R197, R6 ;  /* 0x0000000600c57308 */ /* 0x0003e20000000800 */
[----:B--2---:R-:W-:Y:S01]  /*3510*/  FMNMX.FTZ R5, R5, R8, !PT ;  /* 0x0000000805057209 */ /* 0x004fe20007810000 */
[----:B------:R-:W-:Y:S02]  /*3520*/  FFMA.FTZ R4, R28, c[0x0][0x2d0], -R3 ;  /* 0x0000b4001c047a23 */ /* 0x000fe40000010803 */
[----:B------:R-:W-:Y:S01]  /*3530*/  LDSM.16.MT88.4 R28, [R217+0x1100] ;  /* 0x00110000d91c783b */ /* 0x000fe20000004200 */
[----:B-----5:R-:W-:-:S03]  /*3540*/  FMNMX.FTZ R137, R7, R9, !PT ;  /* 0x0000000907897209 */ /* 0x020fc60007810000 */
[----:B------:R2:W-:Y:S01]  /*3550*/  MUFU.EX2 R14, R0 ;  /* 0x00000000000e7308 */ /* 0x0005e20000000800 */
[----:B------:R-:W-:Y:S01]  /*3560*/  FSETP.NEU.FTZ.AND P4, PT, R137, -INF , PT ;  /* 0xff8000008900780b */ /* 0x000fe20003f9d000 */
[----:B-1----:R-:W-:-:S06]  /*3570*/  FFMA.FTZ R6, R15, c[0x0][0x2d0], -R3 ;  /* 0x0000b4000f067a23 */ /* 0x002fcc0000010803 */
[----:B------:R-:W-:Y:S01]  /*3580*/  MUFU.EX2 R198, R4 ;  /* 0x0000000400c67308 */ /* 0x000fe20000000800 */
[----:B---3--:R-:W-:Y:S02]  /*3590*/  IMAD.MOV.U32 R15, RZ, RZ, R18 ;  /* 0x000000ffff0f7224 */ /* 0x008fe400078e0012 */
[----:B--2---:R-:W-:-:S05]  /*35a0*/  FFMA.FTZ R0, R17, c[0x0][0x2d0], -R3 ;  /* 0x0000b40011007a23 */ /* 0x004fca0000010803 */
[----:B------:R1:W-:Y:S01]  /*35b0*/  MUFU.EX2 R196, R6 ;  /* 0x0000000600c47308 */ /* 0x0003e20000000800 */
[----:B------:R-:W-:Y:S07]  /*35c0*/  LDSM.16.MT88.4 R16, [R217+0x100] ;  /* 0x00010000d910783b */ /* 0x000fee0000004200 */
[----:B------:R2:W3:Y:S01]  /*35d0*/  MUFU.EX2 R189, R0 ;  /* 0x0000000000bd7308 */ /* 0x0004e20000000800 */
[----:B-1----:R-:W1:Y:S01]  /*35e0*/  SHFL.BFLY PT, R6, R5, 0x1, 0x1f ;  /* 0x0c201f0005067f89 */ /* 0x002e6200000e0000 */
[----:B--2---:R-:W-:Y:S01]  /*35f0*/  FMUL.FTZ R0, R137, c[0x0][0x2d0] ;  /* 0x0000b40089007a20 */ /* 0x004fe20000410000 */
[----:B---3--:R-:W-:-:S04]  /*3600*/  F2FP.PACK_AB R7, R198, R189 ;  /* 0x000000bdc607723e */ /* 0x008fc800000000ff */
[----:B------:R-:W-:-:S05]  /*3610*/  FSEL R0, R0, RZ, P4 ;  /* 0x000000ff00007208 */ /* 0x000fca0002000000 */
[--C-:B------:R-:W-:Y:S02]  /*3620*/  FFMA.FTZ R4, R32, c[0x0][0x2d0], -R0.reuse ;  /* 0x0000b40020047a23 */ /* 0x100fe40000010800 */
[----:B------:R-:W2:Y:S01]  /*3630*/  LDSM.16.MT88.4 R32, [R216+0x2100] ;  /* 0x00210000d820783b */ /* 0x000ea20000004200 */
[--C-:B------:R-:W-:Y:S01]  /*3640*/  FFMA.FTZ R9, R37, c[0x0][0x2d0], -R0.reuse ;  /* 0x0000b40025097a23 */ /* 0x100fe20000010800 */
[----:B------:R3:W-:Y:S01]  /*3650*/  MUFU.EX2 R150, R4 ;  /* 0x0000000400967308 */ /* 0x0007e20000000800 */
[----:B-1----:R-:W-:Y:S02]  /*3660*/  FMNMX.FTZ R136, R5, R6, !PT ;  /* 0x0000000605887209 */ /* 0x002fe40007810000 */
[----:B------:R-:W-:Y:S02]  /*3670*/  F2FP.PACK_AB R6, R197, R190 ;  /* 0x000000bec506723e */ /* 0x000fe400000000ff */
[C---:B------:R-:W-:Y:S01]  /*3680*/  FSETP.NEU.FTZ.AND P4, PT, R136.reuse, -INF , PT ;  /* 0xff8000008800780b */ /* 0x040fe20003f9d000 */
[----:B------:R-:W-:Y:S01]  /*3690*/  FMUL.FTZ R8, R136, c[0x0][0x2d0] ;  /* 0x0000b40088087a20 */ /* 0x000fe20000410000 */
[----:B------:R-:W-:Y:S01]  /*36a0*/  F2FP.PACK_AB R5, R14, R196 ;  /* 0x000000c40e05723e */ /* 0x000fe200000000ff */
[----:B------:R-:W-:Y:S03]  /*36b0*/  MUFU.EX2 R191, R9 ;  /* 0x0000000900bf7308 */ /* 0x000fe60000000800 */
[----:B------:R-:W-:Y:S01]  /*36c0*/  FSEL R13, R8, RZ, P4 ;  /* 0x000000ff080d7208 */ /* 0x000fe20002000000 */
[----:B------:R-:W-:-:S02]  /*36d0*/  FFMA.FTZ R8, R38, c[0x0][0x2d0], -R0 ;  /* 0x0000b40026087a23 */ /* 0x000fc40000010800 */
[----:B---3--:R-:W-:Y:S02]  /*36e0*/  FFMA.FTZ R4, R36, c[0x0][0x2d0], -R0 ;  /* 0x0000b40024047a23 */ /* 0x008fe40000010800 */
[----:B------:R1:W3:Y:S08]  /*36f0*/  MUFU.EX2 R188, R8 ;  /* 0x0000000800bc7308 */ /* 0x0002f00000000800 */
[----:B------:R4:W-:Y:S01]  /*3700*/  MUFU.EX2 R149, R4 ;  /* 0x0000000400957308 */ /* 0x0009e20000000800 */
[----:B-1----:R-:W-:Y:S01]  /*3710*/  FFMA.FTZ R8, R39, c[0x0][0x2d0], -R13 ;  /* 0x0000b40027087a23 */ /* 0x002fe2000001080d */
[----:B---3--:R-:W-:Y:S01]  /*3720*/  F2FP.PACK_AB R10, R188, R191 ;  /* 0x000000bfbc0a723e */ /* 0x008fe200000000ff */
[----:B------:R-:W-:Y:S05]  /*3730*/  LDSM.16.MT88.4 R36, [R217+0x2500] ;  /* 0x00250000d924783b */ /* 0x000fea0000004200 */
[----:B------:R1:W-:Y:S01]  /*3740*/  MUFU.EX2 R247, R8 ;  /* 0x0000000800f77308 */ /* 0x0003e20000000800 */
[----:B----4-:R-:W-:-:S07]  /*3750*/  F2FP.PACK_AB R4, R15, R148 ;  /* 0x000000940f04723e */ /* 0x010fce00000000ff */
[----:B------:R-:W-:Y:S01]  /*3760*/  HMMA.16816.F32 R116, R4, R24, RZ ;  /* 0x000000180474723c */ /* 0x000fe200000018ff */
[----:B-1----:R-:W-:-:S07]  /*3770*/  FFMA.FTZ R8, R44, c[0x0][0x2d0], -R13 ;  /* 0x0000b4002c087a23 */ /* 0x002fce000001080d */
[C---:B------:R-:W-:Y:S01]  /*3780*/  HMMA.16816.F32 R112, R4.reuse, R16, RZ ;  /* 0x000000100470723c */ /* 0x040fe200000018ff */
[----:B------:R1:W3:Y:S07]  /*3790*/  MUFU.EX2 R246, R8 ;  /* 0x0000000800f67308 */ /* 0x0002ee0000000800 */
[C---:B------:R-:W-:Y:S08]  /*37a0*/  HMMA.16816.F32 R108, R4.reuse, R20, RZ ;  /* 0x00000014046c723c */ /* 0x040ff000000018ff */
[----:B------:R-:W-:Y:S01]  /*37b0*/  HMMA.16816.F32 R104, R4, R28, RZ ;  /* 0x0000001c0468723c */ /* 0x000fe200000018ff */
[----:B-1----:R-:W-:Y:S01]  /*37c0*/  FFMA.FTZ R8, R45, c[0x0][0x2d0], -R13 ;  /* 0x0000b4002d087a23 */ /* 0x002fe2000001080d */
[----:B---3--:R-:W-:-:S03]  /*37d0*/  F2FP.PACK_AB R9, R246, R247 ;  /* 0x000000f7f609723e */ /* 0x008fc600000000ff */
[----:B------:R1:W-:Y:S03]  /*37e0*/  MUFU.EX2 R249, R8 ;  /* 0x0000000800f97308 */ /* 0x0003e60000000800 */
[C---:B--2---:R-:W-:Y:S08]  /*37f0*/  HMMA.16816.F32 R100, R4.reuse, R32, RZ ;  /* 0x000000200464723c */ /* 0x044ff000000018ff */
[----:B------:R-:W-:Y:S01]  /*3800*/  HMMA.16816.F32 R96, R4, R40, RZ ;  /* 0x000000280460723c */ /* 0x000fe200000018ff */
[----:B-1----:R-:W-:-:S07]  /*3810*/  FFMA.FTZ R8, R46, c[0x0][0x2d0], -R13 ;  /* 0x0000b4002e087a23 */ /* 0x002fce000001080d */
[C---:B------:R-:W-:Y:S01]  /*3820*/  HMMA.16816.F32 R92, R4.reuse, R26, RZ ;  /* 0x0000001a045c723c */ /* 0x040fe200000018ff */
[----:B------:R1:W2:Y:S07]  /*3830*/  MUFU.EX2 R184, R8 ;  /* 0x0000000800b87308 */ /* 0x0002ae0000000800 */
[C---:B------:R-:W-:Y:S08]  /*3840*/  HMMA.16816.F32 R88, R4.reuse, R18, RZ ;  /* 0x000000120458723c */ /* 0x040ff000000018ff */
[----:B------:R-:W-:Y:S01]  /*3850*/  HMMA.16816.F32 R84, R4, R22, RZ ;  /* 0x000000160454723c */ /* 0x000fe200000018ff */
[----:B-1----:R-:W-:-:S02]  /*3860*/  F2FP.PACK_AB R8, R149, R150 ;  /* 0x000000969508723e */ /* 0x002fc400000000ff */
[----:B--2---:R-:W-:-:S05]  /*3870*/  F2FP.PACK_AB R11, R184, R249 ;  /* 0x000000f9b80b723e */ /* 0x004fca00000000ff */
[C---:B------:R-:W-:Y:S08]  /*3880*/  HMMA.16816.F32 R80, R4.reuse, R30, RZ ;  /* 0x0000001e0450723c */ /* 0x040ff000000018ff */
[C---:B------:R-:W-:Y:S08]  /*3890*/  HMMA.16816.F32 R76, R4.reuse, R34, RZ ;  /* 0x00000022044c723c */ /* 0x040ff000000018ff */
[----:B------:R-:W-:Y:S07]  /*38a0*/  HMMA.16816.F32 R68, R4, R42, RZ ;  /* 0x0000002a0444723c */ /* 0x000fee00000018ff */
[--C-:B------:R-:W-:Y:S01]  /*38b0*/  FFMA.FTZ R4, R47, c[0x0][0x2d0], -R12.reuse ;  /* 0x0000b4002f047a23 */ /* 0x100fe2000001080c */
[C---:B------:R-:W-:Y:S03]  /*38c0*/  HMMA.16816.F32 R72, R8.reuse, R24, RZ ;  /* 0x000000180848723c */ /* 0x040fe600000018ff */
[----:B------:R1:W-:Y:S05]  /*38d0*/  MUFU.EX2 R248, R4 ;  /* 0x0000000400f87308 */ /* 0x0003ea0000000800 */
[C---:B------:R-:W-:Y:S01]  /*38e0*/  HMMA.16816.F32 R144, R8.reuse, R26, RZ ;  /* 0x0000001a0890723c */ /* 0x040fe200000018ff */
[----:B------:R-:W2:Y:S07]  /*38f0*/  LDSM.16.MT88.4 R24, [R216+0x500] ;  /* 0x00050000d818783b */ /* 0x000eae0000004200 */
[----:B------:R-:W-:Y:S01]  /*3900*/  HMMA.16816.F32 R64, R8, R16, RZ ;  /* 0x000000100840723c */ /* 0x000fe200000018ff */
[----:B-1----:R-:W-:-:S04]  /*3910*/  FFMA.FTZ R4, R48, c[0x0][0x2d0], -R12 ;  /* 0x0000b40030047a23 */ /* 0x002fc8000001080c */
[----:B------:R1:W-:Y:S03]  /*3920*/  MUFU.EX2 R199, R4 ;  /* 0x0000000400c77308 */ /* 0x0003e60000000800 */
[C---:B------:R-:W-:Y:S01]  /*3930*/  HMMA.16816.F32 R140, R8.reuse, R18, RZ ;  /* 0x00000012088c723c */ /* 0x040fe200000018ff */
[----:B------:R-:W-:Y:S07]  /*3940*/  LDSM.16.MT88.4 R16, [R216+0x1500] ;  /* 0x00150000d810783b */ /* 0x000fee0000004200 */
[----:B------:R-:W-:Y:S01]  /*3950*/  HMMA.16816.F32 R60, R8, R20, RZ ;  /* 0x00000014083c723c */ /* 0x000fe200000018ff */
[----:B-1----:R-:W-:-:S07]  /*3960*/  FFMA.FTZ R4, R49, c[0x0][0x2d0], -R12 ;  /* 0x0000b40031047a23 */ /* 0x002fce000001080c */
[C---:B------:R-:W-:Y:S01]  /*3970*/  HMMA.16816.F32 R128, R8.reuse, R22, RZ ;  /* 0x000000160880723c */ /* 0x040fe200000018ff */
[----:B------:R-:W1:Y:S01]  /*3980*/  LDSM.16.MT88.4 R20, [R217+0x500] ;  /* 0x00050000d914783b */ /* 0x000e620000004200 */
[----:B------:R3:W-:Y:S06]  /*3990*/  MUFU.EX2 R201, R4 ;  /* 0x0000000400c97308 */ /* 0x0007ec0000000800 */
[C---:B------:R-:W-:Y:S08]  /*39a0*/  HMMA.16816.F32 R52, R8.reuse, R28, RZ ;  /* 0x0000001c0834723c */ /* 0x040ff000000018ff */
[----:B------:R-:W-:Y:S01]  /*39b0*/  HMMA.16816.F32 R152, R8, R30, RZ ;  /* 0x0000001e0898723c */ /* 0x000fe200000018ff */
[----:B------:R-:W4:Y:S01]  /*39c0*/  LDSM.16.MT88.4 R28, [R217+0x1500] ;  /* 0x00150000d91c783b */ /* 0x000f220000004200 */
[----:B---3--:R-:W-:-:S04]  /*39d0*/  FFMA.FTZ R4, R50, c[0x0][0x2d0], -R12 ;  /* 0x0000b40032047a23 */ /* 0x008fc8000001080c */
[----:B------:R3:W5:Y:S02]  /*39e0*/  MUFU.EX2 R202, R4 ;  /* 0x0000000400ca7308 */ /* 0x0007640000000800 */
[C---:B------:R-:W-:Y:S08]  /*39f0*/  HMMA.16816.F32 R156, R8.reuse, R34, RZ ;  /* 0x00000022089c723c */ /* 0x040ff000000018ff */
[----:B------:R-:W-:Y:S01]  /*3a00*/  HMMA.16816.F32 R44, R8, R40, RZ ;  /* 0x00000028082c723c */ /* 0x000fe200000018ff */
[----:B---3--:R-:W-:-:S07]  /*3a10*/  FFMA.FTZ R4, R51, c[0x0][0x2d0], -R3 ;  /* 0x0000b40033047a23 */ /* 0x008fce0000010803 */
[C---:B------:R-:W-:Y:S01]  /*3a20*/  HMMA.16816.F32 R160, R8.reuse, R42, RZ ;  /* 0x0000002a08a0723c */ /* 0x040fe200000018ff */
[----:B-----5:R-:W-:Y:S01]  /*3a30*/  F2FP.PACK_AB R6, R202, R201 ;  /* 0x000000c9ca06723e */ /* 0x020fe200000000ff */
[----:B------:R3:W-:Y:S06]  /*3a40*/  MUFU.EX2 R241, R4 ;  /* 0x0000000400f17308 */ /* 0x0007ec0000000800 */
[----:B------:R-:W-:Y:S01]  /*3a50*/  HMMA.16816.F32 R48, R8, R32, RZ ;  /* 0x000000200830723c */ /* 0x000fe200000018ff */
[----:B------:R-:W5:Y:S06]  /*3a60*/  LDSM.16.MT88.4 R32, [R216+0x2500] ;  /* 0x00250000d820783b */ /* 0x000f6c0000004200 */
[----:B------:R-:W-:-:S02]  /*3a70*/  FFMA.FTZ R8, R123, c[0x0][0x2d0], -R0 ;  /* 0x0000b4007b087a23 */ /* 0x000fc40000010800 */
[----:B---3--:R-:W-:Y:S02]  /*3a80*/  FFMA.FTZ R4, R57, c[0x0][0x2d0], -R3 ;  /* 0x0000b40039047a23 */ /* 0x008fe40000010803 */
[----:B------:R3:W-:Y:S01]  /*3a90*/  MUFU.EX2 R234, R8 ;  /* 0x0000000800ea7308 */ /* 0x0007e20000000800 */
[----:B------:R-:W-:-:S07]  /*3aa0*/  IMAD.MOV.U32 R57, RZ, RZ, R151 ;  /* 0x000000ffff397224 */ /* 0x000fce00078e0097 */
[----:B------:R1:W1:Y:S01]  /*3ab0*/  MUFU.EX2 R244, R4 ;  /* 0x0000000400f47308 */ /* 0x0002620000000800 */
[----:B---3--:R-:W-:-:S07]  /*3ac0*/  FFMA.FTZ R8, R122, c[0x0][0x2d0], -R0 ;  /* 0x0000b4007a087a23 */ /* 0x008fce0000010800 */
[----:B------:R3:W-:Y:S01]  /*3ad0*/  MUFU.EX2 R233, R8 ;  /* 0x0000000800e97308 */ /* 0x0007e20000000800 */
[----:B-1----:R-:W-:Y:S01]  /*3ae0*/  FFMA.FTZ R4, R58, c[0x0][0x2d0], -R3 ;  /* 0x0000b4003a047a23 */ /* 0x002fe20000010803 */
[----:B------:R-:W-:Y:S01]  /*3af0*/  F2FP.PACK_AB R5, R244, R241 ;  /* 0x000000f1f405723e */ /* 0x000fe200000000ff */
[----:B------:R-:W-:-:S05]  /*3b00*/  IMAD.MOV.U32 R58, RZ, RZ, R150 ;  /* 0x000000ffff3a7224 */ /* 0x000fca00078e0096 */
[----:B------:R1:W-:Y:S01]  /*3b10*/  MUFU.EX2 R243, R4 ;  /* 0x0000000400f37308 */ /* 0x0003e20000000800 */
[----:B---3--:R-:W-:Y:S02]  /*3b20*/  FFMA.FTZ R8, R127, c[0x0][0x2d0], -R13 ;  /* 0x0000b4007f087a23 */ /* 0x008fe4000001080d */
[----:B------:R-:W-:-:S05]  /*3b30*/  IMAD.MOV.U32 R127, RZ, RZ, R14 ;  /* 0x000000ffff7f7224 */ /* 0x000fca00078e000e */
[----:B------:R3:W-:Y:S01]  /*3b40*/  MUFU.EX2 R227, R8 ;  /* 0x0000000800e37308 */ /* 0x0007e20000000800 */
[--C-:B------:R-:W-:Y:S02]  /*3b50*/  FFMA.FTZ R14, R166, c[0x0][0x2d0], -R3.reuse ;  /* 0x0000b400a60e7a23 */ /* 0x100fe40000010803 */
[----:B-1----:R-:W-:Y:S02]  /*3b60*/  FFMA.FTZ R4, R59, c[0x0][0x2d0], -R3 ;  /* 0x0000b4003b047a23 */ /* 0x002fe40000010803 */
[----:B------:R-:W-:-:S03]  /*3b70*/  IMAD.MOV.U32 R59, RZ, RZ, R149 ;  /* 0x000000ffff3b7224 */ /* 0x000fc600078e0095 */
[----:B------:R1:W1:Y:S01]  /*3b80*/  MUFU.EX2 R242, R4 ;  /* 0x0000000400f27308 */ /* 0x0002620000000800 */
[----:B---3--:R-:W-:-:S07]  /*3b90*/  FFMA.FTZ R8, R126, c[0x0][0x2d0], -R13 ;  /* 0x0000b4007e087a23 */ /* 0x008fce000001080d */
[----:B------:R3:W-:Y:S01]  /*3ba0*/  MUFU.EX2 R187, R14 ;  /* 0x0000000e00bb7308 */ /* 0x0007e20000000800 */
[----:B------:R-:W-:Y:S02]  /*3bb0*/  IMAD.MOV.U32 R126, RZ, RZ, R148 ;  /* 0x000000ffff7e7224 */ /* 0x000fe400078e0094 */
[----:B-1----:R-:W-:-:S05]  /*3bc0*/  FFMA.FTZ R4, R120, c[0x0][0x2d0], -R0 ;  /* 0x0000b40078047a23 */ /* 0x002fca0000010800 */
[----:B------:R1:W-:Y:S01]  /*3bd0*/  MUFU.EX2 R228, R8 ;  /* 0x0000000800e47308 */ /* 0x0003e20000000800 */
[----:B------:R-:W-:-:S07]  /*3be0*/  F2FP.PACK_AB R7, R242, R243 ;  /* 0x000000f3f207723e */ /* 0x000fce00000000ff */
[----:B------:R2:W-:Y:S01]  /*3bf0*/  MUFU.EX2 R236, R4 ;  /* 0x0000000400ec7308 */ /* 0x0005e20000000800 */
[----:B---3--:R-:W-:Y:S02]  /*3c00*/  FFMA.FTZ R14, R167, c[0x0][0x2d0], -R3 ;  /* 0x0000b400a70e7a23 */ /* 0x008fe40000010803 */
[----:B-1----:R-:W-:-:S05]  /*3c10*/  FFMA.FTZ R8, R125, c[0x0][0x2d0], -R13 ;  /* 0x0000b4007d087a23 */ /* 0x002fca000001080d */
[----:B------:R1:W-:Y:S01]  /*3c20*/  MUFU.EX2 R192, R14 ;  /* 0x0000000e00c07308 */ /* 0x0003e20000000800 */
[----:B--2---:R-:W-:-:S07]  /*3c30*/  FFMA.FTZ R4, R121, c[0x0][0x2d0], -R0 ;  /* 0x0000b40079047a23 */ /* 0x004fce0000010800 */
[----:B------:R2:W-:Y:S08]  /*3c40*/  MUFU.EX2 R226, R8 ;  /* 0x0000000800e27308 */ /* 0x0005f00000000800 */
[----:B------:R3:W3:Y:S01]  /*3c50*/  MUFU.EX2 R235, R4 ;  /* 0x0000000400eb7308 */ /* 0x0006e20000000800 */
[----:B-1----:R-:W-:Y:S02]  /*3c60*/  FFMA.FTZ R14, R176, c[0x0][0x2d0], -R0 ;  /* 0x0000b400b00e7a23 */ /* 0x002fe40000010800 */
[----:B--2---:R-:W-:-:S05]  /*3c70*/  FFMA.FTZ R8, R124, c[0x0][0x2d0], -R13 ;  /* 0x0000b4007c087a23 */ /* 0x004fca000001080d */
[----:B------:R1:W2:Y:S01]  /*3c80*/  MUFU.EX2 R225, R8 ;  /* 0x0000000800e17308 */ /* 0x0002a20000000800 */
[----:B---3--:R-:W-:-:S07]  /*3c90*/  F2FP.PACK_AB R4, R199, R248 ;  /* 0x000000f8c704723e */ /* 0x008fce00000000ff */
[----:B------:R-:W-:Y:S01]  /*3ca0*/  HMMA.16816.F32 R172, R4, R24, R116 ;  /* 0x0000001804ac723c */ /* 0x000fe20000001874 */
[----:B-1----:R-:W-:-:S07]  /*3cb0*/  FFMA.FTZ R8, R134, c[0x0][0x2d0], -R12 ;  /* 0x0000b40086087a23 */ /* 0x002fce000001080c */
[C---:B------:R-:W-:Y:S01]  /*3cc0*/  HMMA.16816.F32 R168, R4.reuse, R20, R112 ;  /* 0x0000001404a8723c */ /* 0x040fe20000001870 */
[----:B------:R1:W-:Y:S07]  /*3cd0*/  MUFU.EX2 R210, R8 ;  /* 0x0000000800d27308 */ /* 0x0003ee0000000800 */
[C---:B------:R-:W-:Y:S08]  /*3ce0*/  HMMA.16816.F32 R120, R4.reuse, R16, R108 ;  /* 0x000000100478723c */ /* 0x040ff0000000186c */
[----:B----4-:R-:W-:Y:S01]  /*3cf0*/  HMMA.16816.F32 R116, R4, R28, R104 ;  /* 0x0000001c0474723c */ /* 0x010fe20000001868 */
[----:B-1----:R-:W-:-:S02]  /*3d00*/  FFMA.FTZ R8, R138, c[0x0][0x2d0], -R12 ;  /* 0x0000b4008a087a23 */ /* 0x002fc4000001080c */
[----:B------:R1:W-:Y:S05]  /*3d10*/  MUFU.EX2 R138, R14 ;  /* 0x0000000e008a7308 */ /* 0x0003ea0000000800 */
[C---:B-----5:R-:W-:Y:S03]  /*3d20*/  HMMA.16816.F32 R112, R4.reuse, R32, R100 ;  /* 0x000000200470723c */ /* 0x060fe60000001864 */
[----:B------:R3:W4:Y:S05]  /*3d30*/  MUFU.EX2 R209, R8 ;  /* 0x0000000800d17308 */ /* 0x00072a0000000800 */
[----:B------:R-:W-:Y:S01]  /*3d40*/  HMMA.16816.F32 R108, R4, R36, R96 ;  /* 0x00000024046c723c */ /* 0x000fe20000001860 */
[----:B-1----:R-:W-:-:S07]  /*3d50*/  FFMA.FTZ R14, R177, c[0x0][0x2d0], -R0 ;  /* 0x0000b400b10e7a23 */ /* 0x002fce0000010800 */
[----:B------:R-:W-:Y:S01]  /*3d60*/  HMMA.16816.F32 R148, R4, R26, R92 ;  /* 0x0000001a0494723c */ /* 0x000fe2000000185c */
[----:B---3--:R-:W-:-:S04]  /*3d70*/  FFMA.FTZ R8, R132, c[0x0][0x2d0], -R12 ;  /* 0x0000b40084087a23 */ /* 0x008fc8000001080c */
[----:B------:R1:W-:Y:S03]  /*3d80*/  MUFU.EX2 R208, R8 ;  /* 0x0000000800d07308 */ /* 0x0003e60000000800 */
[C---:B------:R-:W-:Y:S08]  /*3d90*/  HMMA.16816.F32 R104, R4.reuse, R22, R88 ;  /* 0x000000160468723c */ /* 0x040ff00000001858 */
[----:B------:R-:W-:Y:S01]  /*3da0*/  HMMA.16816.F32 R100, R4, R18, R84 ;  /* 0x000000120464723c */ /* 0x000fe20000001854 */
[----:B-1----:R-:W-:-:S07]  /*3db0*/  FFMA.FTZ R8, R133, c[0x0][0x2d0], -R12 ;  /* 0x0000b40085087a23 */ /* 0x002fce000001080c */
[----:B------:R-:W-:Y:S01]  /*3dc0*/  HMMA.16816.F32 R96, R4, R30, R80 ;  /* 0x0000001e0460723c */ /* 0x000fe20000001850 */
[----:B------:R1:W-:Y:S01]  /*3dd0*/  MUFU.EX2 R133, R14 ;  /* 0x0000000e00857308 */ /* 0x0003e20000000800 */
[----:B------:R-:W-:-:S06]  /*3de0*/  IMAD.MOV.U32 R87, RZ, RZ, R196 ;  /* 0x000000ffff577224 */ /* 0x000fcc00078e00c4 */
[C---:B------:R-:W-:Y:S01]  /*3df0*/  HMMA.16816.F32 R92, R4.reuse, R34, R76 ;  /* 0x00000022045c723c */ /* 0x040fe2000000184c */
[----:B------:R3:W-:Y:S07]  /*3e00*/  MUFU.EX2 R195, R8 ;  /* 0x0000000800c37308 */ /* 0x0007ee0000000800 */
[----:B------:R-:W-:Y:S01]  /*3e10*/  HMMA.16816.F32 R88, R4, R38, R68 ;  /* 0x000000260458723c */ /* 0x000fe20000001844 */
[----:B-1----:R-:W-:-:S04]  /*3e20*/  FFMA.FTZ R14, R178, c[0x0][0x2d0], -R0 ;  /* 0x0000b400b20e7a23 */ /* 0x002fc80000010800 */
[----:B------:R1:W-:Y:S02]  /*3e30*/  MUFU.EX2 R134, R14 ;  /* 0x0000000e00867308 */ /* 0x0003e40000000800 */
[----:B------:R-:W-:Y:S02]  /*3e40*/  F2FP.PACK_AB R4, R235, R236 ;  /* 0x000000eceb04723e */ /* 0x000fe400000000ff */
[----:B------:R-:W-:Y:S01]  /*3e50*/  F2FP.PACK_AB R5, R228, R227 ;  /* 0x000000e3e405723e */ /* 0x000fe200000000ff */
[----:B---3--:R-:W-:Y:S01]  /*3e60*/  FFMA.FTZ R8, R164, c[0x0][0x2d0], -R3 ;  /* 0x0000b400a4087a23 */ /* 0x008fe20000010803 */
[----:B------:R-:W-:Y:S02]  /*3e70*/  F2FP.PACK_AB R6, R233, R234 ;  /* 0x000000eae906723e */ /* 0x000fe400000000ff */
[----:B--2---:R-:W-:Y:S01]  /*3e80*/  F2FP.PACK_AB R7, R225, R226 ;  /* 0x000000e2e107723e */ /* 0x004fe200000000ff */
[----:B------:R2:W-:Y:S06]  /*3e90*/  MUFU.EX2 R194, R8 ;  /* 0x0000000800c27308 */ /* 0x0005ec0000000800 */
[----:B------:R-:W-:Y:S01]  /*3ea0*/  HMMA.16816.F32 R80, R4, R24, R72 ;  /* 0x000000180450723c */ /* 0x000fe20000001848 */
[----:B-1----:R-:W-:-:S07]  /*3eb0*/  FFMA.FTZ R14, R179, c[0x0][0x2d0], -R0 ;  /* 0x0000b400b30e7a23 */ /* 0x002fce0000010800 */
[----:B------:R-:W-:Y:S01]  /*3ec0*/  HMMA.16816.F32 R204, R4, R36, R44 ;  /* 0x0000002404cc723c */ /* 0x000fe2000000182c */
[----:B--2---:R-:W-:-:S04]  /*3ed0*/  FFMA.FTZ R8, R165, c[0x0][0x2d0], -R3 ;  /* 0x0000b400a5087a23 */ /* 0x004fc80000010803 */
[----:B------:R1:W2:Y:S03]  /*3ee0*/  MUFU.EX2 R193, R8 ;  /* 0x0000000800c17308 */ /* 0x0002a60000000800 */
[C---:B------:R-:W-:Y:S08]  /*3ef0*/  HMMA.16816.F32 R72, R4.reuse, R16, R60 ;  /* 0x000000100448723c */ /* 0x040ff0000000183c */
[C---:B------:R-:W-:Y:S01]  /*3f00*/  HMMA.16816.F32 R44, R4.reuse, R18, R128 ;  /* 0x00000012042c723c */ /* 0x040fe20000001880 */
[----:B------:R-:W3:Y:S04]  /*3f10*/  LDSM.16.MT88.4 R16, [R216+0x900] ;  /* 0x00090000d810783b */ /* 0x000ee80000004200 */
[----:B-1----:R-:W1:Y:S02]  /*3f20*/  LDSM.16.MT88.4 R8, [R217+0x900] ;  /* 0x00090000d908783b */ /* 0x002e640000004200 */
[----:B------:R-:W-:Y:S01]  /*3f30*/  IMAD.MOV.U32 R131, RZ, RZ, R57 ;  /* 0x000000ffff837224 */ /* 0x000fe200078e0039 */
[----:B------:R-:W-:Y:S01]  /*3f40*/  HMMA.16816.F32 R76, R4, R20, R64 ;  /* 0x00000014044c723c */ /* 0x000fe20000001840 */
[----:B------:R-:W-:-:S02]  /*3f50*/  IMAD.MOV.U32 R130, RZ, RZ, R203 ;  /* 0x000000ffff827224 */ /* 0x000fc400078e00cb */
[----:B------:R-:W-:Y:S02]  /*3f60*/  IMAD.MOV.U32 R129, RZ, RZ, R202 ;  /* 0x000000ffff817224 */ /* 0x000fe400078e00ca */
[----:B------:R-:W-:-:S03]  /*3f70*/  IMAD.MOV.U32 R128, RZ, RZ, R201 ;  /* 0x000000ffff807224 */ /* 0x000fc600078e00c9 */
[C---:B------:R-:W-:Y:S08]  /*3f80*/  HMMA.16816.F32 R68, R4.reuse, R28, R52 ;  /* 0x0000001c0444723c */ /* 0x040ff00000001834 */
[C---:B------:R-:W-:Y:S08]  /*3f90*/  HMMA.16816.F32 R64, R4.reuse, R32, R48 ;  /* 0x000000200440723c */ /* 0x040ff00000001830 */
[C---:B------:R-:W-:Y:S01]  /*3fa0*/  HMMA.16816.F32 R60, R4.reuse, R26, R144 ;  /* 0x0000001a043c723c */ /* 0x040fe20000001890 */
[----:B------:R-:W-:Y:S07]  /*3fb0*/  LDSM.16.MT88.4 R24, [R217+0x1900] ;  /* 0x00190000d918783b */ /* 0x000fee0000004200 */
[C---:B------:R-:W-:Y:S01]  /*3fc0*/  HMMA.16816.F32 R48, R4.reuse, R22, R140 ;  /* 0x000000160430723c */ /* 0x040fe2000000188c */
[----:B------:R-:W5:Y:S07]  /*3fd0*/  LDSM.16.MT88.4 R20, [R216+0x1900] ;  /* 0x00190000d814783b */ /* 0x000f6e0000004200 */
[C---:B------:R-:W-:Y:S01]  /*3fe0*/  HMMA.16816.F32 R40, R4.reuse, R30, R152 ;  /* 0x0000001e0428723c */ /* 0x040fe20000001898 */
[----:B------:R-:W1:Y:S06]  /*3ff0*/  LDSM.16.MT88.4 R28, [R216+0x2900] ;  /* 0x00290000d81c783b */ /* 0x000e6c0000004200 */
[----:B------:R-:W-:Y:S01]  /*4000*/  IMAD.MOV.U32 R155, RZ, RZ, R200 ;  /* 0x000000ffff9b7224 */ /* 0x000fe200078e00c8 */
[----:B------:R-:W-:Y:S01]  /*4010*/  HMMA.16816.F32 R52, R4, R34, R156 ;  /* 0x000000220434723c */ /* 0x000fe2000000189c */
[----:B------:R-:W5:Y:S01]  /*4020*/  LDSM.16.MT88.4 R32, [R217+0x2900] ;  /* 0x00290000d920783b */ /* 0x000f620000004200 */
[----:B------:R-:W-:-:S02]  /*4030*/  IMAD.MOV.U32 R154, RZ, RZ, R199 ;  /* 0x000000ffff9a7224 */ /* 0x000fc400078e00c7 */
[----:B------:R-:W-:Y:S02]  /*4040*/  IMAD.MOV.U32 R153, RZ, RZ, R198 ;  /* 0x000000ffff997224 */ /* 0x000fe400078e00c6 */
[----:B------:R-:W-:Y:S02]  /*4050*/  IMAD.MOV.U32 R152, RZ, RZ, R197 ;  /* 0x000000ffff987224 */ /* 0x000fe400078e00c5 */
[----:B------:R-:W-:Y:S01]  /*4060*/  HMMA.16816.F32 R36, R4, R38, R160 ;  /* 0x000000260424723c */ /* 0x000fe200000018a0 */
[----:B------:R-:W-:Y:S02]  /*4070*/  IMAD.MOV.U32 R157, RZ, RZ, R59 ;  /* 0x000000ffff9d7224 */ /* 0x000fe400078e003b */
[----:B------:R-:W-:Y:S02]  /*4080*/  IMAD.MOV.U32 R156, RZ, RZ, R58 ;  /* 0x000000ffff9c7224 */ /* 0x000fe400078e003a */
[----:B------:R-:W-:Y:S02]  /*4090*/  IMAD.MOV.U32 R159, RZ, RZ, R126 ;  /* 0x000000ffff9f7224 */ /* 0x000fe400078e007e */
[----:B----4-:R-:W-:Y:S01]  /*40a0*/  F2FP.PACK_AB R4, R209, R210 ;  /* 0x000000d2d104723e */ /* 0x010fe200000000ff */
[----:B------:R-:W-:Y:S01]  /*40b0*/  IMAD.MOV.U32 R158, RZ, RZ, R127 ;  /* 0x000000ffff9e7224 */ /* 0x000fe200078e007f */
[----:B--2---:R-:W-:-:S02]  /*40c0*/  F2FP.PACK_AB R5, R193, R194 ;  /* 0x000000c2c105723e */ /* 0x004fc400000000ff */
[----:B------:R-:W-:Y:S02]  /*40d0*/  F2FP.PACK_AB R6, R195, R208 ;  /* 0x000000d0c306723e */ /* 0x000fe400000000ff */
[----:B------:R-:W-:-:S07]  /*40e0*/  F2FP.PACK_AB R7, R192, R187 ;  /* 0x000000bbc007723e */ /* 0x000fce00000000ff */
[C---:B---3--:R-:W-:Y:S07]  /*40f0*/  HMMA.16816.F32 R140, R4.reuse, R16, R172 ;  /* 0x00000010048c723c */ /* 0x048fee00000018ac */
[----:B------:R-:W-:Y:S01]  /*4100*/  IMAD.MOV.U32 R175, RZ, RZ, R184 ;  /* 0x000000ffffaf7224 */ /* 0x000fe200078e00b8 */
[C---:B-1----:R-:W-:Y:S01]  /*4110*/  HMMA.16816.F32 R168, R4.reuse, R8, R168 ;  /* 0x0000000804a8723c */ /* 0x042fe200000018a8 */
[----:B------:R1:W-:Y:S07]  /*4120*/  MUFU.EX2 R184, R14 ;  /* 0x0000000e00b87308 */ /* 0x0003ee0000000800 */
[C---:B-----5:R-:W-:Y:S08]  /*4130*/  HMMA.16816.F32 R124, R4.reuse, R20, R120 ;  /* 0x00000014047c723c */ /* 0x060ff00000001878 */
[C---:B------:R-:W-:Y:S01]  /*4140*/  HMMA.16816.F32 R196, R4.reuse, R24, R116 ;  /* 0x0000001804c4723c */ /* 0x040fe20000001874 */
[--C-:B-1----:R-:W-:Y:S01]  /*4150*/  FFMA.FTZ R14, R181, c[0x0][0x2d0], -R13.reuse ;  /* 0x0000b400b50e7a23 */ /* 0x102fe2000001080d */
[----:B------:R-:W-:Y:S03]  /*4160*/  LDSM.16.MT88.4 R116, [R216+0x2d00] ;  /* 0x002d0000d874783b */ /* 0x000fe60000004200 */
[----:B------:R1:W-:Y:S03]  /*4170*/  MUFU.EX2 R132, R14 ;  /* 0x0000000e00847308 */ /* 0x0003e60000000800 */
[C---:B------:R-:W-:Y:S08]  /*4180*/  HMMA.16816.F32 R112, R4.reuse, R28, R112 ;  /* 0x0000001c0470723c */ /* 0x040ff00000001870 */
[----:B------:R-:W-:Y:S01]  /*4190*/  HMMA.16816.F32 R200, R4, R32, R108 ;  /* 0x0000002004c8723c */ /* 0x000fe2000000186c */
[----:B-1----:R-:W-:-:S07]  /*41a0*/  FFMA.FTZ R14, R182, c[0x0][0x2d0], -R13 ;  /* 0x0000b400b60e7a23 */ /* 0x002fce000001080d */
[C---:B------:R-:W-:Y:S01]  /*41b0*/  HMMA.16816.F32 R148, R4.reuse, R18, R148 ;  /* 0x000000120494723c */ /* 0x040fe20000001894 */
[----:B------:R1:W2:Y:S07]  /*41c0*/  MUFU.EX2 R59, R14 ;  /* 0x0000000e003b7308 */ /* 0x0002ae0000000800 */
[C---:B------:R-:W-:Y:S08]  /*41d0*/  HMMA.16816.F32 R100, R4.reuse, R22, R100 ;  /* 0x000000160464723c */ /* 0x040ff00000001864 */
[----:B------:R-:W-:Y:S01]  /*41e0*/  HMMA.16816.F32 R160, R4, R26, R96 ;  /* 0x0000001a04a0723c */ /* 0x000fe20000001860 */
[----:B-1----:R-:W-:-:S04]  /*41f0*/  FFMA.FTZ R14, R180, c[0x0][0x2d0], -R13 ;  /* 0x0000b400b40e7a23 */ /* 0x002fc8000001080d */
[----:B------:R1:W-:Y:S03]  /*4200*/  MUFU.EX2 R58, R14 ;  /* 0x0000000e003a7308 */ /* 0x0003e60000000800 */
[C---:B------:R-:W-:Y:S01]  /*4210*/  HMMA.16816.F32 R164, R4.reuse, R30, R92 ;  /* 0x0000001e04a4723c */ /* 0x040fe2000000185c */
[----:B------:R-:W-:Y:S07]  /*4220*/  LDSM.16.MT88.4 R92, [R216+0x1d00] ;  /* 0x001d0000d85c783b */ /* 0x000fee0000004200 */
[----:B------:R-:W-:Y:S01]  /*4230*/  HMMA.16816.F32 R144, R4, R34, R88 ;  /* 0x000000220490723c */ /* 0x000fe20000001858 */
[----:B-1----:R-:W-:-:S06]  /*4240*/  FFMA.FTZ R14, R183, c[0x0][0x2d0], -R13 ;  /* 0x0000b400b70e7a23 */ /* 0x002fcc000001080d */
[----:B------:R-:W-:Y:S01]  /*4250*/  IMAD.MOV.U32 R91, RZ, RZ, R191 ;  /* 0x000000ffff5b7224 */ /* 0x000fe200078e00bf */
[----:B------:R1:W3:Y:S01]  /*4260*/  MUFU.EX2 R57, R14 ;  /* 0x0000000e00397308 */ /* 0x0002e20000000800 */
[----:B------:R-:W-:Y:S02]  /*4270*/  IMAD.MOV.U32 R90, RZ, RZ, R190 ;  /* 0x000000ffff5a7224 */ /* 0x000fe400078e00be */
[----:B------:R-:W-:Y:S02]  /*4280*/  IMAD.MOV.U32 R89, RZ, RZ, R189 ;  /* 0x000000ffff597224 */ /* 0x000fe400078e00bd */
[----:B------:R-:W-:Y:S02]  /*4290*/  IMAD.MOV.U32 R88, RZ, RZ, R188 ;  /* 0x000000ffff587224 */ /* 0x000fe400078e00bc */
[----:B-1----:R-:W-:Y:S02]  /*42a0*/  IMAD.MOV.U32 R14, RZ, RZ, R87 ;  /* 0x000000ffff0e7224 */ /* 0x002fe400078e0057 */
[----:B------:R-:W-:Y:S01]  /*42b0*/  HMMA.16816.F32 R84, R4, R10, R104 ;  /* 0x0000000a0454723c */ /* 0x000fe20000001868 */
[----:B------:R-:W-:Y:S06]  /*42c0*/  LDSM.16.MT88.4 R104, [R217+0x1d00] ;  /* 0x001d0000d968783b */ /* 0x000fec0000004200 */
[----:B------:R-:W-:-:S02]  /*42d0*/  F2FP.PACK_AB R4, R133, R138 ;  /* 0x0000008a8504723e */ /* 0x000fc400000000ff */
[----:B--2---:R-:W-:Y:S02]  /*42e0*/  F2FP.PACK_AB R5, R59, R132 ;  /* 0x000000843b05723e */ /* 0x004fe400000000ff */
[----:B------:R-:W-:Y:S02]  /*42f0*/  F2FP.PACK_AB R6, R184, R134 ;  /* 0x00000086b806723e */ /* 0x000fe400000000ff */
[----:B---3--:R-:W-:-:S07]  /*4300*/  F2FP.PACK_AB R7, R57, R58 ;  /* 0x0000003a3907723e */ /* 0x008fce00000000ff */
[C---:B------:R-:W-:Y:S07]  /*4310*/  HMMA.16816.F32 R176, R4.reuse, R8, R76 ;  /* 0x0000000804b0723c */ /* 0x040fee000000184c */
[----:B------:R-:W-:Y:S01]  /*4320*/  FFMA.FTZ R8, R213, c[0x0][0x2d0], -R12 ;  /* 0x0000b400d5087a23 */ /* 0x000fe2000001080c */
[----:B------:R-:W-:Y:S01]  /*4330*/  HMMA.16816.F32 R180, R4, R18, R60 ;  /* 0x0000001204b4723c */ /* 0x000fe2000000183c */
[----:B------:R-:W-:Y:S02]  /*4340*/  IMAD.MOV.U32 R79, RZ, RZ, R175 ;  /* 0x000000ffff4f7224 */ /* 0x000fe400078e00af */
[----:B------:R-:W-:-:S02]  /*4350*/  IMAD.MOV.U32 R78, RZ, RZ, R152 ;  /* 0x000000ffff4e7224 */ /* 0x000fc400078e0098 */
[----:B------:R-:W-:Y:S02]  /*4360*/  IMAD.MOV.U32 R77, RZ, RZ, R153 ;  /* 0x000000ffff4d7224 */ /* 0x000fe400078e0099 */
[----:B------:R-:W-:Y:S01]  /*4370*/  IMAD.MOV.U32 R76, RZ, RZ, R154 ;  /* 0x000000ffff4c7224 */ /* 0x000fe200078e009a */
[C---:B------:R-:W-:Y:S01]  /*4380*/  HMMA.16816.F32 R172, R4.reuse, R10, R48 ;  /* 0x0000000a04ac723c */ /* 0x040fe20000001830 */
[----:B------:R1:W-:Y:S01]  /*4390*/  MUFU.EX2 R49, R8 ;  /* 0x0000000800317308 */ /* 0x0003e20000000800 */
[----:B------:R-:W-:Y:S02]  /*43a0*/  IMAD.MOV.U32 R9, RZ, RZ, R155 ;  /* 0x000000ffff097224 */ /* 0x000fe400078e009b */
[----:B------:R-:W-:Y:S03]  /*43b0*/  LDSM.16.MT88.4 R152, [R216+0xd00] ;  /* 0x000d0000d898783b */ /* 0x000fe60000004200 */
[----:B------:R-:W-:Y:S01]  /*43c0*/  IMAD.MOV.U32 R10, RZ, RZ, R131 ;  /* 0x000000ffff0a7224 */ /* 0x000fe200078e0083 */
[----:B------:R-:W-:Y:S01]  /*43d0*/  HMMA.16816.F32 R60, R4, R22, R44 ;  /* 0x00000016043c723c */ /* 0x000fe2000000182c */
[----:B------:R-:W-:-:S02]  /*43e0*/  IMAD.MOV.U32 R11, RZ, RZ, R130 ;  /* 0x000000ffff0b7224 */ /* 0x000fc400078e0082 */
[----:B------:R-:W-:Y:S02]  /*43f0*/  IMAD.MOV.U32 R51, RZ, RZ, R128 ;  /* 0x000000ffff337224 */ /* 0x000fe400078e0080 */
[----:B------:R-:W-:Y:S02]  /*4400*/  IMAD.MOV.U32 R50, RZ, RZ, R129 ;  /* 0x000000ffff327224 */ /* 0x000fe400078e0081 */
[----:B------:R-:W-:Y:S01]  /*4410*/  IMAD.MOV.U32 R213, RZ, RZ, R51 ;  /* 0x000000ffffd57224 */ /* 0x000fe200078e0033 */
[----:B------:R-:W-:Y:S01]  /*4420*/  HMMA.16816.F32 R96, R4, R24, R68 ;  /* 0x000000180460723c */ /* 0x000fe20000001844 */
[----:B-1----:R-:W-:Y:S02]  /*4430*/  FFMA.FTZ R8, R214, c[0x0][0x2d0], -R12 ;  /* 0x0000b400d6087a23 */ /* 0x002fe4000001080c */
[----:B------:R-:W-:Y:S02]  /*4440*/  IMAD.MOV.U32 R51, RZ, RZ, R9 ;  /* 0x000000ffff337224 */ /* 0x000fe400078e0009 */
[----:B------:R1:W2:Y:S01]  /*4450*/  MUFU.EX2 R48, R8 ;  /* 0x0000000800307308 */ /* 0x0002a20000000800 */
[----:B------:R-:W-:-:S02]  /*4460*/  IMAD.MOV.U32 R9, RZ, RZ, R156 ;  /* 0x000000ffff097224 */ /* 0x000fc400078e009c */
[C---:B------:R-:W-:Y:S01]  /*4470*/  HMMA.16816.F32 R108, R4.reuse, R20, R72 ;  /* 0x00000014046c723c */ /* 0x040fe20000001848 */
[----:B------:R-:W-:Y:S02]  /*4480*/  IMAD.MOV.U32 R25, RZ, RZ, R89 ;  /* 0x000000ffff197224 */ /* 0x000fe400078e0059 */
[----:B------:R-:W-:Y:S02]  /*4490*/  IMAD.MOV.U32 R46, RZ, RZ, R78 ;  /* 0x000000ffff2e7224 */ /* 0x000fe400078e004e */
[----:B------:R-:W-:Y:S02]  /*44a0*/  IMAD.MOV.U32 R45, RZ, RZ, R79 ;  /* 0x000000ffff2d7224 */ /* 0x000fe400078e004f */
[----:B------:R-:W-:Y:S01]  /*44b0*/  IMAD.MOV.U32 R47, RZ, RZ, R77 ;  /* 0x000000ffff2f7224 */ /* 0x000fe200078e004d */
[----:B------:R-:W-:Y:S01]  /*44c0*/  HMMA.16816.F32 R188, R4, R16, R80 ;  /* 0x0000001004bc723c */ /* 0x000fe20000001850 */
[----:B------:R-:W3:Y:S01]  /*44d0*/  LDSM.16.MT88.4 R80, [R217+0xd00] ;  /* 0x000d0000d950783b */ /* 0x000ee20000004200 */
[----:B------:R-:W-:-:S02]  /*44e0*/  IMAD.MOV.U32 R214, RZ, RZ, R76 ;  /* 0x000000ffffd67224 */ /* 0x000fc400078e004c */
[----:B-1----:R-:W-:Y:S01]  /*44f0*/  FFMA.FTZ R8, R211, c[0x0][0x2d0], -R12 ;  /* 0x0000b400d3087a23 */ /* 0x002fe2000001080c */
[----:B--2---:R-:W-:Y:S01]  /*4500*/  F2FP.PACK_AB R128, R48, R49 ;  /* 0x000000313080723e */ /* 0x004fe200000000ff */
[----:B------:R-:W-:Y:S02]  /*4510*/  IMAD.MOV.U32 R211, RZ, RZ, R88 ;  /* 0x000000ffffd37224 */ /* 0x000fe400078e0058 */
[C---:B------:R-:W-:Y:S01]  /*4520*/  HMMA.16816.F32 R40, R4.reuse, R26, R40 ;  /* 0x0000001a0428723c */ /* 0x040fe20000001828 */
[----:B------:R1:W-:Y:S06]  /*4530*/  MUFU.EX2 R44, R8 ;  /* 0x00000008002c7308 */ /* 0x0003ec0000000800 */
[----:B------:R-:W-:Y:S01]  /*4540*/  IMAD.MOV.U32 R26, RZ, RZ, R159 ;  /* 0x000000ffff1a7224 */ /* 0x000fe200078e009f */
[----:B------:R-:W-:Y:S01]  /*4550*/  HMMA.16816.F32 R64, R4, R28, R64 ;  /* 0x0000001c0440723c */ /* 0x000fe20000001840 */
[----:B------:R-:W-:-:S06]  /*4560*/  IMAD.MOV.U32 R27, RZ, RZ, R158 ;  /* 0x000000ffff1b7224 */ /* 0x000fcc00078e009e */
[----:B------:R-:W-:Y:S01]  /*4570*/  IMAD.MOV.U32 R29, RZ, RZ, R157 ;  /* 0x000000ffff1d7224 */ /* 0x000fe200078e009d */
[C---:B------:R-:W-:Y:S01]  /*4580*/  HMMA.16816.F32 R52, R4.reuse, R30, R52 ;  /* 0x0000001e0434723c */ /* 0x040fe20000001834 */
[----:B-1----:R-:W-:Y:S02]  /*4590*/  FFMA.FTZ R8, R212, c[0x0][0x2d0], -R12 ;  /* 0x0000b400d4087a23 */ /* 0x002fe4000001080c */
[----:B------:R-:W-:Y:S02]  /*45a0*/  IMAD.MOV.U32 R212, RZ, RZ, R14 ;  /* 0x000000ffffd47224 */ /* 0x000fe400078e000e */
[----:B------:R1:W2:Y:S03]  /*45b0*/  MUFU.EX2 R24, R8 ;  /* 0x0000000800187308 */ /* 0x0002a60000000800 */
[C---:B------:R-:W-:Y:S08]  /*45c0*/  HMMA.16816.F32 R120, R4.reuse, R32, R204 ;  /* 0x000000200478723c */ /* 0x040ff000000018cc */
[----:B------:R-:W-:Y:S01]  /*45d0*/  HMMA.16816.F32 R36, R4, R34, R36 ;  /* 0x000000220424723c */ /* 0x000fe20000001824 */
[----:B------:R-:W4:Y:S01]  /*45e0*/  LDSM.16.MT88.4 R4, [R217+0x2d00] ;  /* 0x002d0000d904783b */ /* 0x000f220000004200 */
[----:B-1----:R-:W-:Y:S01]  /*45f0*/  FFMA.FTZ R8, R229, c[0x0][0x2d0], -R3 ;  /* 0x0000b400e5087a23 */ /* 0x002fe20000010803 */
[----:B--2---:R-:W-:Y:S01]  /*4600*/  F2FP.PACK_AB R130, R24, R44 ;  /* 0x0000002c1882723e */ /* 0x004fe200000000ff */
[----:B------:R-:W-:-:S02]  /*4610*/  IMAD.MOV.U32 R229, RZ, RZ, R15 ;  /* 0x000000ffffe57224 */ /* 0x000fc400078e000f */
[----:B------:R1:W-:Y:S02]  /*4620*/  MUFU.EX2 R23, R8 ;  /* 0x0000000800177308 */ /* 0x0003e40000000800 */
[----:B-1----:R-:W-:-:S06]  /*4630*/  FFMA.FTZ R8, R231, c[0x0][0x2d0], -R3 ;  /* 0x0000b400e7087a23 */ /* 0x002fcc0000010803 */
[----:B------:R1:W2:Y:S02]  /*4640*/  MUFU.EX2 R22, R8 ;  /* 0x0000000800167308 */ /* 0x0002a40000000800 */
[--C-:B-1----:R-:W-:Y:S01]  /*4650*/  FFMA.FTZ R8, R215, c[0x0][0x2d0], -R3.reuse ;  /* 0x0000b400d7087a23 */ /* 0x102fe20000010803 */
[----:B--2---:R-:W-:Y:S01]  /*4660*/  F2FP.PACK_AB R129, R22, R23 ;  /* 0x000000171681723e */ /* 0x004fe200000000ff */
[----:B------:R-:W-:Y:S01]  /*4670*/  FFMA.FTZ R3, R224, c[0x0][0x2d0], -R3 ;  /* 0x0000b400e0037a23 */ /* 0x000fe20000010803 */
[----:B------:R-:W-:-:S03]  /*4680*/  IADD3 R224, R51, -0x2, RZ ;  /* 0xfffffffe33e07810 */ /* 0x000fc60007ffe0ff */
[----:B------:R1:W-:Y:S01]  /*4690*/  MUFU.EX2 R20, R8 ;  /* 0x0000000800147308 */ /* 0x0003e20000000800 */
[----:B------:R-:W-:-:S07]  /*46a0*/  ISETP.GE.AND P4, PT, R224, R250, PT ;  /* 0x000000fae000720c */ /* 0x000fce0003f86270 */
[----:B------:R2:W5:Y:S01]  /*46b0*/  MUFU.EX2 R21, R3 ;  /* 0x0000000300157308 */ /* 0x0005620000000800 */
[----:B-1----:R-:W-:Y:S02]  /*46c0*/  FADD.FTZ R8, R26, R229 ;  /* 0x000000e51a087221 */ /* 0x002fe40000010000 */
[----:B--2---:R-:W-:Y:S01]  /*46d0*/  FFMA.FTZ R3, R240, c[0x0][0x2d0], -R0 ;  /* 0x0000b400f0037a23 */ /* 0x004fe20000010800 */
[----:B-----5:R-:W-:-:S04]  /*46e0*/  F2FP.PACK_AB R131, R21, R20 ;  /* 0x000000141583723e */ /* 0x020fc800000000ff */
[----:B------:R1:W-:Y:S03]  /*46f0*/  MUFU.EX2 R19, R3 ;  /* 0x0000000300137308 */ /* 0x0003e60000000800 */
[C---:B---3--:R-:W-:Y:S08]  /*4700*/  HMMA.16816.F32 R72, R128.reuse, R80, R168 ;  /* 0x000000508048723c */ /* 0x048ff000000018a8 */
[----:B------:R-:W-:Y:S01]  /*4710*/  HMMA.16816.F32 R156, R128, R94, R100 ;  /* 0x0000005e809c723c */ /* 0x000fe20000001864 */
[----:B-1----:R-:W-:-:S04]  /*4720*/  FFMA.FTZ R3, R239, c[0x0][0x2d0], -R0 ;  /* 0x0000b400ef037a23 */ /* 0x002fc80000010800 */
[----:B------:R1:W2:Y:S03]  /*4730*/  MUFU.EX2 R18, R3 ;  /* 0x0000000300127308 */ /* 0x0002a60000000800 */
[C---:B------:R-:W-:Y:S08]  /*4740*/  HMMA.16816.F32 R140, R128.reuse, R152, R140 ;  /* 0x00000098808c723c */ /* 0x040ff0000000188c */
[----:B------:R-:W-:Y:S01]  /*4750*/  HMMA.16816.F32 R148, R128, R154, R148 ;  /* 0x0000009a8094723c */ /* 0x000fe20000001894 */
[--C-:B-1----:R-:W-:Y:S01]  /*4760*/  FFMA.FTZ R3, R230, c[0x0][0x2d0], -R0.reuse ;  /* 0x0000b400e6037a23 */ /* 0x102fe20000010800 */
[----:B--2---:R-:W-:Y:S01]  /*4770*/  F2FP.PACK_AB R168, R18, R19 ;  /* 0x0000001312a8723e */ /* 0x004fe200000000ff */
[----:B------:R-:W-:-:S05]  /*4780*/  FFMA.FTZ R0, R232, c[0x0][0x2d0], -R0 ;  /* 0x0000b400e8007a23 */ /* 0x000fca0000010800 */
[C---:B------:R-:W-:Y:S01]  /*4790*/  HMMA.16816.F32 R76, R128.reuse, R82, R84 ;  /* 0x00000052804c723c */ /* 0x040fe20000001854 */
[----:B------:R1:W-:Y:S07]  /*47a0*/  MUFU.EX2 R17, R3 ;  /* 0x0000000300117308 */ /* 0x0003ee0000000800 */
[C---:B------:R-:W-:Y:S01]  /*47b0*/  HMMA.16816.F32 R100, R128.reuse, R104, R196 ;  /* 0x000000688064723c */ /* 0x040fe200000018c4 */
[----:B------:R2:W3:Y:S07]  /*47c0*/  MUFU.EX2 R16, R0 ;  /* 0x0000000000107308 */ /* 0x0004ee0000000800 */
[----:B------:R-:W-:Y:S01]  /*47d0*/  HMMA.16816.F32 R160, R128, R106, R160 ;  /* 0x0000006a80a0723c */ /* 0x000fe200000018a0 */
[----:B-1----:R-:W-:-:S07]  /*47e0*/  FADD.FTZ R3, R212, R27 ;  /* 0x0000001bd4037221 */ /* 0x002fce0000010000 */
[C---:B------:R-:W-:Y:S01]  /*47f0*/  HMMA.16816.F32 R112, R128.reuse, R116, R112 ;  /* 0x000000748070723c */ /* 0x040fe20000001870 */
[--C-:B--2---:R-:W-:Y:S01]  /*4800*/  FFMA.FTZ R0, R10, c[0x0][0x2d0], -R13.reuse ;  /* 0x0000b4000a007a23 */ /* 0x104fe2000001080d */
[----:B---3--:R-:W-:Y:S01]  /*4810*/  F2FP.PACK_AB R170, R16, R17 ;  /* 0x0000001110aa723e */ /* 0x008fe200000000ff */
[----:B------:R-:W-:Y:S02]  /*4820*/  IMAD.MOV.U32 R10, RZ, RZ, R90 ;  /* 0x000000ffff0a7224 */ /* 0x000fe400078e005a */
[----:B------:R1:W-:Y:S02]  /*4830*/  MUFU.EX2 R12, R0 ;  /* 0x00000000000c7308 */ /* 0x0003e40000000800 */
[----:B------:R-:W-:Y:S01]  /*4840*/  FADD.FTZ R10, R10, R8 ;  /* 0x000000080a0a7221 */ /* 0x000fe20000010000 */
[----:B------:R-:W-:Y:S01]  /*4850*/  HMMA.16816.F32 R164, R128, R118, R164 ;  /* 0x0000007680a4723c */ /* 0x000fe200000018a4 */
[----:B-1----:R-:W-:Y:S02]  /*4860*/  FFMA.FTZ R0, R11, c[0x0][0x2d0], -R13 ;  /* 0x0000b4000b007a23 */ /* 0x002fe4000001080d */
[----:B------:R-:W-:-:S02]  /*4870*/  IMAD.MOV.U32 R11, RZ, RZ, R91 ;  /* 0x000000ffff0b7224 */ /* 0x000fc400078e005b */
[----:B------:R1:W2:Y:S03]  /*4880*/  MUFU.EX2 R14, R0 ;  /* 0x00000000000e7308 */ /* 0x0002a60000000800 */
[C---:B------:R-:W-:Y:S08]  /*4890*/  HMMA.16816.F32 R88, R128.reuse, R92, R124 ;  /* 0x0000005c8058723c */ /* 0x040ff0000000187c */
[----:B----4-:R-:W-:Y:S01]  /*48a0*/  HMMA.16816.F32 R124, R128, R4, R200 ;  /* 0x00000004807c723c */ /* 0x010fe200000018c8 */
[----:B-1----:R-:W-:Y:S01]  /*48b0*/  FFMA.FTZ R0, R237, c[0x0][0x2d0], -R13 ;  /* 0x0000b400ed007a23 */ /* 0x002fe2000001080d */
[----:B--2---:R-:W-:-:S06]  /*48c0*/  F2FP.PACK_AB R169, R14, R12 ;  /* 0x0000000c0ea9723e */ /* 0x004fcc00000000ff */
[----:B------:R-:W-:Y:S01]  /*48d0*/  HMMA.16816.F32 R128, R128, R6, R144 ;  /* 0x000000068080723c */ /* 0x000fe20000001890 */
[----:B------:R1:W-:Y:S02]  /*48e0*/  MUFU.EX2 R15, R0 ;  /* 0x00000000000f7308 */ /* 0x0003e40000000800 */
[----:B-1----:R-:W-:-:S06]  /*48f0*/  FFMA.FTZ R0, R238, c[0x0][0x2d0], -R13 ;  /* 0x0000b400ee007a23 */ /* 0x002fcc000001080d */
[----:B------:R1:W2:Y:S02]  /*4900*/  MUFU.EX2 R13, R0 ;  /* 0x00000000000d7308 */ /* 0x0002a40000000800 */
[----:B-1----:R-:W-:Y:S01]  /*4910*/  FADD.FTZ R0, R9, R29 ;  /* 0x0000001d09007221 */ /* 0x002fe20000010000 */
[----:B--2---:R-:W-:Y:S01]  /*4920*/  F2FP.PACK_AB R171, R13, R15 ;  /* 0x0000000f0dab723e */ /* 0x004fe200000000ff */
[----:B------:R-:W-:Y:S02]  /*4930*/  FADD.FTZ R9, R247, R246 ;  /* 0x000000f6f7097221 */ /* 0x000fe40000010000 */
[----:B------:R-:W-:Y:S02]  /*4940*/  FADD.FTZ R0, R11, R0 ;  /* 0x000000000b007221 */ /* 0x000fe40000010000 */
[----:B------:R-:W-:Y:S02]  /*4950*/  FADD.FTZ R11, R249, R9 ;  /* 0x00000009f90b7221 */ /* 0x000fe40000010000 */
[----:B------:R-:W-:Y:S01]  /*4960*/  FADD.FTZ R9, R25, R3 ;  /* 0x0000000319097221 */ /* 0x000fe20000010000 */
[----:B------:R-:W-:Y:S01]  /*4970*/  HMMA.16816.F32 R120, R168, R4, R120 ;  /* 0x00000004a878723c */ /* 0x000fe20000001878 */
[----:B------:R-:W-:-:S02]  /*4980*/  FADD.FTZ R8, R211, R0 ;  /* 0x00000000d3087221 */ /* 0x000fc40000010000 */
[----:B------:R-:W-:Y:S02]  /*4990*/  FADD.FTZ R3, R46, R10 ;  /* 0x0000000a2e037221 */ /* 0x000fe40000010000 */
[----:B------:R-:W-:Y:S02]  /*49a0*/  FADD.FTZ R0, R47, R9 ;  /* 0x000000092f007221 */ /* 0x000fe40000010000 */
[----:B------:R-:W-:Y:S01]  /*49b0*/  FADD.FTZ R4, R45, R11 ;  /* 0x0000000b2d047221 */ /* 0x000fe20000010000 */
[----:B------:R-:W-:Y:S01]  /*49c0*/  HMMA.16816.F32 R84, R168, R92, R108 ;  /* 0x0000005ca854723c */ /* 0x000fe2000000186c */
[----:B------:R-:W-:Y:S02]  /*49d0*/  FADD.FTZ R8, R236, R8 ;  /* 0x00000008ec087221 */ /* 0x000fe40000010000 */
[----:B------:R-:W-:Y:S02]  /*49e0*/  FADD.FTZ R4, R227, R4 ;  /* 0x00000004e3047221 */ /* 0x000fe40000010000 */
[----:B------:R-:W-:-:S02]  /*49f0*/  FADD.FTZ R5, R248, R3 ;  /* 0x00000003f8057221 */ /* 0x000fc40000010000 */
[----:B------:R-:W-:Y:S01]  /*4a00*/  FADD.FTZ R3, R241, R0 ;  /* 0x00000000f1037221 */ /* 0x000fe20000010000 */
[C---:B------:R-:W-:Y:S01]  /*4a10*/  HMMA.16816.F32 R144, R168.reuse, R152, R188 ;  /* 0x00000098a890723c */ /* 0x040fe200000018bc */
        /* <DEDUP_REMOVED lines=21> */
[----:B------:R-:W-:-:S04]  /*4b70*/  FADD.FTZ R5, R208, R5 ;  /* 0x00000005d0057221 */ /* 0x000fc80000010000 */
[----:B------:R-:W-:Y:S01]  /*4b80*/  FADD.FTZ R5, R195, R5 ;  /* 0x00000005c3057221 */ /* 0x000fe20000010000 */
[C---:B------:R-:W-:Y:S08]  /*4b90*/  HMMA.16816.F32 R80, R168.reuse, R82, R172 ;  /* 0x00000052a850723c */ /* 0x040ff000000018ac */
[C---:B------:R-:W-:Y:S08]  /*4ba0*/  HMMA.16816.F32 R92, R168.reuse, R94, R60 ;  /* 0x0000005ea85c723c */ /* 0x040ff0000000183c */
[C---:B------:R-:W-:Y:S08]  /*4bb0*/  HMMA.16816.F32 R104, R168.reuse, R106, R40 ;  /* 0x0000006aa868723c */ /* 0x040ff00000001828 */
[C---:B------:R-:W-:Y:S08]  /*4bc0*/  HMMA.16816.F32 R116, R168.reuse, R118, R52 ;  /* 0x00000076a874723c */ /* 0x040ff00000001834 */
[----:B------:R-:W-:Y:S07]  /*4bd0*/  HMMA.16816.F32 R168, R168, R6, R36 ;  /* 0x00000006a8a8723c */ /* 0x000fee0000001824 */
[----:B------:R-:W-:-:S02]  /*4be0*/  FADD.FTZ R6, R244, R3 ;  /* 0x00000003f4067221 */ /* 0x000fc40000010000 */
[----:B------:R-:W-:Y:S02]  /*4bf0*/  FADD.FTZ R3, R184, R0 ;  /* 0x00000000b8037221 */ /* 0x000fe40000010000 */
[----:B------:R-:W-:Y:S02]  /*4c00*/  FADD.FTZ R6, R243, R6 ;  /* 0x00000006f3067221 */ /* 0x000fe40000010000 */
[----:B------:R-:W-:Y:S02]  /*4c10*/  FADD.FTZ R0, R57, R4 ;  /* 0x0000000439007221 */ /* 0x000fe40000010000 */
[----:B------:R-:W-:Y:S02]  /*4c20*/  FADD.FTZ R6, R242, R6 ;  /* 0x00000006f2067221 */ /* 0x000fe40000010000 */
[----:B------:R-:W-:Y:S02]  /*4c30*/  FADD.FTZ R4, R19, R3 ;  /* 0x0000000313047221 */ /* 0x000fe40000010000 */
        /* <DEDUP_REMOVED lines=18> */
[----:B------:R-:W-:Y:S01]  /*4d60*/  FADD.FTZ R249, R21, R249 ;  /* 0x000000f915f97221 */ /* 0x000fe20000010000 */
[----:B------:R-:W-:Y:S05]  /*4d70*/  @!P4 BRA `(.L_x_11) ;  /* 0x000031700000c947 */ /* 0x000fea0003800000 */
[----:B------:R-:W-:Y:S01]  /*4d80*/  SHF.R.S32.HI R51, RZ, 0x1f, R185 ;  /* 0x0000001fff337819 */ /* 0x000fe200000114b9 */
[C---:B------:R-:W-:Y:S01]  /*4d90*/  IMAD.SHL.U32 R229, R56.reuse, 0x2, RZ ;  /* 0x0000000238e57824 */ /* 0x040fe200078e00ff */
[----:B------:R-:W-:Y:S01]  /*4da0*/  SHF.R.S32.HI R50, RZ, 0x1f, R56 ;  /* 0x0000001fff327819 */ /* 0x000fe20000011438 */
[C---:B------:R-:W-:Y:S01]  /*4db0*/  IMAD.SHL.U32 R227, R185.reuse, 0x2, RZ ;  /* 0x00000002b9e37824 */ /* 0x040fe200078e00ff */
[----:B------:R-:W-:Y:S01]  /*4dc0*/  SHF.L.U64.HI R228, R185, 0x1, R51 ;  /* 0x00000001b9e47819 */ /* 0x000fe20000010233 */
[----:B------:R-:W-:Y:S01]  /*4dd0*/  IMAD.MOV.U32 R3, RZ, RZ, R136 ;  /* 0x000000ffff037224 */ /* 0x000fe200078e0088 */
[----:B------:R-:W-:Y:S01]  /*4de0*/  SHF.R.S32.HI R51, RZ, 0x1f, R186 ;  /* 0x0000001fff337819 */ /* 0x000fe200000114ba */
[----:B------:R-:W-:Y:S01]  /*4df0*/  IMAD.MOV.U32 R138, RZ, RZ, R2 ;  /* 0x000000ffff8a7224 */ /* 0x000fe200078e0002 */
[----:B------:R-:W-:Y:S01]  /*4e00*/  SHF.L.U64.HI R230, R56, 0x1, R50 ;  /* 0x0000000138e67819 */ /* 0x000fe20000010232 */
[----:B------:R-:W-:Y:S01]  /*4e10*/  IMAD.MOV.U32 R132, RZ, RZ, R135 ;  /* 0x000000ffff847224 */ /* 0x000fe200078e0087 */
[----:B------:R-:W-:-:S02]  /*4e20*/  MOV R0, R137 ;  /* 0x0000008900007202 */ /* 0x000fc40000000f00 */
[C---:B------:R-:W-:Y:S02]  /*4e30*/  SHF.L.U64.HI R226, R186.reuse, 0x1, R51 ;  /* 0x00000001bae27819 */ /* 0x040fe40000010233 */
[----:B------:R-:W-:Y:S01]  /*4e40*/  SHF.L.U32 R225, R186, 0x1, RZ ;  /* 0x00000001bae17819 */ /* 0x000fe200000006ff */
[----:B------:R-:W-:Y:S05]  /*4e50*/  BRA `(.L_x_12) ;  /* 0x0000035000007947 */ /* 0x000fea0003800000 */
.L_x_14:
[----:B------:R-:W2:Y:S01]  /*4e60*/  LDL.64 R236, [R1+0x8] ;  /* 0x0000080001ec7983 */ /* 0x000ea20000100a00 */
[----:B------:R-:W-:Y:S02]  /*4e70*/  IMAD.MOV.U32 R222, RZ, RZ, RZ ;  /* 0x000000ffffde7224 */ /* 0x000fe400078e00ff */
[----:B------:R-:W-:Y:S01]  /*4e80*/  IMAD R133, R224, 0x40, R252 ;  /* 0x00000040e0857824 */ /* 0x000fe200078e02fc */
[----:B------:R-:W3:Y:S04]  /*4e90*/  LDL R234, [R1+0x1c] ;  /* 0x00001c0001ea7983 */ /* 0x000ee80000100800 */
[----:B------:R-:W4:Y:S01]  /*4ea0*/  LDL.64 R232, [R1] ;  /* 0x0000000001e87983 */ /* 0x000f220000100a00 */
[----:B------:R-:W-:Y:S03]  /*4eb0*/  IADD3 R133, R133, -0x40, R245 ;  /* 0xffffffc085857810 */ /* 0x000fe60007ffe0f5 */
[----:B------:R-:W5:Y:S02]  /*4ec0*/  LDL R231, [R1+0x18] ;  /* 0x0000180001e77983 */ /* 0x000f640000100800 */
[----:B------:R-:W-:Y:S04]  /*4ed0*/  @P0 IMAD.HI.U32 R134, R133, c[0x0][0x2bc], RZ ;  /* 0x0000af0085860a27 */ /* 0x000fe800078e00ff */
[--C-:B------:R-:W-:Y:S01]  /*4ee0*/  IMAD.MOV.U32 R2, RZ, RZ, R133.reuse ;  /* 0x000000ffff027224 */ /* 0x100fe200078e0085 */
[----:B------:R-:W-:Y:S04]  /*4ef0*/  @P0 SHF.R.U32.HI R2, RZ, c[0x0][0x2c0], R134 ;  /* 0x0000b000ff020a19 */ /* 0x000fe80000011686 */
[C---:B--2---:R-:W-:Y:S04]  /*4f00*/  @!P6 IADD3 R135, P4, R2.reuse, R236, RZ ;  /* 0x000000ec0287e210 */ /* 0x044fe80007f9e0ff */
[----:B---3--:R-:W-:Y:S01]  /*4f10*/  @!P6 LEA.HI.X.SX32 R136, R2, R234, 0x1, P4 ;  /* 0x000000ea0288e211 */ /* 0x008fe200020f0eff */
[----:B------:R-:W-:Y:S01]  /*4f20*/  IMAD.MOV R2, RZ, RZ, -R2 ;  /* 0x000000ffff027224 */ /* 0x000fe200078e0a02 */
[C---:B------:R-:W-:Y:S03]  /*4f30*/  @!P6 LEA R134, P4, R135.reuse, c[0x0][0x2a0], 0x2 ;  /* 0x0000a8008786ea11 */ /* 0x040fe600078810ff */
[----:B------:R-:W-:Y:S01]  /*4f40*/  IMAD R223, R2, c[0x0][0x2b8], R133 ;  /* 0x0000ae0002df7a24 */ /* 0x000fe200078e0285 */
[----:B------:R-:W-:Y:S04]  /*4f50*/  @!P6 LEA.HI.X R135, R135, c[0x0][0x2a4], R136, 0x2, P4 ;  /* 0x0000a9008787ea11 */ /* 0x000fe800020f1488 */
[----:B------:R-:W-:Y:S01]  /*4f60*/  SHF.R.S32.HI R2, RZ, 0x1f, R223 ;  /* 0x0000001fff027819 */ /* 0x000fe200000114df */
[----:B------:R1:W2:Y:S04]  /*4f70*/  @!P6 LDG.E R222, [R134.64] ;  /* 0x0000000686dee981 */ /* 0x0002a8000c1e1900 */
[----:B------:R-:W-:Y:S04]  /*4f80*/  IMAD R2, R2, c[0x0][0x1e0], RZ ;  /* 0x0000780002027a24 */ /* 0x000fe800078e02ff */
[C---:B------:R-:W-:Y:S02]  /*4f90*/  IMAD R2, R223.reuse, c[0x0][0x1e4], R2 ;  /* 0x00007900df027a24 */ /* 0x040fe400078e0202 */
[----:B-1----:R-:W-:Y:S04]  /*4fa0*/  IMAD.WIDE.U32 R134, R223, c[0x0][0x1e0], RZ ;  /* 0x00007800df867a25 */ /* 0x002fe800078e00ff */
[----:B------:R-:W-:Y:S01]  /*4fb0*/  IMAD.IADD R135, R135, 0x1, R2 ;  /* 0x0000000187877824 */ /* 0x000fe200078e0202 */
[----:B--2---:R-:W-:Y:S03]  /*4fc0*/  SHF.R.S32.HI R2, RZ, 0x1f, R222 ;  /* 0x0000001fff027819 */ /* 0x004fe600000114de */
[----:B------:R-:W-:Y:S04]  /*4fd0*/  IMAD.WIDE.U32 R134, R222, c[0x0][0x1f0], R134 ;  /* 0x00007c00de867a25 */ /* 0x000fe800078e0086 */
[----:B------:R-:W-:Y:S01]  /*4fe0*/  IMAD R2, R2, c[0x0][0x1f0], RZ ;  /* 0x00007c0002027a24 */ /* 0x000fe200078e02ff */
[----:B----4-:R-:W-:Y:S03]  /*4ff0*/  IADD3 R133, P4, R232, R134, RZ ;  /* 0x00000086e8857210 */ /* 0x010fe60007f9e0ff */
[----:B------:R-:W-:Y:S05]  /*5000*/  IMAD R2, R222, c[0x0][0x1f4], R2 ;  /* 0x00007d00de027a24 */ /* 0x000fea00078e0202 */
[----:B-----5:R-:W-:Y:S02]  /*5010*/  IADD3.X R134, R231, R135, R2, P4, !PT ;  /* 0x00000087e7867210 */ /* 0x020fe400027fe402 */
[C---:B------:R-:W-:Y:S04]  /*5020*/  LEA R2, P4, R133.reuse, c[0x0][0x1c8], 0x1 ;  /* 0x0000720085027a11 */ /* 0x040fe800078808ff */
[----:B------:R-:W-:Y:S02]  /*5030*/  LEA.HI.X R133, R133, c[0x0][0x1cc], R134, 0x1, P4 ;  /* 0x0000730085857a11 */ /* 0x000fe400020f0c86 */
[----:B------:R-:W1:Y:S04]  /*5040*/  SHFL.IDX PT, R134, R2, RZ, 0x1c1f ;  /* 0x001c1fff02867589 */ /* 0x000e6800000e0000 */
[----:B------:R-:W2:Y:S04]  /*5050*/  SHFL.IDX PT, R135, R133, RZ, 0x1c1f ;  /* 0x001c1fff85877589 */ /* 0x000ea800000e0000 */
[----:B------:R-:W3:Y:S04]  /*5060*/  SHFL.IDX PT, R2, R2, 0x1, 0x1c1f ;  /* 0x003c1f0002027f89 */ /* 0x000ee800000e0000 */
[----:B------:R-:W4:Y:S01]  /*5070*/  SHFL.IDX PT, R133, R133, 0x1, 0x1c1f ;  /* 0x003c1f0085857f89 */ /* 0x000f2200000e0000 */
[C---:B-1----:R-:W-:Y:S02]  /*5080*/  IADD3 R136, P5, R134.reuse, R229, RZ ;  /* 0x000000e586887210 */ /* 0x042fe40007fbe0ff */
[C---:B------:R-:W-:Y:S02]  /*5090*/  IADD3 R176, P4, R134.reuse, R227, RZ ;  /* 0x000000e386b07210 */ /* 0x040fe40007f9e0ff */
[C---:B--2---:R-:W-:Y:S02]  /*50a0*/  IADD3.X R137, R135.reuse, R230, RZ, P5, !PT ;  /* 0x000000e687897210 */ /* 0x044fe40002ffe4ff */
[----:B------:R-:W-:Y:S01]  /*50b0*/  IADD3 R174, P5, R134, R225, RZ ;  /* 0x000000e186ae7210 */ /* 0x000fe20007fbe0ff */
[C---:B------:R-:W-:Y:S01]  /*50c0*/  IMAD.X R177, R135.reuse, 0x1, R228, P4 ;  /* 0x0000000187b17824 */ /* 0x040fe200020e06e4 */
[C---:B---3--:R-:W-:Y:S01]  /*50d0*/  IADD3 R172, P4, R2.reuse, R229, RZ ;  /* 0x000000e502ac7210 */ /* 0x048fe20007f9e0ff */
[----:B------:R1:W-:Y:S02]  /*50e0*/  LDGSTS.E.BYPASS.LTC128B.128 [R221+0x3100], [R136.64], !P3 ;  /* 0x0310000088dd7fae */ /* 0x0003e4000d901d46 */
[----:B------:R-:W-:Y:S02]  /*50f0*/  IMAD.X R175, R135, 0x1, R226, P5 ;  /* 0x0000000187af7824 */ /* 0x000fe400028e06e2 */
[----:B------:R2:W-:Y:S01]  /*5100*/  LDGSTS.E.BYPASS.LTC128B.128 [R221+0x4100], [R176.64], !P2 ;  /* 0x04100000b0dd7fae */ /* 0x0005e2000d101d46 */
[C---:B----4-:R-:W-:Y:S01]  /*5110*/  IMAD.X R173, R133.reuse, 0x1, R230, P4 ;  /* 0x0000000185ad7824 */ /* 0x050fe200020e06e6 */
[C---:B------:R-:W-:Y:S02]  /*5120*/  IADD3 R134, P4, R2.reuse, R225, RZ ;  /* 0x000000e102867210 */ /* 0x040fe40007f9e0ff */
[----:B------:R2:W-:Y:S03]  /*5130*/  LDGSTS.E.BYPASS.LTC128B.128 [R221+0x5100], [R174.64], !P1 ;  /* 0x05100000aedd7fae */ /* 0x0005e6000c901d46 */
[C---:B------:R-:W-:Y:S01]  /*5140*/  IMAD.X R135, R133.reuse, 0x1, R226, P4 ;  /* 0x0000000185877824 */ /* 0x040fe200020e06e2 */
[----:B------:R2:W-:Y:S01]  /*5150*/  LDGSTS.E.BYPASS.LTC128B.128 [R221+0x3900], [R172.64], !P3 ;  /* 0x03900000acdd7fae */ /* 0x0005e2000d901d46 */
[----:B-1----:R-:W-:Y:S04]  /*5160*/  IADD3 R136, P5, R2, R227, RZ ;  /* 0x000000e302887210 */ /* 0x002fe80007fbe0ff */
[----:B------:R-:W-:Y:S05]  /*5170*/  IADD3.X R137, R133, R228, RZ, P5, !PT ;  /* 0x000000e485897210 */ /* 0x000fea0002ffe4ff */
[----:B------:R2:W-:Y:S04]  /*5180*/  LDGSTS.E.BYPASS.LTC128B.128 [R221+0x4900], [R136.64], !P2 ;  /* 0x0490000088dd7fae */ /* 0x0005e8000d101d46 */
[----:B------:R2:W-:Y:S01]  /*5190*/  LDGSTS.E.BYPASS.LTC128B.128 [R221+0x5900], [R134.64], !P1 ;  /* 0x0590000086dd7fae */ /* 0x0005e2000c901d46 */
[----:B------:R-:W-:-:S05]  /*51a0*/  BRA `(.L_x_13) ;  /* 0x00000b3000007947 */ /* 0x000fca0003800000 */
.L_x_12:
[----:B------:R-:W2:Y:S01]  /*51b0*/  LDL.64 R40, [R1+0x10] ;  /* 0x0000100001287983 */ /* 0x000ea20000100a00 */
[----:B------:R-:W-:Y:S04]  /*51c0*/  DEPBAR.LE SB0, 0x0 ;  /* 0x000080000000791a */ /* 0x000fe80000000000 */
[C---:B------:R-:W-:Y:S01]  /*51d0*/  IMAD.WIDE.U32 R28, R223.reuse, c[0x0][0x208], RZ ;  /* 0x00008200df1c7a25 */ /* 0x040fe200078e00ff */
[----:B------:R-:W3:Y:S01]  /*51e0*/  LDL R39, [R1+0x20] ;  /* 0x0000200001277983 */ /* 0x000ee20000100800 */
[----:B------:R-:W-:Y:S05]  /*51f0*/  SHF.R.S32.HI R2, RZ, 0x1f, R223 ;  /* 0x0000001fff027819 */ /* 0x000fea00000114df */
[----:B------:R-:W-:Y:S01]  /*5200*/  BAR.SYNC.DEFER_BLOCKING 0x0 ;  /* 0x0000000000007b1d */ /* 0x000fe20000010000 */
[----:B------:R-:W-:Y:S04]  /*5210*/  IMAD R2, R2, c[0x0][0x208], RZ ;  /* 0x0000820002027a24 */ /* 0x000fe800078e02ff */
[----:B------:R-:W-:Y:S04]  /*5220*/  IMAD R2, R223, c[0x0][0x20c], R2 ;  /* 0x00008300df027a24 */ /* 0x000fe800078e0202 */
[----:B------:R-:W-:Y:S01]  /*5230*/  IMAD.IADD R29, R29, 0x1, R2 ;  /* 0x000000011d1d7824 */ /* 0x000fe200078e0202 */
[----:B------:R-:W-:Y:S03]  /*5240*/  SHF.R.S32.HI R2, RZ, 0x1f, R222 ;  /* 0x0000001fff027819 */ /* 0x000fe600000114de */
[----:B------:R-:W-:Y:S04]  /*5250*/  IMAD.WIDE.U32 R36, R222, c[0x0][0x218], R28 ;  /* 0x00008600de247a25 */ /* 0x000fe800078e001c */
[----:B------:R-:W-:Y:S04]  /*5260*/  IMAD R2, R2, c[0x0][0x218], RZ ;  /* 0x0000860002027a24 */ /* 0x000fe800078e02ff */
[----:B------:R-:W-:Y:S01]  /*5270*/  IMAD R38, R222, c[0x0][0x21c], R2 ;  /* 0x00008700de267a24 */ /* 0x000fe200078e0202 */
[----:B------:R-:W-:Y:S06]  /*5280*/  LDSM.16.M88.4 R64, [R219+0x6100] ;  /* 0x00610000db40783b */ /* 0x000fec0000000200 */
[----:B------:R-:W1:Y:S06]  /*5290*/  LDSM.16.M88.4 R16, [R139+0x3100] ;  /* 0x003100008b10783b */ /* 0x000e6c0000000200 */
[----:B------:R-:W4:Y:S06]  /*52a0*/  LDSM.16.M88.4 R60, [R219+0x7100] ;  /* 0x00710000db3c783b */ /* 0x000f2c0000000200 */
[----:B------:R-:W5:Y:S06]  /*52b0*/  LDSM.16.M88.4 R32, [R139+0x3500] ;  /* 0x003500008b20783b */ /* 0x000f6c0000000200 */
[----:B------:R-:W2:Y:S06]  /*52c0*/  LDSM.16.M88.4 R48, [R139+0x3900] ;  /* 0x003900008b30783b */ /* 0x000eac0000000200 */
[----:B------:R-:W-:Y:S06]  /*52d0*/  LDSM.16.M88.4 R172, [R139+0x3d00] ;  /* 0x003d00008bac783b */ /* 0x000fec0000000200 */
[----:B------:R-:W-:Y:S06]  /*52e0*/  LDSM.16.M88.4 R176, [R220+0x6100] ;  /* 0x00610000dcb0783b */ /* 0x000fec0000000200 */
[----:B------:R-:W-:Y:S01]  /*52f0*/  LDSM.16.M88.4 R180, [R218] ;  /* 0x00000000dab4783b */ /* 0x000fe20000000200 */
[-C--:B-1----:R-:W-:Y:S05]  /*5300*/  HMMA.16816.F32 R4, R64, R16.reuse, RZ ;  /* 0x000000104004723c */ /* 0x082fea00000018ff */
[----:B------:R-:W-:Y:S03]  /*5310*/  LDSM.16.M88.4 R184, [R220+0x7100] ;  /* 0x00710000dcb8783b */ /* 0x000fe60000000200 */
[C---:B----4-:R-:W-:Y:S03]  /*5320*/  HMMA.16816.F32 R8, R60.reuse, R16, RZ ;  /* 0x000000103c08723c */ /* 0x050fe600000018ff */
[----:B------:R-:W-:Y:S06]  /*5330*/  LDSM.16.M88.4 R188, [R218+0x800] ;  /* 0x00080000dabc783b */ /* 0x000fec0000000200 */
[----:B------:R-:W-:Y:S01]  /*5340*/  LDSM.16.M88.4 R192, [R218+0xc00] ;  /* 0x000c0000dac0783b */ /* 0x000fe20000000200 */
[-C--:B------:R-:W-:Y:S08]  /*5350*/  HMMA.16816.F32 R12, R60, R18.reuse, RZ ;  /* 0x000000123c0c723c */ /* 0x080ff000000018ff */
[C---:B------:R-:W-:Y:S08]  /*5360*/  HMMA.16816.F32 R16, R64.reuse, R18, RZ ;  /* 0x000000124010723c */ /* 0x040ff000000018ff */
[-C--:B-----5:R-:W-:Y:S08]  /*5370*/  HMMA.16816.F32 R20, R64, R32.reuse, RZ ;  /* 0x000000204014723c */ /* 0x0a0ff000000018ff */
[C---:B------:R-:W-:Y:S08]  /*5380*/  HMMA.16816.F32 R24, R60.reuse, R32, RZ ;  /* 0x000000203c18723c */ /* 0x040ff000000018ff */
[-C--:B------:R-:W-:Y:S08]  /*5390*/  HMMA.16816.F32 R28, R60, R34.reuse, RZ ;  /* 0x000000223c1c723c */ /* 0x080ff000000018ff */
[C---:B------:R-:W-:Y:S04]  /*53a0*/  HMMA.16816.F32 R32, R64.reuse, R34, RZ ;  /* 0x000000224020723c */ /* 0x040fe800000018ff */
[----:B--2---:R-:W-:Y:S04]  /*53b0*/  IADD3 R2, P4, R40, R36, RZ ;  /* 0x0000002428027210 */ /* 0x004fe80007f9e0ff */
[----:B---3--:R-:W-:Y:S02]  /*53c0*/  IADD3.X R40, R39, R37, R38, P4, !PT ;  /* 0x0000002527287210 */ /* 0x008fe400027fe426 */
[-C--:B------:R-:W-:Y:S02]  /*53d0*/  HMMA.16816.F32 R36, R64, R48.reuse, RZ ;  /* 0x000000304024723c */ /* 0x080fe400000018ff */
[C---:B------:R-:W-:Y:S04]  /*53e0*/  LEA R133, P4, R2.reuse, c[0x0][0x1f8], 0x1 ;  /* 0x00007e0002857a11 */ /* 0x040fe800078808ff */
[----:B------:R-:W-:Y:S01]  /*53f0*/  LEA.HI.X R2, R2, c[0x0][0x1fc], R40, 0x1, P4 ;  /* 0x00007f0002027a11 */ /* 0x000fe200020f0c28 */
[----:B------:R-:W1:Y:S01]  /*5400*/  SHFL.IDX PT, R135, R133, RZ, 0x1c1f ;  /* 0x001c1fff85877589 */ /* 0x000e6200000e0000 */
[C---:B------:R-:W-:Y:S05]  /*5410*/  HMMA.16816.F32 R40, R60.reuse, R48, RZ ;  /* 0x000000303c28723c */ /* 0x040fea00000018ff */
[----:B------:R-:W2:Y:S03]  /*5420*/  SHFL.IDX PT, R134, R2, RZ, 0x1c1f ;  /* 0x001c1fff02867589 */ /* 0x000ea600000e0000 */
[-C--:B------:R-:W-:Y:S03]  /*5430*/  HMMA.16816.F32 R44, R60, R50.reuse, RZ ;  /* 0x000000323c2c723c */ /* 0x080fe600000018ff */
[----:B------:R-:W3:Y:S05]  /*5440*/  SHFL.IDX PT, R133, R133, 0x1, 0x1c1f ;  /* 0x003c1f0085857f89 */ /* 0x000eea00000e0000 */
[C---:B------:R-:W-:Y:S01]  /*5450*/  HMMA.16816.F32 R48, R64.reuse, R50, RZ ;  /* 0x000000324030723c */ /* 0x040fe200000018ff */
[----:B------:R-:W-:Y:S03]  /*5460*/  SHFL.IDX PT, R2, R2, 0x1, 0x1c1f ;  /* 0x003c1f0002027f89 */ /* 0x000fe600000e0000 */
[C---:B-1----:R-:W-:Y:S04]  /*5470*/  IADD3 R196, P5, R135.reuse, R229, RZ ;  /* 0x000000e587c47210 */ /* 0x042fe80007fbe0ff */
[-C--:B------:R-:W-:Y:S01]  /*5480*/  HMMA.16816.F32 R52, R64, R172.reuse, RZ ;  /* 0x000000ac4034723c */ /* 0x080fe200000018ff */
[C---:B------:R-:W-:Y:S03]  /*5490*/  IADD3 R136, P4, R135.reuse, R227, RZ ;  /* 0x000000e387887210 */ /* 0x040fe60007f9e0ff */
[C---:B--2---:R-:W-:Y:S02]  /*54a0*/  IMAD.X R197, R134.reuse, 0x1, R230, P5 ;  /* 0x0000000186c57824 */ /* 0x044fe400028e06e6 */
[C---:B------:R-:W-:Y:S02]  /*54b0*/  IMAD.X R137, R134.reuse, 0x1, R228, P4 ;  /* 0x0000000186897824 */ /* 0x040fe400020e06e4 */
[C---:B------:R-:W-:Y:S08]  /*54c0*/  HMMA.16816.F32 R56, R60.reuse, R172, RZ ;  /* 0x000000ac3c38723c */ /* 0x040ff000000018ff */
[-C--:B------:R-:W-:Y:S08]  /*54d0*/  HMMA.16816.F32 R60, R60, R174.reuse, RZ ;  /* 0x000000ae3c3c723c */ /* 0x080ff000000018ff */
[----:B------:R-:W-:Y:S01]  /*54e0*/  HMMA.16816.F32 R64, R64, R174, RZ ;  /* 0x000000ae4040723c */ /* 0x000fe200000018ff */
[----:B------:R-:W1:Y:S06]  /*54f0*/  LDSM.16.M88.4 R172, [R218+0x400] ;  /* 0x00040000daac783b */ /* 0x000e6c0000000200 */
[----:B------:R-:W-:Y:S01]  /*5500*/  @!PT LDS RZ, [RZ] ;  /* 0x00000000fffff984 */ /* 0x000fe20000000800 */
[----:B------:R-:W-:Y:S01]  /*5510*/  @!PT LDS RZ, [RZ] ;  /* 0x00000000fffff984 */ /* 0x000fe20000000800 */
[----:B------:R-:W-:Y:S01]  /*5520*/  @!PT LDS RZ, [RZ] ;  /* 0x00000000fffff984 */ /* 0x000fe20000000800 */
[----:B------:R2:W-:Y:S01]  /*5530*/  LDGSTS.E.BYPASS.LTC128B.128 [R221+0x100], [R196.64], !P3 ;  /* 0x00100000c4dd7fae */ /* 0x0005e2000d901d46 */
[-C--:B------:R-:W-:Y:S05]  /*5540*/  HMMA.16816.F32 R4, R176, R180.reuse, R4 ;  /* 0x000000b4b004723c */ /* 0x080fea0000001804 */
[----:B------:R3:W-:Y:S03]  /*5550*/  LDGSTS.E.BYPASS.LTC128B.128 [R221+0x1100], [R136.64], !P2 ;  /* 0x0110000088dd7fae */ /* 0x0007e6000d101d46 */
[C---:B------:R-:W-:Y:S08]  /*5560*/  HMMA.16816.F32 R8, R184.reuse, R180, R8 ;  /* 0x000000b4b808723c */ /* 0x040ff00000001808 */
[-C--:B------:R-:W-:Y:S08]  /*5570*/  HMMA.16816.F32 R12, R184, R182.reuse, R12 ;  /* 0x000000b6b80c723c */ /* 0x080ff0000000180c */
[C---:B------:R-:W-:Y:S04]  /*5580*/  HMMA.16816.F32 R16, R176.reuse, R182, R16 ;  /* 0x000000b6b010723c */ /* 0x040fe80000001810 */
[----:B--2---:R-:W-:Y:S02]  /*5590*/  IADD3 R196, P5, R135, R225, RZ ;  /* 0x000000e187c47210 */ /* 0x004fe40007fbe0ff */
[C---:B---3--:R-:W-:Y:S02]  /*55a0*/  IADD3 R136, P4, R133.reuse, R229, RZ ;  /* 0x000000e585887210 */ /* 0x048fe40007f9e0ff */
[-C--:B-1----:R-:W-:Y:S04]  /*55b0*/  HMMA.16816.F32 R20, R176, R172.reuse, R20 ;  /* 0x000000acb014723c */ /* 0x082fe80000001814 */
[----:B------:R-:W-:Y:S01]  /*55c0*/  IMAD.X R197, R134, 0x1, R226, P5 ;  /* 0x0000000186c57824 */ /* 0x000fe200028e06e2 */
[C---:B------:R-:W-:Y:S01]  /*55d0*/  IADD3 R198, P5, R133.reuse, R227, RZ ;  /* 0x000000e385c67210 */ /* 0x040fe20007fbe0ff */
[C---:B------:R-:W-:Y:S01]  /*55e0*/  IMAD.X R137, R2.reuse, 0x1, R230, P4 ;  /* 0x0000000102897824 */ /* 0x040fe200020e06e6 */
[----:B------:R-:W-:Y:S01]  /*55f0*/  IADD3 R134, P4, R133, R225, RZ ;  /* 0x000000e185867210 */ /* 0x000fe20007f9e0ff */
[C---:B------:R-:W-:Y:S01]  /*5600*/  HMMA.16816.F32 R24, R184.reuse, R172, R24 ;  /* 0x000000acb818723c */ /* 0x040fe20000001818 */
[----:B------:R1:W-:Y:S03]  /*5610*/  LDGSTS.E.BYPASS.LTC128B.128 [R221+0x2100], [R196.64], !P1 ;  /* 0x02100000c4dd7fae */ /* 0x0003e6000c901d46 */
[C---:B------:R-:W-:Y:S02]  /*5620*/  IMAD.X R199, R2.reuse, 0x1, R228, P5 ;  /* 0x0000000102c77824 */ /* 0x040fe400028e06e4 */
[----:B------:R-:W-:Y:S01]  /*5630*/  IMAD.X R135, R2, 0x1, R226, P4 ;  /* 0x0000000102877824 */ /* 0x000fe200020e06e2 */
[----:B------:R2:W-:Y:S01]  /*5640*/  LDGSTS.E.BYPASS.LTC128B.128 [R221+0x900], [R136.64], !P3 ;  /* 0x0090000088dd7fae */ /* 0x0005e2000d901d46 */
[-C--:B------:R-:W-:Y:S03]  /*5650*/  HMMA.16816.F32 R28, R184, R174.reuse, R28 ;  /* 0x000000aeb81c723c */ /* 0x080fe6000000181c */
[----:B------:R-:W-:Y:S02]  /*5660*/  ISETP.GT.AND P4, PT, R224, R250, PT ;  /* 0x000000fae000720c */ /* 0x000fe40003f84270 */
[----:B------:R1:W-:Y:S03]  /*5670*/  LDGSTS.E.BYPASS.LTC128B.128 [R221+0x1900], [R198.64], !P2 ;  /* 0x01900000c6dd7fae */ /* 0x0003e6000d101d46 */
[C---:B------:R-:W-:Y:S03]  /*5680*/  HMMA.16816.F32 R32, R176.reuse, R174, R32 ;  /* 0x000000aeb020723c */ /* 0x040fe60000001820 */
[----:B------:R2:W-:Y:S05]  /*5690*/  LDGSTS.E.BYPASS.LTC128B.128 [R221+0x2900], [R134.64], !P1 ;  /* 0x0290000086dd7fae */ /* 0x0005ea000c901d46 */
[-C--:B------:R-:W-:Y:S01]  /*56a0*/  HMMA.16816.F32 R36, R176, R188.reuse, R36 ;  /* 0x000000bcb024723c */ /* 0x080fe20000001824 */
[----:B------:R-:W-:Y:S06]  /*56b0*/  LDSM.16.M88.4 R200, [R139+0x4100] ;  /* 0x004100008bc8783b */ /* 0x000fec0000000200 */
[----:B------:R-:W0:Y:S01]  /*56c0*/  LDGDEPBAR ;  /* 0x00000000000079af */ /* 0x000e220000000000 */
[C---:B------:R-:W-:Y:S05]  /*56d0*/  HMMA.16816.F32 R40, R184.reuse, R188, R40 ;  /* 0x000000bcb828723c */ /* 0x040fea0000001828 */
[----:B------:R-:W-:Y:S03]  /*56e0*/  LDSM.16.M88.4 R204, [R219+0x9100] ;  /* 0x00910000dbcc783b */ /* 0x000fe60000000200 */
[-C--:B------:R-:W-:Y:S03]  /*56f0*/  HMMA.16816.F32 R44, R184, R190.reuse, R44 ;  /* 0x000000beb82c723c */ /* 0x080fe6000000182c */
[----:B-1----:R-:W1:Y:S05]  /*5700*/  LDSM.16.M88.4 R196, [R219+0x8100] ;  /* 0x00810000dbc4783b */ /* 0x002e6a0000000200 */
[C---:B------:R-:W-:Y:S01]  /*5710*/  HMMA.16816.F32 R48, R176.reuse, R190, R48 ;  /* 0x000000beb030723c */ /* 0x040fe20000001830 */
[----:B------:R-:W3:Y:S06]  /*5720*/  LDSM.16.M88.4 R180, [R139+0x4500] ;  /* 0x004500008bb4783b */ /* 0x000eec0000000200 */
[----:B------:R-:W4:Y:S01]  /*5730*/  LDSM.16.M88.4 R172, [R139+0x4900] ;  /* 0x004900008bac783b */ /* 0x000f220000000200 */
[-C--:B------:R-:W-:Y:S05]  /*5740*/  HMMA.16816.F32 R52, R176, R192.reuse, R52 ;  /* 0x000000c0b034723c */ /* 0x080fea0000001834 */
[----:B------:R-:W-:Y:S03]  /*5750*/  LDSM.16.M88.4 R188, [R218+0x1000] ;  /* 0x00100000dabc783b */ /* 0x000fe60000000200 */
[C---:B------:R-:W-:Y:S03]  /*5760*/  HMMA.16816.F32 R56, R184.reuse, R192, R56 ;  /* 0x000000c0b838723c */ /* 0x040fe60000001838 */
[----:B------:R-:W-:Y:S05]  /*5770*/  LDSM.16.M88.4 R208, [R218+0x1800] ;  /* 0x00180000dad0783b */ /* 0x000fea0000000200 */
[-C--:B------:R-:W-:Y:S01]  /*5780*/  HMMA.16816.F32 R60, R184, R194.reuse, R60 ;  /* 0x000000c2b83c723c */ /* 0x080fe2000000183c */
[----:B------:R-:W5:Y:S06]  /*5790*/  LDSM.16.M88.4 R184, [R139+0x4d00] ;  /* 0x004d00008bb8783b */ /* 0x000f6c0000000200 */
[----:B------:R-:W-:Y:S01]  /*57a0*/  LDSM.16.M88.4 R212, [R218+0x1c00] ;  /* 0x001c0000dad4783b */ /* 0x000fe20000000200 */
[----:B------:R-:W-:Y:S05]  /*57b0*/  HMMA.16816.F32 R64, R176, R194, R64 ;  /* 0x000000c2b040723c */ /* 0x000fea0000001840 */
[----:B------:R-:W2:Y:S03]  /*57c0*/  LDSM.16.M88.4 R176, [R220+0x8100] ;  /* 0x00810000dcb0783b */ /* 0x000ea60000000200 */
[-C--:B-1----:R-:W-:Y:S03]  /*57d0*/  HMMA.16816.F32 R4, R196, R200.reuse, R4 ;  /* 0x000000c8c404723c */ /* 0x082fe60000001804 */
[----:B------:R-:W1:Y:S05]  /*57e0*/  LDSM.16.M88.4 R192, [R220+0x9100] ;  /* 0x00910000dcc0783b */ /* 0x000e6a0000000200 */
[C---:B------:R-:W-:Y:S08]  /*57f0*/  HMMA.16816.F32 R8, R204.reuse, R200, R8 ;  /* 0x000000c8cc08723c */ /* 0x040ff00000001808 */
[-C--:B------:R-:W-:Y:S08]  /*5800*/  HMMA.16816.F32 R12, R204, R202.reuse, R12 ;  /* 0x000000cacc0c723c */ /* 0x080ff0000000180c */
[C---:B------:R-:W-:Y:S01]  /*5810*/  HMMA.16816.F32 R16, R196.reuse, R202, R16 ;  /* 0x000000cac410723c */ /* 0x040fe20000001810 */
[----:B------:R-:W1:Y:S07]  /*5820*/  LDSM.16.M88.4 R200, [R218+0x1400] ;  /* 0x00140000dac8783b */ /* 0x000e6e0000000200 */
[-C--:B---3--:R-:W-:Y:S08]  /*5830*/  HMMA.16816.F32 R20, R196, R180.reuse, R20 ;  /* 0x000000b4c414723c */ /* 0x088ff00000001814 */
[C---:B------:R-:W-:Y:S08]  /*5840*/  HMMA.16816.F32 R24, R204.reuse, R180, R24 ;  /* 0x000000b4cc18723c */ /* 0x040ff00000001818 */
[-C--:B------:R-:W-:Y:S08]  /*5850*/  HMMA.16816.F32 R28, R204, R182.reuse, R28 ;  /* 0x000000b6cc1c723c */ /* 0x080ff0000000181c */
[C---:B------:R-:W-:Y:S01]  /*5860*/  HMMA.16816.F32 R32, R196.reuse, R182, R32 ;  /* 0x000000b6c420723c */ /* 0x040fe20000001820 */
[----:B------:R-:W-:Y:S07]  /*5870*/  LDSM.16.M88.4 R180, [R139+0x5100] ;  /* 0x005100008bb4783b */ /* 0x000fee0000000200 */
[-C--:B----4-:R-:W-:Y:S08]  /*5880*/  HMMA.16816.F32 R36, R196, R172.reuse, R36 ;  /* 0x000000acc424723c */ /* 0x090ff00000001824 */
[C---:B------:R-:W-:Y:S08]  /*5890*/  HMMA.16816.F32 R40, R204.reuse, R172, R40 ;  /* 0x000000accc28723c */ /* 0x040ff00000001828 */
[-C--:B------:R-:W-:Y:S08]  /*58a0*/  HMMA.16816.F32 R44, R204, R174.reuse, R44 ;  /* 0x000000aecc2c723c */ /* 0x080ff0000000182c */
[C---:B------:R-:W-:Y:S01]  /*58b0*/  HMMA.16816.F32 R48, R196.reuse, R174, R48 ;  /* 0x000000aec430723c */ /* 0x040fe20000001830 */
[----:B------:R-:W3:Y:S07]  /*58c0*/  LDSM.16.M88.4 R172, [R219+0xa100] ;  /* 0x00a10000dbac783b */ /* 0x000eee0000000200 */
[-C--:B-----5:R-:W-:Y:S08]  /*58d0*/  HMMA.16816.F32 R52, R196, R184.reuse, R52 ;  /* 0x000000b8c434723c */ /* 0x0a0ff00000001834 */
[C---:B------:R-:W-:Y:S08]  /*58e0*/  HMMA.16816.F32 R56, R204.reuse, R184, R56 ;  /* 0x000000b8cc38723c */ /* 0x040ff00000001838 */
[-C--:B------:R-:W-:Y:S01]  /*58f0*/  HMMA.16816.F32 R60, R204, R186.reuse, R60 ;  /* 0x000000bacc3c723c */ /* 0x080fe2000000183c */
[----:B------:R-:W-:Y:S07]  /*5900*/  LDSM.16.M88.4 R204, [R220+0xb100] ;  /* 0x00b10000dccc783b */ /* 0x000fee0000000200 */
[----:B------:R-:W-:Y:S01]  /*5910*/  HMMA.16816.F32 R64, R196, R186, R64 ;  /* 0x000000bac440723c */ /* 0x000fe20000001840 */
[----:B------:R-:W4:Y:S06]  /*5920*/  LDSM.16.M88.4 R184, [R219+0xb100] ;  /* 0x00b10000dbb8783b */ /* 0x000f2c0000000200 */
[----:B------:R-:W-:Y:S01]  /*5930*/  LDSM.16.M88.4 R196, [R139+0x5d00] ;  /* 0x005d00008bc4783b */ /* 0x000fe20000000200 */
[-C--:B--2---:R-:W-:Y:S08]  /*5940*/  HMMA.16816.F32 R4, R176, R188.reuse, R4 ;  /* 0x000000bcb004723c */ /* 0x084ff00000001804 */
[C---:B-1----:R-:W-:Y:S08]  /*5950*/  HMMA.16816.F32 R8, R192.reuse, R188, R8 ;  /* 0x000000bcc008723c */ /* 0x042ff00000001808 */
[-C--:B------:R-:W-:Y:S08]  /*5960*/  HMMA.16816.F32 R12, R192, R190.reuse, R12 ;  /* 0x000000bec00c723c */ /* 0x080ff0000000180c */
[C---:B------:R-:W-:Y:S01]  /*5970*/  HMMA.16816.F32 R16, R176.reuse, R190, R16 ;  /* 0x000000beb010723c */ /* 0x040fe20000001810 */
[----:B------:R-:W1:Y:S07]  /*5980*/  LDSM.16.M88.4 R188, [R139+0x5500] ;  /* 0x005500008bbc783b */ /* 0x000e6e0000000200 */
[-C--:B------:R-:W-:Y:S08]  /*5990*/  HMMA.16816.F32 R20, R176, R200.reuse, R20 ;  /* 0x000000c8b014723c */ /* 0x080ff00000001814 */
[C---:B------:R-:W-:Y:S08]  /*59a0*/  HMMA.16816.F32 R24, R192.reuse, R200, R24 ;  /* 0x000000c8c018723c */ /* 0x040ff00000001818 */
[-C--:B------:R-:W-:Y:S08]  /*59b0*/  HMMA.16816.F32 R28, R192, R202.reuse, R28 ;  /* 0x000000cac01c723c */ /* 0x080ff0000000181c */
[C---:B------:R-:W-:Y:S01]  /*59c0*/  HMMA.16816.F32 R32, R176.reuse, R202, R32 ;  /* 0x000000cab020723c */ /* 0x040fe20000001820 */
[----:B------:R-:W-:Y:S07]  /*59d0*/  LDSM.16.M88.4 R200, [R218+0x2000] ;  /* 0x00200000dac8783b */ /* 0x000fee0000000200 */
[-C--:B------:R-:W-:Y:S08]  /*59e0*/  HMMA.16816.F32 R36, R176, R208.reuse, R36 ;  /* 0x000000d0b024723c */ /* 0x080ff00000001824 */
[C---:B------:R-:W-:Y:S08]  /*59f0*/  HMMA.16816.F32 R40, R192.reuse, R208, R40 ;  /* 0x000000d0c028723c */ /* 0x040ff00000001828 */
[-C--:B------:R-:W-:Y:S08]  /*5a00*/  HMMA.16816.F32 R44, R192, R210.reuse, R44 ;  /* 0x000000d2c02c723c */ /* 0x080ff0000000182c */
[C---:B------:R-:W-:Y:S01]  /*5a10*/  HMMA.16816.F32 R48, R176.reuse, R210, R48 ;  /* 0x000000d2b030723c */ /* 0x040fe20000001830 */
[----:B------:R-:W-:Y:S07]  /*5a20*/  LDSM.16.M88.4 R208, [R218+0x2400] ;  /* 0x00240000dad0783b */ /* 0x000fee0000000200 */
[-C--:B------:R-:W-:Y:S08]  /*5a30*/  HMMA.16816.F32 R52, R176, R212.reuse, R52 ;  /* 0x000000d4b034723c */ /* 0x080ff00000001834 */
[C---:B------:R-:W-:Y:S08]  /*5a40*/  HMMA.16816.F32 R56, R192.reuse, R212, R56 ;  /* 0x000000d4c038723c */ /* 0x040ff00000001838 */
[-C--:B------:R-:W-:Y:S01]  /*5a50*/  HMMA.16816.F32 R60, R192, R214.reuse, R60 ;  /* 0x000000d6c03c723c */ /* 0x080fe2000000183c */
[----:B------:R-:W2:Y:S07]  /*5a60*/  LDSM.16.M88.4 R192, [R139+0x5900] ;  /* 0x005900008bc0783b */ /* 0x000eae0000000200 */
[----:B------:R-:W-:Y:S01]  /*5a70*/  HMMA.16816.F32 R64, R176, R214, R64 ;  /* 0x000000d6b040723c */ /* 0x000fe20000001840 */
[----:B------:R-:W5:Y:S06]  /*5a80*/  LDSM.16.M88.4 R176, [R220+0xa100] ;  /* 0x00a10000dcb0783b */ /* 0x000f6c0000000200 */
[----:B------:R-:W2:Y:S01]  /*5a90*/  LDSM.16.M88.4 R212, [R218+0x2800] ;  /* 0x00280000dad4783b */ /* 0x000ea20000000200 */
[-C--:B---3--:R-:W-:Y:S08]  /*5aa0*/  HMMA.16816.F32 R4, R172, R180.reuse, R4 ;  /* 0x000000b4ac04723c */ /* 0x088ff00000001804 */
[C---:B----4-:R-:W-:Y:S08]  /*5ab0*/  HMMA.16816.F32 R8, R184.reuse, R180, R8 ;  /* 0x000000b4b808723c */ /* 0x050ff00000001808 */
[-C--:B------:R-:W-:Y:S08]  /*5ac0*/  HMMA.16816.F32 R12, R184, R182.reuse, R12 ;  /* 0x000000b6b80c723c */ /* 0x080ff0000000180c */
[C---:B------:R-:W-:Y:S01]  /*5ad0*/  HMMA.16816.F32 R16, R172.reuse, R182, R16 ;  /* 0x000000b6ac10723c */ /* 0x040fe20000001810 */
[----:B------:R-:W3:Y:S01]  /*5ae0*/  LDSM.16.M88.4 R180, [R218+0x2c00] ;  /* 0x002c0000dab4783b */ /* 0x000ee20000000200 */
[----:B------:R-:W-:Y:S05]  /*5af0*/  DEPBAR.LE SB0, 0x0 ;  /* 0x000080000000791a */ /* 0x000fea0000000000 */
[----:B------:R-:W-:Y:S01]  /*5b00*/  BAR.SYNC.DEFER_BLOCKING 0x0 ;  /* 0x0000000000007b1d */ /* 0x000fe20000010000 */
[-C--:B-1----:R-:W-:Y:S08]  /*5b10*/  HMMA.16816.F32 R20, R172, R188.reuse, R20 ;  /* 0x000000bcac14723c */ /* 0x082ff00000001814 */
[C---:B------:R-:W-:Y:S08]  /*5b20*/  HMMA.16816.F32 R24, R184.reuse, R188, R24 ;  /* 0x000000bcb818723c */ /* 0x040ff00000001818 */
[-C--:B------:R-:W-:Y:S08]  /*5b30*/  HMMA.16816.F32 R28, R184, R190.reuse, R28 ;  /* 0x000000beb81c723c */ /* 0x080ff0000000181c */
[C---:B------:R-:W-:Y:S08]  /*5b40*/  HMMA.16816.F32 R32, R172.reuse, R190, R32 ;  /* 0x000000beac20723c */ /* 0x040ff00000001820 */
[-C--:B--2---:R-:W-:Y:S08]  /*5b50*/  HMMA.16816.F32 R36, R172, R192.reuse, R36 ;  /* 0x000000c0ac24723c */ /* 0x084ff00000001824 */
[C---:B------:R-:W-:Y:S08]  /*5b60*/  HMMA.16816.F32 R40, R184.reuse, R192, R40 ;  /* 0x000000c0b828723c */ /* 0x040ff00000001828 */
[-C--:B------:R-:W-:Y:S08]  /*5b70*/  HMMA.16816.F32 R44, R184, R194.reuse, R44 ;  /* 0x000000c2b82c723c */ /* 0x080ff0000000182c */
[C---:B------:R-:W-:Y:S08]  /*5b80*/  HMMA.16816.F32 R48, R172.reuse, R194, R48 ;  /* 0x000000c2ac30723c */ /* 0x040ff00000001830 */
[-C--:B------:R-:W-:Y:S08]  /*5b90*/  HMMA.16816.F32 R52, R172, R196.reuse, R52 ;  /* 0x000000c4ac34723c */ /* 0x080ff00000001834 */
[C---:B------:R-:W-:Y:S08]  /*5ba0*/  HMMA.16816.F32 R56, R184.reuse, R196, R56 ;  /* 0x000000c4b838723c */ /* 0x040ff00000001838 */
[-C--:B------:R-:W-:Y:S08]  /*5bb0*/  HMMA.16816.F32 R60, R184, R198.reuse, R60 ;  /* 0x000000c6b83c723c */ /* 0x080ff0000000183c */
[----:B------:R-:W-:Y:S08]  /*5bc0*/  HMMA.16816.F32 R64, R172, R198, R64 ;  /* 0x000000c6ac40723c */ /* 0x000ff00000001840 */
[-C--:B-----5:R-:W-:Y:S08]  /*5bd0*/  HMMA.16816.F32 R4, R176, R200.reuse, R4 ;  /* 0x000000c8b004723c */ /* 0x0a0ff00000001804 */
[C---:B------:R-:W-:Y:S08]  /*5be0*/  HMMA.16816.F32 R8, R204.reuse, R200, R8 ;  /* 0x000000c8cc08723c */ /* 0x040ff00000001808 */
[-C--:B------:R-:W-:Y:S08]  /*5bf0*/  HMMA.16816.F32 R12, R204, R202.reuse, R12 ;  /* 0x000000cacc0c723c */ /* 0x080ff0000000180c */
        /* <DEDUP_REMOVED lines=9> */
[-C--:B---3--:R-:W-:Y:S08]  /*5c90*/  HMMA.16816.F32 R52, R176, R180.reuse, R52 ;  /* 0x000000b4b034723c */ /* 0x088ff00000001834 */
[C---:B------:R-:W-:Y:S08]  /*5ca0*/  HMMA.16816.F32 R56, R204.reuse, R180, R56 ;  /* 0x000000b4cc38723c */ /* 0x040ff00000001838 */
[-C--:B------:R-:W-:Y:S08]  /*5cb0*/  HMMA.16816.F32 R60, R204, R182.reuse, R60 ;  /* 0x000000b6cc3c723c */ /* 0x080ff0000000183c */
[----:B------:R-:W-:Y:S01]  /*5cc0*/  HMMA.16816.F32 R64, R176, R182, R64 ;  /* 0x000000b6b040723c */ /* 0x000fe20000001840 */
[----:B------:R-:W-:-:S07]  /*5cd0*/  @P4 BRA `(.L_x_14) ;  /* 0xfffff18000004947 */ /* 0x000fce000383ffff */
.L_x_13:
[----:B------:R-:W-:Y:S01]  /*5ce0*/  FMNMX.FTZ R2, R4, R0, !PT ;  /* 0x0000000004027209 */ /* 0x000fe20007810000 */
[----:B--2---:R-:W-:Y:S01]  /*5cf0*/  LDSM.16.MT88.4 R176, [R217+0x100] ;  /* 0x00010000d9b0783b */ /* 0x004fe20000004200 */
[----:B------:R-:W-:Y:S02]  /*5d00*/  FMNMX.FTZ R134, R6, R3, !PT ;  /* 0x0000000306867209 */ /* 0x000fe40007810000 */
[----:B------:R-:W-:Y:S02]  /*5d10*/  FMNMX.FTZ R2, R5, R2, !PT ;  /* 0x0000000205027209 */ /* 0x000fe40007810000 */
[----:B------:R-:W-:Y:S02]  /*5d20*/  FMNMX.FTZ R134, R7, R134, !PT ;  /* 0x0000008607867209 */ /* 0x000fe40007810000 */
[----:B------:R-:W-:Y:S01]  /*5d30*/  FMNMX.FTZ R2, R16, R2, !PT ;  /* 0x0000000210027209 */ /* 0x000fe20007810000 */
[----:B------:R-:W0:Y:S01]  /*5d40*/  LDGDEPBAR ;  /* 0x00000000000079af */ /* 0x000e220000000000 */
[----:B------:R-:W-:Y:S02]  /*5d50*/  FMNMX.FTZ R134, R18, R134, !PT ;  /* 0x0000008612867209 */ /* 0x000fe40007810000 */
        /* <DEDUP_REMOVED lines=29> */
[----:B------:R-:W-:Y:S01]  /*5f30*/  FMNMX.FTZ R133, R25, R133, !PT ;  /* 0x0000008519857209 */ /* 0x000fe20007810000 */
[----:B------:R-:W1:Y:S01]  /*5f40*/  SHFL.BFLY PT, R137, R2, 0x2, 0x1f ;  /* 0x0c401f0002897f89 */ /* 0x000e6200000e0000 */
[----:B------:R-:W-:Y:S02]  /*5f50*/  FMNMX.FTZ R134, R66, R134, !PT ;  /* 0x0000008642867209 */ /* 0x000fe40007810000 */
[----:B------:R-:W-:Y:S02]  /*5f60*/  FMNMX.FTZ R133, R28, R133, !PT ;  /* 0x000000851c857209 */ /* 0x000fe40007810000 */
[----:B------:R-:W-:Y:S02]  /*5f70*/  FMNMX.FTZ R134, R67, R134, !PT ;  /* 0x0000008643867209 */ /* 0x000fe40007810000 */
[----:B------:R-:W-:Y:S02]  /*5f80*/  FMNMX.FTZ R133, R29, R133, !PT ;  /* 0x000000851d857209 */ /* 0x000fe40007810000 */
[----:B------:R-:W-:Y:S01]  /*5f90*/  FMNMX.FTZ R135, R10, R138, !PT ;  /* 0x0000008a0a877209 */ /* 0x000fe20007810000 */
[----:B------:R-:W2:Y:S01]  /*5fa0*/  SHFL.BFLY PT, R136, R134, 0x2, 0x1f ;  /* 0x0c401f0086887f89 */ /* 0x000ea200000e0000 */
        /* <DEDUP_REMOVED lines=12> */
[----:B-1----:R-:W-:Y:S02]  /*6070*/  FMNMX.FTZ R2, R2, R137, !PT ;  /* 0x0000008902027209 */ /* 0x002fe40007810000 */
[----:B------:R-:W-:Y:S02]  /*6080*/  FMNMX.FTZ R133, R60, R133, !PT ;  /* 0x000000853c857209 */ /* 0x000fe40007810000 */
[----:B--2---:R-:W-:Y:S01]  /*6090*/  FMNMX.FTZ R134, R134, R136, !PT ;  /* 0x0000008886867209 */ /* 0x004fe20007810000 */
[----:B------:R-:W1:Y:S01]  /*60a0*/  SHFL.BFLY PT, R137, R2, 0x1, 0x1f ;  /* 0x0c201f0002897f89 */ /* 0x000e6200000e0000 */
[----:B------:R-:W-:Y:S02]  /*60b0*/  FMNMX.FTZ R133, R61, R133, !PT ;  /* 0x000000853d857209 */ /* 0x000fe40007810000 */
[----:B------:R-:W-:Y:S02]  /*60c0*/  FMNMX.FTZ R135, R31, R135, !PT ;  /* 0x000000871f877209 */ /* 0x000fe40007810000 */
[----:B------:R-:W-:Y:S02]  /*60d0*/  ISETP.GT.AND P4, PT, R224, R250, PT ;  /* 0x000000fae000720c */ /* 0x000fe40003f84270 */
[----:B------:R-:W-:Y:S01]  /*60e0*/  FMNMX.FTZ R135, R42, R135, !PT ;  /* 0x000000872a877209 */ /* 0x000fe20007810000 */
[----:B------:R-:W2:Y:S03]  /*60f0*/  SHFL.BFLY PT, R136, R134, 0x1, 0x1f ;  /* 0x0c201f0086887f89 */ /* 0x000ea600000e0000 */
[----:B------:R-:W-:Y:S04]  /*6100*/  FMNMX.FTZ R135, R43, R135, !PT ;  /* 0x000000872b877209 */ /* 0x000fe80007810000 */
[----:B------:R-:W-:Y:S01]  /*6110*/  FMNMX.FTZ R135, R46, R135, !PT ;  /* 0x000000872e877209 */ /* 0x000fe20007810000 */
[----:B------:R-:W3:Y:S01]  /*6120*/  SHFL.BFLY PT, R172, R133, 0x2, 0x1f ;  /* 0x0c401f0085ac7f89 */ /* 0x000ee200000e0000 */
[----:B-1----:R-:W-:Y:S02]  /*6130*/  FMNMX.FTZ R137, R2, R137, !PT ;  /* 0x0000008902897209 */ /* 0x002fe40007810000 */
[----:B------:R-:W-:Y:S03]  /*6140*/  FMNMX.FTZ R2, R47, R135, !PT ;  /* 0x000000872f027209 */ /* 0x000fe60007810000 */
[C---:B------:R-:W-:Y:S01]  /*6150*/  FADD.FTZ R0, -R137.reuse, R0 ;  /* 0x0000000089007221 */ /* 0x040fe20000010100 */
[----:B------:R-:W-:Y:S01]  /*6160*/  FMNMX.FTZ R135, R58, R2, !PT ;  /* 0x000000023a877209 */ /* 0x000fe20007810000 */
[----:B------:R-:W-:Y:S01]  /*6170*/  FMUL.FTZ R180, R137, c[0x0][0x2d0] ;  /* 0x0000b40089b47a20 */ /* 0x000fe20000410000 */
[----:B--2---:R-:W-:Y:S01]  /*6180*/  FMNMX.FTZ R136, R134, R136, !PT ;  /* 0x0000008886887209 */ /* 0x004fe20007810000 */
[----:B------:R-:W-:Y:S01]  /*6190*/  FMUL.FTZ R2, R0, c[0x0][0x2d0] ;  /* 0x0000b40000027a20 */ /* 0x000fe20000410000 */
[----:B------:R-:W-:Y:S01]  /*61a0*/  FMNMX.FTZ R0, R59, R135, !PT ;  /* 0x000000873b007209 */ /* 0x000fe20007810000 */
[--C-:B------:R-:W-:Y:S02]  /*61b0*/  FFMA.FTZ R16, R16, c[0x0][0x2d0], -R180.reuse ;  /* 0x0000b40010107a23 */ /* 0x100fe400000108b4 */
[----:B------:R1:W2:Y:S01]  /*61c0*/  MUFU.EX2 R134, R2 ;  /* 0x0000000200867308 */ /* 0x0002a20000000800 */
[----:B------:R-:W-:Y:S01]  /*61d0*/  FMNMX.FTZ R0, R62, R0, !PT ;  /* 0x000000003e007209 */ /* 0x000fe20007810000 */
[----:B------:R-:W-:Y:S01]  /*61e0*/  FMUL.FTZ R181, R136, c[0x0][0x2d0] ;  /* 0x0000b40088b57a20 */ /* 0x000fe20000410000 */
[----:B---3--:R-:W-:Y:S01]  /*61f0*/  FMNMX.FTZ R133, R133, R172, !PT ;  /* 0x000000ac85857209 */ /* 0x008fe20007810000 */
[--C-:B------:R-:W-:Y:S01]  /*6200*/  FFMA.FTZ R17, R17, c[0x0][0x2d0], -R180.reuse ;  /* 0x0000b40011117a23 */ /* 0x100fe200000108b4 */
[----:B------:R-:W-:Y:S01]  /*6210*/  FMNMX.FTZ R0, R63, R0, !PT ;  /* 0x000000003f007209 */ /* 0x000fe20007810000 */
[--C-:B------:R-:W-:Y:S02]  /*6220*/  FFMA.FTZ R18, R18, c[0x0][0x2d0], -R181.reuse ;  /* 0x0000b40012127a23 */ /* 0x100fe400000108b5 */
[----:B------:R-:W3:Y:S01]  /*6230*/  SHFL.BFLY PT, R172, R133, 0x1, 0x1f ;  /* 0x0c201f0085ac7f89 */ /* 0x000ee200000e0000 */
[--C-:B------:R-:W-:Y:S01]  /*6240*/  FFMA.FTZ R19, R19, c[0x0][0x2d0], -R181.reuse ;  /* 0x0000b40013137a23 */ /* 0x100fe200000108b5 */
[----:B------:R2:W-:Y:S01]  /*6250*/  MUFU.EX2 R242, R16 ;  /* 0x0000001000f27308 */ /* 0x0005e20000000800 */
[--C-:B------:R-:W-:Y:S02]  /*6260*/  FFMA.FTZ R4, R4, c[0x0][0x2d0], -R180.reuse ;  /* 0x0000b40004047a23 */ /* 0x100fe400000108b4 */
[--C-:B------:R-:W-:Y:S02]  /*6270*/  FFMA.FTZ R5, R5, c[0x0][0x2d0], -R180.reuse ;  /* 0x0000b40005057a23 */ /* 0x100fe400000108b4 */
[--C-:B------:R-:W-:Y:S02]  /*6280*/  FFMA.FTZ R6, R6, c[0x0][0x2d0], -R181.reuse ;  /* 0x0000b40006067a23 */ /* 0x100fe400000108b5 */
[--C-:B------:R-:W-:Y:S02]  /*6290*/  FFMA.FTZ R7, R7, c[0x0][0x2d0], -R181.reuse ;  /* 0x0000b40007077a23 */ /* 0x100fe400000108b5 */
[--C-:B------:R-:W-:Y:S01]  /*62a0*/  FFMA.FTZ R36, R36, c[0x0][0x2d0], -R180.reuse ;  /* 0x0000b40024247a23 */ /* 0x100fe200000108b4 */
[----:B------:R4:W-:Y:S01]  /*62b0*/  MUFU.EX2 R244, R17 ;  /* 0x0000001100f47308 */ /* 0x0009e20000000800 */
[--C-:B------:R-:W-:Y:S02]  /*62c0*/  FFMA.FTZ R37, R37, c[0x0][0x2d0], -R180.reuse ;  /* 0x0000b40025257a23 */ /* 0x100fe400000108b4 */
[----:B------:R-:W-:Y:S02]  /*62d0*/  FFMA.FTZ R38, R38, c[0x0][0x2d0], -R181 ;  /* 0x0000b40026267a23 */ /* 0x000fe400000108b5 */
[----:B-1----:R-:W-:Y:S02]  /*62e0*/  FADD.FTZ R2, -R136, R3 ;  /* 0x0000000388027221 */ /* 0x002fe40000010100 */
[----:B------:R-:W1:Y:S01]  /*62f0*/  SHFL.BFLY PT, R3, R0, 0x2, 0x1f ;  /* 0x0c401f0000037f89 */ /* 0x000e6200000e0000 */
[--C-:B------:R-:W-:Y:S02]  /*6300*/  FFMA.FTZ R39, R39, c[0x0][0x2d0], -R181.reuse ;  /* 0x0000b40027277a23 */ /* 0x100fe400000108b5 */
[----:B------:R-:W-:Y:S01]  /*6310*/  FMUL.FTZ R2, R2, c[0x0][0x2d0] ;  /* 0x0000b40002027a20 */ /* 0x000fe20000410000 */
[----:B------:R-:W-:Y:S01]  /*6320*/  MUFU.EX2 R240, R18 ;  /* 0x0000001200f07308 */ /* 0x000fe20000000800 */
[----:B---3--:R-:W-:Y:S01]  /*6330*/  FMNMX.FTZ R135, R133, R172, !PT ;  /* 0x000000ac85877209 */ /* 0x008fe20007810000 */
[--C-:B------:R-:W-:Y:S02]  /*6340*/  FFMA.FTZ R48, R48, c[0x0][0x2d0], -R180.reuse ;  /* 0x0000b40030307a23 */ /* 0x100fe400000108b4 */
[----:B------:R-:W-:Y:S01]  /*6350*/  LDSM.16.MT88.4 R172, [R216+0x100] ;  /* 0x00010000d8ac783b */ /* 0x000fe20000004200 */
[----:B--2---:R-:W-:Y:S02]  /*6360*/  FMUL.FTZ R16, R134, R152 ;  /* 0x0000009886107220 */ /* 0x004fe40000410000 */
[----:B------:R-:W-:Y:S02]  /*6370*/  FMUL.FTZ R182, R135, c[0x0][0x2d0] ;  /* 0x0000b40087b67a20 */ /* 0x000fe40000410000 */
[----:B------:R-:W-:Y:S01]  /*6380*/  FFMA.FTZ R49, R49, c[0x0][0x2d0], -R180 ;  /* 0x0000b40031317a23 */ /* 0x000fe200000108b4 */
[----:B------:R2:W3:Y:S01]  /*6390*/  MUFU.EX2 R133, R2 ;  /* 0x0000000200857308 */ /* 0x0004e20000000800 */
[--C-:B------:R-:W-:Y:S02]  /*63a0*/  FFMA.FTZ R12, R12, c[0x0][0x2d0], -R182.reuse ;  /* 0x0000b4000c0c7a23 */ /* 0x100fe400000108b6 */
[--C-:B------:R-:W-:Y:S02]  /*63b0*/  FFMA.FTZ R13, R13, c[0x0][0x2d0], -R182.reuse ;  /* 0x0000b4000d0d7a23 */ /* 0x100fe400000108b6 */
[--C-:B------:R-:W-:Y:S02]  /*63c0*/  FFMA.FTZ R8, R8, c[0x0][0x2d0], -R182.reuse ;  /* 0x0000b40008087a23 */ /* 0x100fe400000108b6 */
[--C-:B------:R-:W-:Y:S02]  /*63d0*/  FFMA.FTZ R9, R9, c[0x0][0x2d0], -R182.reuse ;  /* 0x0000b40009097a23 */ /* 0x100fe400000108b6 */
[----:B----4-:R-:W-:Y:S01]  /*63e0*/  FMUL.FTZ R17, R134, R153 ;  /* 0x0000009986117220 */ /* 0x010fe20000410000 */
[----:B-1----:R-:W-:Y:S01]  /*63f0*/  FMNMX.FTZ R0, R0, R3, !PT ;  /* 0x0000000300007209 */ /* 0x002fe20007810000 */
[----:B------:R1:W-:Y:S01]  /*6400*/  MUFU.EX2 R239, R19 ;  /* 0x0000001300ef7308 */ /* 0x0003e20000000800 */
[--C-:B------:R-:W-:Y:S02]  /*6410*/  FFMA.FTZ R50, R50, c[0x0][0x2d0], -R181.reuse ;  /* 0x0000b40032327a23 */ /* 0x100fe400000108b5 */
[--C-:B------:R-:W-:Y:S02]  /*6420*/  FFMA.FTZ R51, R51, c[0x0][0x2d0], -R181.reuse ;  /* 0x0000b40033337a23 */ /* 0x100fe400000108b5 */
[--C-:B------:R-:W-:Y:S02]  /*6430*/  FFMA.FTZ R40, R40, c[0x0][0x2d0], -R182.reuse ;  /* 0x0000b40028287a23 */ /* 0x100fe400000108b6 */
[----:B------:R-:W-:Y:S02]  /*6440*/  FFMA.FTZ R41, R41, c[0x0][0x2d0], -R182 ;  /* 0x0000b40029297a23 */ /* 0x000fe400000108b6 */
[--C-:B------:R-:W-:Y:S01]  /*6450*/  FFMA.FTZ R52, R52, c[0x0][0x2d0], -R180.reuse ;  /* 0x0000b40034347a23 */ /* 0x100fe200000108b4 */
[----:B------:R4:W-:Y:S01]  /*6460*/  MUFU.EX2 R241, R4 ;  /* 0x0000000400f17308 */ /* 0x0009e20000000800 */
[----:B------:R-:W-:Y:S02]  /*6470*/  FFMA.FTZ R53, R53, c[0x0][0x2d0], -R180 ;  /* 0x0000b40035357a23 */ /* 0x000fe400000108b4 */
[----:B--2---:R-:W-:Y:S02]  /*6480*/  FADD.FTZ R2, -R135, R132 ;  /* 0x0000008487027221 */ /* 0x004fe40000010100 */
[----:B---3--:R-:W-:Y:S02]  /*6490*/  FMUL.FTZ R18, R133, R154 ;  /* 0x0000009a85127220 */ /* 0x008fe40000410000 */
[----:B------:R-:W-:Y:S02]  /*64a0*/  FMUL.FTZ R2, R2, c[0x0][0x2d0] ;  /* 0x0000b40002027a20 */ /* 0x000fe40000410000 */
[--C-:B------:R-:W-:Y:S01]  /*64b0*/  FFMA.FTZ R54, R54, c[0x0][0x2d0], -R181.reuse ;  /* 0x0000b40036367a23 */ /* 0x100fe200000108b5 */
[----:B------:R-:W2:Y:S01]  /*64c0*/  MUFU.EX2 R243, R5 ;  /* 0x0000000500f37308 */ /* 0x000ea20000000800 */
[--C-:B------:R-:W-:Y:S02]  /*64d0*/  FFMA.FTZ R55, R55, c[0x0][0x2d0], -R181.reuse ;  /* 0x0000b40037377a23 */ /* 0x100fe400000108b5 */
[--C-:B------:R-:W-:Y:S02]  /*64e0*/  FFMA.FTZ R56, R56, c[0x0][0x2d0], -R182.reuse ;  /* 0x0000b40038387a23 */ /* 0x100fe400000108b6 */
[----:B-1----:R-:W-:Y:S02]  /*64f0*/  FMUL.FTZ R19, R133, R155 ;  /* 0x0000009b85137220 */ /* 0x002fe40000410000 */
[----:B------:R-:W-:Y:S01]  /*6500*/  LDSM.16.MT88.4 R152, [R217+0x1100] ;  /* 0x00110000d998783b */ /* 0x000fe20000004200 */
[----:B------:R-:W-:Y:S02]  /*6510*/  FFMA.FTZ R57, R57, c[0x0][0x2d0], -R182 ;  /* 0x0000b40039397a23 */ /* 0x000fe400000108b6 */
[----:B------:R1:W3:Y:S01]  /*6520*/  MUFU.EX2 R132, R2 ;  /* 0x0000000200847308 */ /* 0x0002e20000000800 */
[--C-:B------:R-:W-:Y:S02]  /*6530*/  FFMA.FTZ R20, R20, c[0x0][0x2d0], -R180.reuse ;  /* 0x0000b40014147a23 */ /* 0x100fe400000108b4 */
[----:B------:R-:W-:Y:S02]  /*6540*/  FFMA.FTZ R21, R21, c[0x0][0x2d0], -R180 ;  /* 0x0000b40015157a23 */ /* 0x000fe400000108b4 */
[----:B----4-:R-:W-:Y:S02]  /*6550*/  FMUL.FTZ R4, R134, R144 ;  /* 0x0000009086047220 */ /* 0x010fe40000410000 */
[----:B------:R-:W-:Y:S02]  /*6560*/  FFMA.FTZ R22, R22, c[0x0][0x2d0], -R181 ;  /* 0x0000b40016167a23 */ /* 0x000fe400000108b5 */
[C---:B------:R-:W-:Y:S01]  /*6570*/  FMUL.FTZ R84, R134.reuse, R84 ;  /* 0x0000005486547220 */ /* 0x040fe20000410000 */
[----:B------:R4:W-:Y:S01]  /*6580*/  MUFU.EX2 R237, R6 ;  /* 0x0000000600ed7308 */ /* 0x0009e20000000800 */
[C---:B------:R-:W-:Y:S02]  /*6590*/  FMUL.FTZ R85, R134.reuse, R85 ;  /* 0x0000005586557220 */ /* 0x040fe40000410000 */
[----:B------:R-:W-:Y:S01]  /*65a0*/  FMUL.FTZ R86, R133, R86 ;  /* 0x0000005685567220 */ /* 0x000fe20000410000 */
[----:B--2---:R-:W-:Y:S01]  /*65b0*/  F2FP.PACK_AB R144, R243, R241 ;  /* 0x000000f1f390723e */ /* 0x004fe200000000ff */
[C---:B------:R-:W-:Y:S02]  /*65c0*/  FMUL.FTZ R5, R134.reuse, R145 ;  /* 0x0000009186057220 */ /* 0x040fe40000410000 */
[C---:B------:R-:W-:Y:S02]  /*65d0*/  FMUL.FTZ R87, R133.reuse, R87 ;  /* 0x0000005785577220 */ /* 0x040fe40000410000 */
[C---:B------:R-:W-:Y:S01]  /*65e0*/  FMUL.FTZ R92, R134.reuse, R92 ;  /* 0x0000005c865c7220 */ /* 0x040fe20000410000 */
[----:B------:R-:W2:Y:S01]  /*65f0*/  MUFU.EX2 R238, R7 ;  /* 0x0000000700ee7308 */ /* 0x000ea20000000800 */
[----:B------:R-:W-:Y:S02]  /*6600*/  FMUL.FTZ R93, R134, R93 ;  /* 0x0000005d865d7220 */ /* 0x000fe40000410000 */
[C---:B------:R-:W-:Y:S01]  /*6610*/  FMUL.FTZ R94, R133.reuse, R94 ;  /* 0x0000005e855e7220 */ /* 0x040fe20000410000 */
[----:B-1----:R-:W1:Y:S01]  /*6620*/  SHFL.BFLY PT, R2, R0, 0x1, 0x1f ;  /* 0x0c201f0000027f89 */ /* 0x002e6200000e0000 */
[C---:B---3--:R-:W-:Y:S02]  /*6630*/  FMUL.FTZ R88, R132.reuse, R88 ;  /* 0x0000005884587220 */ /* 0x048fe40000410000 */
[----:B------:R-:W-:Y:S02]  /*6640*/  FMUL.FTZ R89, R132, R89 ;  /* 0x0000005984597220 */ /* 0x000fe40000410000 */
[C---:B------:R-:W-:Y:S01]  /*6650*/  FMUL.FTZ R95, R133.reuse, R95 ;  /* 0x0000005f855f7220 */ /* 0x040fe20000410000 */
[----:B------:R3:W-:Y:S01]  /*6660*/  MUFU.EX2 R235, R12 ;  /* 0x0000000c00eb7308 */ /* 0x0007e20000000800 */
[C---:B------:R-:W-:Y:S02]  /*6670*/  FMUL.FTZ R96, R134.reuse, R96 ;  /* 0x0000006086607220 */ /* 0x040fe40000410000 */
[----:B------:R-:W-:Y:S02]  /*6680*/  FMUL.FTZ R97, R134, R97 ;  /* 0x0000006186617220 */ /* 0x000fe40000410000 */
[C---:B----4-:R-:W-:Y:S01]  /*6690*/  FMUL.FTZ R6, R133.reuse, R146 ;  /* 0x0000009285067220 */ /* 0x050fe20000410000 */
[----:B------:R-:W-:Y:S01]  /*66a0*/  F2FP.PACK_AB R146, R244, R242 ;  /* 0x000000f2f492723e */ /* 0x000fe200000000ff */
[C---:B------:R-:W-:Y:S02]  /*66b0*/  FMUL.FTZ R98, R133.reuse, R98 ;  /* 0x0000006285627220 */ /* 0x040fe40000410000 */
[C---:B------:R-:W-:Y:S01]  /*66c0*/  FMUL.FTZ R99, R133.reuse, R99 ;  /* 0x0000006385637220 */ /* 0x040fe20000410000 */
[----:B------:R-:W-:Y:S01]  /*66d0*/  MUFU.EX2 R236, R13 ;  /* 0x0000000d00ec7308 */ /* 0x000fe20000000800 */
[C---:B------:R-:W-:Y:S02]  /*66e0*/  FMUL.FTZ R100, R132.reuse, R100 ;  /* 0x0000006484647220 */ /* 0x040fe40000410000 */
[----:B------:R-:W-:Y:S01]  /*66f0*/  FMUL.FTZ R101, R132, R101 ;  /* 0x0000006584657220 */ /* 0x000fe20000410000 */
[----:B--2---:R-:W-:Y:S01]  /*6700*/  F2FP.PACK_AB R145, R238, R237 ;  /* 0x000000edee91723e */ /* 0x004fe200000000ff */
[----:B------:R-:W-:Y:S01]  /*6710*/  FMUL.FTZ R7, R133, R147 ;  /* 0x0000009385077220 */ /* 0x000fe20000410000 */
[----:B------:R-:W-:Y:S01]  /*6720*/  F2FP.PACK_AB R147, R239, R240 ;  /* 0x000000f0ef93723e */ /* 0x000fe200000000ff */
[----:B------:R-:W-:Y:S01]  /*6730*/  FMUL.FTZ R104, R134, R104 ;  /* 0x0000006886687220 */ /* 0x000fe20000410000 */
[----:B-1----:R-:W-:Y:S01]  /*6740*/  FMNMX.FTZ R2, R2, R0, !PT ;  /* 0x0000000002027209 */ /* 0x002fe20007810000 */
[----:B------:R-:W-:Y:S01]  /*6750*/  FMUL.FTZ R105, R134, R105 ;  /* 0x0000006986697220 */ /* 0x000fe20000410000 */
[----:B------:R1:W-:Y:S01]  /*6760*/  MUFU.EX2 R233, R8 ;  /* 0x0000000800e97308 */ /* 0x0003e20000000800 */
[----:B------:R-:W-:Y:S02]  /*6770*/  FMUL.FTZ R106, R133, R106 ;  /* 0x0000006a856a7220 */ /* 0x000fe40000410000 */
[-C--:B------:R-:W-:Y:S05]  /*6780*/  HMMA.16816.F32 R4, R144, R172.reuse, R4 ;  /* 0x000000ac9004723c */ /* 0x080fea0000001804 */
[C---:B------:R-:W-:Y:S02]  /*6790*/  FADD.FTZ R0, -R2.reuse, R138 ;  /* 0x0000008a02007221 */ /* 0x040fe40000010100 */
[----:B------:R-:W-:Y:S01]  /*67a0*/  FMUL.FTZ R3, R2, c[0x0][0x2d0] ;  /* 0x0000b40002037a20 */ /* 0x000fe20000410000 */
[----:B------:R-:W2:Y:S01]  /*67b0*/  MUFU.EX2 R234, R9 ;  /* 0x0000000900ea7308 */ /* 0x000ea20000000800 */
[----:B------:R-:W-:Y:S03]  /*67c0*/  FMUL.FTZ R0, R0, c[0x0][0x2d0] ;  /* 0x0000b40000007a20 */ /* 0x000fe60000410000 */
[--C-:B------:R-:W-:Y:S02]  /*67d0*/  FFMA.FTZ R14, R14, c[0x0][0x2d0], -R3.reuse ;  /* 0x0000b4000e0e7a23 */ /* 0x100fe40000010803 */
[--C-:B------:R-:W-:Y:S02]  /*67e0*/  FFMA.FTZ R15, R15, c[0x0][0x2d0], -R3.reuse ;  /* 0x0000b4000f0f7a23 */ /* 0x100fe40000010803 */
[--C-:B------:R-:W-:Y:S02]  /*67f0*/  FFMA.FTZ R10, R10, c[0x0][0x2d0], -R3.reuse ;  /* 0x0000b4000a0a7a23 */ /* 0x100fe40000010803 */
[--C-:B------:R-:W-:Y:S01]  /*6800*/  FFMA.FTZ R11, R11, c[0x0][0x2d0], -R3.reuse ;  /* 0x0000b4000b0b7a23 */ /* 0x100fe20000010803 */
[----:B------:R-:W4:Y:S01]  /*6810*/  MUFU.EX2 R0, R0 ;  /* 0x0000000000007308 */ /* 0x000f220000000800 */
[C---:B---3--:R-:W-:Y:S02]  /*6820*/  FMUL.FTZ R12, R132.reuse, R148 ;  /* 0x00000094840c7220 */ /* 0x048fe40000410000 */
[C---:B-1----:R-:W-:Y:S02]  /*6830*/  FMUL.FTZ R8, R132.reuse, R140 ;  /* 0x0000008c84087220 */ /* 0x042fe40000410000 */
[----:B------:R-:W-:Y:S02]  /*6840*/  FMUL.FTZ R13, R132, R149 ;  /* 0x00000095840d7220 */ /* 0x000fe40000410000 */
[--C-:B------:R-:W-:Y:S02]  /*6850*/  FFMA.FTZ R42, R42, c[0x0][0x2d0], -R3.reuse ;  /* 0x0000b4002a2a7a23 */ /* 0x100fe40000010803 */
[--C-:B------:R-:W-:Y:S01]  /*6860*/  FFMA.FTZ R43, R43, c[0x0][0x2d0], -R3.reuse ;  /* 0x0000b4002b2b7a23 */ /* 0x100fe20000010803 */
[----:B------:R1:W-:Y:S01]  /*6870*/  MUFU.EX2 R186, R14 ;  /* 0x0000000e00ba7308 */ /* 0x0003e20000000800 */
[--C-:B------:R-:W-:Y:S01]  /*6880*/  FFMA.FTZ R58, R58, c[0x0][0x2d0], -R3.reuse ;  /* 0x0000b4003a3a7a23 */ /* 0x100fe20000010803 */
[----:B--2---:R-:W-:Y:S01]  /*6890*/  F2FP.PACK_AB R140, R234, R233 ;  /* 0x000000e9ea8c723e */ /* 0x004fe200000000ff */
[----:B------:R-:W-:Y:S02]  /*68a0*/  FMUL.FTZ R9, R132, R141 ;  /* 0x0000008d84097220 */ /* 0x000fe40000410000 */
[----:B------:R-:W-:Y:S02]  /*68b0*/  FFMA.FTZ R59, R59, c[0x0][0x2d0], -R3 ;  /* 0x0000b4003b3b7a23 */ /* 0x000fe40000010803 */
[----:B------:R-:W-:Y:S03]  /*68c0*/  FFMA.FTZ R138, R23, c[0x0][0x2d0], -R181 ;  /* 0x0000b400178a7a23 */ /* 0x000fe600000108b5 */
[----:B------:R2:W-:Y:S01]  /*68d0*/  MUFU.EX2 R187, R15 ;  /* 0x0000000f00bb7308 */ /* 0x0005e20000000800 */
[C---:B------:R-:W-:Y:S02]  /*68e0*/  FMUL.FTZ R107, R133.reuse, R107 ;  /* 0x0000006b856b7220 */ /* 0x040fe40000410000 */
[----:B------:R-:W-:Y:S02]  /*68f0*/  FMUL.FTZ R108, R134, R108 ;  /* 0x0000006c866c7220 */ /* 0x000fe40000410000 */
[C---:B----4-:R-:W-:Y:S02]  /*6900*/  FMUL.FTZ R23, R0.reuse, R159 ;  /* 0x0000009f00177220 */ /* 0x050fe40000410000 */
[C---:B------:R-:W-:Y:S02]  /*6910*/  FMUL.FTZ R90, R0.reuse, R90 ;  /* 0x0000005a005a7220 */ /* 0x040fe40000410000 */
[C---:B------:R-:W-:Y:S01]  /*6920*/  FMUL.FTZ R91, R0.reuse, R91 ;  /* 0x0000005b005b7220 */ /* 0x040fe20000410000 */
[----:B------:R3:W-:Y:S01]  /*6930*/  MUFU.EX2 R184, R10 ;  /* 0x0000000a00b87308 */ /* 0x0007e20000000800 */
[C---:B------:R-:W-:Y:S02]  /*6940*/  FMUL.FTZ R102, R0.reuse, R102 ;  /* 0x0000006600667220 */ /* 0x040fe40000410000 */
[C---:B------:R-:W-:Y:S02]  /*6950*/  FMUL.FTZ R103, R0.reuse, R103 ;  /* 0x0000006700677220 */ /* 0x040fe40000410000 */
[----:B-1----:R-:W-:Y:S02]  /*6960*/  FMUL.FTZ R14, R0, R150 ;  /* 0x00000096000e7220 */ /* 0x002fe40000410000 */
[----:B------:R-:W-:Y:S02]  /*6970*/  FMUL.FTZ R109, R134, R109 ;  /* 0x0000006d866d7220 */ /* 0x000fe40000410000 */
[C---:B------:R-:W-:Y:S01]  /*6980*/  FMUL.FTZ R110, R133.reuse, R110 ;  /* 0x0000006e856e7220 */ /* 0x040fe20000410000 */
[----:B------:R-:W1:Y:S01]  /*6990*/  MUFU.EX2 R185, R11 ;  /* 0x0000000b00b97308 */ /* 0x000e620000000800 */
[C---:B------:R-:W-:Y:S02]  /*69a0*/  FMUL.FTZ R111, R133.reuse, R111 ;  /* 0x0000006f856f7220 */ /* 0x040fe40000410000 */
[----:B------:R-:W-:Y:S02]  /*69b0*/  FMUL.FTZ R112, R132, R112 ;  /* 0x0000007084707220 */ /* 0x000fe40000410000 */
[----:B--2---:R-:W-:Y:S02]  /*69c0*/  FMUL.FTZ R15, R0, R151 ;  /* 0x00000097000f7220 */ /* 0x004fe40000410000 */
[----:B------:R-:W2:Y:S01]  /*69d0*/  LDSM.16.MT88.4 R148, [R216+0x1100] ;  /* 0x00110000d894783b */ /* 0x000ea20000004200 */
[----:B------:R-:W-:Y:S02]  /*69e0*/  FMUL.FTZ R113, R132, R113 ;  /* 0x0000007184717220 */ /* 0x000fe40000410000 */
[----:B------:R-:W-:Y:S01]  /*69f0*/  MUFU.EX2 R204, R36 ;  /* 0x0000002400cc7308 */ /* 0x000fe20000000800 */
[C---:B------:R-:W-:Y:S02]  /*6a00*/  FMUL.FTZ R114, R0.reuse, R114 ;  /* 0x0000007200727220 */ /* 0x040fe40000410000 */
[C---:B------:R-:W-:Y:S02]  /*6a10*/  FMUL.FTZ R115, R0.reuse, R115 ;  /* 0x0000007300737220 */ /* 0x040fe40000410000 */
[----:B---3--:R-:W-:Y:S01]  /*6a20*/  FMUL.FTZ R10, R0, R142 ;  /* 0x0000008e000a7220 */ /* 0x008fe20000410000 */
[----:B------:R-:W-:Y:S01]  /*6a30*/  F2FP.PACK_AB R142, R236, R235 ;  /* 0x000000ebec8e723e */ /* 0x000fe200000000ff */
[C---:B------:R-:W-:Y:S02]  /*6a40*/  FMUL.FTZ R116, R134.reuse, R116 ;  /* 0x0000007486747220 */ /* 0x040fe40000410000 */
[----:B------:R-:W-:Y:S01]  /*6a50*/  FMUL.FTZ R117, R134, R117 ;  /* 0x0000007586757220 */ /* 0x000fe20000410000 */
[----:B------:R-:W-:Y:S01]  /*6a60*/  MUFU.EX2 R205, R37 ;  /* 0x0000002500cd7308 */ /* 0x000fe20000000800 */
[C---:B------:R-:W-:Y:S02]  /*6a70*/  FMUL.FTZ R118, R133.reuse, R118 ;  /* 0x0000007685767220 */ /* 0x040fe40000410000 */
[----:B------:R-:W-:Y:S01]  /*6a80*/  FMUL.FTZ R119, R133, R119 ;  /* 0x0000007785777220 */ /* 0x000fe20000410000 */
[----:B-1----:R-:W-:Y:S01]  /*6a90*/  F2FP.PACK_AB R141, R185, R184 ;  /* 0x000000b8b98d723e */ /* 0x002fe200000000ff */
[----:B------:R-:W-:Y:S01]  /*6aa0*/  FMUL.FTZ R11, R0, R143 ;  /* 0x0000008f000b7220 */ /* 0x000fe20000410000 */
[----:B------:R-:W-:Y:S01]  /*6ab0*/  F2FP.PACK_AB R143, R187, R186 ;  /* 0x000000babb8f723e */ /* 0x000fe200000000ff */
[C---:B------:R-:W-:Y:S02]  /*6ac0*/  FMUL.FTZ R120, R134.reuse, R120 ;  /* 0x0000007886787220 */ /* 0x040fe40000410000 */
[----:B------:R-:W-:Y:S01]  /*6ad0*/  FMUL.FTZ R121, R134, R121 ;  /* 0x0000007986797220 */ /* 0x000fe20000410000 */
[----:B------:R-:W-:Y:S01]  /*6ae0*/  MUFU.EX2 R202, R38 ;  /* 0x0000002600ca7308 */ /* 0x000fe20000000800 */
[C---:B------:R-:W-:Y:S02]  /*6af0*/  FMUL.FTZ R122, R133.reuse, R122 ;  /* 0x0000007a857a7220 */ /* 0x040fe40000410000 */
[C---:B------:R-:W-:Y:S04]  /*6b00*/  HMMA.16816.F32 R8, R140.reuse, R172, R8 ;  /* 0x000000ac8c08723c */ /* 0x040fe80000001808 */
[C---:B------:R-:W-:Y:S02]  /*6b10*/  FMUL.FTZ R123, R133.reuse, R123 ;  /* 0x0000007b857b7220 */ /* 0x040fe40000410000 */
[C---:B------:R-:W-:Y:S01]  /*6b20*/  FMUL.FTZ R124, R132.reuse, R124 ;  /* 0x0000007c847c7220 */ /* 0x040fe20000410000 */
[----:B------:R1:W-:Y:S01]  /*6b30*/  MUFU.EX2 R203, R39 ;  /* 0x0000002700cb7308 */ /* 0x0003e20000000800 */
[-C--:B------:R-:W-:Y:S04]  /*6b40*/  HMMA.16816.F32 R12, R140, R174.reuse, R12 ;  /* 0x000000ae8c0c723c */ /* 0x080fe8000000180c */
[----:B------:R-:W-:Y:S02]  /*6b50*/  FMUL.FTZ R125, R132, R125 ;  /* 0x0000007d847d7220 */ /* 0x000fe40000410000 */
[----:B------:R-:W-:Y:S02]  /*6b60*/  FMUL.FTZ R126, R0, R126 ;  /* 0x0000007e007e7220 */ /* 0x000fe40000410000 */
[C---:B------:R-:W-:Y:S01]  /*6b70*/  HMMA.16816.F32 R16, R144.reuse, R174, R16 ;  /* 0x000000ae9010723c */ /* 0x040fe20000001810 */
[----:B------:R-:W-:Y:S03]  /*6b80*/  MUFU.EX2 R200, R48 ;  /* 0x0000003000c87308 */ /* 0x000fe60000000800 */
[C---:B------:R-:W-:Y:S02]  /*6b90*/  FMUL.FTZ R68, R134.reuse, R68 ;  /* 0x0000004486447220 */ /* 0x040fe40000410000 */
[----:B------:R-:W-:Y:S02]  /*6ba0*/  FMUL.FTZ R69, R134, R69 ;  /* 0x0000004586457220 */ /* 0x000fe40000410000 */
[C---:B------:R-:W-:Y:S03]  /*6bb0*/  FMUL.FTZ R70, R133.reuse, R70 ;  /* 0x0000004685467220 */ /* 0x040fe60000410000 */
[----:B------:R-:W-:Y:S01]  /*6bc0*/  MUFU.EX2 R201, R49 ;  /* 0x0000003100c97308 */ /* 0x000fe20000000800 */
[----:B------:R-:W-:Y:S02]  /*6bd0*/  FMUL.FTZ R71, R133, R71 ;  /* 0x0000004785477220 */ /* 0x000fe40000410000 */
[----:B------:R-:W-:Y:S01]  /*6be0*/  FMUL.FTZ R127, R0, R127 ;  /* 0x0000007f007f7220 */ /* 0x000fe20000410000 */
[----:B-1----:R-:W-:Y:S01]  /*6bf0*/  LDSM.16.MT88.4 R36, [R216+0x2500] ;  /* 0x00250000d824783b */ /* 0x002fe20000004200 */
[C---:B------:R-:W-:Y:S02]  /*6c00*/  FMUL.FTZ R128, R132.reuse, R128 ;  /* 0x0000008084807220 */ /* 0x040fe40000410000 */
[C---:B------:R-:W-:Y:S01]  /*6c10*/  FMUL.FTZ R129, R132.reuse, R129 ;  /* 0x0000008184817220 */ /* 0x040fe20000410000 */
[-C--:B------:R-:W-:Y:S02]  /*6c20*/  HMMA.16816.F32 R68, R144, R176.reuse, R68 ;  /* 0x000000b09044723c */ /* 0x080fe40000001844 */
[----:B------:R1:W-:Y:S01]  /*6c30*/  MUFU.EX2 R232, R20 ;  /* 0x0000001400e87308 */ /* 0x0003e20000000800 */
[C---:B------:R-:W-:Y:S02]  /*6c40*/  FMUL.FTZ R72, R132.reuse, R72 ;  /* 0x0000004884487220 */ /* 0x040fe40000410000 */
[----:B------:R-:W-:Y:S02]  /*6c50*/  FMUL.FTZ R73, R132, R73 ;  /* 0x0000004984497220 */ /* 0x000fe40000410000 */
[C---:B------:R-:W-:Y:S02]  /*6c60*/  FMUL.FTZ R74, R0.reuse, R74 ;  /* 0x0000004a004a7220 */ /* 0x040fe40000410000 */
[C---:B------:R-:W-:Y:S03]  /*6c70*/  FMUL.FTZ R75, R0.reuse, R75 ;  /* 0x0000004b004b7220 */ /* 0x040fe60000410000 */
[----:B------:R-:W-:Y:S01]  /*6c80*/  MUFU.EX2 R199, R50 ;  /* 0x0000003200c77308 */ /* 0x000fe20000000800 */
[C---:B------:R-:W-:Y:S02]  /*6c90*/  FMUL.FTZ R130, R0.reuse, R130 ;  /* 0x0000008200827220 */ /* 0x040fe40000410000 */
[----:B------:R-:W-:Y:S01]  /*6ca0*/  FMUL.FTZ R131, R0, R131 ;  /* 0x0000008300837220 */ /* 0x000fe20000410000 */
[C---:B------:R-:W-:Y:S04]  /*6cb0*/  HMMA.16816.F32 R72, R140.reuse, R176, R72 ;  /* 0x000000b08c48723c */ /* 0x040fe80000001848 */
[C---:B------:R-:W-:Y:S02]  /*6cc0*/  FMUL.FTZ R76, R132.reuse, R76 ;  /* 0x0000004c844c7220 */ /* 0x040fe40000410000 */
[----:B------:R-:W-:Y:S01]  /*6cd0*/  FMUL.FTZ R77, R132, R77 ;  /* 0x0000004d844d7220 */ /* 0x000fe20000410000 */
[----:B------:R3:W-:Y:S01]  /*6ce0*/  MUFU.EX2 R231, R21 ;  /* 0x0000001500e77308 */ /* 0x0007e20000000800 */
[C---:B------:R-:W-:Y:S04]  /*6cf0*/  FMUL.FTZ R78, R0.reuse, R78 ;  /* 0x0000004e004e7220 */ /* 0x040fe80000410000 */
[----:B------:R-:W-:Y:S02]  /*6d00*/  FMUL.FTZ R79, R0, R79 ;  /* 0x0000004f004f7220 */ /* 0x000fe40000410000 */
[----:B-1----:R-:W-:Y:S02]  /*6d10*/  FMUL.FTZ R20, R132, R156 ;  /* 0x0000009c84147220 */ /* 0x002fe40000410000 */
[--C-:B------:R-:W-:Y:S01]  /*6d20*/  FFMA.FTZ R44, R44, c[0x0][0x2d0], -R182.reuse ;  /* 0x0000b4002c2c7a23 */ /* 0x100fe200000108b6 */
[----:B------:R1:W-:Y:S01]  /*6d30*/  MUFU.EX2 R198, R51 ;  /* 0x0000003300c67308 */ /* 0x0003e20000000800 */
[----:B------:R-:W-:Y:S01]  /*6d40*/  FFMA.FTZ R45, R45, c[0x0][0x2d0], -R182 ;  /* 0x0000b4002d2d7a23 */ /* 0x000fe200000108b6 */
[-C--:B------:R-:W-:Y:S03]  /*6d50*/  HMMA.16816.F32 R76, R140, R178.reuse, R76 ;  /* 0x000000b28c4c723c */ /* 0x080fe6000000184c */
[C---:B------:R-:W-:Y:S02]  /*6d60*/  FMUL.FTZ R80, R134.reuse, R80 ;  /* 0x0000005086507220 */ /* 0x040fe40000410000 */
[----:B------:R-:W-:Y:S02]  /*6d70*/  FMUL.FTZ R81, R134, R81 ;  /* 0x0000005186517220 */ /* 0x000fe40000410000 */
[C---:B------:R-:W-:Y:S01]  /*6d80*/  FMUL.FTZ R82, R133.reuse, R82 ;  /* 0x0000005285527220 */ /* 0x040fe20000410000 */
[----:B------:R4:W-:Y:S01]  /*6d90*/  MUFU.EX2 R215, R22 ;  /* 0x0000001600d77308 */ /* 0x0009e20000000800 */
[----:B------:R-:W-:Y:S03]  /*6da0*/  FMUL.FTZ R83, R133, R83 ;  /* 0x0000005385537220 */ /* 0x000fe60000410000 */
[----:B---3--:R-:W-:Y:S02]  /*6db0*/  FMUL.FTZ R21, R132, R157 ;  /* 0x0000009d84157220 */ /* 0x008fe40000410000 */
[--C-:B------:R-:W-:Y:S02]  /*6dc0*/  FFMA.FTZ R46, R46, c[0x0][0x2d0], -R3.reuse ;  /* 0x0000b4002e2e7a23 */ /* 0x100fe40000010803 */
[C---:B------:R-:W-:Y:S02]  /*6dd0*/  HMMA.16816.F32 R80, R144.reuse, R178, R80 ;  /* 0x000000b29050723c */ /* 0x040fe40000001850 */
[----:B------:R-:W-:Y:S02]  /*6de0*/  MUFU.EX2 R197, R40 ;  /* 0x0000002800c57308 */ /* 0x000fe40000000800 */
[----:B------:R-:W-:Y:S01]  /*6df0*/  FFMA.FTZ R47, R47, c[0x0][0x2d0], -R3 ;  /* 0x0000b4002f2f7a23 */ /* 0x000fe20000010803 */
[----:B-1----:R-:W-:Y:S01]  /*6e00*/  LDSM.16.MT88.4 R48, [R217+0x2500] ;  /* 0x00250000d930783b */ /* 0x002fe20000004200 */
[--C-:B------:R-:W-:Y:S02]  /*6e10*/  FFMA.FTZ R64, R64, c[0x0][0x2d0], -R180.reuse ;  /* 0x0000b40040407a23 */ /* 0x100fe400000108b4 */
[-C--:B--2---:R-:W-:Y:S04]  /*6e20*/  HMMA.16816.F32 R84, R144, R148.reuse, R84 ;  /* 0x000000949054723c */ /* 0x084fe80000001854 */
[----:B------:R-:W-:Y:S01]  /*6e30*/  MUFU.EX2 R196, R41 ;  /* 0x0000002900c47308 */ /* 0x000fe20000000800 */
[--C-:B------:R-:W-:Y:S02]  /*6e40*/  FFMA.FTZ R65, R65, c[0x0][0x2d0], -R180.reuse ;  /* 0x0000b40041417a23 */ /* 0x100fe400000108b4 */
[--C-:B------:R-:W-:Y:S01]  /*6e50*/  FFMA.FTZ R67, R67, c[0x0][0x2d0], -R181.reuse ;  /* 0x0000b40043437a23 */ /* 0x100fe200000108b5 */
[C---:B------:R-:W-:Y:S04]  /*6e60*/  HMMA.16816.F32 R88, R140.reuse, R148, R88 ;  /* 0x000000948c58723c */ /* 0x040fe80000001858 */
[----:B----4-:R-:W-:Y:S02]  /*6e70*/  FMUL.FTZ R22, R0, R158 ;  /* 0x0000009e00167220 */ /* 0x010fe40000410000 */
[--C-:B------:R-:W-:Y:S01]  /*6e80*/  FFMA.FTZ R32, R32, c[0x0][0x2d0], -R180.reuse ;  /* 0x0000b40020207a23 */ /* 0x100fe200000108b4 */
[----:B------:R-:W-:Y:S01]  /*6e90*/  LDSM.16.MT88.4 R156, [R217+0x500] ;  /* 0x00050000d99c783b */ /* 0x000fe20000004200 */
[----:B------:R-:W-:Y:S01]  /*6ea0*/  FFMA.FTZ R33, R33, c[0x0][0x2d0], -R180 ;  /* 0x0000b40021217a23 */ /* 0x000fe200000108b4 */
[----:B------:R-:W-:Y:S02]  /*6eb0*/  MUFU.EX2 R174, R42 ;  /* 0x0000002a00ae7308 */ /* 0x000fe40000000800 */
[-C--:B------:R-:W-:Y:S03]  /*6ec0*/  HMMA.16816.F32 R20, R140, R150.reuse, R20 ;  /* 0x000000968c14723c */ /* 0x080fe60000001814 */
[----:B------:R-:W-:Y:S02]  /*6ed0*/  FFMA.FTZ R34, R34, c[0x0][0x2d0], -R181 ;  /* 0x0000b40022227a23 */ /* 0x000fe400000108b5 */
[--C-:B------:R-:W-:Y:S02]  /*6ee0*/  FFMA.FTZ R24, R24, c[0x0][0x2d0], -R182.reuse ;  /* 0x0000b40018187a23 */ /* 0x100fe400000108b6 */
[--C-:B------:R-:W-:Y:S01]  /*6ef0*/  FFMA.FTZ R25, R25, c[0x0][0x2d0], -R182.reuse ;  /* 0x0000b40019197a23 */ /* 0x100fe200000108b6 */
[C---:B------:R-:W-:Y:S01]  /*6f00*/  HMMA.16816.F32 R92, R144.reuse, R150, R92 ;  /* 0x00000096905c723c */ /* 0x040fe2000000185c */
[----:B------:R1:W-:Y:S01]  /*6f10*/  MUFU.EX2 R214, R138 ;  /* 0x0000008a00d67308 */ /* 0x0003e20000000800 */
[----:B------:R-:W2:Y:S02]  /*6f20*/  LDSM.16.MT88.4 R148, [R216+0x2100] ;  /* 0x00210000d894783b */ /* 0x000ea40000004200 */
[--C-:B------:R-:W-:Y:S02]  /*6f30*/  FFMA.FTZ R26, R26, c[0x0][0x2d0], -R3.reuse ;  /* 0x0000b4001a1a7a23 */ /* 0x100fe40000010803 */
[--C-:B------:R-:W-:Y:S02]  /*6f40*/  FFMA.FTZ R28, R28, c[0x0][0x2d0], -R182.reuse ;  /* 0x0000b4001c1c7a23 */ /* 0x100fe400000108b6 */
[-C--:B------:R-:W-:Y:S03]  /*6f50*/  HMMA.16816.F32 R96, R144, R152.reuse, R96 ;  /* 0x000000989060723c */ /* 0x080fe60000001860 */
[----:B------:R3:W-:Y:S01]  /*6f60*/  MUFU.EX2 R213, R32 ;  /* 0x0000002000d57308 */ /* 0x0007e20000000800 */
[--C-:B------:R-:W-:Y:S02]  /*6f70*/  FFMA.FTZ R29, R29, c[0x0][0x2d0], -R182.reuse ;  /* 0x0000b4001d1d7a23 */ /* 0x100fe400000108b6 */
[--C-:B------:R-:W-:Y:S02]  /*6f80*/  FFMA.FTZ R30, R30, c[0x0][0x2d0], -R3.reuse ;  /* 0x0000b4001e1e7a23 */ /* 0x100fe40000010803 */
[C---:B------:R-:W-:Y:S04]  /*6f90*/  HMMA.16816.F32 R100, R140.reuse, R152, R100 ;  /* 0x000000988c64723c */ /* 0x040fe80000001864 */
[----:B------:R-:W-:Y:S01]  /*6fa0*/  FFMA.FTZ R31, R31, c[0x0][0x2d0], -R3 ;  /* 0x0000b4001f1f7a23 */ /* 0x000fe20000010803 */
[----:B------:R4:W-:Y:S01]  /*6fb0*/  MUFU.EX2 R212, R33 ;  /* 0x0000002100d47308 */ /* 0x0009e20000000800 */
[--C-:B------:R-:W-:Y:S02]  /*6fc0*/  FFMA.FTZ R66, R66, c[0x0][0x2d0], -R181.reuse ;  /* 0x0000b40042427a23 */ /* 0x100fe400000108b5 */
[--C-:B------:R-:W-:Y:S04]  /*6fd0*/  FFMA.FTZ R60, R60, c[0x0][0x2d0], -R182.reuse ;  /* 0x0000b4003c3c7a23 */ /* 0x100fe800000108b6 */
[----:B-1----:R-:W-:Y:S02]  /*6fe0*/  FFMA.FTZ R138, R35, c[0x0][0x2d0], -R181 ;  /* 0x0000b400238a7a23 */ /* 0x002fe400000108b5 */
[----:B------:R-:W-:Y:S01]  /*6ff0*/  FMUL.FTZ R35, R0, R163 ;  /* 0x000000a300237220 */ /* 0x000fe20000410000 */
[----:B------:R1:W-:Y:S01]  /*7000*/  MUFU.EX2 R211, R34 ;  /* 0x0000002200d37308 */ /* 0x0003e20000000800 */
[----:B------:R-:W-:Y:S02]  /*7010*/  FFMA.FTZ R61, R61, c[0x0][0x2d0], -R182 ;  /* 0x0000b4003d3d7a23 */ /* 0x000fe400000108b6 */
[----:B------:R-:W-:Y:S02]  /*7020*/  FFMA.FTZ R62, R62, c[0x0][0x2d0], -R3 ;  /* 0x0000b4003e3e7a23 */ /* 0x000fe40000010803 */
[C---:B---3--:R-:W-:Y:S05]  /*7030*/  FMUL.FTZ R32, R132.reuse, R160 ;  /* 0x000000a084207220 */ /* 0x048fea0000410000 */
[----:B------:R3:W-:Y:S01]  /*7040*/  MUFU.EX2 R209, R24 ;  /* 0x0000001800d17308 */ /* 0x0007e20000000800 */
[----:B----4-:R-:W-:Y:S09]  /*7050*/  FMUL.FTZ R33, R132, R161 ;  /* 0x000000a184217220 */ /* 0x010ff20000410000 */
[----:B------:R4:W-:Y:S01]  /*7060*/  MUFU.EX2 R208, R25 ;  /* 0x0000001900d07308 */ /* 0x0009e20000000800 */
[----:B-1----:R-:W-:Y:S09]  /*7070*/  FMUL.FTZ R34, R0, R162 ;  /* 0x000000a200227220 */ /* 0x002ff20000410000 */
[----:B------:R1:W-:Y:S01]  /*7080*/  MUFU.EX2 R173, R43 ;  /* 0x0000002b00ad7308 */ /* 0x0003e20000000800 */
[-C--:B------:R-:W-:Y:S03]  /*7090*/  HMMA.16816.F32 R32, R140, R154.reuse, R32 ;  /* 0x0000009a8c20723c */ /* 0x080fe60000001820 */
[C---:B---3--:R-:W-:Y:S05]  /*70a0*/  FMUL.FTZ R24, R132.reuse, R164 ;  /* 0x000000a484187220 */ /* 0x048fea0000410000 */
[C---:B------:R-:W-:Y:S01]  /*70b0*/  HMMA.16816.F32 R104, R144.reuse, R154, R104 ;  /* 0x0000009a9068723c */ /* 0x040fe20000001868 */
[----:B------:R3:W-:Y:S01]  /*70c0*/  MUFU.EX2 R178, R26 ;  /* 0x0000001a00b27308 */ /* 0x0007e20000000800 */
[----:B------:R-:W5:Y:S02]  /*70d0*/  LDSM.16.MT88.4 R152, [R217+0x2100] ;  /* 0x00210000d998783b */ /* 0x000f640000004200 */
[C---:B----4-:R-:W-:Y:S02]  /*70e0*/  FMUL.FTZ R25, R132.reuse, R165 ;  /* 0x000000a584197220 */ /* 0x050fe40000410000 */
[----:B------:R-:W-:Y:S02]  /*70f0*/  FFMA.FTZ R132, R132, R248, R233 ;  /* 0x000000f884847223 */ /* 0x000fe400000100e9 */
[-C--:B--2---:R-:W-:Y:S03]  /*7100*/  HMMA.16816.F32 R108, R144, R148.reuse, R108 ;  /* 0x00000094906c723c */ /* 0x084fe6000000186c */
[----:B------:R2:W-:Y:S01]  /*7110*/  MUFU.EX2 R210, R138 ;  /* 0x0000008a00d27308 */ /* 0x0005e20000000800 */
[----:B-1----:R-:W-:Y:S04]  /*7120*/  LDSM.16.MT88.4 R40, [R216+0x900] ;  /* 0x00090000d828783b */ /* 0x002fe80000004200 */
[C---:B------:R-:W-:Y:S05]  /*7130*/  HMMA.16816.F32 R112, R140.reuse, R148, R112 ;  /* 0x000000948c70723c */ /* 0x040fea0000001870 */
[----:B------:R1:W-:Y:S01]  /*7140*/  MUFU.EX2 R207, R28 ;  /* 0x0000001c00cf7308 */ /* 0x0003e20000000800 */
[C---:B---3--:R-:W-:Y:S09]  /*7150*/  FMUL.FTZ R26, R0.reuse, R166 ;  /* 0x000000a6001a7220 */ /* 0x048ff20000410000 */
[----:B------:R3:W-:Y:S01]  /*7160*/  MUFU.EX2 R206, R29 ;  /* 0x0000001d00ce7308 */ /* 0x0007e20000000800 */
[--C-:B--2---:R-:W-:Y:S02]  /*7170*/  FFMA.FTZ R138, R27, c[0x0][0x2d0], -R3.reuse ;  /* 0x0000b4001b8a7a23 */ /* 0x104fe40000010803 */
[----:B------:R-:W-:Y:S02]  /*7180*/  FMUL.FTZ R27, R0, R167 ;  /* 0x000000a7001b7220 */ /* 0x000fe40000410000 */
[----:B------:R-:W-:Y:S05]  /*7190*/  FFMA.FTZ R3, R63, c[0x0][0x2d0], -R3 ;  /* 0x0000b4003f037a23 */ /* 0x000fea0000010803 */
[----:B------:R-:W-:Y:S01]  /*71a0*/  MUFU.EX2 R193, R52 ;  /* 0x0000003400c17308 */ /* 0x000fe20000000800 */
[-C--:B------:R-:W-:Y:S03]  /*71b0*/  HMMA.16816.F32 R24, R140, R150.reuse, R24 ;  /* 0x000000968c18723c */ /* 0x080fe60000001818 */
[C---:B-1----:R-:W-:Y:S06]  /*71c0*/  FMUL.FTZ R28, R134.reuse, R168 ;  /* 0x000000a8861c7220 */ /* 0x042fec0000410000 */
[----:B------:R-:W1:Y:S01]  /*71d0*/  MUFU.EX2 R192, R53 ;  /* 0x0000003500c07308 */ /* 0x000e620000000800 */
[C---:B------:R-:W-:Y:S01]  /*71e0*/  HMMA.16816.F32 R116, R144.reuse, R150, R116 ;  /* 0x000000969074723c */ /* 0x040fe20000001874 */
[----:B------:R-:W2:Y:S03]  /*71f0*/  LDSM.16.MT88.4 R148, [R216+0x500] ;  /* 0x00050000d894783b */ /* 0x000ea60000004200 */
[C---:B---3--:R-:W-:Y:S02]  /*7200*/  FMUL.FTZ R29, R134.reuse, R169 ;  /* 0x000000a9861d7220 */ /* 0x048fe40000410000 */
[----:B------:R-:W-:Y:S02]  /*7210*/  FFMA.FTZ R134, R134, R246, R241 ;  /* 0x000000f686867223 */ /* 0x000fe400000100f1 */
[-C--:B-----5:R-:W-:Y:S01]  /*7220*/  HMMA.16816.F32 R120, R144, R152.reuse, R120 ;  /* 0x000000989078723c */ /* 0x0a0fe20000001878 */
[----:B------:R3:W-:Y:S07]  /*7230*/  MUFU.EX2 R176, R30 ;  /* 0x0000001e00b07308 */ /* 0x0007ee0000000800 */
[C---:B------:R-:W-:Y:S03]  /*7240*/  HMMA.16816.F32 R124, R140.reuse, R152, R124 ;  /* 0x000000988c7c723c */ /* 0x040fe6000000187c */
[----:B------:R4:W-:Y:S01]  /*7250*/  MUFU.EX2 R175, R31 ;  /* 0x0000001f00af7308 */ /* 0x0009e20000000800 */
[----:B-1----:R-:W-:Y:S04]  /*7260*/  F2FP.PACK_AB R168, R192, R193 ;  /* 0x000000c1c0a8723e */ /* 0x002fe800000000ff */
[-C--:B------:R-:W-:Y:S05]  /*7270*/  HMMA.16816.F32 R128, R140, R154.reuse, R128 ;  /* 0x0000009a8c80723c */ /* 0x080fea0000001880 */
[----:B------:R-:W1:Y:S02]  /*7280*/  MUFU.EX2 R177, R138 ;  /* 0x0000008a00b17308 */ /* 0x000e640000000800 */
[----:B------:R-:W-:Y:S01]  /*7290*/  F2FP.PACK_AB R140, R231, R232 ;  /* 0x000000e8e78c723e */ /* 0x000fe200000000ff */
[C---:B---3--:R-:W-:Y:S01]  /*72a0*/  FMUL.FTZ R30, R133.reuse, R170 ;  /* 0x000000aa851e7220 */ /* 0x048fe20000410000 */
[----:B------:R-:W-:Y:S03]  /*72b0*/  F2FP.PACK_AB R141, R214, R215 ;  /* 0x000000d7d68d723e */ /* 0x000fe600000000ff */
[----:B------:R-:W-:Y:S03]  /*72c0*/  F2FP.PACK_AB R142, R212, R213 ;  /* 0x000000d5d48e723e */ /* 0x000fe600000000ff */
[----:B------:R-:W-:Y:S01]  /*72d0*/  MUFU.EX2 R191, R54 ;  /* 0x0000003600bf7308 */ /* 0x000fe20000000800 */
[----:B------:R-:W-:Y:S01]  /*72e0*/  F2FP.PACK_AB R143, R210, R211 ;  /* 0x000000d3d28f723e */ /* 0x000fe200000000ff */
[C---:B----4-:R-:W-:Y:S02]  /*72f0*/  FMUL.FTZ R31, R133.reuse, R171 ;  /* 0x000000ab851f7220 */ /* 0x050fe40000410000 */
[----:B------:R-:W-:Y:S06]  /*7300*/  FFMA.FTZ R133, R133, R247, R237 ;  /* 0x000000f785857223 */ /* 0x000fec00000100ed */
[----:B------:R3:W4:Y:S01]  /*7310*/  MUFU.EX2 R190, R55 ;  /* 0x0000003700be7308 */ /* 0x0007220000000800 */
[----:B------:R-:W-:Y:S01]  /*7320*/  HMMA.16816.F32 R28, R144, R154, R28 ;  /* 0x0000009a901c723c */ /* 0x000fe2000000181c */
[----:B------:R-:W5:Y:S06]  /*7330*/  LDSM.16.MT88.4 R152, [R216+0x1500] ;  /* 0x00150000d898783b */ /* 0x000f6c0000004200 */
[----:B------:R-:W-:Y:S01]  /*7340*/  F2FP.PACK_AB R144, R208, R209 ;  /* 0x000000d1d090723e */ /* 0x000fe200000000ff */
[-C--:B--2---:R-:W-:Y:S01]  /*7350*/  HMMA.16816.F32 R4, R140, R148.reuse, R4 ;  /* 0x000000948c04723c */ /* 0x084fe20000001804 */
[----:B------:R-:W-:Y:S04]  /*7360*/  MUFU.EX2 R179, R56 ;  /* 0x0000003800b37308 */ /* 0x000fe80000000800 */
[----:B-1----:R-:W-:Y:S02]  /*7370*/  F2FP.PACK_AB R145, R177, R178 ;  /* 0x000000b2b191723e */ /* 0x002fe400000000ff */
[----:B------:R-:W-:Y:S02]  /*7380*/  F2FP.PACK_AB R146, R206, R207 ;  /* 0x000000cfce92723e */ /* 0x000fe400000000ff */
[----:B------:R-:W-:Y:S02]  /*7390*/  F2FP.PACK_AB R147, R175, R176 ;  /* 0x000000b0af93723e */ /* 0x000fe400000000ff */
[----:B------:R1:W-:Y:S01]  /*73a0*/  MUFU.EX2 R195, R44 ;  /* 0x0000002c00c37308 */ /* 0x0003e20000000800 */
[----:B---3--:R-:W-:Y:S04]  /*73b0*/  LDSM.16.MT88.4 R52, [R216+0x2900] ;  /* 0x00290000d834783b */ /* 0x008fe80000004200 */
[C---:B------:R-:W-:Y:S04]  /*73c0*/  HMMA.16816.F32 R8, R144.reuse, R148, R8 ;  /* 0x000000949008723c */ /* 0x040fe80000001808 */
[----:B----4-:R-:W-:Y:S01]  /*73d0*/  F2FP.PACK_AB R169, R190, R191 ;  /* 0x000000bfbea9723e */ /* 0x010fe200000000ff */
[----:B------:R2:W3:Y:S03]  /*73e0*/  MUFU.EX2 R194, R45 ;  /* 0x0000002d00c27308 */ /* 0x0004e60000000800 */
[-C--:B------:R-:W-:Y:S07]  /*73f0*/  HMMA.16816.F32 R12, R144, R150.reuse, R12 ;  /* 0x00000096900c723c */ /* 0x080fee000000180c */
[----:B------:R3:W-:Y:S01]  /*7400*/  MUFU.EX2 R172, R46 ;  /* 0x0000002e00ac7308 */ /* 0x0007e20000000800 */
[C---:B------:R-:W-:Y:S01]  /*7410*/  HMMA.16816.F32 R16, R140.reuse, R150, R16 ;  /* 0x000000968c10723c */ /* 0x040fe20000001810 */
[----:B------:R-:W4:Y:S03]  /*7420*/  LDSM.16.MT88.4 R148, [R217+0x1500] ;  /* 0x00150000d994783b */ /* 0x000f260000004200 */
[----:B-1----:R-:W-:Y:S04]  /*7430*/  F2FP.PACK_AB R44, R196, R197 ;  /* 0x000000c5c42c723e */ /* 0x002fe800000000ff */
[-C--:B------:R-:W-:Y:S01]  /*7440*/  HMMA.16816.F32 R68, R140, R156.reuse, R68 ;  /* 0x0000009c8c44723c */ /* 0x080fe20000001844 */
[----:B------:R-:W1:Y:S03]  /*7450*/  MUFU.EX2 R138, R47 ;  /* 0x0000002f008a7308 */ /* 0x000e660000000800 */
[----:B--2---:R-:W-:Y:S04]  /*7460*/  F2FP.PACK_AB R45, R173, R174 ;  /* 0x000000aead2d723e */ /* 0x004fe800000000ff */
[C---:B------:R-:W-:Y:S03]  /*7470*/  HMMA.16816.F32 R72, R144.reuse, R156, R72 ;  /* 0x0000009c9048723c */ /* 0x040fe60000001848 */
[----:B------:R-:W-:Y:S01]  /*7480*/  MUFU.EX2 R189, R64 ;  /* 0x0000004000bd7308 */ /* 0x000fe20000000800 */
[----:B---3--:R-:W-:Y:S04]  /*7490*/  F2FP.PACK_AB R46, R194, R195 ;  /* 0x000000c3c22e723e */ /* 0x008fe800000000ff */
[-C--:B------:R-:W-:Y:S05]  /*74a0*/  HMMA.16816.F32 R76, R144, R158.reuse, R76 ;  /* 0x0000009e904c723c */ /* 0x080fea000000184c */
[----:B------:R-:W-:Y:S03]  /*74b0*/  MUFU.EX2 R64, R59 ;  /* 0x0000003b00407308 */ /* 0x000fe60000000800 */
[C---:B------:R-:W-:Y:S04]  /*74c0*/  HMMA.16816.F32 R80, R140.reuse, R158, R80 ;  /* 0x0000009e8c50723c */ /* 0x040fe80000001850 */
[----:B-1----:R-:W-:Y:S03]  /*74d0*/  F2FP.PACK_AB R47, R138, R172 ;  /* 0x000000ac8a2f723e */ /* 0x002fe600000000ff */
[----:B------:R-:W1:Y:S01]  /*74e0*/  MUFU.EX2 R188, R65 ;  /* 0x0000004100bc7308 */ /* 0x000e620000000800 */
[-C--:B-----5:R-:W-:Y:S08]  /*74f0*/  HMMA.16816.F32 R84, R140, R152.reuse, R84 ;  /* 0x000000988c54723c */ /* 0x0a0ff00000001854 */
[C---:B------:R-:W-:Y:S01]  /*7500*/  HMMA.16816.F32 R88, R144.reuse, R152, R88 ;  /* 0x000000989058723c */ /* 0x040fe20000001858 */
[----:B------:R-:W-:Y:S07]  /*7510*/  MUFU.EX2 R65, R58 ;  /* 0x0000003a00417308 */ /* 0x000fee0000000800 */
[-C--:B------:R-:W-:Y:S03]  /*7520*/  HMMA.16816.F32 R20, R144, R154.reuse, R20 ;  /* 0x0000009a9014723c */ /* 0x080fe60000001814 */
[----:B------:R-:W-:Y:S01]  /*7530*/  MUFU.EX2 R180, R67 ;  /* 0x0000004300b47308 */ /* 0x000fe20000000800 */
[----:B-1----:R-:W-:Y:S04]  /*7540*/  F2FP.PACK_AB R170, R188, R189 ;  /* 0x000000bdbcaa723e */ /* 0x002fe800000000ff */
[C---:B------:R-:W-:Y:S01]  /*7550*/  HMMA.16816.F32 R92, R140.reuse, R154, R92 ;  /* 0x0000009a8c5c723c */ /* 0x040fe2000000185c */
[----:B------:R-:W-:Y:S04]  /*7560*/  LDSM.16.MT88.4 R152, [R216+0xd00] ;  /* 0x000d0000d898783b */ /* 0x000fe80000004200 */
[----:B------:R1:W-:Y:S03]  /*7570*/  MUFU.EX2 R67, R57 ;  /* 0x0000003900437308 */ /* 0x0003e60000000800 */
[-C--:B----4-:R-:W-:Y:S07]  /*7580*/  HMMA.16816.F32 R96, R140, R148.reuse, R96 ;  /* 0x000000948c60723c */ /* 0x090fee0000001860 */
[----:B------:R-:W2:Y:S01]  /*7590*/  MUFU.EX2 R183, R66 ;  /* 0x0000004200b77308 */ /* 0x000ea20000000800 */
[C---:B------:R-:W-:Y:S08]  /*75a0*/  HMMA.16816.F32 R100, R144.reuse, R148, R100 ;  /* 0x000000949064723c */ /* 0x040ff00000001864 */
[-C--:B------:R-:W-:Y:S01]  /*75b0*/  HMMA.16816.F32 R32, R144, R150.reuse, R32 ;  /* 0x000000969020723c */ /* 0x080fe20000001820 */
[----:B------:R-:W-:Y:S01]  /*75c0*/  MUFU.EX2 R66, R60 ;  /* 0x0000003c00427308 */ /* 0x000fe20000000800 */
[----:B-1----:R-:W-:Y:S06]  /*75d0*/  LDSM.16.MT88.4 R56, [R217+0x1d00] ;  /* 0x001d0000d938783b */ /* 0x002fec0000004200 */
[C---:B------:R-:W-:Y:S03]  /*75e0*/  HMMA.16816.F32 R104, R140.reuse, R150, R104 ;  /* 0x000000968c68723c */ /* 0x040fe60000001868 */
[----:B------:R-:W1:Y:S01]  /*75f0*/  MUFU.EX2 R61, R61 ;  /* 0x0000003d003d7308 */ /* 0x000e620000000800 */
[----:B--2---:R-:W-:Y:S04]  /*7600*/  F2FP.PACK_AB R171, R180, R183 ;  /* 0x000000b7b4ab723e */ /* 0x004fe800000000ff */
[-C--:B------:R-:W-:Y:S05]  /*7610*/  HMMA.16816.F32 R108, R140, R36.reuse, R108 ;  /* 0x000000248c6c723c */ /* 0x080fea000000186c */
[----:B------:R-:W-:Y:S03]  /*7620*/  MUFU.EX2 R62, R62 ;  /* 0x0000003e003e7308 */ /* 0x000fe60000000800 */
[C---:B------:R-:W-:Y:S07]  /*7630*/  HMMA.16816.F32 R112, R144.reuse, R36, R112 ;  /* 0x000000249070723c */ /* 0x040fee0000001870 */
[----:B------:R-:W-:Y:S01]  /*7640*/  F2FP.PACK_AB R36, R205, R204 ;  /* 0x000000cccd24723e */ /* 0x000fe200000000ff */
[-C--:B------:R-:W-:Y:S01]  /*7650*/  HMMA.16816.F32 R24, R144, R38.reuse, R24 ;  /* 0x000000269018723c */ /* 0x080fe20000001818 */
[----:B------:R2:W3:Y:S03]  /*7660*/  MUFU.EX2 R60, R3 ;  /* 0x00000003003c7308 */ /* 0x0004e60000000800 */
[----:B------:R-:W-:Y:S04]  /*7670*/  F2FP.PACK_AB R37, R203, R202 ;  /* 0x000000cacb25723e */ /* 0x000fe800000000ff */
[C---:B------:R-:W-:Y:S07]  /*7680*/  HMMA.16816.F32 R116, R140.reuse, R38, R116 ;  /* 0x000000268c74723c */ /* 0x040fee0000001874 */
[----:B------:R-:W-:Y:S01]  /*7690*/  F2FP.PACK_AB R38, R201, R200 ;  /* 0x000000c8c926723e */ /* 0x000fe200000000ff */
[-C--:B------:R-:W-:Y:S04]  /*76a0*/  HMMA.16816.F32 R120, R140, R48.reuse, R120 ;  /* 0x000000308c78723c */ /* 0x080fe80000001878 */
[----:B------:R-:W-:Y:S04]  /*76b0*/  F2FP.PACK_AB R39, R198, R199 ;  /* 0x000000c7c627723e */ /* 0x000fe800000000ff */
[C---:B------:R-:W-:Y:S04]  /*76c0*/  HMMA.16816.F32 R124, R144.reuse, R48, R124 ;  /* 0x00000030907c723c */ /* 0x040fe8000000187c */
[----:B--2---:R-:W-:Y:S02]  /*76d0*/  FFMA.FTZ R3, R0, R249, R184 ;  /* 0x000000f900037223 */ /* 0x004fe400000100b8 */
[----:B------:R-:W-:Y:S02]  /*76e0*/  FADD.FTZ R0, R243, R134 ;  /* 0x00000086f3007221 */ /* 0x000fe40000010000 */
[-C--:B------:R-:W-:Y:S01]  /*76f0*/  HMMA.16816.F32 R128, R144, R50.reuse, R128 ;  /* 0x000000329080723c */ /* 0x080fe20000001880 */
[----:B------:R-:W2:Y:S03]  /*7700*/  LDSM.16.MT88.4 R144, [R217+0x900] ;  /* 0x00090000d990783b */ /* 0x000ea60000004200 */
[----:B------:R-:W-:Y:S02]  /*7710*/  FADD.FTZ R3, R185, R3 ;  /* 0x00000003b9037221 */ /* 0x000fe40000010000 */
[----:B------:R-:W-:Y:S02]  /*7720*/  FADD.FTZ R0, R242, R0 ;  /* 0x00000000f2007221 */ /* 0x000fe40000010000 */
[----:B------:R-:W-:Y:S01]  /*7730*/  HMMA.16816.F32 R28, R140, R50, R28 ;  /* 0x000000328c1c723c */ /* 0x000fe2000000181c */
[----:B------:R-:W4:Y:S07]  /*7740*/  LDSM.16.MT88.4 R48, [R216+0x1900] ;  /* 0x00190000d830783b */ /* 0x000f2e0000004200 */
[-C--:B------:R-:W-:Y:S08]  /*7750*/  HMMA.16816.F32 R4, R36, R40.reuse, R4 ;  /* 0x000000282404723c */ /* 0x080ff00000001804 */
[C---:B------:R-:W-:Y:S08]  /*7760*/  HMMA.16816.F32 R8, R44.reuse, R40, R8 ;  /* 0x000000282c08723c */ /* 0x040ff00000001808 */
[-C--:B------:R-:W-:Y:S08]  /*7770*/  HMMA.16816.F32 R12, R44, R42.reuse, R12 ;  /* 0x0000002a2c0c723c */ /* 0x080ff0000000180c */
[C---:B------:R-:W-:Y:S01]  /*7780*/  HMMA.16816.F32 R16, R36.reuse, R42, R16 ;  /* 0x0000002a2410723c */ /* 0x040fe20000001810 */
[----:B------:R-:W5:Y:S07]  /*7790*/  LDSM.16.MT88.4 R40, [R217+0x1900] ;  /* 0x00190000d928783b */ /* 0x000f6e0000004200 */
[-C--:B--2---:R-:W-:Y:S08]  /*77a0*/  HMMA.16816.F32 R68, R36, R144.reuse, R68 ;  /* 0x000000902444723c */ /* 0x084ff00000001844 */
[C---:B------:R-:W-:Y:S08]  /*77b0*/  HMMA.16816.F32 R72, R44.reuse, R144, R72 ;  /* 0x000000902c48723c */ /* 0x040ff00000001848 */
[-C--:B------:R-:W-:Y:S08]  /*77c0*/  HMMA.16816.F32 R76, R44, R146.reuse, R76 ;  /* 0x000000922c4c723c */ /* 0x080ff0000000184c */
[C---:B------:R-:W-:Y:S08]  /*77d0*/  HMMA.16816.F32 R80, R36.reuse, R146, R80 ;  /* 0x000000922450723c */ /* 0x040ff00000001850 */
[-C--:B----4-:R-:W-:Y:S08]  /*77e0*/  HMMA.16816.F32 R84, R36, R48.reuse, R84 ;  /* 0x000000302454723c */ /* 0x090ff00000001854 */
[C---:B------:R-:W-:Y:S08]  /*77f0*/  HMMA.16816.F32 R88, R44.reuse, R48, R88 ;  /* 0x000000302c58723c */ /* 0x040ff00000001858 */
[-C--:B------:R-:W-:Y:S08]  /*7800*/  HMMA.16816.F32 R20, R44, R50.reuse, R20 ;  /* 0x000000322c14723c */ /* 0x080ff00000001814 */
[C---:B------:R-:W-:Y:S01]  /*7810*/  HMMA.16816.F32 R92, R36.reuse, R50, R92 ;  /* 0x00000032245c723c */ /* 0x040fe2000000185c */
[----:B------:R-:W2:Y:S07]  /*7820*/  LDSM.16.MT88.4 R48, [R217+0x2900] ;  /* 0x00290000d930783b */ /* 0x000eae0000004200 */
[-C--:B-----5:R-:W-:Y:S08]  /*7830*/  HMMA.16816.F32 R96, R36, R40.reuse, R96 ;  /* 0x000000282460723c */ /* 0x0a0ff00000001860 */
[C---:B------:R-:W-:Y:S08]  /*7840*/  HMMA.16816.F32 R100, R44.reuse, R40, R100 ;  /* 0x000000282c64723c */ /* 0x040ff00000001864 */
[-C--:B------:R-:W-:Y:S08]  /*7850*/  HMMA.16816.F32 R32, R44, R42.reuse, R32 ;  /* 0x0000002a2c20723c */ /* 0x080ff00000001820 */
[C---:B------:R-:W-:Y:S01]  /*7860*/  HMMA.16816.F32 R104, R36.reuse, R42, R104 ;  /* 0x0000002a2468723c */ /* 0x040fe20000001868 */
        /* <DEDUP_REMOVED lines=8> */
[-C--:B------:R-:W-:Y:S01]  /*78f0*/  HMMA.16816.F32 R128, R44, R50.reuse, R128 ;  /* 0x000000322c80723c */ /* 0x080fe20000001880 */
[----:B------:R-:W2:Y:S07]  /*7900*/  LDSM.16.MT88.4 R44, [R216+0x2d00] ;  /* 0x002d0000d82c783b */ /* 0x000eae0000004200 */
[----:B------:R-:W-:Y:S07]  /*7910*/  HMMA.16816.F32 R28, R36, R50, R28 ;  /* 0x00000032241c723c */ /* 0x000fee000000181c */
[----:B------:R-:W-:Y:S01]  /*7920*/  F2FP.PACK_AB R36, R67, R179 ;  /* 0x000000b34324723e */ /* 0x000fe200000000ff */
[-C--:B------:R-:W-:Y:S01]  /*7930*/  HMMA.16816.F32 R144, R168, R152.reuse, R4 ;  /* 0x00000098a890723c */ /* 0x080fe20000001804 */
[----:B------:R-:W2:Y:S04]  /*7940*/  LDSM.16.MT88.4 R4, [R217+0x2d00] ;  /* 0x002d0000d904783b */ /* 0x000ea80000004200 */
[----:B------:R-:W-:Y:S02]  /*7950*/  F2FP.PACK_AB R37, R64, R65 ;  /* 0x000000414025723e */ /* 0x000fe400000000ff */
[----:B-1----:R-:W-:Y:S02]  /*7960*/  F2FP.PACK_AB R38, R61, R66 ;  /* 0x000000423d26723e */ /* 0x002fe400000000ff */
[----:B---3--:R-:W-:Y:S07]  /*7970*/  F2FP.PACK_AB R39, R60, R62 ;  /* 0x0000003e3c27723e */ /* 0x008fee00000000ff */
[C---:B------:R-:W-:Y:S07]  /*7980*/  HMMA.16816.F32 R140, R36.reuse, R152, R8 ;  /* 0x00000098248c723c */ /* 0x040fee0000001808 */
[----:B------:R-:W-:Y:S01]  /*7990*/  FADD.FTZ R8, R238, R133 ;  /* 0x00000085ee087221 */ /* 0x000fe20000010000 */
[-C--:B------:R-:W-:Y:S04]  /*79a0*/  HMMA.16816.F32 R148, R36, R154.reuse, R12 ;  /* 0x0000009a2494723c */ /* 0x080fe8000000180c */
[----:B------:R-:W-:Y:S01]  /*79b0*/  FADD.FTZ R10, R234, R132 ;  /* 0x00000084ea0a7221 */ /* 0x000fe20000010000 */
[----:B------:R-:W-:Y:S01]  /*79c0*/  MOV R132, R135 ;  /* 0x0000008700847202 */ /* 0x000fe20000000f00 */
[----:B------:R-:W-:Y:S02]  /*79d0*/  FADD.FTZ R8, R240, R8 ;  /* 0x00000008f0087221 */ /* 0x000fe40000010000 */
[C---:B------:R-:W-:Y:S04]  /*79e0*/  HMMA.16816.F32 R152, R168.reuse, R154, R16 ;  /* 0x0000009aa898723c */ /* 0x040fe80000001810 */
[----:B------:R-:W-:Y:S02]  /*79f0*/  FADD.FTZ R10, R235, R10 ;  /* 0x0000000aeb0a7221 */ /* 0x000fe40000010000 */
[----:B------:R-:W-:Y:S02]  /*7a00*/  FADD.FTZ R9, R186, R3 ;  /* 0x00000003ba097221 */ /* 0x000fe40000010000 */
[-C--:B----4-:R-:W-:Y:S04]  /*7a10*/  HMMA.16816.F32 R68, R168, R40.reuse, R68 ;  /* 0x00000028a844723c */ /* 0x090fe80000001844 */
[----:B------:R-:W-:Y:S02]  /*7a20*/  FADD.FTZ R12, R244, R0 ;  /* 0x00000000f40c7221 */ /* 0x000fe40000010000 */
[----:B------:R-:W-:Y:S02]  /*7a30*/  FADD.FTZ R8, R239, R8 ;  /* 0x00000008ef087221 */ /* 0x000fe40000010000 */
[C---:B------:R-:W-:Y:S04]  /*7a40*/  HMMA.16816.F32 R72, R36.reuse, R40, R72 ;  /* 0x000000282448723c */ /* 0x040fe80000001848 */
[----:B------:R-:W-:Y:S02]  /*7a50*/  FADD.FTZ R3, R236, R10 ;  /* 0x0000000aec037221 */ /* 0x000fe40000010000 */
[----:B------:R-:W-:Y:S02]  /*7a60*/  FADD.FTZ R0, R187, R9 ;  /* 0x00000009bb007221 */ /* 0x000fe40000010000 */
[-C--:B------:R-:W-:Y:S04]  /*7a70*/  HMMA.16816.F32 R76, R36, R42.reuse, R76 ;  /* 0x0000002a244c723c */ /* 0x080fe8000000184c */
[----:B------:R-:W-:Y:S02]  /*7a80*/  FADD.FTZ R12, R232, R12 ;  /* 0x0000000ce80c7221 */ /* 0x000fe40000010000 */
[----:B------:R-:W-:Y:S02]  /*7a90*/  FADD.FTZ R11, R215, R8 ;  /* 0x00000008d70b7221 */ /* 0x000fe40000010000 */
[C---:B------:R-:W-:Y:S04]  /*7aa0*/  HMMA.16816.F32 R80, R168.reuse, R42, R80 ;  /* 0x0000002aa850723c */ /* 0x040fe80000001850 */
[----:B------:R-:W-:Y:S02]  /*7ab0*/  FADD.FTZ R10, R209, R3 ;  /* 0x00000003d10a7221 */ /* 0x000fe40000010000 */
[----:B------:R-:W-:Y:S02]  /*7ac0*/  FADD.FTZ R9, R178, R0 ;  /* 0x00000000b2097221 */ /* 0x000fe40000010000 */
[-C--:B-----5:R-:W-:Y:S04]  /*7ad0*/  HMMA.16816.F32 R84, R168, R52.reuse, R84 ;  /* 0x00000034a854723c */ /* 0x0a0fe80000001854 */
        /* <DEDUP_REMOVED lines=23> */
[-C--:B--2---:R-:W-:Y:S04]  /*7c50*/  HMMA.16816.F32 R108, R168, R44.reuse, R108 ;  /* 0x0000002ca86c723c */ /* 0x084fe8000000186c */
        /* <DEDUP_REMOVED lines=8> */
[----:B------:R-:W-:Y:S01]  /*7ce0*/  FADD.FTZ R0, R172, R9 ;  /* 0x00000009ac007221 */ /* 0x000fe20000010000 */
[C---:B------:R-:W-:Y:S04]  /*7cf0*/  HMMA.16816.F32 R116, R168.reuse, R46, R116 ;  /* 0x0000002ea874723c */ /* 0x040fe80000001874 */
[----:B------:R-:W-:Y:S02]  /*7d00*/  FADD.FTZ R10, R201, R8 ;  /* 0x00000008c90a7221 */ /* 0x000fe40000010000 */
[----:B------:R-:W-:Y:S01]  /*7d10*/  FADD.FTZ R8, R138, R0 ;  /* 0x000000008a087221 */ /* 0x000fe20000010000 */
[----:B------:R-:W-:Y:S01]  /*7d20*/  MOV R138, R2 ;  /* 0x00000002008a7202 */ /* 0x000fe20000000f00 */
[-C--:B------:R-:W-:Y:S04]  /*7d30*/  HMMA.16816.F32 R120, R168, R4.reuse, R120 ;  /* 0x00000004a878723c */ /* 0x080fe80000001878 */
[----:B------:R-:W-:Y:S04]  /*7d40*/  FADD.FTZ R8, R65, R8 ;  /* 0x0000000841087221 */ /* 0x000fe80000010000 */
[C---:B------:R-:W-:Y:S07]  /*7d50*/  HMMA.16816.F32 R124, R36.reuse, R4, R124 ;  /* 0x00000004247c723c */ /* 0x040fee000000187c */
[----:B------:R-:W-:Y:S01]  /*7d60*/  FADD.FTZ R4, R199, R11 ;  /* 0x0000000bc7047221 */ /* 0x000fe20000010000 */
[-C--:B------:R-:W-:Y:S04]  /*7d70*/  HMMA.16816.F32 R128, R36, R6.reuse, R128 ;  /* 0x000000062480723c */ /* 0x080fe80000001880 */
[----:B------:R-:W-:Y:S02]  /*7d80*/  FADD.FTZ R9, R198, R4 ;  /* 0x00000004c6097221 */ /* 0x000fe40000010000 */
[----:B------:R-:W-:Y:S02]  /*7d90*/  FADD.FTZ R5, R194, R3 ;  /* 0x00000003c2057221 */ /* 0x000fe40000010000 */
[----:B------:R-:W-:Y:S01]  /*7da0*/  FADD.FTZ R4, R193, R10 ;  /* 0x0000000ac1047221 */ /* 0x000fe20000010000 */
[----:B------:R-:W-:Y:S04]  /*7db0*/  HMMA.16816.F32 R168, R168, R6, R28 ;  /* 0x00000006a8a8723c */ /* 0x000fe8000000181c */
[----:B------:R-:W-:Y:S02]  /*7dc0*/  FADD.FTZ R3, R191, R9 ;  /* 0x00000009bf037221 */ /* 0x000fe40000010000 */
[----:B------:R-:W-:Y:S02]  /*7dd0*/  FADD.FTZ R0, R179, R5 ;  /* 0x00000005b3007221 */ /* 0x000fe40000010000 */
[----:B------:R-:W-:Y:S04]  /*7de0*/  FADD.FTZ R4, R192, R4 ;  /* 0x00000004c0047221 */ /* 0x000fe80000010000 */
[----:B------:R-:W-:Y:S02]  /*7df0*/  FADD.FTZ R3, R190, R3 ;  /* 0x00000003be037221 */ /* 0x000fe40000010000 */
[----:B------:R-:W-:Y:S02]  /*7e00*/  FADD.FTZ R5, R67, R0 ;  /* 0x0000000043057221 */ /* 0x000fe40000010000 */
[----:B------:R-:W-:Y:S02]  /*7e10*/  FADD.FTZ R0, R64, R8 ;  /* 0x0000000840007221 */ /* 0x000fe40000010000 */
[----:B------:R-:W-:Y:S02]  /*7e20*/  FADD.FTZ R4, R189, R4 ;  /* 0x00000004bd047221 */ /* 0x000fe40000010000 */
[----:B------:R-:W-:Y:S02]  /*7e30*/  FADD.FTZ R6, R183, R3 ;  /* 0x00000003b7067221 */ /* 0x000fe40000010000 */
[----:B------:R-:W-:Y:S02]  /*7e40*/  FADD.FTZ R5, R66, R5 ;  /* 0x0000000542057221 */ /* 0x000fe40000010000 */
[----:B------:R-:W-:Y:S01]  /*7e50*/  FADD.FTZ R3, R62, R0 ;  /* 0x000000003e037221 */ /* 0x000fe20000010000 */
[----:B------:R-:W-:Y:S01]  /*7e60*/  IADD3 R0, R224, -0x1, RZ ;  /* 0xffffffffe0007810 */ /* 0x000fe20007ffe0ff */
[----:B------:R-:W-:Y:S02]  /*7e70*/  FADD.FTZ R246, R188, R4 ;  /* 0x00000004bcf67221 */ /* 0x000fe40000010000 */
[----:B------:R-:W-:Y:S01]  /*7e80*/  FADD.FTZ R247, R180, R6 ;  /* 0x00000006b4f77221 */ /* 0x000fe20000010000 */
[----:B------:R-:W-:Y:S01]  /*7e90*/  MOV R224, R0 ;  /* 0x0000000000e07202 */ /* 0x000fe20000000f00 */
[----:B------:R-:W-:Y:S01]  /*7ea0*/  FADD.FTZ R248, R61, R5 ;  /* 0x000000053df87221 */ /* 0x000fe20000010000 */
[----:B------:R-:W-:Y:S01]  /*7eb0*/  MOV R0, R137 ;  /* 0x0000008900007202 */ /* 0x000fe20000000f00 */
[----:B------:R-:W-:Y:S01]  /*7ec0*/  FADD.FTZ R249, R60, R3 ;  /* 0x000000033cf97221 */ /* 0x000fe20000010000 */
[----:B------:R-:W-:Y:S01]  /*7ed0*/  MOV R3, R136 ;  /* 0x0000008800037202 */ /* 0x000fe20000000f00 */
[----:B------:R-:W-:-:S05]  /*7ee0*/  @P4 BRA `(.L_x_12) ;  /* 0xffffd2c000004947 */ /* 0x000fca000383ffff */
.L_x_11:
[----:B------:R-:W1:Y:S01]  /*7ef0*/  SHFL.BFLY PT, R11, R246, 0x2, 0x1f ;  /* 0x0c401f00f60b7f89 */ /* 0x000e6200000e0000 */
[----:B------:R-:W-:-:S02]  /*7f00*/  MOV R18, 0xff800000 ;  /* 0xff80000000127802 */ /* 0x000fc40000000f00 */
[----:B------:R-:W-:Y:S01]  /*7f10*/  MOV R19, 0xff800000 ;  /* 0xff80000000137802 */ /* 0x000fe20000000f00 */
[----:B------:R-:W2:Y:S01]  /*7f20*/  SHFL.BFLY PT, R7, R248, 0x2, 0x1f ;  /* 0x0c401f00f8077f89 */ /* 0x000ea200000e0000 */
[----:B------:R-:W-:Y:S02]  /*7f30*/  MOV R20, 0xff800000 ;  /* 0xff80000000147802 */ /* 0x000fe40000000f00 */
[----:B------:R-:W-:Y:S01]  /*7f40*/  MOV R21, 0xff800000 ;  /* 0xff80000000157802 */ /* 0x000fe20000000f00 */
[----:B------:R-:W3:Y:S01]  /*7f50*/  SHFL.BFLY PT, R9, R247, 0x2, 0x1f ;  /* 0x0c401f00f7097f89 */ /* 0x000ee200000e0000 */
[----:B------:R-:W-:-:S03]  /*7f60*/  PLOP3.LUT P4, PT, PT, PT, PT, 0x8, 0x0 ;  /* 0x000000000000781c */ /* 0x000fc60003f8e170 */
[----:B------:R-:W4:Y:S01]  /*7f70*/  SHFL.BFLY PT, R6, R249, 0x2, 0x1f ;  /* 0x0c401f00f9067f89 */ /* 0x000f2200000e0000 */
[----:B-1----:R-:W-:Y:S02]  /*7f80*/  FADD.FTZ R11, R11, R246 ;  /* 0x000000f60b0b7221 */ /* 0x002fe40000010000 */
[----:B--2---:R-:W-:-:S03]  /*7f90*/  FADD.FTZ R7, R7, R248 ;  /* 0x000000f807077221 */ /* 0x004fc60000010000 */
[----:B------:R-:W1:Y:S01]  /*7fa0*/  SHFL.BFLY PT, R0, R11, 0x1, 0x1f ;  /* 0x0c201f000b007f89 */ /* 0x000e6200000e0000 */
[----:B---3--:R-:W-:-:S03]  /*7fb0*/  FADD.FTZ R9, R9, R247 ;  /* 0x000000f709097221 */ /* 0x008fc60000010000 */
[----:B------:R-:W2:Y:S01]  /*7fc0*/  SHFL.BFLY PT, R3, R7, 0x1, 0x1f ;  /* 0x0c201f0007037f89 */ /* 0x000ea200000e0000 */
[----:B----4-:R-:W-:-:S03]  /*7fd0*/  FADD.FTZ R6, R6, R249 ;  /* 0x000000f906067221 */ /* 0x010fc60000010000 */
[----:B------:R-:W3:Y:S04]  /*7fe0*/  SHFL.BFLY PT, R4, R9, 0x1, 0x1f ;  /* 0x0c201f0009047f89 */ /* 0x000ee800000e0000 */
[----:B------:R-:W4:Y:S01]  /*7ff0*/  SHFL.BFLY PT, R5, R6, 0x1, 0x1f ;  /* 0x0c201f0006057f89 */ /* 0x000f2200000e0000 */
[----:B-1----:R-:W-:Y:S01]  /*8000*/  FADD.FTZ R11, R11, R0 ;  /* 0x000000000b0b7221 */ /* 0x002fe20000010000 */
[----:B------:R-:W-:Y:S01]  /*8010*/  MOV R0, RZ ;  /* 0x000000ff00007202 */ /* 0x000fe20000000f00 */
[----:B--2---:R-:W-:-:S03]  /*8020*/  FADD.FTZ R7, R7, R3 ;  /* 0x0000000307077221 */ /* 0x004fc60000010000 */
[----:B------:R-:W-:Y:S02]  /*8030*/  FSETP.NE.FTZ.AND P3, PT, R11, RZ, PT ;  /* 0x000000ff0b00720b */ /* 0x000fe40003f75000 */
[----:B------:R-:W-:Y:S01]  /*8040*/  MOV R3, RZ ;  /* 0x000000ff00037202 */ /* 0x000fe20000000f00 */
[----:B---3--:R-:W-:Y:S01]  /*8050*/  FADD.FTZ R9, R9, R4 ;  /* 0x0000000409097221 */ /* 0x008fe20000010000 */
[----:B------:R-:W-:Y:S02]  /*8060*/  FSETP.NE.FTZ.AND P1, PT, R7, RZ, PT ;  /* 0x000000ff0700720b */ /* 0x000fe40003f35000 */
[----:B------:R-:W-:Y:S01]  /*8070*/  MOV R4, RZ ;  /* 0x000000ff00047202 */ /* 0x000fe20000000f00 */
[----:B----4-:R-:W-:Y:S01]  /*8080*/  FADD.FTZ R6, R5, R6 ;  /* 0x0000000605067221 */ /* 0x010fe20000010000 */
[----:B------:R-:W-:-:S04]  /*8090*/  FSETP.NE.FTZ.AND P2, PT, R9, RZ, PT ;  /* 0x000000ff0900720b */ /* 0x000fc80003f55000 */
[----:B------:R-:W-:Y:S01]  /*80a0*/  FSETP.NE.FTZ.AND P0, PT, R6, RZ, PT ;  /* 0x000000ff0600720b */ /* 0x000fe20003f15000 */
[----:B------:R-:W1:Y:S08]  /*80b0*/  @P3 MUFU.RCP R0, R11 ;  /* 0x0000000b00003308 */ /* 0x000e700000001000 */
[----:B------:R-:W2:Y:S04]  /*80c0*/  @P1 MUFU.RCP R3, R7 ;  /* 0x0000000700031308 */ /* 0x000ea80000001000 */
[----:B------:R-:W-:Y:S01]  /*80d0*/  @P0 MOV R8, 0x3f317218 ;  /* 0x3f31721800080802 */ /* 0x000fe20000000f00 */
[----:B-1----:R-:W-:-:S03]  /*80e0*/  FMUL.FTZ R144, R0, R144 ;  /* 0x0000009000907220 */ /* 0x002fc60000410000 */
[----:B------:R-:W1:Y:S01]  /*80f0*/  @P2 MUFU.RCP R4, R9 ;  /* 0x0000000900042308 */ /* 0x000e620000001000 */
[C---:B------:R-:W-:Y:S02]  /*8100*/  FMUL.FTZ R145, R0.reuse, R145 ;  /* 0x0000009100917220 */ /* 0x040fe40000410000 */
[C---:B------:R-:W-:Y:S02]  /*8110*/  FMUL.FTZ R152, R0.reuse, R152 ;  /* 0x0000009800987220 */ /* 0x040fe40000410000 */
[C---:B------:R-:W-:Y:S02]  /*8120*/  FMUL.FTZ R153, R0.reuse, R153 ;  /* 0x0000009900997220 */ /* 0x040fe40000410000 */
[C---:B------:R-:W-:Y:S01]  /*8130*/  FMUL.FTZ R68, R0.reuse, R68 ;  /* 0x0000004400447220 */ /* 0x040fe20000410000 */
[----:B------:R-:W-:Y:S01]  /*8140*/  @P3 MUFU.LG2 R11, R11 ;  /* 0x0000000b000b3308 */ /* 0x000fe20000000c00 */
[C---:B------:R-:W-:Y:S02]  /*8150*/  FMUL.FTZ R69, R0.reuse, R69 ;  /* 0x0000004500457220 */ /* 0x040fe40000410000 */
[----:B------:R-:W-:-:S02]  /*8160*/  FMUL.FTZ R80, R0, R80 ;  /* 0x0000005000507220 */ /* 0x000fc40000410000 */
[C---:B------:R-:W-:Y:S02]  /*8170*/  FMUL.FTZ R81, R0.reuse, R81 ;  /* 0x0000005100517220 */ /* 0x040fe40000410000 */
[C---:B------:R-:W-:Y:S01]  /*8180*/  FMUL.FTZ R84, R0.reuse, R84 ;  /* 0x0000005400547220 */ /* 0x040fe20000410000 */
[----:B------:R-:W-:Y:S01]  /*8190*/  @P2 MUFU.LG2 R9, R9 ;  /* 0x0000000900092308 */ /* 0x000fe20000000c00 */
[C---:B------:R-:W-:Y:S02]  /*81a0*/  FMUL.FTZ R85, R0.reuse, R85 ;  /* 0x0000005500557220 */ /* 0x040fe40000410000 */
[C---:B------:R-:W-:Y:S02]  /*81b0*/  FMUL.FTZ R92, R0.reuse, R92 ;  /* 0x0000005c005c7220 */ /* 0x040fe40000410000 */
[C---:B------:R-:W-:Y:S02]  /*81c0*/  FMUL.FTZ R93, R0.reuse, R93 ;  /* 0x0000005d005d7220 */ /* 0x040fe40000410000 */
[C---:B------:R-:W-:Y:S01]  /*81d0*/  FMUL.FTZ R96, R0.reuse, R96 ;  /* 0x0000006000607220 */ /* 0x040fe20000410000 */
[----:B------:R-:W-:Y:S01]  /*81e0*/  @P1 MUFU.LG2 R7, R7 ;  /* 0x0000000700071308 */ /* 0x000fe20000000c00 */
[----:B------:R-:W-:-:S02]  /*81f0*/  FMUL.FTZ R97, R0, R97 ;  /* 0x0000006100617220 */ /* 0x000fc40000410000 */
[C---:B------:R-:W-:Y:S02]  /*8200*/  FMUL.FTZ R104, R0.reuse, R104 ;  /* 0x0000006800687220 */ /* 0x040fe40000410000 */
[C---:B------:R-:W-:Y:S02]  /*8210*/  FMUL.FTZ R105, R0.reuse, R105 ;  /* 0x0000006900697220 */ /* 0x040fe40000410000 */
[C---:B------:R-:W-:Y:S02]  /*8220*/  FMUL.FTZ R108, R0.reuse, R108 ;  /* 0x0000006c006c7220 */ /* 0x040fe40000410000 */
[C---:B------:R-:W-:Y:S02]  /*8230*/  FMUL.FTZ R109, R0.reuse, R109 ;  /* 0x0000006d006d7220 */ /* 0x040fe40000410000 */
[C---:B------:R-:W-:Y:S02]  /*8240*/  FMUL.FTZ R116, R0.reuse, R116 ;  /* 0x0000007400747220 */ /* 0x040fe40000410000 */
[----:B------:R-:W-:-:S02]  /*8250*/  FMUL.FTZ R117, R0, R117 ;  /* 0x0000007500757220 */ /* 0x000fc40000410000 */
[C---:B------:R-:W-:Y:S02]  /*8260*/  FMUL.FTZ R120, R0.reuse, R120 ;  /* 0x0000007800787220 */ /* 0x040fe40000410000 */
[C---:B------:R-:W-:Y:S02]  /*8270*/  FMUL.FTZ R121, R0.reuse, R121 ;  /* 0x0000007900797220 */ /* 0x040fe40000410000 */
[C---:B------:R-:W-:Y:S02]  /*8280*/  FMUL.FTZ R168, R0.reuse, R168 ;  /* 0x000000a800a87220 */ /* 0x040fe40000410000 */
[----:B------:R-:W-:Y:S01]  /*8290*/  FMUL.FTZ R169, R0, R169 ;  /* 0x000000a900a97220 */ /* 0x000fe20000410000 */
[----:B------:R-:W-:Y:S01]  /*82a0*/  MOV R0, RZ ;  /* 0x000000ff00007202 */ /* 0x000fe20000000f00 */
[C---:B--2---:R-:W-:Y:S02]  /*82b0*/  FMUL.FTZ R140, R3.reuse, R140 ;  /* 0x0000008c038c7220 */ /* 0x044fe40000410000 */
[----:B------:R-:W-:-:S02]  /*82c0*/  FMUL.FTZ R141, R3, R141 ;  /* 0x0000008d038d7220 */ /* 0x000fc40000410000 */
[C---:B------:R-:W-:Y:S01]  /*82d0*/  FMUL.FTZ R148, R3.reuse, R148 ;  /* 0x0000009403947220 */ /* 0x040fe20000410000 */
[----:B------:R-:W2:Y:S01]  /*82e0*/  @P0 MUFU.RCP R0, R6 ;  /* 0x0000000600000308 */ /* 0x000ea20000001000 */
[C---:B------:R-:W-:Y:S02]  /*82f0*/  FMUL.FTZ R149, R3.reuse, R149 ;  /* 0x0000009503957220 */ /* 0x040fe40000410000 */
[C---:B------:R-:W-:Y:S02]  /*8300*/  FMUL.FTZ R72, R3.reuse, R72 ;  /* 0x0000004803487220 */ /* 0x040fe40000410000 */
[C---:B------:R-:W-:Y:S02]  /*8310*/  FMUL.FTZ R73, R3.reuse, R73 ;  /* 0x0000004903497220 */ /* 0x040fe40000410000 */
[C---:B------:R-:W-:Y:S01]  /*8320*/  FMUL.FTZ R76, R3.reuse, R76 ;  /* 0x0000004c034c7220 */ /* 0x040fe20000410000 */
[----:B------:R-:W3:Y:S01]  /*8330*/  @P0 MUFU.LG2 R6, R6 ;  /* 0x0000000600060308 */ /* 0x000ee20000000c00 */
        /* <DEDUP_REMOVED lines=17> */
[----:B------:R-:W-:Y:S01]  /*8450*/  @P2 MOV R3, 0x3f317218 ;  /* 0x3f31721800032802 */ /* 0x000fe20000000f00 */
[C---:B-1----:R-:W-:Y:S02]  /*8460*/  FMUL.FTZ R146, R4.reuse, R146 ;  /* 0x0000009204927220 */ /* 0x042fe40000410000 */
        /* <DEDUP_REMOVED lines=24> */
[C---:B--2---:R-:W-:Y:S02]  /*85f0*/  FMUL.FTZ R142, R0.reuse, R142 ;  /* 0x0000008e008e7220 */ /* 0x044fe40000410000 */
        /* <DEDUP_REMOVED lines=24> */
[----:B------:R-:W-:Y:S02]  /*8780*/  @P2 FMUL.FTZ R5, R3, c[0x0][0x2d0] ;  /* 0x0000b40003052a20 */ /* 0x000fe40000410000 */
[----:B------:R-:W-:-:S02]  /*8790*/  @P3 FMUL.FTZ R10, R4, c[0x0][0x2d0] ;  /* 0x0000b400040a3a20 */ /* 0x000fc40000410000 */
[----:B------:R-:W-:Y:S02]  /*87a0*/  @P1 FMUL.FTZ R3, R0, c[0x0][0x2d0] ;  /* 0x0000b40000031a20 */ /* 0x000fe40000410000 */
[----:B------:R-:W-:Y:S02]  /*87b0*/  @P3 FMUL.FTZ R11, R11, 0.69314718246459960938 ;  /* 0x3f3172180b0b3820 */ /* 0x000fe40000410000 */
[----:B------:R-:W-:Y:S02]  /*87c0*/  @P2 FMUL.FTZ R9, R9, 0.69314718246459960938 ;  /* 0x3f31721809092820 */ /* 0x000fe40000410000 */
[----:B------:R-:W-:Y:S02]  /*87d0*/  @P1 FMUL.FTZ R7, R7, 0.69314718246459960938 ;  /* 0x3f31721807071820 */ /* 0x000fe40000410000 */
[----:B---3--:R-:W-:Y:S02]  /*87e0*/  @P0 FMUL.FTZ R4, R6, 0.69314718246459960938 ;  /* 0x3f31721806040820 */ /* 0x008fe40000410000 */
[----:B------:R-:W-:-:S02]  /*87f0*/  @P0 FMUL.FTZ R0, R8, c[0x0][0x2d0] ;  /* 0x0000b40008000a20 */ /* 0x000fc40000410000 */
[----:B------:R-:W-:Y:S02]  /*8800*/  @P3 FFMA.FTZ R18, R10, R137, R11 ;  /* 0x000000890a123223 */ /* 0x000fe4000001000b */
[----:B------:R-:W-:Y:S02]  /*8810*/  @P2 FFMA.FTZ R19, R5, R136, R9 ;  /* 0x0000008805132223 */ /* 0x000fe40000010009 */
[----:B------:R-:W-:Y:S02]  /*8820*/  @P1 FFMA.FTZ R20, R3, R135, R7 ;  /* 0x0000008703141223 */ /* 0x000fe40000010007 */
[----:B------:R-:W-:Y:S02]  /*8830*/  @P0 FFMA.FTZ R21, R0, R2, R4 ;  /* 0x0000000200150223 */ /* 0x000fe40000010004 */
.L_x_3:
[----:B------:R-:W-:Y:S05]  /*8840*/  @P4 BRA `(.L_x_15) ;  /* 0x00001a1000004947 */ /* 0x000fea0003800000 */
[----:B------:R-:W1:Y:S01]  /*8850*/  S2R R16, SR_TID.X ;  /* 0x0000000000107919 */ /* 0x000e620000002100 */
[----:B------:R-:W-:Y:S01]  /*8860*/  SHF.R.S32.HI R10, RZ, 0x1f, R251 ;  /* 0x0000001fff0a7819 */ /* 0x000fe200000114fb */
[----:B------:R-:W-:Y:S01]  /*8870*/  IMAD.WIDE.U32 R2, R251, c[0x0][0x4d0], RZ ;  /* 0x00013400fb027a25 */ /* 0x000fe200078e00ff */
[----:B------:R-:W-:Y:S01]  /*8880*/  MOV R24, c[0x0][0x4e8] ;  /* 0x00013a0000187a02 */ /* 0x000fe20000000f00 */
[----:B------:R-:W2:Y:S01]  /*8890*/  S2R R12, SR_CTAID.Y ;  /* 0x00000000000c7919 */ /* 0x000ea20000002600 */
[----:B------:R-:W-:Y:S01]  /*88a0*/  BSSY B0, `(.L_x_16) ;  /* 0x00000bd000007945 */ /* 0x000fe20003800000 */
[----:B------:R-:W-:-:S02]  /*88b0*/  IMAD R0, R10, c[0x0][0x4d0], RZ ;  /* 0x000134000a007a24 */ /* 0x000fc400078e02ff */
[----:B------:R-:W-:Y:S01]  /*88c0*/  BAR.SYNC.DEFER_BLOCKING 0x1, 0x80 ;  /* 0x0042000000007b1d */ /* 0x000fe20000010000 */
[----:B------:R-:W-:Y:S01]  /*88d0*/  IMAD.MOV R9, RZ, RZ, -R251 ;  /* 0x000000ffff097224 */ /* 0x000fe200078e0afb */
[C---:B------:R-:W-:Y:S01]  /*88e0*/  ISETP.NE.AND P0, PT, R24.reuse, 0x1, PT ;  /* 0x000000011800780c */ /* 0x040fe20003f05270 */
[----:B------:R-:W-:Y:S02]  /*88f0*/  IMAD R8, R251, c[0x0][0x4d4], R0 ;  /* 0x00013500fb087a24 */ /* 0x000fe400078e0200 */
[----:B------:R-:W-:Y:S01]  /*8900*/  IMAD R24, R24, c[0x0][0x388], RZ ;  /* 0x0000e20018187a24 */ /* 0x000fe200078e02ff */
[----:B------:R-:W3:Y:S04]  /*8910*/  S2R R13, SR_CTAID.Z ;  /* 0x00000000000d7919 */ /* 0x000ee80000002700 */
[----:B------:R-:W4:Y:S01]  /*8920*/  S2R R15, SR_CTAID.X ;  /* 0x00000000000f7919 */ /* 0x000f220000002500 */
[----:B-1----:R-:W-:-:S04]  /*8930*/  SHF.R.S32.HI R11, RZ, 0x1f, R16 ;  /* 0x0000001fff0b7819 */ /* 0x002fc80000011410 */
[-C--:B------:R-:W-:Y:S01]  /*8940*/  LEA.HI R4, R11, R16.reuse, RZ, 0x2 ;  /* 0x000000100b047211 */ /* 0x080fe200078f10ff */
[----:B--2---:R-:W-:Y:S01]  /*8950*/  IMAD R12, R9, c[0x0][0x550], R12 ;  /* 0x00015400090c7a24 */ /* 0x004fe200078e020c */
[----:B------:R-:W-:Y:S02]  /*8960*/  LEA.HI R11, R11, R16, RZ, 0x5 ;  /* 0x000000100b0b7211 */ /* 0x000fe400078f28ff */
[----:B------:R-:W-:Y:S02]  /*8970*/  LOP3.LUT R4, R4, 0xfffffffc, RZ, 0xc0, !PT ;  /* 0xfffffffc04047812 */ /* 0x000fe400078ec0ff */
[--C-:B------:R-:W-:Y:S02]  /*8980*/  SHF.R.S32.HI R6, RZ, 0x5, R11.reuse ;  /* 0x00000005ff067819 */ /* 0x100fe4000001140b */
[----:B------:R-:W-:Y:S01]  /*8990*/  SHF.R.S32.HI R5, RZ, 0x1f, R11 ;  /* 0x0000001fff057819 */ /* 0x000fe2000001140b */
[----:B------:R-:W-:Y:S01]  /*89a0*/  IMAD.IADD R0, R16, 0x1, -R4 ;  /* 0x0000000110007824 */ /* 0x000fe200078e0a04 */
[----:B------:R-:W-:-:S02]  /*89b0*/  LOP3.LUT R11, R11, 0xffffffe0, RZ, 0xc0, !PT ;  /* 0xffffffe00b0b7812 */ /* 0x000fc400078ec0ff */
[----:B------:R-:W-:Y:S01]  /*89c0*/  LEA.HI R4, R5, R6, RZ, 0x2 ;  /* 0x0000000605047211 */ /* 0x000fe200078f10ff */
[----:B------:R-:W-:Y:S01]  /*89d0*/  IMAD.IADD R5, R3, 0x1, R8 ;  /* 0x0000000103057824 */ /* 0x000fe200078e0208 */
[----:B------:R-:W-:Y:S02]  /*89e0*/  LEA.HI R7, R0, R0, RZ, 0x1 ;  /* 0x0000000000077211 */ /* 0x000fe400078f08ff */
[----:B------:R-:W-:Y:S01]  /*89f0*/  LOP3.LUT R8, R4, 0xffffffc, RZ, 0xc0, !PT ;  /* 0x0ffffffc04087812 */ /* 0x000fe200078ec0ff */
[----:B------:R-:W-:Y:S01]  /*8a00*/  IMAD.MOV.U32 R4, RZ, RZ, R2 ;  /* 0x000000ffff047224 */ /* 0x000fe200078e0002 */
[----:B------:R-:W-:Y:S01]  /*8a10*/  IADD3 R16, -R11, R16, RZ ;  /* 0x000000100b107210 */ /* 0x000fe20007ffe1ff */
[C---:B------:R-:W-:Y:S01]  /*8a20*/  IMAD.SHL.U32 R2, R7.reuse, 0x20, RZ ;  /* 0x0000002007027824 */ /* 0x040fe200078e00ff */
[----:B------:R-:W-:Y:S01]  /*8a30*/  LOP3.LUT R3, R7, 0x1ffffffe, RZ, 0xc0, !PT ;  /* 0x1ffffffe07037812 */ /* 0x000fe200078ec0ff */
[----:B------:R-:W-:Y:S01]  /*8a40*/  IMAD.IADD R9, R6, 0x1, -R8 ;  /* 0x0000000106097824 */ /* 0x000fe200078e0a08 */
[----:B------:R-:W-:Y:S01]  /*8a50*/  SHF.R.S32.HI R7, RZ, 0x1f, R16 ;  /* 0x0000001fff077819 */ /* 0x000fe20000011410 */
[----:B---3--:R-:W-:Y:S01]  /*8a60*/  IMAD.WIDE.U32 R4, R13, c[0x0][0x4d8], R4 ;  /* 0x000136000d047a25 */ /* 0x008fe200078e0004 */
[----:B------:R-:W-:-:S02]  /*8a70*/  IADD3 R8, R0, -R3, RZ ;  /* 0x8000000300087210 */ /* 0x000fc40007ffe0ff */
[----:B------:R-:W-:Y:S01]  /*8a80*/  LEA.HI R17, R7, R16, RZ, 0x2 ;  /* 0x0000001007117211 */ /* 0x000fe200078f10ff */
[----:B------:R-:W-:Y:S01]  /*8a90*/  IMAD R0, R10, c[0x0][0x438], RZ ;  /* 0x00010e000a007a24 */ /* 0x000fe200078e02ff */
[----:B------:R-:W-:Y:S02]  /*8aa0*/  SHF.R.S32.HI R10, RZ, 0x1f, R13 ;  /* 0x0000001fff0a7819 */ /* 0x000fe4000001140d */
[----:B------:R-:W-:Y:S01]  /*8ab0*/  SHF.R.S32.HI R7, RZ, 0x2, R17 ;  /* 0x00000002ff077819 */ /* 0x000fe20000011411 */
[C---:B------:R-:W-:Y:S01]  /*8ac0*/  IMAD R6, R251.reuse, c[0x0][0x43c], R0 ;  /* 0x00010f00fb067a24 */ /* 0x040fe200078e0200 */
[----:B------:R-:W-:Y:S01]  /*8ad0*/  LOP3.LUT R0, R2, 0xffffffc0, RZ, 0xc0, !PT ;  /* 0xffffffc002007812 */ /* 0x000fe200078ec0ff */
[----:B------:R-:W-:Y:S01]  /*8ae0*/  IMAD.WIDE.U32 R2, R251, c[0x0][0x438], RZ ;  /* 0x00010e00fb027a25 */ /* 0x000fe200078e00ff */
[----:B------:R-:W-:-:S03]  /*8af0*/  LOP3.LUT P1, RZ, R16, 0x3, RZ, 0xc0, !PT ;  /* 0x0000000310ff7812 */ /* 0x000fc6000782c0ff */
[----:B------:R-:W-:Y:S02]  /*8b00*/  IMAD R8, R8, 0x8, R0 ;  /* 0x0000000808087824 */ /* 0x000fe400078e0200 */
[----:B------:R-:W-:Y:S02]  /*8b10*/  IMAD R14, R9, 0x10, R7 ;  /* 0x00000010090e7824 */ /* 0x000fe400078e0207 */
[----:B------:R-:W-:Y:S02]  /*8b20*/  IMAD R11, R10, c[0x0][0x4d8], RZ ;  /* 0x000136000a0b7a24 */ /* 0x000fe400078e02ff */
[----:B------:R-:W-:Y:S02]  /*8b30*/  IMAD.IADD R8, R14, 0x1, R8 ;  /* 0x000000010e087824 */ /* 0x000fe400078e0208 */
[----:B------:R-:W-:Y:S02]  /*8b40*/  IMAD.IADD R3, R3, 0x1, R6 ;  /* 0x0000000103037824 */ /* 0x000fe400078e0206 */
[----:B------:R-:W-:-:S02]  /*8b50*/  IMAD R6, R10, c[0x0][0x440], RZ ;  /* 0x000110000a067a24 */ /* 0x000fc400078e02ff */
[----:B----4-:R-:W-:Y:S02]  /*8b60*/  IMAD R8, R15, 0x80, R8 ;  /* 0x000000800f087824 */ /* 0x010fe400078e0208 */
[C---:B------:R-:W-:Y:S02]  /*8b70*/  IMAD R0, R13.reuse, c[0x0][0x4dc], R11 ;  /* 0x000137000d007a24 */ /* 0x040fe400078e020b */
[C---:B------:R-:W-:Y:S02]  /*8b80*/  IMAD R6, R13.reuse, c[0x0][0x444], R6 ;  /* 0x000111000d067a24 */ /* 0x040fe400078e0206 */
[----:B------:R-:W-:Y:S01]  /*8b90*/  IMAD.WIDE.U32 R2, R13, c[0x0][0x440], R2 ;  /* 0x000110000d027a25 */ /* 0x000fe200078e0002 */
[----:B------:R-:W-:Y:S02]  /*8ba0*/  IADD3 R5, R5, R0, RZ ;  /* 0x0000000005057210 */ /* 0x000fe40007ffe0ff */
[----:B------:R-:W-:Y:S01]  /*8bb0*/  SHF.R.S32.HI R0, RZ, 0x1f, R12 ;  /* 0x0000001fff007819 */ /* 0x000fe2000001140c */
[----:B------:R-:W-:Y:S01]  /*8bc0*/  @P0 IMAD.HI.U32 R11, R8, c[0x0][0x4ec], RZ ;  /* 0x00013b00080b0a27 */ /* 0x000fe200078e00ff */
[----:B------:R-:W-:-:S03]  /*8bd0*/  IADD3 R3, R3, R6, RZ ;  /* 0x0000000603037210 */ /* 0x000fc60007ffe0ff */
[----:B------:R-:W-:-:S04]  /*8be0*/  @P0 IMAD.HI.U32 R10, R8, c[0x0][0x4ec], RZ ;  /* 0x00013b00080a0a27 */ /* 0x000fc800078e00ff */
[--C-:B------:R-:W-:Y:S01]  /*8bf0*/  IMAD.MOV.U32 R6, RZ, RZ, R8.reuse ;  /* 0x000000ffff067224 */ /* 0x100fe200078e0008 */
[----:B------:R-:W-:Y:S01]  /*8c00*/  @P0 SHF.R.U32.HI R6, RZ, c[0x0][0x4f0], R11 ;  /* 0x00013c00ff060a19 */ /* 0x000fe2000001160b */
[----:B------:R-:W-:Y:S01]  /*8c10*/  IMAD.MOV.U32 R7, RZ, RZ, R8 ;  /* 0x000000ffff077224 */ /* 0x000fe200078e0008 */
[----:B------:R-:W-:Y:S01]  /*8c20*/  @P0 SHF.R.U32.HI R7, RZ, c[0x0][0x4f0], R10 ;  /* 0x00013c00ff070a19 */ /* 0x000fe2000001160a */
[----:B------:R-:W-:Y:S01]  /*8c30*/  IMAD R9, R0, c[0x0][0x448], RZ ;  /* 0x0001120000097a24 */ /* 0x000fe200078e02ff */
[----:B------:R-:W-:Y:S01]  /*8c40*/  IADD3 R10, -R6, RZ, RZ ;  /* 0x000000ff060a7210 */ /* 0x000fe20007ffe1ff */
[----:B------:R-:W-:Y:S02]  /*8c50*/  IMAD R0, R0, c[0x0][0x4e0], RZ ;  /* 0x0001380000007a24 */ /* 0x000fe400078e02ff */
[C---:B------:R-:W-:Y:S01]  /*8c60*/  IMAD R11, R12.reuse, c[0x0][0x44c], R9 ;  /* 0x000113000c0b7a24 */ /* 0x040fe200078e0209 */
[----:B------:R-:W-:Y:S01]  /*8c70*/  SHF.R.S32.HI R9, RZ, 0x1f, R7 ;  /* 0x0000001fff097819 */ /* 0x000fe20000011407 */
[----:B------:R-:W-:-:S02]  /*8c80*/  IMAD R13, R12, c[0x0][0x4e4], R0 ;  /* 0x000139000c0d7a24 */ /* 0x000fc400078e0200 */
[----:B------:R-:W-:-:S04]  /*8c90*/  IMAD.WIDE.U32 R4, R12, c[0x0][0x4e0], R4 ;  /* 0x000138000c047a25 */ /* 0x000fc800078e0004 */
[----:B------:R-:W-:Y:S01]  /*8ca0*/  IMAD R0, R10, c[0x0][0x4e8], R8 ;  /* 0x00013a000a007a24 */ /* 0x000fe200078e0208 */
[----:B------:R-:W-:Y:S01]  /*8cb0*/  SHF.R.S32.HI R10, RZ, 0x1f, R6 ;  /* 0x0000001fff0a7819 */ /* 0x000fe20000011406 */
[----:B------:R-:W-:Y:S01]  /*8cc0*/  IMAD R9, R9, c[0x0][0x430], RZ ;  /* 0x00010c0009097a24 */ /* 0x000fe200078e02ff */
[----:B------:R-:W-:Y:S01]  /*8cd0*/  IADD3 R4, P0, R6, R4, RZ ;  /* 0x0000000406047210 */ /* 0x000fe20007f1e0ff */
[----:B------:R-:W-:Y:S01]  /*8ce0*/  IMAD.WIDE.U32 R2, R12, c[0x0][0x448], R2 ;  /* 0x000112000c027a25 */ /* 0x000fe200078e0002 */
[----:B------:R-:W-:Y:S02]  /*8cf0*/  SHF.R.S32.HI R6, RZ, 0x1f, R0 ;  /* 0x0000001fff067819 */ /* 0x000fe40000011400 */
[----:B------:R-:W-:Y:S01]  /*8d00*/  IADD3.X R5, R10, R5, R13, P0, !PT ;  /* 0x000000050a057210 */ /* 0x000fe200007fe40d */
[----:B------:R-:W-:Y:S02]  /*8d10*/  IMAD R10, R7, c[0x0][0x434], R9 ;  /* 0x00010d00070a7a24 */ /* 0x000fe400078e0209 */
[----:B------:R-:W-:-:S02]  /*8d20*/  IMAD R9, R6, c[0x0][0x4c8], RZ ;  /* 0x0001320006097a24 */ /* 0x000fc400078e02ff */
[----:B------:R-:W-:Y:S02]  /*8d30*/  IMAD.MOV R6, RZ, RZ, -R7 ;  /* 0x000000ffff067224 */ /* 0x000fe400078e0a07 */
[----:B------:R-:W-:-:S04]  /*8d40*/  IMAD.WIDE.U32 R4, R0, c[0x0][0x4c8], R4 ;  /* 0x0001320000047a25 */ /* 0x000fc800078e0004 */
[----:B------:R-:W-:Y:S02]  /*8d50*/  IMAD R0, R0, c[0x0][0x4cc], R9 ;  /* 0x0001330000007a24 */ /* 0x000fe400078e0209 */
[----:B------:R-:W-:Y:S02]  /*8d60*/  IMAD.IADD R3, R3, 0x1, R11 ;  /* 0x0000000103037824 */ /* 0x000fe400078e020b */
[----:B------:R-:W-:Y:S01]  /*8d70*/  IMAD R13, R6, c[0x0][0x4e8], R8 ;  /* 0x00013a00060d7a24 */ /* 0x000fe200078e0208 */
[C---:B------:R-:W-:Y:S01]  /*8d80*/  LEA R6, P0, R4.reuse, c[0x0][0x4a8], 0x2 ;  /* 0x00012a0004067a11 */ /* 0x040fe200078010ff */
[----:B------:R-:W-:Y:S02]  /*8d90*/  IMAD.IADD R0, R5, 0x1, R0 ;  /* 0x0000000105007824 */ /* 0x000fe400078e0200 */
[----:B------:R-:W-:Y:S01]  /*8da0*/  IMAD.WIDE.U32 R2, R7, c[0x0][0x430], R2 ;  /* 0x00010c0007027a25 */ /* 0x000fe200078e0002 */
[----:B------:R-:W-:Y:S01]  /*8db0*/  SHF.R.S32.HI R7, RZ, 0x1f, R13 ;  /* 0x0000001fff077819 */ /* 0x000fe2000001140d */
[----:B------:R-:W-:Y:S01]  /*8dc0*/  SHFL.IDX PT, R8, R6, 0x2, 0x1c1f ;  /* 0x005c1f0006087f89 */ /* 0x000fe200000e0000 */
[----:B------:R-:W-:Y:S01]  /*8dd0*/  LEA.HI.X R0, R4, c[0x0][0x4ac], R0, 0x2, P0 ;  /* 0x00012b0004007a11 */ /* 0x000fe200000f1400 */
[----:B------:R-:W-:Y:S01]  /*8de0*/  IMAD R12, R15, 0x80, R14 ;  /* 0x000000800f0c7824 */ /* 0x000fe200078e020e */
[----:B------:R-:W-:Y:S01]  /*8df0*/  IADD3 R3, R3, R10, RZ ;  /* 0x0000000a03037210 */ /* 0x000fe20007ffe0ff */
[----:B------:R-:W-:Y:S01]  /*8e00*/  IMAD R7, R7, c[0x0][0x428], RZ ;  /* 0x00010a0007077a24 */ /* 0x000fe200078e02ff */
[----:B------:R-:W-:Y:S02]  /*8e10*/  SHFL.IDX PT, R4, R6, RZ, 0x1c1f ;  /* 0x001c1fff06047589 */ /* 0x000fe400000e0000 */
[C---:B------:R-:W-:Y:S01]  /*8e20*/  IADD3 R14, R12.reuse, 0x40, RZ ;  /* 0x000000400c0e7810 */ /* 0x040fe20007ffe0ff */
[C---:B------:R-:W-:Y:S01]  /*8e30*/  IMAD R15, R13.reuse, c[0x0][0x42c], R7 ;  /* 0x00010b000d0f7a24 */ /* 0x040fe200078e0207 */
[----:B------:R-:W1:Y:S01]  /*8e40*/  SHFL.IDX PT, R5, R0, RZ, 0x1c1f ;  /* 0x001c1fff00057589 */ /* 0x000e6200000e0000 */
[----:B------:R-:W-:Y:S01]  /*8e50*/  IMAD.WIDE.U32 R2, R13, c[0x0][0x428], R2 ;  /* 0x00010a000d027a25 */ /* 0x000fe200078e0002 */
[----:B------:R-:W-:-:S02]  /*8e60*/  IADD3 R13, R12, 0x48, RZ ;  /* 0x000000480c0d7810 */ /* 0x000fc40007ffe0ff */
[----:B------:R-:W-:Y:S01]  /*8e70*/  SHFL.IDX PT, R10, R6, 0x1, 0x1c1f ;  /* 0x003c1f00060a7f89 */ /* 0x000fe200000e0000 */
[-C--:B------:R-:W-:Y:S02]  /*8e80*/  ISETP.GE.OR P4, PT, R12, R24.reuse, P1 ;  /* 0x000000180c00720c */ /* 0x080fe40000f86670 */
[-C--:B------:R-:W-:Y:S01]  /*8e90*/  ISETP.GE.OR P2, PT, R14, R24.reuse, P1 ;  /* 0x000000180e00720c */ /* 0x080fe20000f46670 */
[----:B------:R-:W2:Y:S01]  /*8ea0*/  SHFL.IDX PT, R11, R0, 0x1, 0x1c1f ;  /* 0x003c1f00000b7f89 */ /* 0x000ea200000e0000 */
[----:B------:R-:W-:Y:S02]  /*8eb0*/  IADD3 R3, R3, R15, RZ ;  /* 0x0000000f03037210 */ /* 0x000fe40007ffe0ff */
[----:B------:R-:W-:Y:S01]  /*8ec0*/  LEA R23, P0, R2, c[0x0][0x400], 0x2 ;  /* 0x0001000002177a11 */ /* 0x000fe200078010ff */
[----:B------:R-:W3:Y:S01]  /*8ed0*/  SHFL.IDX PT, R9, R0, 0x2, 0x1c1f ;  /* 0x005c1f0000097f89 */ /* 0x000ee200000e0000 */
[-C--:B------:R-:W-:Y:S02]  /*8ee0*/  ISETP.GE.AND P5, PT, R14, R24.reuse, PT ;  /* 0x000000180e00720c */ /* 0x080fe40003fa6270 */
[----:B------:R-:W-:Y:S01]  /*8ef0*/  LEA.HI.X R22, R2, c[0x0][0x404], R3, 0x2, P0 ;  /* 0x0001010002167a11 */ /* 0x000fe200000f1403 */
[----:B------:R-:W-:Y:S01]  /*8f00*/  SHFL.IDX PT, R6, R6, 0x3, 0x1c1f ;  /* 0x007c1f0006067f89 */ /* 0x000fe200000e0000 */
[----:B------:R-:W-:-:S03]  /*8f10*/  ISETP.GE.AND P6, PT, R13, R24, PT ;  /* 0x000000180d00720c */ /* 0x000fc60003fc6270 */
[----:B------:R4:W2:Y:S04]  /*8f20*/  SHFL.IDX PT, R7, R0, 0x3, 0x1c1f ;  /* 0x007c1f0000077f89 */ /* 0x0008a800000e0000 */
[----:B-1----:R1:W-:Y:S04]  /*8f30*/  @!P4 ST.E [R4.64], R18 ;  /* 0x000000120400c985 */ /* 0x0023e8000c101906 */
[----:B------:R1:W1:Y:S04]  /*8f40*/  SHFL.IDX PT, R2, R23, RZ, 0x1c1f ;  /* 0x001c1fff17027589 */ /* 0x00026800000e0000 */
[----:B------:R1:W1:Y:S01]  /*8f50*/  SHFL.IDX PT, R3, R22, RZ, 0x1c1f ;  /* 0x001c1fff16037589 */ /* 0x00026200000e0000 */
[----:B----4-:R-:W-:-:S04]  /*8f60*/  IADD3 R0, R12, 0x8, RZ ;  /* 0x000000080c007810 */ /* 0x010fc80007ffe0ff */
[CC--:B------:R-:W-:Y:S02]  /*8f70*/  ISETP.GE.OR P3, PT, R0.reuse, R24.reuse, P1 ;  /* 0x000000180000720c */ /* 0x0c0fe40000f66670 */
[-C--:B------:R-:W-:Y:S02]  /*8f80*/  ISETP.GE.OR P1, PT, R13, R24.reuse, P1 ;  /* 0x000000180d00720c */ /* 0x080fe40000f26670 */
[----:B------:R-:W-:Y:S02]  /*8f90*/  ISETP.GE.AND P0, PT, R0, R24, PT ;  /* 0x000000180000720c */ /* 0x000fe40003f06270 */
[----:B------:R-:W-:-:S05]  /*8fa0*/  LOP3.LUT R0, R17, 0x7ffffffc, RZ, 0xc0, !PT ;  /* 0x7ffffffc11007812 */ /* 0x000fca00078ec0ff */
[----:B------:R-:W-:Y:S02]  /*8fb0*/  IMAD.IADD R0, R16, 0x1, -R0 ;  /* 0x0000000110007824 */ /* 0x000fe400078e0a00 */
[----:B--2---:R2:W-:Y:S03]  /*8fc0*/  @!P3 ST.E [R10.64], R19 ;  /* 0x000000130a00b985 */ /* 0x0045e6000c101906 */
[----:B------:R-:W-:Y:S01]  /*8fd0*/  SHF.L.U32 R0, R0, 0x1, RZ ;  /* 0x0000000100007819 */ /* 0x000fe200000006ff */
[----:B---3--:R2:W-:Y:S04]  /*8fe0*/  @!P2 ST.E [R8.64], R20 ;  /* 0x000000140800a985 */ /* 0x0085e8000c101906 */
[----:B------:R2:W-:Y:S01]  /*8ff0*/  @!P1 ST.E [R6.64], R21 ;  /* 0x0000001506009985 */ /* 0x0005e2000c101906 */
[----:B------:R-:W-:-:S13]  /*9000*/  ISETP.GE.AND P1, PT, R12, R24, PT ;  /* 0x000000180c00720c */ /* 0x000fda0003f26270 */
[----:B------:R-:W-:Y:S05]  /*9010*/  @P1 BRA `(.L_x_17) ;  /* 0x0000045000001947 */ /* 0x000fea0003800000 */
[C---:B-12---:R-:W-:Y:S02]  /*9020*/  IADD3 R6, R0.reuse, 0x8, RZ ;  /* 0x0000000800067810 */ /* 0x046fe40007ffe0ff */
[----:B------:R-:W-:Y:S02]  /*9030*/  IADD3 R5, R0, 0x10, RZ ;  /* 0x0000001000057810 */ /* 0x000fe40007ffe0ff */
[----:B------:R-:W-:Y:S02]  /*9040*/  ISETP.GE.AND P3, PT, R6, c[0x0][0x3c8], PT ;  /* 0x0000f20006007a0c */ /* 0x000fe40003f66270 */
[----:B------:R-:W-:Y:S02]  /*9050*/  ISETP.GE.AND P2, PT, R5, c[0x0][0x3c8], PT ;  /* 0x0000f20005007a0c */ /* 0x000fe40003f46270 */
[C---:B------:R-:W-:Y:S02]  /*9060*/  IADD3 R4, R0.reuse, 0x18, RZ ;  /* 0x0000001800047810 */ /* 0x040fe40007ffe0ff */
[----:B------:R-:W-:-:S02]  /*9070*/  ISETP.GE.AND P4, PT, R0, c[0x0][0x3c8], PT ;  /* 0x0000f20000007a0c */ /* 0x000fc40003f86270 */
[----:B------:R-:W-:-:S05]  /*9080*/  ISETP.GE.AND P1, PT, R4, c[0x0][0x3c8], PT ;  /* 0x0000f20004007a0c */ /* 0x000fca0003f26270 */
[----:B------:R-:W-:Y:S02]  /*9090*/  @!P3 LEA.HI R6, R6, R6, RZ, 0x1 ;  /* 0x000000060606b211 */ /* 0x000fe400078f08ff */
[----:B------:R-:W-:Y:S02]  /*90a0*/  @!P2 LEA.HI R5, R5, R5, RZ, 0x1 ;  /* 0x000000050505a211 */ /* 0x000fe400078f08ff */
[----:B------:R-:W-:Y:S02]  /*90b0*/  @!P3 LOP3.LUT R6, R6, 0xfffffffe, RZ, 0xc0, !PT ;  /* 0xfffffffe0606b812 */ /* 0x000fe400078ec0ff */
[----:B------:R-:W-:Y:S01]  /*90c0*/  @!P2 LOP3.LUT R5, R5, 0xfffffffe, RZ, 0xc0, !PT ;  /* 0xfffffffe0505a812 */ /* 0x000fe200078ec0ff */
[----:B------:R-:W-:Y:S01]  /*90d0*/  @!P4 IMAD.WIDE R8, R0, 0x4, R2 ;  /* 0x000000040008c825 */ /* 0x000fe200078e0202 */
[----:B------:R-:W-:-:S03]  /*90e0*/  @!P1 LEA.HI R10, R4, R4, RZ, 0x1 ;  /* 0x00000004040a9211 */ /* 0x000fc600078f08ff */
[--C-:B------:R-:W-:Y:S01]  /*90f0*/  @!P3 IMAD.WIDE R6, R6, 0x4, R2.reuse ;  /* 0x000000040606b825 */ /* 0x100fe200078e0202 */
[----:B------:R1:W-:Y:S03]  /*9100*/  @!P4 ST.E.64 [R8.64], R144 ;  /* 0x000000900800c985 */ /* 0x0003e6000c101b06 */
[----:B------:R-:W-:Y:S01]  /*9110*/  @!P2 IMAD.WIDE R4, R5, 0x4, R2 ;  /* 0x000000040504a825 */ /* 0x000fe200078e0202 */
[----:B------:R2:W-:Y:S04]  /*9120*/  @!P3 ST.E.64 [R6.64], R152 ;  /* 0x000000980600b985 */ /* 0x0005e8000c101b06 */
[----:B------:R3:W-:Y:S01]  /*9130*/  @!P2 ST.E.64 [R4.64], R68 ;  /* 0x000000440400a985 */ /* 0x0007e2000c101b06 */
[----:B-1----:R-:W-:-:S02]  /*9140*/  @!P1 LOP3.LUT R8, R10, 0xfffffffe, RZ, 0xc0, !PT ;  /* 0xfffffffe0a089812 */ /* 0x002fc400078ec0ff */
[----:B------:R-:W-:-:S03]  /*9150*/  IADD3 R9, R0, 0x20, RZ ;  /* 0x0000002000097810 */ /* 0x000fc60007ffe0ff */
[----:B--2---:R-:W-:Y:S01]  /*9160*/  @!P1 IMAD.WIDE R6, R8, 0x4, R2 ;  /* 0x0000000408069825 */ /* 0x004fe200078e0202 */
[----:B------:R-:W-:Y:S02]  /*9170*/  ISETP.GE.AND P4, PT, R9, c[0x0][0x3c8], PT ;  /* 0x0000f20009007a0c */ /* 0x000fe40003f86270 */
[C---:B---3--:R-:W-:Y:S02]  /*9180*/  IADD3 R5, R0.reuse, 0x28, RZ ;  /* 0x0000002800057810 */ /* 0x048fe40007ffe0ff */
[C---:B------:R-:W-:Y:S01]  /*9190*/  IADD3 R4, R0.reuse, 0x30, RZ ;  /* 0x0000003000047810 */ /* 0x040fe20007ffe0ff */
[----:B------:R1:W-:Y:S01]  /*91a0*/  @!P1 ST.E.64 [R6.64], R80 ;  /* 0x0000005006009985 */ /* 0x0003e2000c101b06 */
[----:B------:R-:W-:Y:S02]  /*91b0*/  IADD3 R8, R0, 0x38, RZ ;  /* 0x0000003800087810 */ /* 0x000fe40007ffe0ff */
[----:B------:R-:W-:Y:S02]  /*91c0*/  ISETP.GE.AND P3, PT, R5, c[0x0][0x3c8], PT ;  /* 0x0000f20005007a0c */ /* 0x000fe40003f66270 */
[----:B------:R-:W-:-:S02]  /*91d0*/  ISETP.GE.AND P2, PT, R4, c[0x0][0x3c8], PT ;  /* 0x0000f20004007a0c */ /* 0x000fc40003f46270 */
[----:B------:R-:W-:Y:S02]  /*91e0*/  ISETP.GE.AND P1, PT, R8, c[0x0][0x3c8], PT ;  /* 0x0000f20008007a0c */ /* 0x000fe40003f26270 */
[----:B------:R-:W-:-:S09]  /*91f0*/  @!P4 LEA.HI R9, R9, R9, RZ, 0x1 ;  /* 0x000000090909c211 */ /* 0x000fd200078f08ff */
[----:B------:R-:W-:Y:S02]  /*9200*/  @!P2 LEA.HI R4, R4, R4, RZ, 0x1 ;  /* 0x000000040404a211 */ /* 0x000fe400078f08ff */
[----:B------:R-:W-:-:S04]  /*9210*/  @!P1 LEA.HI R8, R8, R8, RZ, 0x1 ;  /* 0x0000000808089211 */ /* 0x000fc800078f08ff */
[----:B------:R-:W-:Y:S02]  /*9220*/  @!P1 LOP3.LUT R10, R8, 0xfffffffe, RZ, 0xc0, !PT ;  /* 0xfffffffe080a9812 */ /* 0x000fe400078ec0ff */
[----:B-1----:R-:W-:Y:S02]  /*9230*/  @!P3 LEA.HI R6, R5, R5, RZ, 0x1 ;  /* 0x000000050506b211 */ /* 0x002fe400078f08ff */
[----:B------:R-:W-:Y:S02]  /*9240*/  @!P4 LOP3.LUT R5, R9, 0xfffffffe, RZ, 0xc0, !PT ;  /* 0xfffffffe0905c812 */ /* 0x000fe400078ec0ff */
[----:B------:R-:W-:Y:S02]  /*9250*/  @!P3 LOP3.LUT R9, R6, 0xfffffffe, RZ, 0xc0, !PT ;  /* 0xfffffffe0609b812 */ /* 0x000fe400078ec0ff */
[----:B------:R-:W-:Y:S01]  /*9260*/  @!P2 LOP3.LUT R6, R4, 0xfffffffe, RZ, 0xc0, !PT ;  /* 0xfffffffe0406a812 */ /* 0x000fe200078ec0ff */
[----:B------:R-:W-:-:S04]  /*9270*/  @!P4 IMAD.WIDE R4, R5, 0x4, R2 ;  /* 0x000000040504c825 */ /* 0x000fc800078e0202 */
[--C-:B------:R-:W-:Y:S01]  /*9280*/  @!P3 IMAD.WIDE R8, R9, 0x4, R2.reuse ;  /* 0x000000040908b825 */ /* 0x100fe200078e0202 */
[----:B------:R1:W-:Y:S03]  /*9290*/  @!P4 ST.E.64 [R4.64], R84 ;  /* 0x000000540400c985 */ /* 0x0003e6000c101b06 */
[--C-:B------:R-:W-:Y:S01]  /*92a0*/  @!P2 IMAD.WIDE R6, R6, 0x4, R2.reuse ;  /* 0x000000040606a825 */ /* 0x100fe200078e0202 */
[----:B------:R2:W-:Y:S04]  /*92b0*/  @!P3 ST.E.64 [R8.64], R92 ;  /* 0x0000005c0800b985 */ /* 0x0005e8000c101b06 */
[----:B------:R3:W-:Y:S01]  /*92c0*/  @!P2 ST.E.64 [R6.64], R96 ;  /* 0x000000600600a985 */ /* 0x0007e2000c101b06 */
[----:B-1----:R-:W-:Y:S01]  /*92d0*/  @!P1 IMAD.WIDE R4, R10, 0x4, R2 ;  /* 0x000000040a049825 */ /* 0x002fe200078e0202 */
[----:B--2---:R-:W-:-:S04]  /*92e0*/  IADD3 R8, R0, 0x40, RZ ;  /* 0x0000004000087810 */ /* 0x004fc80007ffe0ff */
[----:B------:R1:W-:Y:S01]  /*92f0*/  @!P1 ST.E.64 [R4.64], R104 ;  /* 0x0000006804009985 */ /* 0x0003e2000c101b06 */
[----:B---3--:R-:W-:Y:S02]  /*9300*/  IADD3 R6, R0, 0x48, RZ ;  /* 0x0000004800067810 */ /* 0x008fe40007ffe0ff */
[----:B------:R-:W-:Y:S02]  /*9310*/  ISETP.GE.AND P4, PT, R8, c[0x0][0x3c8], PT ;  /* 0x0000f20008007a0c */ /* 0x000fe40003f86270 */
[----:B------:R-:W-:-:S11]  /*9320*/  ISETP.GE.AND P3, PT, R6, c[0x0][0x3c8], PT ;  /* 0x0000f20006007a0c */ /* 0x000fd60003f66270 */
[----:B------:R-:W-:Y:S02]  /*9330*/  @!P4 LEA.HI R8, R8, R8, RZ, 0x1 ;  /* 0x000000080808c211 */ /* 0x000fe400078f08ff */
[----:B------:R-:W-:-:S04]  /*9340*/  @!P3 LEA.HI R7, R6, R6, RZ, 0x1 ;  /* 0x000000060607b211 */ /* 0x000fc800078f08ff */
[----:B------:R-:W-:Y:S02]  /*9350*/  @!P3 LOP3.LUT R7, R7, 0xfffffffe, RZ, 0xc0, !PT ;  /* 0xfffffffe0707b812 */ /* 0x000fe400078ec0ff */
[C---:B-1----:R-:W-:Y:S02]  /*9360*/  IADD3 R5, R0.reuse, 0x50, RZ ;  /* 0x0000005000057810 */ /* 0x042fe40007ffe0ff */
[----:B------:R-:W-:Y:S02]  /*9370*/  IADD3 R4, R0, 0x58, RZ ;  /* 0x0000005800047810 */ /* 0x000fe40007ffe0ff */
[----:B------:R-:W-:Y:S02]  /*9380*/  ISETP.GE.AND P2, PT, R5, c[0x0][0x3c8], PT ;  /* 0x0000f20005007a0c */ /* 0x000fe40003f46270 */
[----:B------:R-:W-:-:S11]  /*9390*/  ISETP.GE.AND P1, PT, R4, c[0x0][0x3c8], PT ;  /* 0x0000f20004007a0c */ /* 0x000fd60003f26270 */
[----:B------:R-:W-:Y:S02]  /*93a0*/  @!P2 LEA.HI R6, R5, R5, RZ, 0x1 ;  /* 0x000000050506a211 */ /* 0x000fe400078f08ff */
[----:B------:R-:W-:Y:S02]  /*93b0*/  @!P1 LEA.HI R4, R4, R4, RZ, 0x1 ;  /* 0x0000000404049211 */ /* 0x000fe400078f08ff */
[----:B------:R-:W-:Y:S02]  /*93c0*/  @!P4 LOP3.LUT R5, R8, 0xfffffffe, RZ, 0xc0, !PT ;  /* 0xfffffffe0805c812 */ /* 0x000fe400078ec0ff */
[----:B------:R-:W-:Y:S01]  /*93d0*/  @!P2 LOP3.LUT R10, R6, 0xfffffffe, RZ, 0xc0, !PT ;  /* 0xfffffffe060aa812 */ /* 0x000fe200078ec0ff */
[----:B------:R-:W-:Y:S01]  /*93e0*/  @!P3 IMAD.WIDE R6, R7, 0x4, R2 ;  /* 0x000000040706b825 */ /* 0x000fe200078e0202 */
[----:B------:R-:W-:-:S03]  /*93f0*/  @!P1 LOP3.LUT R11, R4, 0xfffffffe, RZ, 0xc0, !PT ;  /* 0xfffffffe040b9812 */ /* 0x000fc600078ec0ff */
[----:B------:R-:W-:-:S04]  /*9400*/  @!P4 IMAD.WIDE R8, R5, 0x4, R2 ;  /* 0x000000040508c825 */ /* 0x000fc800078e0202 */
[--C-:B------:R-:W-:Y:S01]  /*9410*/  @!P2 IMAD.WIDE R4, R10, 0x4, R2.reuse ;  /* 0x000000040a04a825 */ /* 0x100fe200078e0202 */
[----:B------:R1:W-:Y:S03]  /*9420*/  @!P4 ST.E.64 [R8.64], R108 ;  /* 0x0000006c0800c985 */ /* 0x0003e6000c101b06 */
[----:B------:R-:W-:Y:S01]  /*9430*/  @!P1 IMAD.WIDE R2, R11, 0x4, R2 ;  /* 0x000000040b029825 */ /* 0x000fe200078e0202 */
[----:B------:R1:W-:Y:S04]  /*9440*/  @!P3 ST.E.64 [R6.64], R116 ;  /* 0x000000740600b985 */ /* 0x0003e8000c101b06 */
[----:B------:R1:W-:Y:S04]  /*9450*/  @!P2 ST.E.64 [R4.64], R120 ;  /* 0x000000780400a985 */ /* 0x0003e8000c101b06 */
[----:B------:R1:W-:Y:S02]  /*9460*/  @!P1 ST.E.64 [R2.64], R168 ;  /* 0x000000a802009985 */ /* 0x0003e4000c101b06 */
.L_x_17:
[----:B-1----:R-:W-:Y:S05]  /*9470*/  BSYNC B0 ;  /* 0x0000000000007941 */ /* 0x002fea0003800000 */
.L_x_16:
[----:B------:R1:W3:Y:S01]  /*9480*/  SHFL.IDX PT, R3, R22, 0x1, 0x1c1f ;  /* 0x003c1f0016037f89 */ /* 0x0002e200000e0000 */
[----:B------:R-:W-:Y:S03]  /*9490*/  BSSY B0, `(.L_x_18) ;  /* 0x0000048000007945 */ /* 0x000fe60003800000 */
[----:B------:R1:W4:Y:S01]  /*94a0*/  SHFL.IDX PT, R2, R23, 0x1, 0x1c1f ;  /* 0x003c1f0017027f89 */ /* 0x00032200000e0000 */
[----:B------:R-:W-:Y:S05]  /*94b0*/  @P0 BRA `(.L_x_19) ;  /* 0x0000045000000947 */ /* 0x000fea0003800000 */
[C---:B------:R-:W-:Y:S02]  /*94c0*/  IADD3 R4, R0.reuse, 0x8, RZ ;  /* 0x0000000800047810 */ /* 0x040fe40007ffe0ff */
[----:B------:R-:W-:-:S02]  /*94d0*/  ISETP.GE.AND P1, PT, R0, c[0x0][0x3c8], PT ;  /* 0x0000f20000007a0c */ /* 0x000fc40003f26270 */
[----:B------:R-:W-:Y:S02]  /*94e0*/  ISETP.GE.AND P0, PT, R4, c[0x0][0x3c8], PT ;  /* 0x0000f20004007a0c */ /* 0x000fe40003f06270 */
[C---:B--2---:R-:W-:Y:S02]  /*94f0*/  IADD3 R8, R0.reuse, 0x10, RZ ;  /* 0x0000001000087810 */ /* 0x044fe40007ffe0ff */
[C---:B------:R-:W-:Y:S02]  /*9500*/  IADD3 R9, R0.reuse, 0x18, RZ ;  /* 0x0000001800097810 */ /* 0x040fe40007ffe0ff */
[C---:B------:R-:W-:Y:S02]  /*9510*/  IADD3 R10, R0.reuse, 0x20, RZ ;  /* 0x00000020000a7810 */ /* 0x040fe40007ffe0ff */
[----:B------:R-:W-:Y:S02]  /*9520*/  IADD3 R11, R0, 0x28, RZ ;  /* 0x00000028000b7810 */ /* 0x000fe40007ffe0ff */
[----:B------:R-:W-:Y:S01]  /*9530*/  ISETP.GE.AND P4, PT, R8, c[0x0][0x3c8], PT ;  /* 0x0000f20008007a0c */ /* 0x000fe20003f86270 */
[C---:B---34-:R-:W-:Y:S01]  /*9540*/  @!P1 IMAD.WIDE R6, R0.reuse, 0x4, R2 ;  /* 0x0000000400069825 */ /* 0x058fe200078e0202 */
[----:B------:R-:W-:-:S02]  /*9550*/  IADD3 R12, R0, 0x30, RZ ;  /* 0x00000030000c7810 */ /* 0x000fc40007ffe0ff */
[----:B------:R-:W-:Y:S02]  /*9560*/  @!P0 LEA.HI R4, R4, R4, RZ, 0x1 ;  /* 0x0000000404048211 */ /* 0x000fe400078f08ff */
[----:B------:R-:W-:Y:S01]  /*9570*/  ISETP.GE.AND P3, PT, R9, c[0x0][0x3c8], PT ;  /* 0x0000f20009007a0c */ /* 0x000fe20003f66270 */
[----:B------:R2:W-:Y:S01]  /*9580*/  @!P1 ST.E.64 [R6.64], R146 ;  /* 0x0000009206009985 */ /* 0x0005e2000c101b06 */
[----:B------:R-:W-:Y:S02]  /*9590*/  @!P0 LOP3.LUT R4, R4, 0xfffffffe, RZ, 0xc0, !PT ;  /* 0xfffffffe04048812 */ /* 0x000fe400078ec0ff */
[----:B------:R-:W-:Y:S02]  /*95a0*/  ISETP.GE.AND P2, PT, R10, c[0x0][0x3c8], PT ;  /* 0x0000f2000a007a0c */ /* 0x000fe40003f46270 */
[----:B------:R-:W-:Y:S01]  /*95b0*/  ISETP.GE.AND P1, PT, R11, c[0x0][0x3c8], PT ;  /* 0x0000f2000b007a0c */ /* 0x000fe20003f26270 */
[----:B------:R-:W-:-:S05]  /*95c0*/  @!P0 IMAD.WIDE R4, R4, 0x4, R2 ;  /* 0x0000000404048825 */ /* 0x000fca00078e0202 */
[----:B------:R3:W-:Y:S01]  /*95d0*/  @!P0 ST.E.64 [R4.64], R154 ;  /* 0x0000009a04008985 */ /* 0x0007e2000c101b06 */
[----:B------:R-:W-:-:S13]  /*95e0*/  ISETP.GE.AND P0, PT, R12, c[0x0][0x3c8], PT ;  /* 0x0000f2000c007a0c */ /* 0x000fda0003f06270 */
[----:B------:R-:W-:Y:S02]  /*95f0*/  @!P0 LEA.HI R12, R12, R12, RZ, 0x1 ;  /* 0x0000000c0c0c8211 */ /* 0x000fe400078f08ff */
[----:B--2---:R-:W-:Y:S02]  /*9600*/  @!P3 LEA.HI R6, R9, R9, RZ, 0x1 ;  /* 0x000000090906b211 */ /* 0x004fe400078f08ff */
[----:B------:R-:W-:Y:S02]  /*9610*/  @!P1 LEA.HI R7, R11, R11, RZ, 0x1 ;  /* 0x0000000b0b079211 */ /* 0x000fe400078f08ff */
[----:B------:R-:W-:Y:S02]  /*9620*/  @!P3 LOP3.LUT R6, R6, 0xfffffffe, RZ, 0xc0, !PT ;  /* 0xfffffffe0606b812 */ /* 0x000fe400078ec0ff */
[----:B------:R-:W-:Y:S02]  /*9630*/  @!P1 LOP3.LUT R7, R7, 0xfffffffe, RZ, 0xc0, !PT ;  /* 0xfffffffe07079812 */ /* 0x000fe400078ec0ff */
[----:B------:R-:W-:-:S02]  /*9640*/  @!P0 LOP3.LUT R12, R12, 0xfffffffe, RZ, 0xc0, !PT ;  /* 0xfffffffe0c0c8812 */ /* 0x000fc400078ec0ff */
[----:B---3--:R-:W-:Y:S01]  /*9650*/  @!P4 LEA.HI R4, R8, R8, RZ, 0x1 ;  /* 0x000000080804c211 */ /* 0x008fe200078f08ff */
[--C-:B------:R-:W-:Y:S01]  /*9660*/  @!P3 IMAD.WIDE R8, R6, 0x4, R2.reuse ;  /* 0x000000040608b825 */ /* 0x100fe200078e0202 */
[----:B------:R-:W-:Y:S02]  /*9670*/  @!P2 LEA.HI R5, R10, R10, RZ, 0x1 ;  /* 0x0000000a0a05a211 */ /* 0x000fe400078f08ff */
[----:B------:R-:W-:Y:S01]  /*9680*/  @!P4 LOP3.LUT R4, R4, 0xfffffffe, RZ, 0xc0, !PT ;  /* 0xfffffffe0404c812 */ /* 0x000fe200078ec0ff */
[----:B------:R-:W-:Y:S01]  /*9690*/  @!P1 IMAD.WIDE R6, R7, 0x4, R2 ;  /* 0x0000000407069825 */ /* 0x000fe200078e0202 */
[----:B------:R-:W-:-:S03]  /*96a0*/  @!P2 LOP3.LUT R10, R5, 0xfffffffe, RZ, 0xc0, !PT ;  /* 0xfffffffe050aa812 */ /* 0x000fc600078ec0ff */
[----:B------:R-:W-:-:S04]  /*96b0*/  @!P4 IMAD.WIDE R4, R4, 0x4, R2 ;  /* 0x000000040404c825 */ /* 0x000fc800078e0202 */
[--C-:B------:R-:W-:Y:S01]  /*96c0*/  @!P2 IMAD.WIDE R10, R10, 0x4, R2.reuse ;  /* 0x000000040a0aa825 */ /* 0x100fe200078e0202 */
[----:B------:R2:W-:Y:S04]  /*96d0*/  @!P4 ST.E.64 [R4.64], R70 ;  /* 0x000000460400c985 */ /* 0x0005e8000c101b06 */
[----:B------:R3:W-:Y:S04]  /*96e0*/  @!P3 ST.E.64 [R8.64], R82 ;  /* 0x000000520800b985 */ /* 0x0007e8000c101b06 */
[----:B------:R-:W-:Y:S04]  /*96f0*/  @!P2 ST.E.64 [R10.64], R86 ;  /* 0x000000560a00a985 */ /* 0x000fe8000c101b06 */
[----:B------:R4:W-:Y:S01]  /*9700*/  @!P1 ST.E.64 [R6.64], R94 ;  /* 0x0000005e06009985 */ /* 0x0009e2000c101b06 */
[----:B--2---:R-:W-:Y:S01]  /*9710*/  @!P0 IMAD.WIDE R4, R12, 0x4, R2 ;  /* 0x000000040c048825 */ /* 0x004fe200078e0202 */
[----:B---3--:R-:W-:-:S04]  /*9720*/  IADD3 R8, R0, 0x38, RZ ;  /* 0x0000003800087810 */ /* 0x008fc80007ffe0ff */
[----:B------:R2:W-:Y:S01]  /*9730*/  @!P0 ST.E.64 [R4.64], R98 ;  /* 0x0000006204008985 */ /* 0x0005e2000c101b06 */
[----:B------:R-:W-:Y:S02]  /*9740*/  ISETP.GE.AND P4, PT, R8, c[0x0][0x3c8], PT ;  /* 0x0000f20008007a0c */ /* 0x000fe40003f86270 */
[C---:B----4-:R-:W-:Y:S02]  /*9750*/  IADD3 R7, R0.reuse, 0x40, RZ ;  /* 0x0000004000077810 */ /* 0x050fe40007ffe0ff */
[----:B------:R-:W-:Y:S02]  /*9760*/  IADD3 R6, R0, 0x48, RZ ;  /* 0x0000004800067810 */ /* 0x000fe40007ffe0ff */
[----:B------:R-:W-:Y:S02]  /*9770*/  ISETP.GE.AND P3, PT, R7, c[0x0][0x3c8], PT ;  /* 0x0000f20007007a0c */ /* 0x000fe40003f66270 */
[----:B------:R-:W-:-:S05]  /*9780*/  ISETP.GE.AND P2, PT, R6, c[0x0][0x3c8], PT ;  /* 0x0000f20006007a0c */ /* 0x000fca0003f46270 */
[----:B------:R-:W-:-:S06]  /*9790*/  @!P4 LEA.HI R9, R8, R8, RZ, 0x1 ;  /* 0x000000080809c211 */ /* 0x000fcc00078f08ff */
[----:B------:R-:W-:Y:S02]  /*97a0*/  @!P3 LEA.HI R8, R7, R7, RZ, 0x1 ;  /* 0x000000070708b211 */ /* 0x000fe400078f08ff */
[----:B------:R-:W-:Y:S02]  /*97b0*/  @!P2 LEA.HI R7, R6, R6, RZ, 0x1 ;  /* 0x000000060607a211 */ /* 0x000fe400078f08ff */
[----:B------:R-:W-:Y:S02]  /*97c0*/  @!P3 LOP3.LUT R8, R8, 0xfffffffe, RZ, 0xc0, !PT ;  /* 0xfffffffe0808b812 */ /* 0x000fe400078ec0ff */
[C---:B--2---:R-:W-:Y:S02]  /*97d0*/  IADD3 R5, R0.reuse, 0x50, RZ ;  /* 0x0000005000057810 */ /* 0x044fe40007ffe0ff */
[----:B------:R-:W-:Y:S02]  /*97e0*/  IADD3 R4, R0, 0x58, RZ ;  /* 0x0000005800047810 */ /* 0x000fe40007ffe0ff */
[----:B------:R-:W-:-:S02]  /*97f0*/  ISETP.GE.AND P1, PT, R5, c[0x0][0x3c8], PT ;  /* 0x0000f20005007a0c */ /* 0x000fc40003f26270 */
[----:B------:R-:W-:Y:S02]  /*9800*/  ISETP.GE.AND P0, PT, R4, c[0x0][0x3c8], PT ;  /* 0x0000f20004007a0c */ /* 0x000fe40003f06270 */
[----:B------:R-:W-:-:S09]  /*9810*/  @!P2 LOP3.LUT R7, R7, 0xfffffffe, RZ, 0xc0, !PT ;  /* 0xfffffffe0707a812 */ /* 0x000fd200078ec0ff */
[----:B------:R-:W-:Y:S02]  /*9820*/  @!P1 LEA.HI R6, R5, R5, RZ, 0x1 ;  /* 0x0000000505069211 */ /* 0x000fe400078f08ff */
[----:B------:R-:W-:Y:S02]  /*9830*/  @!P0 LEA.HI R4, R4, R4, RZ, 0x1 ;  /* 0x0000000404048211 */ /* 0x000fe400078f08ff */
[----:B------:R-:W-:Y:S01]  /*9840*/  @!P4 LOP3.LUT R5, R9, 0xfffffffe, RZ, 0xc0, !PT ;  /* 0xfffffffe0905c812 */ /* 0x000fe200078ec0ff */
[--C-:B------:R-:W-:Y:S01]  /*9850*/  @!P3 IMAD.WIDE R8, R8, 0x4, R2.reuse ;  /* 0x000000040808b825 */ /* 0x100fe200078e0202 */
[----:B------:R-:W-:Y:S02]  /*9860*/  @!P1 LOP3.LUT R12, R6, 0xfffffffe, RZ, 0xc0, !PT ;  /* 0xfffffffe060c9812 */ /* 0x000fe400078ec0ff */
[----:B------:R-:W-:Y:S01]  /*9870*/  @!P0 LOP3.LUT R13, R4, 0xfffffffe, RZ, 0xc0, !PT ;  /* 0xfffffffe040d8812 */ /* 0x000fe200078ec0ff */
[----:B------:R-:W-:-:S04]  /*9880*/  @!P4 IMAD.WIDE R10, R5, 0x4, R2 ;  /* 0x00000004050ac825 */ /* 0x000fc800078e0202 */
[--C-:B------:R-:W-:Y:S01]  /*9890*/  @!P2 IMAD.WIDE R6, R7, 0x4, R2.reuse ;  /* 0x000000040706a825 */ /* 0x100fe200078e0202 */
[----:B------:R2:W-:Y:S03]  /*98a0*/  @!P4 ST.E.64 [R10.64], R106 ;  /* 0x0000006a0a00c985 */ /* 0x0005e6000c101b06 */
[--C-:B------:R-:W-:Y:S01]  /*98b0*/  @!P1 IMAD.WIDE R4, R12, 0x4, R2.reuse ;  /* 0x000000040c049825 */ /* 0x100fe200078e0202 */
[----:B------:R2:W-:Y:S03]  /*98c0*/  @!P3 ST.E.64 [R8.64], R110 ;  /* 0x0000006e0800b985 */ /* 0x0005e6000c101b06 */
[----:B------:R-:W-:Y:S01]  /*98d0*/  @!P0 IMAD.WIDE R2, R13, 0x4, R2 ;  /* 0x000000040d028825 */ /* 0x000fe200078e0202 */
[----:B------:R2:W-:Y:S04]  /*98e0*/  @!P2 ST.E.64 [R6.64], R118 ;  /* 0x000000760600a985 */ /* 0x0005e8000c101b06 */
[----:B------:R2:W-:Y:S04]  /*98f0*/  @!P1 ST.E.64 [R4.64], R122 ;  /* 0x0000007a04009985 */ /* 0x0005e8000c101b06 */
[----:B------:R2:W-:Y:S02]  /*9900*/  @!P0 ST.E.64 [R2.64], R170 ;  /* 0x000000aa02008985 */ /* 0x0005e4000c101b06 */
.L_x_19:
[----:B------:R-:W-:Y:S05]  /*9910*/  BSYNC B0 ;  /* 0x0000000000007941 */ /* 0x000fea0003800000 */
.L_x_18:
[----:B--23--:R2:W3:Y:S01]  /*9920*/  SHFL.IDX PT, R3, R22, 0x2, 0x1c1f ;  /* 0x005c1f0016037f89 */ /* 0x00c4e200000e0000 */
[----:B------:R-:W-:Y:S03]  /*9930*/  BSSY B0, `(.L_x_20) ;  /* 0x0000048000007945 */ /* 0x000fe60003800000 */
[----:B----4-:R2:W4:Y:S01]  /*9940*/  SHFL.IDX PT, R2, R23, 0x2, 0x1c1f ;  /* 0x005c1f0017027f89 */ /* 0x01052200000e0000 */
[----:B------:R-:W-:Y:S05]  /*9950*/  @P5 BRA `(.L_x_21) ;  /* 0x0000045000005947 */ /* 0x000fea0003800000 */
[C---:B------:R-:W-:Y:S02]  /*9960*/  IADD3 R6, R0.reuse, 0x8, RZ ;  /* 0x0000000800067810 */ /* 0x040fe40007ffe0ff */
[----:B------:R-:W-:-:S02]  /*9970*/  IADD3 R5, R0, 0x10, RZ ;  /* 0x0000001000057810 */ /* 0x000fc40007ffe0ff */
[C---:B------:R-:W-:Y:S02]  /*9980*/  IADD3 R4, R0.reuse, 0x18, RZ ;  /* 0x0000001800047810 */ /* 0x040fe40007ffe0ff */
[C---:B------:R-:W-:Y:S02]  /*9990*/  ISETP.GE.AND P5, PT, R0.reuse, c[0x0][0x3c8], PT ;  /* 0x0000f20000007a0c */ /* 0x040fe40003fa6270 */
[----:B------:R-:W-:Y:S02]  /*99a0*/  IADD3 R7, R0, 0x20, RZ ;  /* 0x0000002000077810 */ /* 0x000fe40007ffe0ff */
[----:B------:R-:W-:Y:S02]  /*99b0*/  ISETP.GE.AND P4, PT, R6, c[0x0][0x3c8], PT ;  /* 0x0000f20006007a0c */ /* 0x000fe40003f86270 */
[----:B------:R-:W-:Y:S02]  /*99c0*/  IADD3 R10, R0, 0x28, RZ ;  /* 0x00000028000a7810 */ /* 0x000fe40007ffe0ff */
[----:B------:R-:W-:-:S02]  /*99d0*/  ISETP.GE.AND P3, PT, R5, c[0x0][0x3c8], PT ;  /* 0x0000f20005007a0c */ /* 0x000fc40003f66270 */
[----:B------:R-:W-:Y:S02]  /*99e0*/  ISETP.GE.AND P2, PT, R4, c[0x0][0x3c8], PT ;  /* 0x0000f20004007a0c */ /* 0x000fe40003f46270 */
[----:B------:R-:W-:Y:S01]  /*99f0*/  ISETP.GE.AND P1, PT, R7, c[0x0][0x3c8], PT ;  /* 0x0000f20007007a0c */ /* 0x000fe20003f26270 */
[----:B---34-:R-:W-:Y:S01]  /*9a00*/  @!P5 IMAD.WIDE R8, R0, 0x4, R2 ;  /* 0x000000040008d825 */ /* 0x018fe200078e0202 */
[----:B------:R-:W-:-:S03]  /*9a10*/  ISETP.GE.AND P0, PT, R10, c[0x0][0x3c8], PT ;  /* 0x0000f2000a007a0c */ /* 0x000fc60003f06270 */
[----:B------:R-:W-:Y:S01]  /*9a20*/  @!P4 LEA.HI R6, R6, R6, RZ, 0x1 ;  /* 0x000000060606c211 */ /* 0x000fe200078f08ff */
[----:B------:R3:W-:Y:S03]  /*9a30*/  @!P5 ST.E.64 [R8.64], R140 ;  /* 0x0000008c0800d985 */ /* 0x0007e6000c101b06 */
[----:B------:R-:W-:Y:S02]  /*9a40*/  @!P3 LEA.HI R5, R5, R5, RZ, 0x1 ;  /* 0x000000050505b211 */ /* 0x000fe400078f08ff */
[----:B------:R-:W-:Y:S02]  /*9a50*/  @!P2 LEA.HI R4, R4, R4, RZ, 0x1 ;  /* 0x000000040404a211 */ /* 0x000fe400078f08ff */
[----:B------:R-:W-:Y:S02]  /*9a60*/  @!P4 LOP3.LUT R6, R6, 0xfffffffe, RZ, 0xc0, !PT ;  /* 0xfffffffe0606c812 */ /* 0x000fe400078ec0ff */
[----:B------:R-:W-:-:S02]  /*9a70*/  @!P1 LEA.HI R7, R7, R7, RZ, 0x1 ;  /* 0x0000000707079211 */ /* 0x000fc400078f08ff */
[----:B------:R-:W-:Y:S02]  /*9a80*/  @!P0 LEA.HI R10, R10, R10, RZ, 0x1 ;  /* 0x0000000a0a0a8211 */ /* 0x000fe400078f08ff */
[----:B------:R-:W-:Y:S02]  /*9a90*/  @!P2 LOP3.LUT R11, R4, 0xfffffffe, RZ, 0xc0, !PT ;  /* 0xfffffffe040ba812 */ /* 0x000fe400078ec0ff */
[----:B------:R-:W-:Y:S02]  /*9aa0*/  @!P1 LOP3.LUT R7, R7, 0xfffffffe, RZ, 0xc0, !PT ;  /* 0xfffffffe07079812 */ /* 0x000fe400078ec0ff */
[----:B------:R-:W-:Y:S01]  /*9ab0*/  @!P0 LOP3.LUT R12, R10, 0xfffffffe, RZ, 0xc0, !PT ;  /* 0xfffffffe0a0c8812 */ /* 0x000fe200078ec0ff */
[----:B------:R-:W-:Y:S01]  /*9ac0*/  @!P2 IMAD.WIDE R10, R11, 0x4, R2 ;  /* 0x000000040b0aa825 */ /* 0x000fe200078e0202 */
[----:B---3--:R-:W-:-:S03]  /*9ad0*/  @!P3 LOP3.LUT R8, R5, 0xfffffffe, RZ, 0xc0, !PT ;  /* 0xfffffffe0508b812 */ /* 0x008fc600078ec0ff */
[----:B------:R-:W-:-:S04]  /*9ae0*/  @!P4 IMAD.WIDE R4, R6, 0x4, R2 ;  /* 0x000000040604c825 */ /* 0x000fc800078e0202 */
[--C-:B------:R-:W-:Y:S01]  /*9af0*/  @!P3 IMAD.WIDE R8, R8, 0x4, R2.reuse ;  /* 0x000000040808b825 */ /* 0x100fe200078e0202 */
[----:B------:R3:W-:Y:S03]  /*9b00*/  @!P4 ST.E.64 [R4.64], R148 ;  /* 0x000000940400c985 */ /* 0x0007e6000c101b06 */
[--C-:B------:R-:W-:Y:S01]  /*9b10*/  @!P1 IMAD.WIDE R6, R7, 0x4, R2.reuse ;  /* 0x0000000407069825 */ /* 0x100fe200078e0202 */
[----:B------:R4:W-:Y:S04]  /*9b20*/  @!P3 ST.E.64 [R8.64], R72 ;  /* 0x000000480800b985 */ /* 0x0009e8000c101b06 */
[----:B------:R-:W-:Y:S04]  /*9b30*/  @!P2 ST.E.64 [R10.64], R76 ;  /* 0x0000004c0a00a985 */ /* 0x000fe8000c101b06 */
[----:B------:R1:W-:Y:S01]  /*9b40*/  @!P1 ST.E.64 [R6.64], R88 ;  /* 0x0000005806009985 */ /* 0x0003e2000c101b06 */
[----:B---3--:R-:W-:Y:S01]  /*9b50*/  @!P0 IMAD.WIDE R4, R12, 0x4, R2 ;  /* 0x000000040c048825 */ /* 0x008fe200078e0202 */
[----:B----4-:R-:W-:-:S04]  /*9b60*/  IADD3 R9, R0, 0x30, RZ ;  /* 0x0000003000097810 */ /* 0x010fc80007ffe0ff */
[----:B------:R3:W-:Y:S01]  /*9b70*/  @!P0 ST.E.64 [R4.64], R156 ;  /* 0x0000009c04008985 */ /* 0x0007e2000c101b06 */
[----:B------:R-:W-:Y:S02]  /*9b80*/  IADD3 R8, R0, 0x38, RZ ;  /* 0x0000003800087810 */ /* 0x000fe40007ffe0ff */
[----:B------:R-:W-:Y:S02]  /*9b90*/  ISETP.GE.AND P5, PT, R9, c[0x0][0x3c8], PT ;  /* 0x0000f20009007a0c */ /* 0x000fe40003fa6270 */
[----:B------:R-:W-:Y:S02]  /*9ba0*/  ISETP.GE.AND P4, PT, R8, c[0x0][0x3c8], PT ;  /* 0x0000f20008007a0c */ /* 0x000fe40003f86270 */
[C---:B-1----:R-:W-:Y:S02]  /*9bb0*/  IADD3 R7, R0.reuse, 0x40, RZ ;  /* 0x0000004000077810 */ /* 0x042fe40007ffe0ff */
[----:B------:R-:W-:Y:S02]  /*9bc0*/  IADD3 R6, R0, 0x48, RZ ;  /* 0x0000004800067810 */ /* 0x000fe40007ffe0ff */
[----:B------:R-:W-:-:S02]  /*9bd0*/  ISETP.GE.AND P3, PT, R7, c[0x0][0x3c8], PT ;  /* 0x0000f20007007a0c */ /* 0x000fc40003f66270 */
[----:B------:R-:W-:-:S03]  /*9be0*/  ISETP.GE.AND P2, PT, R6, c[0x0][0x3c8], PT ;  /* 0x0000f20006007a0c */ /* 0x000fc60003f46270 */
[----:B------:R-:W-:Y:S02]  /*9bf0*/  @!P5 LEA.HI R9, R9, R9, RZ, 0x1 ;  /* 0x000000090909d211 */ /* 0x000fe400078f08ff */
[----:B------:R-:W-:-:S04]  /*9c00*/  @!P4 LEA.HI R10, R8, R8, RZ, 0x1 ;  /* 0x00000008080ac211 */ /* 0x000fc800078f08ff */
[----:B------:R-:W-:Y:S02]  /*9c10*/  @!P4 LOP3.LUT R10, R10, 0xfffffffe, RZ, 0xc0, !PT ;  /* 0xfffffffe0a0ac812 */ /* 0x000fe400078ec0ff */
[----:B------:R-:W-:Y:S02]  /*9c20*/  @!P3 LEA.HI R8, R7, R7, RZ, 0x1 ;  /* 0x000000070708b211 */ /* 0x000fe400078f08ff */
[----:B------:R-:W-:Y:S01]  /*9c30*/  @!P2 LEA.HI R7, R6, R6, RZ, 0x1 ;  /* 0x000000060607a211 */ /* 0x000fe200078f08ff */
[----:B------:R-:W-:Y:S01]  /*9c40*/  @!P4 IMAD.WIDE R10, R10, 0x4, R2 ;  /* 0x000000040a0ac825 */ /* 0x000fe200078e0202 */
[----:B------:R-:W-:Y:S02]  /*9c50*/  @!P3 LOP3.LUT R8, R8, 0xfffffffe, RZ, 0xc0, !PT ;  /* 0xfffffffe0808b812 */ /* 0x000fe400078ec0ff */
[C---:B---3--:R-:W-:Y:S02]  /*9c60*/  IADD3 R5, R0.reuse, 0x50, RZ ;  /* 0x0000005000057810 */ /* 0x048fe40007ffe0ff */
[----:B------:R-:W-:-:S02]  /*9c70*/  IADD3 R4, R0, 0x58, RZ ;  /* 0x0000005800047810 */ /* 0x000fc40007ffe0ff */
[----:B------:R-:W-:Y:S02]  /*9c80*/  ISETP.GE.AND P1, PT, R5, c[0x0][0x3c8], PT ;  /* 0x0000f20005007a0c */ /* 0x000fe40003f26270 */
[----:B------:R-:W-:Y:S02]  /*9c90*/  ISETP.GE.AND P0, PT, R4, c[0x0][0x3c8], PT ;  /* 0x0000f20004007a0c */ /* 0x000fe40003f06270 */
[----:B------:R-:W-:-:S09]  /*9ca0*/  @!P2 LOP3.LUT R7, R7, 0xfffffffe, RZ, 0xc0, !PT ;  /* 0xfffffffe0707a812 */ /* 0x000fd200078ec0ff */
[----:B------:R-:W-:Y:S02]  /*9cb0*/  @!P1 LEA.HI R6, R5, R5, RZ, 0x1 ;  /* 0x0000000505069211 */ /* 0x000fe400078f08ff */
[----:B------:R-:W-:Y:S01]  /*9cc0*/  @!P5 LOP3.LUT R5, R9, 0xfffffffe, RZ, 0xc0, !PT ;  /* 0xfffffffe0905d812 */ /* 0x000fe200078ec0ff */
[--C-:B------:R-:W-:Y:S01]  /*9cd0*/  @!P3 IMAD.WIDE R8, R8, 0x4, R2.reuse ;  /* 0x000000040808b825 */ /* 0x100fe200078e0202 */
[----:B------:R-:W-:Y:S02]  /*9ce0*/  @!P0 LEA.HI R4, R4, R4, RZ, 0x1 ;  /* 0x0000000404048211 */ /* 0x000fe400078f08ff */
[----:B------:R-:W-:Y:S01]  /*9cf0*/  @!P1 LOP3.LUT R14, R6, 0xfffffffe, RZ, 0xc0, !PT ;  /* 0xfffffffe060e9812 */ /* 0x000fe200078ec0ff */
[----:B------:R-:W-:Y:S01]  /*9d00*/  @!P5 IMAD.WIDE R12, R5, 0x4, R2 ;  /* 0x00000004050cd825 */ /* 0x000fe200078e0202 */
[----:B------:R-:W-:-:S03]  /*9d10*/  @!P0 LOP3.LUT R15, R4, 0xfffffffe, RZ, 0xc0, !PT ;  /* 0xfffffffe040f8812 */ /* 0x000fc600078ec0ff */
[--C-:B------:R-:W-:Y:S01]  /*9d20*/  @!P2 IMAD.WIDE R6, R7, 0x4, R2.reuse ;  /* 0x000000040706a825 */ /* 0x100fe200078e0202 */
[----:B------:R1:W-:Y:S03]  /*9d30*/  @!P5 ST.E.64 [R12.64], R100 ;  /* 0x000000640c00d985 */ /* 0x0003e6000c101b06 */
[--C-:B------:R-:W-:Y:S01]  /*9d40*/  @!P1 IMAD.WIDE R4, R14, 0x4, R2.reuse ;  /* 0x000000040e049825 */ /* 0x100fe200078e0202 */
[----:B------:R1:W-:Y:S03]  /*9d50*/  @!P4 ST.E.64 [R10.64], R160 ;  /* 0x000000a00a00c985 */ /* 0x0003e6000c101b06 */
[----:B------:R-:W-:Y:S01]  /*9d60*/  @!P0 IMAD.WIDE R2, R15, 0x4, R2 ;  /* 0x000000040f028825 */ /* 0x000fe200078e0202 */
[----:B------:R1:W-:Y:S04]  /*9d70*/  @!P3 ST.E.64 [R8.64], R112 ;  /* 0x000000700800b985 */ /* 0x0003e8000c101b06 */
[----:B------:R1:W-:Y:S04]  /*9d80*/  @!P2 ST.E.64 [R6.64], R164 ;  /* 0x000000a40600a985 */ /* 0x0003e8000c101b06 */
[----:B------:R1:W-:Y:S04]  /*9d90*/  @!P1 ST.E.64 [R4.64], R124 ;  /* 0x0000007c04009985 */ /* 0x0003e8000c101b06 */
[----:B------:R1:W-:Y:S02]  /*9da0*/  @!P0 ST.E.64 [R2.64], R128 ;  /* 0x0000008002008985 */ /* 0x0003e4000c101b06 */
.L_x_21:
[----:B------:R-:W-:Y:S05]  /*9db0*/  BSYNC B0 ;  /* 0x0000000000007941 */ /* 0x000fea0003800000 */
.L_x_20:
[----:B-1-3--:R1:W3:Y:S04]  /*9dc0*/  SHFL.IDX PT, R3, R22, 0x3, 0x1c1f ;  /* 0x007c1f0016037f89 */ /* 0x00a2e800000e0000 */
[----:B----4-:R1:W4:Y:S01]  /*9dd0*/  SHFL.IDX PT, R2, R23, 0x3, 0x1c1f ;  /* 0x007c1f0017027f89 */ /* 0x01032200000e0000 */
[----:B------:R-:W-:Y:S05]  /*9de0*/  @P6 EXIT ;  /* 0x000000000000694d */ /* 0x000fea0003800000 */
[C---:B------:R-:W-:Y:S02]  /*9df0*/  IADD3 R6, R0.reuse, 0x8, RZ ;  /* 0x0000000800067810 */ /* 0x040fe40007ffe0ff */
[----:B------:R-:W-:-:S02]  /*9e00*/  IADD3 R5, R0, 0x10, RZ ;  /* 0x0000001000057810 */ /* 0x000fc40007ffe0ff */
[----:B------:R-:W-:Y:S02]  /*9e10*/  IADD3 R4, R0, 0x18, RZ ;  /* 0x0000001800047810 */ /* 0x000fe40007ffe0ff */
[----:B------:R-:W-:Y:S02]  /*9e20*/  ISETP.GE.AND P2, PT, R6, c[0x0][0x3c8], PT ;  /* 0x0000f20006007a0c */ /* 0x000fe40003f46270 */
[----:B------:R-:W-:Y:S02]  /*9e30*/  ISETP.GE.AND P1, PT, R5, c[0x0][0x3c8], PT ;  /* 0x0000f20005007a0c */ /* 0x000fe40003f26270 */
[----:B------:R-:W-:Y:S02]  /*9e40*/  ISETP.GE.AND P0, PT, R4, c[0x0][0x3c8], PT ;  /* 0x0000f20004007a0c */ /* 0x000fe40003f06270 */
[C---:B------:R-:W-:Y:S02]  /*9e50*/  ISETP.GE.AND P3, PT, R0.reuse, c[0x0][0x3c8], PT ;  /* 0x0000f20000007a0c */ /* 0x040fe40003f66270 */
[----:B------:R-:W-:-:S02]  /*9e60*/  IADD3 R13, R0, 0x20, RZ ;  /* 0x00000020000d7810 */ /* 0x000fc40007ffe0ff */
[----:B------:R-:W-:Y:S02]  /*9e70*/  IADD3 R14, R0, 0x28, RZ ;  /* 0x00000028000e7810 */ /* 0x000fe40007ffe0ff */
[----:B------:R-:W-:Y:S02]  /*9e80*/  ISETP.GE.AND P6, PT, R13, c[0x0][0x3c8], PT ;  /* 0x0000f2000d007a0c */ /* 0x000fe40003fc6270 */
[----:B------:R-:W-:Y:S02]  /*9e90*/  @!P2 LEA.HI R8, R6, R6, RZ, 0x1 ;  /* 0x000000060608a211 */ /* 0x000fe400078f08ff */
[----:B------:R-:W-:Y:S02]  /*9ea0*/  @!P1 LEA.HI R5, R5, R5, RZ, 0x1 ;  /* 0x0000000505059211 */ /* 0x000fe400078f08ff */
[----:B------:R-:W-:Y:S01]  /*9eb0*/  @!P0 LEA.HI R4, R4, R4, RZ, 0x1 ;  /* 0x0000000404048211 */ /* 0x000fe200078f08ff */
[----:B---34-:R-:W-:Y:S01]  /*9ec0*/  @!P3 IMAD.WIDE R10, R0, 0x4, R2 ;  /* 0x00000004000ab825 */ /* 0x018fe200078e0202 */
[----:B------:R-:W-:-:S02]  /*9ed0*/  @!P2 LOP3.LUT R8, R8, 0xfffffffe, RZ, 0xc0, !PT ;  /* 0xfffffffe0808a812 */ /* 0x000fc400078ec0ff */
[----:B------:R-:W-:Y:S02]  /*9ee0*/  @!P1 LOP3.LUT R5, R5, 0xfffffffe, RZ, 0xc0, !PT ;  /* 0xfffffffe05059812 */ /* 0x000fe400078ec0ff */
[----:B------:R-:W-:Y:S01]  /*9ef0*/  ISETP.GE.AND P5, PT, R14, c[0x0][0x3c8], PT ;  /* 0x0000f2000e007a0c */ /* 0x000fe20003fa6270 */
[--C-:B------:R-:W-:Y:S01]  /*9f00*/  @!P2 IMAD.WIDE R8, R8, 0x4, R2.reuse ;  /* 0x000000040808a825 */ /* 0x100fe200078e0202 */
[----:B------:R-:W-:Y:S01]  /*9f10*/  @!P0 LOP3.LUT R4, R4, 0xfffffffe, RZ, 0xc0, !PT ;  /* 0xfffffffe04048812 */ /* 0x000fe200078ec0ff */
[----:B------:R3:W-:Y:S01]  /*9f20*/  @!P3 ST.E.64 [R10.64], R142 ;  /* 0x0000008e0a00b985 */ /* 0x0007e2000c101b06 */
[----:B------:R-:W-:Y:S01]  /*9f30*/  IADD3 R12, R0, 0x50, RZ ;  /* 0x00000050000c7810 */ /* 0x000fe20007ffe0ff */
[--C-:B------:R-:W-:Y:S02]  /*9f40*/  @!P1 IMAD.WIDE R6, R5, 0x4, R2.reuse ;  /* 0x0000000405069825 */ /* 0x100fe400078e0202 */
[----:B------:R4:W-:Y:S02]  /*9f50*/  @!P2 ST.E.64 [R8.64], R150 ;  /* 0x000000960800a985 */ /* 0x0009e4000c101b06 */
[----:B------:R-:W-:-:S02]  /*9f60*/  @!P0 IMAD.WIDE R4, R4, 0x4, R2 ;  /* 0x0000000404048825 */ /* 0x000fc400078e0202 */
[----:B------:R-:W-:Y:S04]  /*9f70*/  @!P1 ST.E.64 [R6.64], R74 ;  /* 0x0000004a06009985 */ /* 0x000fe8000c101b06 */
[----:B------:R1:W-:Y:S01]  /*9f80*/  @!P0 ST.E.64 [R4.64], R78 ;  /* 0x0000004e04008985 */ /* 0x0003e2000c101b06 */
[----:B------:R-:W-:Y:S02]  /*9f90*/  ISETP.GE.AND P0, PT, R12, c[0x0][0x3c8], PT ;  /* 0x0000f2000c007a0c */ /* 0x000fe40003f06270 */
[C---:B---3--:R-:W-:Y:S02]  /*9fa0*/  IADD3 R10, R0.reuse, 0x40, RZ ;  /* 0x00000040000a7810 */ /* 0x048fe40007ffe0ff */
[C---:B------:R-:W-:Y:S02]  /*9fb0*/  IADD3 R11, R0.reuse, 0x48, RZ ;  /* 0x00000048000b7810 */ /* 0x040fe40007ffe0ff */
[----:B----4-:R-:W-:-:S02]  /*9fc0*/  IADD3 R8, R0, 0x30, RZ ;  /* 0x0000003000087810 */ /* 0x010fc40007ffe0ff */
[----:B------:R-:W-:Y:S02]  /*9fd0*/  IADD3 R9, R0, 0x38, RZ ;  /* 0x0000003800097810 */ /* 0x000fe40007ffe0ff */
[----:B------:R-:W-:Y:S02]  /*9fe0*/  ISETP.GE.AND P4, PT, R8, c[0x0][0x3c8], PT ;  /* 0x0000f20008007a0c */ /* 0x000fe40003f86270 */
[----:B------:R-:W-:Y:S02]  /*9ff0*/  ISETP.GE.AND P3, PT, R9, c[0x0][0x3c8], PT ;  /* 0x0000f20009007a0c */ /* 0x000fe40003f66270 */
[----:B-1----:R-:W-:Y:S02]  /*a000*/  @!P6 LEA.HI R4, R13, R13, RZ, 0x1 ;  /* 0x0000000d0d04e211 */ /* 0x002fe400078f08ff */
[----:B------:R-:W-:Y:S02]  /*a010*/  @!P5 LEA.HI R5, R14, R14, RZ, 0x1 ;  /* 0x0000000e0e05d211 */ /* 0x000fe400078f08ff */
[----:B------:R-:W-:-:S02]  /*a020*/  @!P6 LOP3.LUT R4, R4, 0xfffffffe, RZ, 0xc0, !PT ;  /* 0xfffffffe0404e812 */ /* 0x000fc400078ec0ff */
[----:B------:R-:W-:Y:S02]  /*a030*/  ISETP.GE.AND P2, PT, R10, c[0x0][0x3c8], PT ;  /* 0x0000f2000a007a0c */ /* 0x000fe40003f46270 */
[----:B------:R-:W-:Y:S01]  /*a040*/  @!P5 LOP3.LUT R5, R5, 0xfffffffe, RZ, 0xc0, !PT ;  /* 0xfffffffe0505d812 */ /* 0x000fe200078ec0ff */
[--C-:B------:R-:W-:Y:S01]  /*a050*/  @!P6 IMAD.WIDE R6, R4, 0x4, R2.reuse ;  /* 0x000000040406e825 */ /* 0x100fe200078e0202 */
[----:B------:R-:W-:Y:S02]  /*a060*/  ISETP.GE.AND P1, PT, R11, c[0x0][0x3c8], PT ;  /* 0x0000f2000b007a0c */ /* 0x000fe40003f26270 */
[----:B------:R-:W-:Y:S01]  /*a070*/  IADD3 R0, R0, 0x58, RZ ;  /* 0x0000005800007810 */ /* 0x000fe20007ffe0ff */
[----:B------:R-:W-:Y:S01]  /*a080*/  @!P5 IMAD.WIDE R4, R5, 0x4, R2 ;  /* 0x000000040504d825 */ /* 0x000fe200078e0202 */
[----:B------:R1:W-:Y:S04]  /*a090*/  @!P6 ST.E.64 [R6.64], R90 ;  /* 0x0000005a0600e985 */ /* 0x0003e8000c101b06 */
[----:B------:R3:W-:Y:S01]  /*a0a0*/  @!P5 ST.E.64 [R4.64], R158 ;  /* 0x0000009e0400d985 */ /* 0x0007e2000c101b06 */
[----:B-1----:R-:W-:-:S04]  /*a0b0*/  @!P2 LEA.HI R7, R10, R10, RZ, 0x1 ;  /* 0x0000000a0a07a211 */ /* 0x002fc800078f08ff */
[----:B------:R-:W-:Y:S02]  /*a0c0*/  @!P1 LEA.HI R6, R11, R11, RZ, 0x1 ;  /* 0x0000000b0b069211 */ /* 0x000fe400078f08ff */
[----:B---3--:R-:W-:Y:S02]  /*a0d0*/  @!P4 LEA.HI R4, R8, R8, RZ, 0x1 ;  /* 0x000000080804c211 */ /* 0x008fe400078f08ff */
[----:B------:R-:W-:Y:S02]  /*a0e0*/  @!P3 LEA.HI R8, R9, R9, RZ, 0x1 ;  /* 0x000000090908b211 */ /* 0x000fe400078f08ff */
[----:B------:R-:W-:Y:S02]  /*a0f0*/  @!P0 LEA.HI R5, R12, R12, RZ, 0x1 ;  /* 0x0000000c0c058211 */ /* 0x000fe400078f08ff */
[----:B------:R-:W-:Y:S02]  /*a100*/  @!P4 LOP3.LUT R4, R4, 0xfffffffe, RZ, 0xc0, !PT ;  /* 0xfffffffe0404c812 */ /* 0x000fe400078ec0ff */
[----:B------:R-:W-:-:S02]  /*a110*/  @!P3 LOP3.LUT R8, R8, 0xfffffffe, RZ, 0xc0, !PT ;  /* 0xfffffffe0808b812 */ /* 0x000fc400078ec0ff */
[----:B------:R-:W-:Y:S01]  /*a120*/  @!P2 LOP3.LUT R7, R7, 0xfffffffe, RZ, 0xc0, !PT ;  /* 0xfffffffe0707a812 */ /* 0x000fe200078ec0ff */
[--C-:B------:R-:W-:Y:S01]  /*a130*/  @!P4 IMAD.WIDE R12, R4, 0x4, R2.reuse ;  /* 0x00000004040cc825 */ /* 0x100fe200078e0202 */
[----:B------:R-:W-:Y:S02]  /*a140*/  @!P1 LOP3.LUT R6, R6, 0xfffffffe, RZ, 0xc0, !PT ;  /* 0xfffffffe06069812 */ /* 0x000fe400078ec0ff */
[----:B------:R-:W-:Y:S01]  /*a150*/  @!P0 LOP3.LUT R5, R5, 0xfffffffe, RZ, 0xc0, !PT ;  /* 0xfffffffe05058812 */ /* 0x000fe200078ec0ff */
[--C-:B------:R-:W-:Y:S01]  /*a160*/  @!P3 IMAD.WIDE R10, R8, 0x4, R2.reuse ;  /* 0x00000004080ab825 */ /* 0x100fe200078e0202 */
[----:B------:R1:W-:Y:S03]  /*a170*/  @!P4 ST.E.64 [R12.64], R102 ;  /* 0x000000660c00c985 */ /* 0x0003e6000c101b06 */
[--C-:B------:R-:W-:Y:S01]  /*a180*/  @!P2 IMAD.WIDE R8, R7, 0x4, R2.reuse ;  /* 0x000000040708a825 */ /* 0x100fe200078e0202 */
[----:B------:R1:W-:Y:S03]  /*a190*/  @!P3 ST.E.64 [R10.64], R162 ;  /* 0x000000a20a00b985 */ /* 0x0003e6000c101b06 */
[--C-:B------:R-:W-:Y:S01]  /*a1a0*/  @!P1 IMAD.WIDE R6, R6, 0x4, R2.reuse ;  /* 0x0000000406069825 */ /* 0x100fe200078e0202 */
[----:B------:R1:W-:Y:S03]  /*a1b0*/  @!P2 ST.E.64 [R8.64], R114 ;  /* 0x000000720800a985 */ /* 0x0003e6000c101b06 */
[----:B------:R-:W-:Y:S01]  /*a1c0*/  @!P0 IMAD.WIDE R4, R5, 0x4, R2 ;  /* 0x0000000405048825 */ /* 0x000fe200078e0202 */
[----:B------:R1:W-:Y:S04]  /*a1d0*/  @!P1 ST.E.64 [R6.64], R166 ;  /* 0x000000a606009985 */ /* 0x0003e8000c101b06 */
[----:B------:R1:W-:Y:S01]  /*a1e0*/  @!P0 ST.E.64 [R4.64], R126 ;  /* 0x0000007e04008985 */ /* 0x0003e2000c101b06 */
[----:B------:R-:W-:-:S13]  /*a1f0*/  ISETP.GE.AND P0, PT, R0, c[0x0][0x3c8], PT ;  /* 0x0000f20000007a0c */ /* 0x000fda0003f06270 */
[----:B------:R-:W-:Y:S05]  /*a200*/  @P0 EXIT ;  /* 0x000000000000094d */ /* 0x000fea0003800000 */
[----:B------:R-:W-:-:S04]  /*a210*/  LEA.HI R0, R0, R0, RZ, 0x1 ;  /* 0x0000000000007211 */ /* 0x000fc800078f08ff */
[----:B------:R-:W-:-:S05]  /*a220*/  LOP3.LUT R0, R0, 0xfffffffe, RZ, 0xc0, !PT ;  /* 0xfffffffe00007812 */ /* 0x000fca00078ec0ff */
[----:B------:R-:W-:-:S05]  /*a230*/  IMAD.WIDE R2, R0, 0x4, R2 ;  /* 0x0000000400027825 */ /* 0x000fca00078e0202 */
[----:B------:R-:W-:Y:S01]  /*a240*/  ST.E.64 [R2.64], R130 ;  /* 0x0000008202007985 */ /* 0x000fe2000c101b06 */
[----:B------:R-:W-:Y:S05]  /*a250*/  EXIT ;  /* 0x000000000000794d */ /* 0x000fea0003800000 */
.L_x_15:
[----:B------:R-:W1:Y:S02]  /*a260*/  S2R R0, SR_TID.X ;  /* 0x0000000000007919 */ /* 0x000e640000002100 */
[----:B-1----:R-:W-:-:S13]  /*a270*/  ISETP.GT.AND P0, PT, R0, 0x7f, PT ;  /* 0x0000007f0000780c */ /* 0x002fda0003f04270 */
[----:B------:R-:W-:Y:S05]  /*a280*/  @P0 EXIT ;  /* 0x000000000000094d */ /* 0x000fea0003800000 */
[----:B------:R-:W1:Y:S01]  /*a290*/  S2R R8, SR_CTAID.X ;  /* 0x0000000000087919 */ /* 0x000e620000002500 */
[----:B------:R-:W-:-:S05]  /*a2a0*/  MOV R3, c[0x0][0x4e8] ;  /* 0x00013a0000037a02 */ /* 0x000fca0000000f00 */
[----:B------:R-:W-:Y:S01]  /*a2b0*/  IMAD R2, R3, c[0x0][0x388], RZ ;  /* 0x0000e20003027a24 */ /* 0x000fe200078e02ff */
[----:B-1----:R-:W-:-:S04]  /*a2c0*/  LEA R8, R8, R0, 0x7 ;  /* 0x0000000008087211 */ /* 0x002fc800078e38ff */
[----:B------:R-:W-:-:S13]  /*a2d0*/  ISETP.GE.AND P0, PT, R8, R2, PT ;  /* 0x000000020800720c */ /* 0x000fda0003f06270 */
[----:B------:R-:W-:Y:S05]  /*a2e0*/  @P0 EXIT ;  /* 0x000000000000094d */ /* 0x000fea0003800000 */
[----:B------:R-:W1:Y:S01]  /*a2f0*/  S2R R9, SR_CTAID.Z ;  /* 0x0000000000097919 */ /* 0x000e620000002700 */
[----:B------:R-:W-:Y:S02]  /*a300*/  SHF.R.S32.HI R0, RZ, 0x1f, R251 ;  /* 0x0000001fff007819 */ /* 0x000fe400000114fb */
[----:B------:R-:W-:Y:S01]  /*a310*/  ISETP.NE.AND P0, PT, R3, 0x1, PT ;  /* 0x000000010300780c */ /* 0x000fe20003f05270 */
[----:B------:R-:W2:Y:S01]  /*a320*/  S2R R10, SR_CTAID.Y ;  /* 0x00000000000a7919 */ /* 0x000ea20000002600 */
[C---:B------:R-:W-:Y:S01]  /*a330*/  IMAD.WIDE.U32 R2, R251.reuse, c[0x0][0x4d0], RZ ;  /* 0x00013400fb027a25 */ /* 0x040fe200078e00ff */
[----:B------:R-:W-:Y:S02]  /*a340*/  IADD3 R5, -R251, RZ, RZ ;  /* 0x000000fffb057210 */ /* 0x000fe40007ffe1ff */
[----:B------:R-:W-:Y:S01]  /*a350*/  MOV R4, R8 ;  /* 0x0000000800047202 */ /* 0x000fe20000000f00 */
[----:B------:R-:W-:-:S04]  /*a360*/  IMAD R0, R0, c[0x0][0x4d0], RZ ;  /* 0x0001340000007a24 */ /* 0x000fc800078e02ff */
[----:B------:R-:W-:-:S03]  /*a370*/  IMAD R0, R251, c[0x0][0x4d4], R0 ;  /* 0x00013500fb007a24 */ /* 0x000fc600078e0200 */
[----:B------:R-:W-:Y:S02]  /*a380*/  @P0 IMAD.HI.U32 R6, R8, c[0x0][0x4ec], RZ ;  /* 0x00013b0008060a27 */ /* 0x000fe400078e00ff */
[----:B------:R-:W-:-:S03]  /*a390*/  IADD3 R3, R3, R0, RZ ;  /* 0x0000000003037210 */ /* 0x000fc60007ffe0ff */
[----:B------:R-:W-:Y:S02]  /*a3a0*/  @P0 SHF.R.U32.HI R4, RZ, c[0x0][0x4f0], R6 ;  /* 0x00013c00ff040a19 */ /* 0x000fe40000011606 */
[----:B-1----:R-:W-:Y:S01]  /*a3b0*/  SHF.R.S32.HI R7, RZ, 0x1f, R9 ;  /* 0x0000001fff077819 */ /* 0x002fe20000011409 */
[----:B------:R-:W-:-:S04]  /*a3c0*/  IMAD.WIDE.U32 R2, R9, c[0x0][0x4d8], R2 ;  /* 0x0001360009027a25 */ /* 0x000fc800078e0002 */
[----:B------:R-:W-:Y:S02]  /*a3d0*/  IMAD R0, R7, c[0x0][0x4d8], RZ ;  /* 0x0001360007007a24 */ /* 0x000fe400078e02ff */
[----:B--2---:R-:W-:Y:S01]  /*a3e0*/  IMAD R7, R5, c[0x0][0x550], R10 ;  /* 0x0001540005077a24 */ /* 0x004fe200078e020a */
[----:B------:R-:W-:Y:S01]  /*a3f0*/  IADD3 R5, -R4, RZ, RZ ;  /* 0x000000ff04057210 */ /* 0x000fe20007ffe1ff */
[----:B------:R-:W-:-:S03]  /*a400*/  IMAD R0, R9, c[0x0][0x4dc], R0 ;  /* 0x0001370009007a24 */ /* 0x000fc600078e0200 */
[----:B------:R-:W-:Y:S01]  /*a410*/  SHF.R.S32.HI R6, RZ, 0x1f, R7 ;  /* 0x0000001fff067819 */ /* 0x000fe20000011407 */
[----:B------:R-:W-:Y:S01]  /*a420*/  IMAD R5, R5, c[0x0][0x4e8], R8 ;  /* 0x00013a0005057a24 */ /* 0x000fe200078e0208 */
[----:B------:R-:W-:-:S03]  /*a430*/  IADD3 R3, R0, R3, RZ ;  /* 0x0000000300037210 */ /* 0x000fc60007ffe0ff */
[----:B------:R-:W-:Y:S01]  /*a440*/  IMAD R6, R6, c[0x0][0x4e0], RZ ;  /* 0x0001380006067a24 */ /* 0x000fe200078e02ff */
[----:B------:R-:W-:Y:S01]  /*a450*/  SHF.R.S32.HI R0, RZ, 0x1f, R5 ;  /* 0x0000001fff007819 */ /* 0x000fe20000011405 */
[----:B------:R-:W-:-:S04]  /*a460*/  IMAD.WIDE.U32 R2, R7, c[0x0][0x4e0], R2 ;  /* 0x0001380007027a25 */ /* 0x000fc800078e0002 */
[----:B------:R-:W-:Y:S01]  /*a470*/  IMAD R7, R7, c[0x0][0x4e4], R6 ;  /* 0x0001390007077a24 */ /* 0x000fe200078e0206 */
[----:B------:R-:W-:Y:S01]  /*a480*/  SHF.R.S32.HI R6, RZ, 0x1f, R4 ;  /* 0x0000001fff067819 */ /* 0x000fe20000011404 */
[----:B------:R-:W-:Y:S01]  /*a490*/  IMAD R0, R0, c[0x0][0x4c8], RZ ;  /* 0x0001320000007a24 */ /* 0x000fe200078e02ff */
[----:B------:R-:W-:-:S03]  /*a4a0*/  IADD3 R2, P0, R4, R2, RZ ;  /* 0x0000000204027210 */ /* 0x000fc60007f1e0ff */
[----:B------:R-:W-:Y:S01]  /*a4b0*/  IMAD R0, R5, c[0x0][0x4cc], R0 ;  /* 0x0001330005007a24 */ /* 0x000fe200078e0200 */
[----:B------:R-:W-:-:S05]  /*a4c0*/  IADD3.X R3, R6, R3, R7, P0, !PT ;  /* 0x0000000306037210 */ /* 0x000fca00007fe407 */
[----:B------:R-:W-:-:S05]  /*a4d0*/  IMAD.WIDE.U32 R2, R5, c[0x0][0x4c8], R2 ;  /* 0x0001320005027a25 */ /* 0x000fca00078e0002 */
[----:B------:R-:W-:Y:S02]  /*a4e0*/  IADD3 R0, R3, R0, RZ ;  /* 0x0000000003007210 */ /* 0x000fe40007ffe0ff */
[----:B------:R-:W-:-:S04]  /*a4f0*/  LEA R4, P0, R2, c[0x0][0x4a8], 0x2 ;  /* 0x00012a0002047a11 */ /* 0x000fc800078010ff */
[----:B------:R-:W-:Y:S02]  /*a500*/  LEA.HI.X R5, R2, c[0x0][0x4ac], R0, 0x2, P0 ;  /* 0x00012b0002057a11 */ /* 0x000fe400000f1400 */
[----:B------:R-:W-:-:S05]  /*a510*/  MOV R0, 0xff800000 ;  /* 0xff80000000007802 */ /* 0x000fca0000000f00 */
[----:B------:R-:W-:Y:S01]  /*a520*/  STG.E [R4.64], R0 ;  /* 0x0000000004007986 */ /* 0x000fe2000c101906 */
[----:B------:R-:W-:Y:S05]  /*a530*/  EXIT ;  /* 0x000000000000794d */ /* 0x000fea0003800000 */
.L_x_22:
[----:B------:R-:W-:-:S00]  /*a540*/  BRA `(.L_x_22) ;  /* 0xfffffff000007947 */ /* 0x000fc0000383ffff */
[----:B------:R-:W-:-:S00]  /*a550*/  NOP ;  /* 0x0000000000007918 */ /* 0x000fc00000000000 */
        /* <DEDUP_REMOVED lines=10> */
.L_x_1814:


//--------------------- .text._ZN7cutlass13device_kernelIN5flash19enable_sm80_to_sm89INS1_16FlashAttnFwdSm80INS1_25CollectiveMainloopFwdSm80ILi4ELi1ELb0EN4cute5tupleIJNS5_1CILi128EEENS7_ILi48EEENS7_ILi96EEEEEELi96ENS_6half_tEfNS_4arch4Sm80ELb0ELb0ELb0ELb1ELb1ELb0ELb1ELb1EEENS1_21CollectiveEpilogueFwdINS6_IJS8_SA_S9_EEENS6_IJNS7_ILi1EEESI_SI_EEESC_SE_Li128ELb1ELb1ELb1ELb0EEENS1_36VarlenDynamicPersistentTileSchedulerILi128ELi48ELi128ELi128ELb1ELb1ELb0ELb0ELb1ELb1EEEEEEEEEvNT_6ParamsE --------------------------
	.section	.text._ZN7cutlass13device_kernelIN5flash19enable_sm80_to_sm89INS1_16FlashAttnFwdSm80INS1_25CollectiveMainloopFwdSm80ILi4ELi1ELb0EN4cute5tupleIJNS5_1CILi128EEENS7_ILi48EEENS7_ILi96EEEEEELi96ENS_6half_tEfNS_4arch4Sm80ELb0ELb0ELb0ELb1ELb1ELb0ELb1ELb1EEENS1_21CollectiveEpilogueFwdINS6_IJS8_SA_S9_EEENS6_IJNS7_ILi1EEESI_SI_EEESC_SE_Li128ELb1ELb1ELb1ELb0EEENS1_36VarlenDynamicPersistentTileSchedulerILi128ELi48ELi128ELi128ELb1ELb1ELb0ELb0ELb1ELb1EEEEEEEEEvNT_6ParamsE,"ax",@progbits
	.sectioninfo	@"SHI_REGISTERS=255"
	.align	128
.text._ZN7cutlass13device_kernelIN5flash19enable_sm80_to_sm89INS1_16FlashAttnFwdSm80INS1_25CollectiveMainloopFwdSm80ILi4ELi1ELb0EN4cute5tupleIJNS5_1CILi128EEENS7_ILi48EEENS7_ILi96EEEEEELi96ENS_6half_tEfNS_4arch4Sm80ELb0ELb0ELb0ELb1ELb1ELb0ELb1ELb1EEENS1_21CollectiveEpilogueFwdINS6_IJS8_SA_S9_EEENS6_IJNS7_ILi1EEESI_SI_EEESC_SE_Li128ELb1ELb1ELb1ELb0EEENS1_36VarlenDynamicPersistentTileSchedulerILi128ELi48ELi128ELi128ELb1ELb1ELb0ELb0ELb1ELb1EEEEEEEEEvNT_6ParamsE:
        .type           _ZN7cutlass13device_kernelIN5flash19enable_sm80_to_sm89INS1_16FlashAttnFwdSm80INS1_25CollectiveMainloopFwdSm80ILi4ELi1ELb0EN4cute5tupleIJNS5_1CILi128EEENS7_ILi48EEENS7_ILi96EEEEEELi96ENS_6half_tEfNS_4arch4Sm80ELb0ELb0ELb0ELb1ELb1ELb0ELb1ELb1EEENS1_21CollectiveEpilogueFwdINS6_IJS8_SA_S9_EEENS6_IJNS7_ILi1EEESI_SI_EEESC_SE_Li128ELb1ELb1ELb1ELb0EEENS1_36VarlenDynamicPersistentTileSchedulerILi128ELi48ELi128ELi128ELb1ELb1ELb0ELb0ELb1ELb1EEEEEEEEEvNT_6ParamsE,@function
        .size           _ZN7cutlass13device_kernelIN5flash19enable_sm80_to_sm89INS1_16FlashAttnFwdSm80INS1_25CollectiveMainloopFwdSm80ILi4ELi1ELb0EN4cute5tupleIJNS5_1CILi128EEENS7_ILi48EEENS7_ILi96EEEEEELi96ENS_6half_tEfNS_4arch4Sm80ELb0ELb0ELb0ELb1ELb1ELb0ELb1ELb1EEENS1_21CollectiveEpilogueFwdINS6_IJS8_SA_S9_EEENS6_IJNS7_ILi1EEESI_SI_EEESC_SE_Li128ELb1ELb1ELb1ELb0EEENS1_36VarlenDynamicPersistentTileSchedulerILi128ELi48ELi128ELi128ELb1ELb1ELb0ELb0ELb1ELb1EEEEEEEEEvNT_6ParamsE,(.L_x_1815 - _ZN7cutlass13device_kernelIN5flash19enable_sm80_to_sm89INS1_16FlashAttnFwdSm80INS1_25CollectiveMainloopFwdSm80ILi4ELi1ELb0EN4cute5tupleIJNS5_1CILi128EEENS7_ILi48EEENS7_ILi96EEEEEELi96ENS_6half_tEfNS_4arch4Sm80ELb0ELb0ELb0ELb1ELb1ELb0ELb1ELb1EEENS1_21CollectiveEpilogueFwdINS6_IJS8_SA_S9_EEENS6_IJNS7_ILi1EEESI_SI_EEESC_SE_Li128ELb1ELb1ELb1ELb0EEENS1_36VarlenDynamicPersistentTileSchedulerILi128ELi48ELi128ELi128ELb1ELb1ELb0ELb0ELb1ELb1EEEEEEEEEvNT_6ParamsE)
        .other          _ZN7cutlass13device_kernelIN5flash19enable_sm80_to_sm89INS1_16FlashAttnFwdSm80INS1_25CollectiveMainloopFwdSm80ILi4ELi1ELb0EN4cute5tupleIJNS5_1CILi128EEENS7_ILi48EEENS7_ILi96EEEEEELi96ENS_6half_tEfNS_4arch4Sm80ELb0ELb0ELb0ELb1ELb1ELb0ELb1ELb1EEENS1_21CollectiveEpilogueFwdINS6_IJS8_SA_S9_EEENS6_IJNS7_ILi1EEESI_SI_EEESC_SE_Li128ELb1ELb1ELb1ELb0EEENS1_36VarlenDynamicPersistentTileSchedulerILi128ELi48ELi128ELi128ELb1ELb1ELb0ELb0ELb1ELb1EEEEEEEEEvNT_6ParamsE,@"STO_CUDA_ENTRY STV_DEFAULT"
_ZN7cutlass13device_kernelIN5flash19enable_sm80_to_sm89INS1_16FlashAttnFwdSm80INS1_25CollectiveMainloopFwdSm80ILi4ELi1ELb0EN4cute5tupleIJNS5_1CILi128EEENS7_ILi48EEENS7_ILi96EEEEEELi96ENS_6half_tEfNS_4arch4Sm80ELb0ELb0ELb0ELb1ELb1ELb0ELb1ELb1EEENS1_21CollectiveEpilogueFwdINS6_IJS8_SA_S9_EEENS6_IJNS7_ILi1EEESI_SI_EEESC_SE_Li128ELb1ELb1ELb1ELb0EEENS1_36VarlenDynamicPersistentTileSchedulerILi128ELi48ELi128ELi128ELb1ELb1ELb0ELb0ELb1ELb1EEEEEEEEEvNT_6ParamsE:
[----:B------:R-:W-:-:S03]  /*0000*/  MOV R1, c[0x0][0x28] ;  /* 0x00000a0000017a02 */ /* 0x000fc60000000f00 */
[----:B------:R-:W1:Y:S01]  /*0010*/  S2R R2, SR_TID.X ;  /* 0x0000000000027919 */ /* 0x000e620000002100 */
[----:B------:R-:W-:Y:S01]  /*0020*/  IADD3 R1, R1, -0x68, RZ ;  /* 0xffffff9801017810 */ /* 0x000fe20007ffe0ff */
[----:B------:R-:W-:Y:S01]  /*0030*/  ULDC.64 UR6, c[0x0][0x118] ;  /* 0x0000460000067ab9 */ /* 0x000fe20000000a00 */
[----:B-1----:R-:W-:-:S05]  /*0040*/  SHF.R.U32.HI R0, RZ, 0x5, R2 ;  /* 0x00000005ff007819 */ /* 0x002fca0000011602 */
[----:B------:R-:W1:Y:S02]  /*0050*/  SHFL.IDX PT, R3, R0, RZ, 0x1f ;  /* 0x00001fff00037589 */ /* 0x000e6400000e0000 */
[----:B-1----:R-:W-:Y:S02]  /*0060*/  ISETP.NE.AND P0, PT, R3, RZ, PT ;  /* 0x000000ff0300720c */ /* 0x002fe40003f05270 */
[----:B------:R1:W-:Y:S11]  /*0070*/  STL [R1+0x5c], R3 ;  /* 0x00005c0301007387 */ /* 0x0003f60000100800 */
[----:B------:R-:W-:Y:S06]  /*0080*/  @P0 BAR.SYNC.DEFER_BLOCKING 0x5, 0x80 ;  /* 0x0142000000000b1d */ /* 0x000fec0000010000 */
[----:B------:R-:W2:Y:S04]  /*0090*/  @P0 LDS.128 R244, [0xc080] ;  /* 0x00c08000fff40984 */ /* 0x000ea80000000c00 */
[----:B------:R-:W-:Y:S06]  /*00a0*/  @P0 BAR.ARV 0x4, 0x80 ;  /* 0x0102000000000b1d */ /* 0x000fec0000002000 */
[----:B------:R-:W-:Y:S05]  /*00b0*/  @P0 BRA `(.L_x_23) ;  /* 0x00000a7000000947 */ /* 0x000fea0003800000 */
[----:B-1----:R-:W-:Y:S01]  /*00c0*/  LOP3.LUT R12, R2, 0x1f, RZ, 0xc0, !PT ;  /* 0x0000001f020c7812 */ /* 0x002fe200078ec0ff */
[----:B------:R-:W-:Y:S01]  /*00d0*/  CS2R R8, SRZ ;  /* 0x0000000000087805 */ /* 0x000fe2000001ff00 */
[----:B------:R-:W-:-:S02]  /*00e0*/  IMAD.MOV.U32 R7, RZ, RZ, RZ ;  /* 0x000000ffff077224 */ /* 0x000fc400078e00ff */
[----:B------:R-:W-:-:S04]  /*00f0*/  ISETP.NE.AND P6, PT, R12, 0x1f, PT ;  /* 0x0000001f0c00780c */ /* 0x000fc80003fc5270 */
[----:B------:R-:W-:-:S13]  /*0100*/  ISETP.GE.OR P0, PT, R12, c[0x0][0x53c], !P6 ;  /* 0x00014f000c007a0c */ /* 0x000fda0007706670 */
[----:B------:R-:W-:Y:S02]  /*0110*/  @!P0 IMAD.MOV.U32 R4, RZ, RZ, 0x4 ;  /* 0x00000004ff048424 */ /* 0x000fe400078e00ff */
[----:B------:R-:W-:Y:S02]  /*0120*/  @!P0 IMAD.MOV.U32 R2, RZ, RZ, 0x4 ;  /* 0x00000004ff028424 */ /* 0x000fe400078e00ff */
[----:B------:R-:W-:-:S04]  /*0130*/  @!P0 IMAD.WIDE.U32 R4, R12, R4, c[0x0][0x580] ;  /* 0x000160000c048625 */ /* 0x000fc800078e0004 */
[C---:B------:R-:W-:Y:S01]  /*0140*/  @!P0 IMAD.WIDE.U32 R2, R12.reuse, R2, c[0x0][0x578] ;  /* 0x00015e000c028625 */ /* 0x040fe200078e0002 */
[----:B------:R-:W3:Y:S04]  /*0150*/  @!P0 LDG.E R8, [R4.64] ;  /* 0x0000000604088981 */ /* 0x000ee8000c1e1900 */
[----:B------:R-:W3:Y:S01]  /*0160*/  @!P0 LDG.E R7, [R2.64] ;  /* 0x0000000602078981 */ /* 0x000ee2000c1e1900 */
[C---:B------:R-:W-:Y:S01]  /*0170*/  ISETP.NE.AND P5, PT, R12.reuse, RZ, PT ;  /* 0x000000ff0c00720c */ /* 0x040fe20003fa5270 */
[----:B------:R-:W1:Y:S01]  /*0180*/  S2UR UR4, SR_CTAID.X ;  /* 0x00000000000479c3 */ /* 0x000e620000002500 */
[C---:B------:R-:W-:Y:S02]  /*0190*/  ISETP.GE.U32.AND P4, PT, R12.reuse, 0x2, PT ;  /* 0x000000020c00780c */ /* 0x040fe40003f86070 */
[----:B------:R-:W-:-:S02]  /*01a0*/  ISETP.GE.U32.AND P3, PT, R12, 0x4, PT ;  /* 0x000000040c00780c */ /* 0x000fc40003f66070 */
[C---:B------:R-:W-:Y:S02]  /*01b0*/  ISETP.GE.U32.AND P2, PT, R12.reuse, 0x8, PT ;  /* 0x000000080c00780c */ /* 0x040fe40003f46070 */
[----:B------:R-:W-:Y:S01]  /*01c0*/  ISETP.GE.U32.AND P1, PT, R12, 0x10, PT ;  /* 0x000000100c00780c */ /* 0x000fe20003f26070 */
[----:B---3--:R-:W-:-:S05]  /*01d0*/  IMAD R4, R8, R7, RZ ;  /* 0x0000000708047224 */ /* 0x008fca00078e02ff */
[----:B------:R-:W3:Y:S02]  /*01e0*/  SHFL.UP PT, R0, R4, 0x1, RZ ;  /* 0x0420000004007989 */ /* 0x000ee400000e00ff */
[----:B---3--:R-:W-:-:S05]  /*01f0*/  SEL R0, R0, RZ, P5 ;  /* 0x000000ff00007207 */ /* 0x008fca0002800000 */
[----:B------:R-:W-:-:S05]  /*0200*/  IMAD.IADD R4, R4, 0x1, R0 ;  /* 0x0000000104047824 */ /* 0x000fca00078e0200 */
        /* <DEDUP_REMOVED lines=12> */
[----:B------:R-:W3:Y:S02]  /*02d0*/  SHFL.IDX PT, R6, R4, 0x1f, 0x1f ;  /* 0x03e01f0004067f89 */ /* 0x000ee400000e0000 */
[----:B---3--:R-:W-:-:S04]  /*02e0*/  IMAD R6, R6, c[0x0][0x538], RZ ;  /* 0x00014e0006067a24 */ /* 0x008fc800078e02ff */
[----:B------:R-:W-:Y:S01]  /*02f0*/  IMAD.MOV.U32 R0, RZ, RZ, R6 ;  /* 0x000000ffff007224 */ /* 0x000fe200078e0006 */
[----:B-1----:R-:W-:-:S13]  /*0300*/  ISETP.GT.AND P0, PT, R6, UR4, PT ;  /* 0x0000000406007c0c */ /* 0x002fda000bf04270 */
[----:B------:R-:W-:Y:S05]  /*0310*/  @P0 BRA `(.L_x_24) ;  /* 0x0000027000000947 */ /* 0x000fea0003800000 */
[----:B------:R-:W-:Y:S02]  /*0320*/  MOV R6, R0 ;  /* 0x0000000000067202 */ /* 0x000fe40000000f00 */
[----:B------:R-:W-:-:S04]  /*0330*/  MOV R9, RZ ;  /* 0x000000ff00097202 */ /* 0x000fc80000000f00 */
.L_x_28:
[----:B------:R-:W-:-:S04]  /*0340*/  IADD3 R0, R9, 0x1f, RZ ;  /* 0x0000001f09007810 */ /* 0x000fc80007ffe0ff */
[----:B------:R-:W-:-:S13]  /*0350*/  ISETP.GE.AND P0, PT, R0, c[0x0][0x53c], PT ;  /* 0x00014f0000007a0c */ /* 0x000fda0003f06270 */
[----:B------:R-:W-:Y:S05]  /*0360*/  @P0 BRA `(.L_x_25) ;  /* 0x0000074000000947 */ /* 0x000fea0003800000 */
[----:B------:R-:W-:Y:S01]  /*0370*/  MOV R9, R0 ;  /* 0x0000000000097202 */ /* 0x000fe20000000f00 */
[----:B------:R-:W-:Y:S01]  /*0380*/  IMAD.MOV.U32 R7, RZ, RZ, RZ ;  /* 0x000000ffff077224 */ /* 0x000fe200078e00ff */
[----:B------:R-:W-:Y:S02]  /*0390*/  MOV R8, RZ ;  /* 0x000000ff00087202 */ /* 0x000fe40000000f00 */
[----:B------:R-:W-:-:S04]  /*03a0*/  IADD3 R0, R12, R9, RZ ;  /* 0x000000090c007210 */ /* 0x000fc80007ffe0ff */
[----:B------:R-:W-:-:S13]  /*03b0*/  ISETP.GE.OR P0, PT, R0, c[0x0][0x53c], !P6 ;  /* 0x00014f0000007a0c */ /* 0x000fda0007706670 */
[----:B------:R-:W-:Y:S01]  /*03c0*/  @!P0 MOV R2, 0x4 ;  /* 0x0000000400028802 */ /* 0x000fe20000000f00 */
[----:B------:R-:W-:-:S04]  /*03d0*/  @!P0 IMAD.MOV.U32 R3, RZ, RZ, 0x4 ;  /* 0x00000004ff038424 */ /* 0x000fc800078e00ff */
[----:B------:R-:W-:-:S04]  /*03e0*/  @!P0 IMAD.WIDE R4, R0, R2, c[0x0][0x580] ;  /* 0x0001600000048625 */ /* 0x000fc800078e0202 */
[----:B------:R-:W-:Y:S01]  /*03f0*/  @!P0 IMAD.WIDE R2, R0, R3, c[0x0][0x578] ;  /* 0x00015e0000028625 */ /* 0x000fe200078e0203 */
[----:B------:R-:W3:Y:S04]  /*0400*/  @!P0 LDG.E R8, [R4.64] ;  /* 0x0000000604088981 */ /* 0x000ee8000c1e1900 */
[----:B------:R-:W3:Y:S02]  /*0410*/  @!P0 LDG.E R7, [R2.64] ;  /* 0x0000000602078981 */ /* 0x000ee4000c1e1900 */
[----:B---3--:R-:W-:Y:S01]  /*0420*/  IMAD R5, R8, R7, RZ ;  /* 0x0000000708057224 */ /* 0x008fe200078e02ff */
[----:B------:R-:W-:Y:S05]  /*0430*/  BRA.DIV ~URZ, `(.L_x_26) ;  /* 0x0000c9f27f007947 */ /* 0x000fea000b800000 */
[----:B------:R1:W3:Y:S02]  /*0440*/  SHFL.UP PT, R0, R5, 0x1, RZ ;  /* 0x0420000005007989 */ /* 0x0002e400000e00ff */
.L_x_144:
[----:B---3--:R-:W-:-:S04]  /*0450*/  SEL R0, R0, RZ, P5 ;  /* 0x000000ff00007207 */ /* 0x008fc80002800000 */
[----:B-1----:R-:W-:Y:S01]  /*0460*/  IADD3 R5, R5, R0, RZ ;  /* 0x0000000005057210 */ /* 0x002fe20007ffe0ff */
[----:B------:R-:W-:Y:S05]  /*0470*/  BRA.DIV ~URZ, `(.L_x_27) ;  /* 0x0000ca127f007947 */ /* 0x000fea000b800000 */
[----:B------:R-:W1:Y:S02]  /*0480*/  SHFL.UP PT, R0, R5, 0x2, RZ ;  /* 0x0440000005007989 */ /* 0x000e6400000e00ff */
[----:B-1----:R-:W-:-:S05]  /*0490*/  SEL R0, R0, RZ, P4 ;  /* 0x000000ff00007207 */ /* 0x002fca0002000000 */
[----:B------:R-:W-:-:S05]  /*04a0*/  IMAD.IADD R0, R5, 0x1, R0 ;  /* 0x0000000105007824 */ /* 0x000fca00078e0200 */
        /* <DEDUP_REMOVED lines=9> */
[----:B------:R1:W3:Y:S02]  /*0540*/  SHFL.IDX PT, R0, R4, 0x1f, 0x1f ;  /* 0x03e01f0004007f89 */ /* 0x0002e400000e0000 */
.L_x_145:
[----:B---3--:R-:W-:-:S05]  /*0550*/  IMAD R0, R0, c[0x0][0x538], RZ ;  /* 0x00014e0000007a24 */ /* 0x008fca00078e02ff */
[----:B------:R-:W-:-:S04]  /*0560*/  IADD3 R6, R0, R6, RZ ;  /* 0x0000000600067210 */ /* 0x000fc80007ffe0ff */
[----:B------:R-:W-:-:S13]  /*0570*/  ISETP.GT.AND P0, PT, R6, UR4, PT ;  /* 0x0000000406007c0c */ /* 0x000fda000bf04270 */
[----:B-12---:R-:W-:Y:S05]  /*0580*/  @!P0 BRA `(.L_x_28) ;  /* 0xfffffdb000008947 */ /* 0x006fea000383ffff */
.L_x_24:
[----:B--2---:R-:W-:-:S05]  /*0590*/  IADD3 R244, -R0, R6, RZ ;  /* 0x0000000600f47210 */ /* 0x004fca0007ffe1ff */
[----:B------:R-:W-:-:S05]  /*05a0*/  IMAD R0, R4, c[0x0][0x538], R244 ;  /* 0x00014e0004007a24 */ /* 0x000fca00078e02f4 */
[----:B------:R-:W-:Y:S01]  /*05b0*/  ISETP.GT.AND P0, PT, R0, UR4, PT ;  /* 0x0000000400007c0c */ /* 0x000fe2000bf04270 */
[----:B------:R-:W-:-:S12]  /*05c0*/  BRA.DIV ~URZ, `(.L_x_29) ;  /* 0x0000ca827f007947 */ /* 0x000fd8000b800000 */
[----:B------:R-:W-:-:S04]  /*05d0*/  VOTE.ANY R0, PT, !P0 ;  /* 0x0000000000007806 */ /* 0x000fc800040e0100 */
.L_x_146:
[----:B------:R1:W2:Y:S01]  /*05e0*/  POPC R247, R0 ;  /* 0x0000000000f77309 */ /* 0x0002a20000000000 */
[----:B------:R-:W-:Y:S05]  /*05f0*/  BRA.DIV ~URZ, `(.L_x_30) ;  /* 0x0000ca927f007947 */ /* 0x000fea000b800000 */
[----:B--2---:R2:W3:Y:S01]  /*0600*/  SHFL.IDX PT, R11, R8, R247, 0x1f ;  /* 0x00001ff7080b7589 */ /* 0x0044e200000e0000 */
[----:B------:R-:W-:-:S03]  /*0610*/  MOV R6, RZ ;  /* 0x000000ff00067202 */ /* 0x000fc60000000f00 */
[----:B------:R2:W4:Y:S04]  /*0620*/  SHFL.IDX PT, R10, R7, R247, 0x1f ;  /* 0x00001ff7070a7589 */ /* 0x00052800000e0000 */
.L_x_147:
[----:B------:R-:W-:Y:S01]  /*0630*/  ISETP.NE.AND P0, PT, R0, RZ, PT ;  /* 0x000000ff0000720c */ /* 0x000fe20003f05270 */
[----:B------:R-:W-:-:S12]  /*0640*/  BSSY B0, `(.L_x_31) ;  /* 0x0000005000007945 */ /* 0x000fd80003800000 */
[----:B------:R-:W-:Y:S05]  /*0650*/  @!P0 BRA `(.L_x_32) ;  /* 0x0000003000008947 */ /* 0x000fea0003800000 */
[----:B------:R-:W-:Y:S01]  /*0660*/  IADD3 R198, R247, -0x1, RZ ;  /* 0xfffffffff7c67810 */ /* 0x000fe20007ffe0ff */
[----:B------:R-:W-:Y:S05]  /*0670*/  BRA.DIV ~URZ, `(.L_x_33) ;  /* 0x0000caf27f007947 */ /* 0x000fea000b800000 */
[----:B------:R1:W2:Y:S02]  /*0680*/  SHFL.IDX PT, R6, R4, R198, 0x1f ;  /* 0x00001fc604067589 */ /* 0x0002a400000e0000 */
.L_x_32:
[----:B------:R-:W-:Y:S05]  /*0690*/  BSYNC B0 ;  /* 0x0000000000007941 */ /* 0x000fea0003800000 */
.L_x_31:
[----:B-1-3--:R-:W-:Y:S01]  /*06a0*/  IABS R0, R11 ;  /* 0x0000000b00007213 */ /* 0x00afe20000000000 */
[----:B--2---:R-:W-:Y:S02]  /*06b0*/  IMAD R244, R6, c[0x0][0x538], R244 ;  /* 0x00014e0006f47a24 */ /* 0x004fe400078e02f4 */
[----:B------:R-:W-:Y:S02]  /*06c0*/  IMAD.IADD R247, R247, 0x1, R9 ;  /* 0x00000001f7f77824 */ /* 0x000fe400078e0209 */
[----:B------:R-:W-:Y:S01]  /*06d0*/  IMAD.MOV.U32 R5, RZ, RZ, R0 ;  /* 0x000000ffff057224 */ /* 0x000fe200078e0000 */
[----:B----4-:R-:W-:Y:S02]  /*06e0*/  IABS R0, R10 ;  /* 0x0000000a00007213 */ /* 0x010fe40000000000 */
[----:B------:R-:W-:Y:S01]  /*06f0*/  IADD3 R245, -R244, UR4, RZ ;  /* 0x00000004f4f57c10 */ /* 0x000fe2000fffe1ff */
[----:B------:R-:W1:Y:S02]  /*0700*/  I2F.RP R2, R5 ;  /* 0x0000000500027306 */ /* 0x000e640000209400 */
[----:B------:R-:W-:Y:S01]  /*0710*/  IMAD.MOV.U32 R7, RZ, RZ, R0 ;  /* 0x000000ffff077224 */ /* 0x000fe200078e0000 */
[----:B------:R-:W-:-:S02]  /*0720*/  IABS R6, R245 ;  /* 0x000000f500067213 */ /* 0x000fc40000000000 */
[----:B------:R-:W-:-:S03]  /*0730*/  IABS R0, R11 ;  /* 0x0000000b00007213 */ /* 0x000fc60000000000 */
[----:B------:R-:W-:Y:S01]  /*0740*/  I2F.RP R8, R7 ;  /* 0x0000000700087306 */ /* 0x000fe20000209400 */
[----:B------:R-:W-:-:S07]  /*0750*/  IADD3 R0, RZ, -R0, RZ ;  /* 0x80000000ff007210 */ /* 0x000fce0007ffe0ff */
[----:B-1----:R-:W1:Y:S02]  /*0760*/  MUFU.RCP R2, R2 ;  /* 0x0000000200027308 */ /* 0x002e640000001000 */
[----:B-1----:R-:W-:-:S06]  /*0770*/  IADD3 R2, R2, 0xffffffe, RZ ;  /* 0x0ffffffe02027810 */ /* 0x002fcc0007ffe0ff */
[----:B------:R-:W1:Y:S02]  /*0780*/  F2I.FTZ.U32.TRUNC.NTZ R3, R2 ;  /* 0x0000000200037305 */ /* 0x000e64000021f000 */
[----:B-1----:R-:W-:-:S04]  /*0790*/  IMAD.MOV R2, RZ, RZ, -R3 ;  /* 0x000000ffff027224 */ /* 0x002fc800078e0a03 */
[----:B------:R-:W-:Y:S02]  /*07a0*/  IMAD R4, R2, R5, RZ ;  /* 0x0000000502047224 */ /* 0x000fe400078e02ff */
[----:B------:R-:W-:-:S04]  /*07b0*/  IMAD.MOV.U32 R2, RZ, RZ, RZ ;  /* 0x000000ffff027224 */ /* 0x000fc800078e00ff */
[----:B------:R-:W-:-:S04]  /*07c0*/  IMAD.HI.U32 R2, R3, R4, R2 ;  /* 0x0000000403027227 */ /* 0x000fc800078e0002 */
[----:B------:R-:W-:-:S04]  /*07d0*/  IMAD.MOV.U32 R3, RZ, RZ, R6 ;  /* 0x000000ffff037224 */ /* 0x000fc800078e0006 */
[----:B------:R-:W-:-:S04]  /*07e0*/  IMAD.HI.U32 R2, R2, R3, RZ ;  /* 0x0000000302027227 */ /* 0x000fc800078e00ff */
[----:B------:R-:W-:Y:S02]  /*07f0*/  IMAD R0, R2, R0, R3 ;  /* 0x0000000002007224 */ /* 0x000fe400078e0203 */
[----:B------:R-:W1:Y:S03]  /*0800*/  MUFU.RCP R3, R8 ;  /* 0x0000000800037308 */ /* 0x000e660000001000 */
[----:B------:R-:W-:-:S13]  /*0810*/  ISETP.GT.U32.AND P1, PT, R5, R0, PT ;  /* 0x000000000500720c */ /* 0x000fda0003f24070 */
[----:B------:R-:W-:Y:S01]  /*0820*/  @!P1 IMAD.IADD R0, R0, 0x1, -R5 ;  /* 0x0000000100009824 */ /* 0x000fe200078e0a05 */
[----:B-1----:R-:W-:Y:S02]  /*0830*/  IADD3 R3, R3, 0xffffffe, RZ ;  /* 0x0ffffffe03037810 */ /* 0x002fe40007ffe0ff */
[----:B------:R-:W-:Y:S02]  /*0840*/  @!P1 IADD3 R2, R2, 0x1, RZ ;  /* 0x0000000102029810 */ /* 0x000fe40007ffe0ff */
[----:B------:R-:W-:Y:S02]  /*0850*/  ISETP.GE.U32.AND P2, PT, R0, R5, PT ;  /* 0x000000050000720c */ /* 0x000fe40003f46070 */
[----:B------:R-:W1:Y:S01]  /*0860*/  F2I.FTZ.U32.TRUNC.NTZ R3, R3 ;  /* 0x0000000300037305 */ /* 0x000e62000021f000 */
[----:B------:R-:W-:Y:S02]  /*0870*/  LOP3.LUT R0, R245, R11, RZ, 0x3c, !PT ;  /* 0x0000000bf5007212 */ /* 0x000fe400078e3cff */
[----:B------:R-:W-:-:S02]  /*0880*/  ISETP.NE.AND P1, PT, R11, RZ, PT ;  /* 0x000000ff0b00720c */ /* 0x000fc40003f25270 */
[----:B------:R-:W-:-:S06]  /*0890*/  ISETP.GE.AND P0, PT, R0, RZ, PT ;  /* 0x000000ff0000720c */ /* 0x000fcc0003f06270 */
[----:B------:R-:W-:Y:S02]  /*08a0*/  @P2 IADD3 R2, R2, 0x1, RZ ;  /* 0x0000000102022810 */ /* 0x000fe40007ffe0ff */
[----:B-1----:R-:W-:-:S03]  /*08b0*/  IADD3 R0, RZ, -R3, RZ ;  /* 0x80000003ff007210 */ /* 0x002fc60007ffe0ff */
[----:B------:R-:W-:Y:S01]  /*08c0*/  IMAD.MOV.U32 R4, RZ, RZ, R2 ;  /* 0x000000ffff047224 */ /* 0x000fe200078e0002 */
[----:B------:R-:W-:-:S03]  /*08d0*/  MOV R2, RZ ;  /* 0x000000ff00027202 */ /* 0x000fc60000000f00 */
[----:B------:R-:W-:Y:S01]  /*08e0*/  @!P0 IMAD.MOV R4, RZ, RZ, -R4 ;  /* 0x000000ffff048224 */ /* 0x000fe200078e0a04 */
[----:B------:R-:W-:Y:S01]  /*08f0*/  @!P1 LOP3.LUT R4, RZ, R11, RZ, 0x33, !PT ;  /* 0x0000000bff049212 */ /* 0x000fe200078e33ff */
[----:B------:R-:W-:Y:S01]  /*0900*/  IMAD.MOV.U32 R5, RZ, RZ, R0 ;  /* 0x000000ffff057224 */ /* 0x000fe200078e0000 */
[----:B------:R-:W-:Y:S02]  /*0910*/  IABS R0, R10 ;  /* 0x0000000a00007213 */ /* 0x000fe40000000000 */
[----:B------:R-:W-:Y:S01]  /*0920*/  IABS R8, R4 ;  /* 0x0000000400087213 */ /* 0x000fe20000000000 */
[----:B------:R-:W-:Y:S02]  /*0930*/  IMAD R5, R5, R7, RZ ;  /* 0x0000000705057224 */ /* 0x000fe400078e02ff */
[----:B------:R-:W-:Y:S02]  /*0940*/  IMAD.MOV R6, RZ, RZ, -R0 ;  /* 0x000000ffff067224 */ /* 0x000fe400078e0a00 */
[----:B------:R-:W-:-:S04]  /*0950*/  IMAD.HI.U32 R0, R3, R5, R2 ;  /* 0x0000000503007227 */ /* 0x000fc800078e0002 */
[----:B------:R-:W-:Y:S02]  /*0960*/  IMAD.MOV.U32 R2, RZ, RZ, R8 ;  /* 0x000000ffff027224 */ /* 0x000fe400078e0008 */
[----:B------:R-:W-:Y:S02]  /*0970*/  IMAD.MOV.U32 R3, RZ, RZ, R6 ;  /* 0x000000ffff037224 */ /* 0x000fe400078e0006 */
[----:B------:R-:W-:-:S04]  /*0980*/  IMAD.HI.U32 R0, R0, R2, RZ ;  /* 0x0000000200007227 */ /* 0x000fc800078e00ff */
[----:B------:R-:W-:Y:S02]  /*0990*/  IMAD R2, R0, R3, R2 ;  /* 0x0000000300027224 */ /* 0x000fe400078e0202 */
[----:B------:R-:W-:-:S03]  /*09a0*/  IMAD R3, R4, R11, RZ ;  /* 0x0000000b04037224 */ /* 0x000fc600078e02ff */
[----:B------:R-:W-:Y:S02]  /*09b0*/  ISETP.GT.U32.AND P1, PT, R7, R2, PT ;  /* 0x000000020700720c */ /* 0x000fe40003f24070 */
[----:B------:R-:W-:-:S11]  /*09c0*/  IADD3 R245, R245, -R3, RZ ;  /* 0x80000003f5f57210 */ /* 0x000fd60007ffe0ff */
[----:B------:R-:W-:Y:S01]  /*09d0*/  @!P1 IMAD.IADD R2, R2, 0x1, -R7 ;  /* 0x0000000102029824 */ /* 0x000fe200078e0a07 */
[----:B------:R-:W-:Y:S02]  /*09e0*/  @!P1 IADD3 R0, R0, 0x1, RZ ;  /* 0x0000000100009810 */ /* 0x000fe40007ffe0ff */
[----:B------:R-:W-:Y:S02]  /*09f0*/  ISETP.NE.AND P1, PT, R10, RZ, PT ;  /* 0x000000ff0a00720c */ /* 0x000fe40003f25270 */
[----:B------:R-:W-:Y:S02]  /*0a00*/  ISETP.GE.U32.AND P2, PT, R2, R7, PT ;  /* 0x000000070200720c */ /* 0x000fe40003f46070 */
[----:B------:R-:W-:-:S04]  /*0a10*/  LOP3.LUT R2, R4, R10, RZ, 0x3c, !PT ;  /* 0x0000000a04027212 */ /* 0x000fc800078e3cff */
[----:B------:R-:W-:-:S07]  /*0a20*/  ISETP.GE.AND P0, PT, R2, RZ, PT ;  /* 0x000000ff0200720c */ /* 0x000fce0003f06270 */
[----:B------:R-:W-:-:S06]  /*0a30*/  @P2 IADD3 R0, R0, 0x1, RZ ;  /* 0x0000000100002810 */ /* 0x000fcc0007ffe0ff */
[----:B------:R-:W-:Y:S02]  /*0a40*/  @!P0 IADD3 R0, -R0, RZ, RZ ;  /* 0x000000ff00008210 */ /* 0x000fe40007ffe1ff */
[----:B------:R-:W-:-:S05]  /*0a50*/  @!P1 LOP3.LUT R0, RZ, R10, RZ, 0x33, !PT ;  /* 0x0000000aff009212 */ /* 0x000fca00078e33ff */
[--C-:B------:R-:W-:Y:S02]  /*0a60*/  IMAD.MOV R2, RZ, RZ, -R0.reuse ;  /* 0x000000ffff027224 */ /* 0x100fe400078e0a00 */
[C---:B------:R-:W-:Y:S02]  /*0a70*/  IMAD R0, R10.reuse, 0x1000000, R0 ;  /* 0x010000000a007824 */ /* 0x040fe400078e0200 */
[----:B------:R-:W-:-:S04]  /*0a80*/  IMAD R2, R10, R2, R4 ;  /* 0x000000020a027224 */ /* 0x000fc800078e0204 */
[----:B------:R-:W-:Y:S01]  /*0a90*/  IMAD R246, R2, 0x10000, R0 ;  /* 0x0001000002f67824 */ /* 0x000fe200078e0200 */
[----:B------:R-:W-:Y:S05]  /*0aa0*/  BRA `(.L_x_34) ;  /* 0x0000004000007947 */ /* 0x000fea0003800000 */
.L_x_25:
[----:B--2---:R-:W-:Y:S01]  /*0ab0*/  IMAD.MOV.U32 R245, RZ, RZ, RZ ;  /* 0x000000fffff57224 */ /* 0x004fe200078e00ff */
[----:B------:R-:W-:Y:S01]  /*0ac0*/  MOV R246, RZ ;  /* 0x000000ff00f67202 */ /* 0x000fe20000000f00 */
[----:B------:R-:W-:Y:S01]  /*0ad0*/  IMAD.U32 R244, RZ, RZ, UR4 ;  /* 0x00000004fff47e24 */ /* 0x000fe2000f8e00ff */
[----:B------:R-:W-:Y:S02]  /*0ae0*/  MOV R247, c[0x0][0x53c] ;  /* 0x00014f0000f77a02 */ /* 0x000fe40000000f00 */
.L_x_34:
[----:B------:R-:W-:Y:S01]  /*0af0*/  ISETP.NE.AND P0, PT, R12, RZ, PT ;  /* 0x000000ff0c00720c */ /* 0x000fe20003f05270 */
[----:B------:R-:W-:-:S12]  /*0b00*/  WARPSYNC 0xffffffff ;  /* 0xffffffff00007948 */ /* 0x000fd80003800000 */
[----:B------:R1:W-:Y:S04]  /*0b10*/  @!P0 STS.128 [0xc080], R244 ;  /* 0x00c080f4ff008388 */ /* 0x0003e80000000c00 */
[----:B------:R-:W-:Y:S06]  /*0b20*/  BAR.ARV 0x5, 0x80 ;  /* 0x0142000000007b1d */ /* 0x000fec0000002000 */
.L_x_23:
[----:B-12---:R-:W-:-:S13]  /*0b30*/  ISETP.GE.AND P0, PT, R247, c[0x0][0x53c], PT ;  /* 0x00014f00f7007a0c */ /* 0x006fda0003f06270 */
[----:B------:R-:W-:Y:S05]  /*0b40*/  @P0 EXIT ;  /* 0x000000000000094d */ /* 0x000fea0003800000 */
[----:B------:R-:W1:Y:S01]  /*0b50*/  S2R R11, SR_TID.X ;  /* 0x00000000000b7919 */ /* 0x000e620000002100 */
[----:B------:R-:W-:Y:S02]  /*0b60*/  ULDC UR5, c[0x0][0x2ac] ;  /* 0x0000ab0000057ab9 */ /* 0x000fe40000000800 */
[----:B------:R-:W-:Y:S02]  /*0b70*/  ULDC UR4, c[0x0][0x1d0] ;  /* 0x0000740000047ab9 */ /* 0x000fe40000000800 */
[----:B------:R-:W-:Y:S01]  /*0b80*/  UIMAD UR5, UR5, UR4, URZ ;  /* 0x00000004050572a4 */ /* 0x000fe2000f8e023f */
[----:B-1----:R-:W-:-:S04]  /*0b90*/  SHF.R.S32.HI R9, RZ, 0x1f, R11 ;  /* 0x0000001fff097819 */ /* 0x002fc8000001140b */
[CC--:B------:R-:W-:Y:S02]  /*0ba0*/  LEA.HI R2, R9.reuse, R11.reuse, RZ, 0x4 ;  /* 0x0000000b09027211 */ /* 0x0c0fe400078f20ff */
[CC--:B------:R-:W-:Y:S02]  /*0bb0*/  LEA.HI R17, R9.reuse, R11.reuse, RZ, 0x3 ;  /* 0x0000000b09117211 */ /* 0x0c0fe400078f18ff */
[----:B------:R-:W-:Y:S02]  /*0bc0*/  SHF.R.S32.HI R4, RZ, 0x4, R2 ;  /* 0x00000004ff047819 */ /* 0x000fe40000011402 */
[----:B------:R-:W-:Y:S02]  /*0bd0*/  LEA.HI R8, R9, R11, RZ, 0x2 ;  /* 0x0000000b09087211 */ /* 0x000fe400078f10ff */
[C---:B------:R-:W-:Y:S02]  /*0be0*/  LEA.HI R0, R2.reuse, R4, RZ, 0x1 ;  /* 0x0000000402007211 */ /* 0x040fe400078f08ff */
[----:B------:R-:W-:-:S02]  /*0bf0*/  LOP3.LUT R2, R2, 0xfffffff0, RZ, 0xc0, !PT ;  /* 0xfffffff002027812 */ /* 0x000fc400078ec0ff */
[----:B------:R-:W-:Y:S02]  /*0c00*/  SHF.R.S32.HI R5, RZ, 0x3, R17 ;  /* 0x00000003ff057819 */ /* 0x000fe40000011411 */
[----:B------:R-:W-:Y:S01]  /*0c10*/  LOP3.LUT R3, R0, 0xfffffffe, RZ, 0xc0, !PT ;  /* 0xfffffffe00037812 */ /* 0x000fe200078ec0ff */
[----:B------:R-:W-:Y:S01]  /*0c20*/  IMAD.IADD R0, R11, 0x1, -R2 ;  /* 0x000000010b007824 */ /* 0x000fe200078e0a02 */
[----:B------:R-:W-:Y:S01]  /*0c30*/  LOP3.LUT R227, R8, 0xfffffffc, RZ, 0xc0, !PT ;  /* 0xfffffffc08e37812 */ /* 0x000fe200078ec0ff */
[----:B------:R-:W-:Y:S01]  /*0c40*/  IMAD.SHL.U32 R2, R5, 0x40, RZ ;  /* 0x0000004005027824 */ /* 0x000fe200078e00ff */
[----:B------:R-:W-:Y:S01]  /*0c50*/  LEA.HI R5, R9, R11, RZ, 0x5 ;  /* 0x0000000b09057211 */ /* 0x000fe200078f28ff */
[----:B------:R-:W-:Y:S01]  /*0c60*/  IMAD.IADD R12, R4, 0x1, -R3 ;  /* 0x00000001040c7824 */ /* 0x000fe200078e0a03 */
[----:B------:R-:W-:Y:S01]  /*0c70*/  LEA.HI R7, R0, R0, RZ, 0x1 ;  /* 0x0000000000077211 */ /* 0x000fe200078f08ff */
[----:B------:R-:W-:Y:S01]  /*0c80*/  IMAD.IADD R227, R11, 0x1, -R227 ;  /* 0x000000010be37824 */ /* 0x000fe200078e0ae3 */
[----:B------:R-:W-:-:S02]  /*0c90*/  LOP3.LUT R2, R2, 0xc0, RZ, 0xc0, !PT ;  /* 0x000000c002027812 */ /* 0x000fc400078ec0ff */
[----:B------:R-:W-:Y:S01]  /*0ca0*/  LOP3.LUT R4, R7, 0x7fffffe, RZ, 0xc0, !PT ;  /* 0x07fffffe07047812 */ /* 0x000fe200078ec0ff */
[----:B------:R-:W-:Y:S01]  /*0cb0*/  IMAD.SHL.U32 R196, R227, 0x8, RZ ;  /* 0x00000008e3c47824 */ /* 0x000fe200078e00ff */
[----:B------:R-:W-:Y:S02]  /*0cc0*/  SHF.R.S32.HI R6, RZ, 0x1f, R0 ;  /* 0x0000001fff067819 */ /* 0x000fe40000011400 */
[----:B------:R-:W-:Y:S01]  /*0cd0*/  SHF.R.U32.HI R3, RZ, 0x3, R2 ;  /* 0x00000003ff037819 */ /* 0x000fe20000011602 */
[----:B------:R-:W-:Y:S01]  /*0ce0*/  IMAD.IADD R14, R0, 0x1, -R4 ;  /* 0x00000001000e7824 */ /* 0x000fe200078e0a04 */
[----:B------:R-:W-:Y:S02]  /*0cf0*/  LOP3.LUT R2, R2, 0x18, R196, 0xf8, !PT ;  /* 0x0000001802027812 */ /* 0x000fe400078ef8c4 */
[----:B------:R-:W-:Y:S02]  /*0d00*/  LEA.HI R16, R6, R0, RZ, 0x3 ;  /* 0x0000000006107211 */ /* 0x000fe400078f18ff */
[----:B------:R-:W-:-:S02]  /*0d10*/  LOP3.LUT R0, R5, 0xffffffe0, RZ, 0xc0, !PT ;  /* 0xffffffe005007812 */ /* 0x000fc400078ec0ff */
[----:B------:R-:W-:Y:S02]  /*0d20*/  SHF.R.S32.HI R230, RZ, 0x2, R8 ;  /* 0x00000002ffe67819 */ /* 0x000fe40000011408 */
[----:B------:R-:W-:Y:S01]  /*0d30*/  LOP3.LUT R4, R17, 0xfffffff8, RZ, 0xc0, !PT ;  /* 0xfffffff811047812 */ /* 0x000fe200078ec0ff */
[C---:B------:R-:W-:Y:S01]  /*0d40*/  IMAD.IADD R19, R11.reuse, 0x1, -R0 ;  /* 0x000000010b137824 */ /* 0x040fe200078e0a00 */
[----:B------:R-:W-:Y:S02]  /*0d50*/  LOP3.LUT R10, R2, R3, RZ, 0x3c, !PT ;  /* 0x00000003020a7212 */ /* 0x000fe400078e3cff */
[--C-:B------:R-:W-:Y:S01]  /*0d60*/  SHF.R.S32.HI R6, RZ, 0x5, R5.reuse ;  /* 0x00000005ff067819 */ /* 0x100fe20000011405 */
[----:B------:R-:W-:Y:S01]  /*0d70*/  IMAD.IADD R4, R11, 0x1, -R4 ;  /* 0x000000010b047824 */ /* 0x000fe200078e0a04 */
[----:B------:R-:W-:Y:S02]  /*0d80*/  SHF.R.S32.HI R2, RZ, 0x1f, R5 ;  /* 0x0000001fff027819 */ /* 0x000fe40000011405 */
[----:B------:R-:W-:-:S02]  /*0d90*/  LEA.HI R3, R8, R230, RZ, 0x1 ;  /* 0x000000e608037211 */ /* 0x000fc400078f08ff */
[----:B------:R-:W-:Y:S02]  /*0da0*/  LEA.HI R0, R2, R6, RZ, 0x2 ;  /* 0x0000000602007211 */ /* 0x000fe400078f10ff */
[----:B------:R-:W-:Y:S02]  /*0db0*/  LOP3.LUT R2, R3, 0x7fffffe, RZ, 0xc0, !PT ;  /* 0x07fffffe03027812 */ /* 0x000fe400078ec0ff */
[----:B------:R-:W-:Y:S02]  /*0dc0*/  SHF.R.S32.HI R9, RZ, 0x1f, R8 ;  /* 0x0000001fff097819 */ /* 0x000fe40000011408 */
[----:B------:R-:W-:Y:S01]  /*0dd0*/  SHF.R.S32.HI R3, RZ, 0x1f, R19 ;  /* 0x0000001fff037819 */ /* 0x000fe20000011413 */
[----:B------:R-:W-:Y:S01]  /*0de0*/  IMAD.IADD R2, R230, 0x1, -R2 ;  /* 0x00000001e6027824 */ /* 0x000fe200078e0a02 */
[----:B------:R-:W-:Y:S02]  /*0df0*/  LEA.HI R8, R4, R4, RZ, 0x1 ;  /* 0x0000000404087211 */ /* 0x000fe400078f08ff */
[----:B------:R-:W-:-:S02]  /*0e00*/  LOP3.LUT R0, R0, 0xffffffc, RZ, 0xc0, !PT ;  /* 0x0ffffffc00007812 */ /* 0x000fc400078ec0ff */
[----:B------:R-:W-:Y:S02]  /*0e10*/  LEA.HI R13, R3, R19, RZ, 0x2 ;  /* 0x00000013030d7211 */ /* 0x000fe400078f10ff */
[----:B------:R-:W-:Y:S01]  /*0e20*/  LOP3.LUT R3, R8, 0x3fffffe, RZ, 0xc0, !PT ;  /* 0x03fffffe08037812 */ /* 0x000fe200078ec0ff */
[----:B------:R-:W-:Y:S01]  /*0e30*/  IMAD.IADD R5, R6, 0x1, -R0 ;  /* 0x0000000106057824 */ /* 0x000fe200078e0a00 */
[----:B------:R-:W-:Y:S01]  /*0e40*/  IADD3 R229, R196, 0x40, RZ ;  /* 0x00000040c4e57810 */ /* 0x000fe20007ffe0ff */
[----:B------:R-:W-:Y:S01]  /*0e50*/  IMAD R0, R6, 0x8, R2 ;  /* 0x0000000806007824 */ /* 0x000fe200078e0202 */
[----:B------:R-:W-:Y:S01]  /*0e60*/  SHF.R.S32.HI R2, RZ, 0x2, R13 ;  /* 0x00000002ff027819 */ /* 0x000fe2000001140d */
[----:B------:R-:W-:Y:S01]  /*0e70*/  IMAD.IADD R11, R4, 0x1, -R3 ;  /* 0x00000001040b7824 */ /* 0x000fe200078e0a03 */
[----:B------:R-:W-:Y:S01]  /*0e80*/  LEA.HI R3, R9, R230, RZ, 0x3 ;  /* 0x000000e609037211 */ /* 0x000fe200078f18ff */
[----:B------:R-:W-:Y:S01]  /*0e90*/  IMAD.U32 R4, R0, 0x20, R10 ;  /* 0x0000002000047824 */ /* 0x000fe200078e000a */
[----:B------:R-:W-:Y:S01]  /*0ea0*/  LEA.HI R0, R227, R227, RZ, 0x1 ;  /* 0x000000e3e3007211 */ /* 0x000fe200078f08ff */
[----:B------:R-:W-:Y:S01]  /*0eb0*/  IMAD R18, R5, 0x10, R2 ;  /* 0x0000001005127824 */ /* 0x000fe200078e0202 */
[----:B------:R-:W-:Y:S01]  /*0ec0*/  LOP3.LUT R2, R3, 0xfffffff8, RZ, 0xc0, !PT ;  /* 0xfffffff803027812 */ /* 0x000fe200078ec0ff */
[----:B------:R-:W-:Y:S01]  /*0ed0*/  IMAD.SHL.U32 R6, R6, 0x200, RZ ;  /* 0x0000020006067824 */ /* 0x000fe200078e00ff */
[----:B------:R1:W-:Y:S01]  /*0ee0*/  STL [R1+0x3c], R4 ;  /* 0x00003c0401007387 */ /* 0x0003e20000100800 */
[----:B------:R-:W-:-:S02]  /*0ef0*/  SHF.R.S32.HI R9, RZ, 0x1, R7 ;  /* 0x00000001ff097819 */ /* 0x000fc40000011407 */
[----:B------:R-:W-:Y:S01]  /*0f00*/  IMAD.IADD R3, R230, 0x1, -R2 ;  /* 0x00000001e6037824 */ /* 0x000fe200078e0a02 */
[----:B------:R-:W-:Y:S01]  /*0f10*/  SHF.R.S32.HI R10, RZ, 0x1f, R7 ;  /* 0x0000001fff0a7819 */ /* 0x000fe20000011407 */
[----:B------:R-:W-:Y:S01]  /*0f20*/  IMAD.SHL.U32 R2, R0, 0x20, RZ ;  /* 0x0000002000027824 */ /* 0x000fe200078e00ff */
[----:B------:R-:W-:Y:S01]  /*0f30*/  STL [R1+0x60], R18 ;  /* 0x0000601201007387 */ /* 0x000fe20000100800 */
[----:B------:R-:W-:Y:S02]  /*0f40*/  IADD3 R228, R196, 0x20, RZ ;  /* 0x00000020c4e47810 */ /* 0x000fe40007ffe0ff */
[----:B------:R-:W-:Y:S02]  /*0f50*/  LEA.HI R7, R3, R3, RZ, 0x1 ;  /* 0x0000000303077211 */ /* 0x000fe400078f08ff */
[----:B------:R-:W-:Y:S02]  /*0f60*/  LOP3.LUT R2, R2, 0xffffffc0, RZ, 0xc0, !PT ;  /* 0xffffffc002027812 */ /* 0x000fe400078ec0ff */
[----:B------:R-:W-:-:S02]  /*0f70*/  LOP3.LUT R5, R7, 0x3fffffe, RZ, 0xc0, !PT ;  /* 0x03fffffe07057812 */ /* 0x000fc400078ec0ff */
[----:B-1----:R-:W-:Y:S02]  /*0f80*/  LOP3.LUT R4, R0, 0x1ffffffe, RZ, 0xc0, !PT ;  /* 0x1ffffffe00047812 */ /* 0x002fe400078ec0ff */
[----:B------:R-:W-:Y:S01]  /*0f90*/  SHF.R.S32.HI R0, RZ, 0x1, R8 ;  /* 0x00000001ff007819 */ /* 0x000fe20000011408 */
[----:B------:R-:W-:Y:S02]  /*0fa0*/  IMAD.IADD R8, R3, 0x1, -R5 ;  /* 0x0000000103087824 */ /* 0x000fe400078e0a05 */
[C---:B------:R-:W-:Y:S01]  /*0fb0*/  IMAD.IADD R4, R227.reuse, 0x1, -R4 ;  /* 0x00000001e3047824 */ /* 0x040fe200078e0a04 */
[C---:B------:R-:W-:Y:S01]  /*0fc0*/  LOP3.LUT P2, RZ, R0.reuse, 0x2, RZ, 0xc0, !PT ;  /* 0x0000000200ff7812 */ /* 0x040fe2000784c0ff */
[----:B------:R-:W-:Y:S02]  /*0fd0*/  IMAD.SHL.U32 R0, R0, 0x40, RZ ;  /* 0x0000004000007824 */ /* 0x000fe400078e00ff */
[----:B------:R-:W-:Y:S01]  /*0fe0*/  IMAD R15, R4, 0x8, R2 ;  /* 0x00000008040f7824 */ /* 0x000fe200078e0202 */
[----:B------:R-:W-:Y:S01]  /*0ff0*/  LEA.HI R2, R10, R9, RZ, 0x2 ;  /* 0x000000090a027211 */ /* 0x000fe200078f10ff */
[----:B------:R-:W-:Y:S01]  /*1000*/  IMAD R3, R227, 0x2, R6 ;  /* 0x00000002e3037824 */ /* 0x000fe200078e0206 */
[----:B------:R-:W-:-:S02]  /*1010*/  LOP3.LUT R0, R0, 0xc0, RZ, 0xc0, !PT ;  /* 0x000000c000007812 */ /* 0x000fc400078ec0ff */
[----:B------:R-:W-:Y:S02]  /*1020*/  LOP3.LUT R2, R2, 0xfffffffc, RZ, 0xc0, !PT ;  /* 0xfffffffc02027812 */ /* 0x000fe400078ec0ff */
[----:B------:R-:W-:Y:S02]  /*1030*/  LOP3.LUT R5, R0, 0x8, R17, 0xf8, !PT ;  /* 0x0000000800057812 */ /* 0x000fe400078ef811 */
[----:B------:R-:W-:Y:S01]  /*1040*/  SHF.R.U32.HI R4, RZ, 0x3, R0 ;  /* 0x00000003ff047819 */ /* 0x000fe20000011600 */
[----:B------:R-:W-:Y:S01]  /*1050*/  IMAD.IADD R2, R9, 0x1, -R2 ;  /* 0x0000000109027824 */ /* 0x000fe200078e0a02 */
[----:B------:R-:W-:Y:S01]  /*1060*/  SHF.R.S32.HI R0, RZ, 0x1, R7 ;  /* 0x00000001ff007819 */ /* 0x000fe20000011407 */
[----:B------:R-:W-:Y:S01]  /*1070*/  IMAD R7, R8, 0x20, R3 ;  /* 0x0000002008077824 */ /* 0x000fe200078e0203 */
[----:B------:R-:W-:Y:S01]  /*1080*/  LOP3.LUT R10, R5, R4, RZ, 0x3c, !PT ;  /* 0x00000004050a7212 */ /* 0x000fe200078e3cff */
[----:B------:R-:W-:Y:S01]  /*1090*/  IMAD.SHL.U32 R5, R16, 0x20, RZ ;  /* 0x0000002010057824 */ /* 0x000fe200078e00ff */
[C---:B------:R-:W-:Y:S01]  /*10a0*/  LOP3.LUT R4, R0.reuse, 0x1, RZ, 0xc0, !PT ;  /* 0x0000000100047812 */ /* 0x040fe200078ec0ff */
[----:B------:R-:W-:Y:S01]  /*10b0*/  IMAD.SHL.U32 R3, R0, 0x40, RZ ;  /* 0x0000004000037824 */ /* 0x000fe200078e00ff */
[C---:B------:R-:W-:Y:S01]  /*10c0*/  LOP3.LUT P3, RZ, R2.reuse, 0x2, RZ, 0xc0, !PT ;  /* 0x0000000202ff7812 */ /* 0x040fe2000786c0ff */
[----:B------:R-:W-:Y:S01]  /*10d0*/  IMAD.SHL.U32 R2, R2, 0x40, RZ ;  /* 0x0000004002027824 */ /* 0x000fe200078e00ff */
[----:B------:R-:W-:Y:S01]  /*10e0*/  LOP3.LUT P0, RZ, R0, 0x2, RZ, 0xc0, !PT ;  /* 0x0000000200ff7812 */ /* 0x000fe2000780c0ff */
[C---:B------:R-:W-:Y:S01]  /*10f0*/  IMAD.SHL.U32 R8, R12.reuse, 0x8, RZ ;  /* 0x000000080c087824 */ /* 0x040fe200078e00ff */
[----:B------:R-:W-:Y:S01]  /*1100*/  LOP3.LUT R3, R3, 0xc0, RZ, 0xc0, !PT ;  /* 0x000000c003037812 */ /* 0x000fe200078ec0ff */
[----:B------:R-:W-:Y:S01]  /*1110*/  IMAD R9, R12, 0x8, R11 ;  /* 0x000000080c097824 */ /* 0x000fe200078e020b */
[----:B------:R-:W-:-:S02]  /*1120*/  LOP3.LUT R0, R5, 0xffffff00, RZ, 0xc0, !PT ;  /* 0xffffff0005007812 */ /* 0x000fc400078ec0ff */
[----:B------:R-:W-:Y:S02]  /*1130*/  LEA.HI R3, R3, R3, RZ, 0x1d ;  /* 0x0000000303037211 */ /* 0x000fe400078fe8ff */
[----:B------:R-:W-:Y:S01]  /*1140*/  ISETP.NE.U32.AND P1, PT, R4, 0x1, PT ;  /* 0x000000010400780c */ /* 0x000fe20003f25070 */
[----:B------:R-:W-:Y:S01]  /*1150*/  IMAD.IADD R4, R0, 0x1, R6 ;  /* 0x0000000100047824 */ /* 0x000fe200078e0206 */
[----:B------:R-:W-:Y:S01]  /*1160*/  LOP3.LUT R2, R2, 0xc0, RZ, 0xc0, !PT ;  /* 0x000000c002027812 */ /* 0x000fe200078ec0ff */
[----:B------:R-:W-:Y:S02]  /*1170*/  IMAD.IADD R3, R3, 0x1, R7 ;  /* 0x0000000103037824 */ /* 0x000fe400078e0207 */
[----:B------:R-:W-:Y:S01]  /*1180*/  IMAD R7, R14, 0x20, R0 ;  /* 0x000000200e077824 */ /* 0x000fe200078e0200 */
[----:B------:R-:W-:Y:S01]  /*1190*/  LOP3.LUT R6, R2, 0x8, R8, 0xf8, !PT ;  /* 0x0000000802067812 */ /* 0x000fe200078ef808 */
[----:B------:R-:W-:Y:S01]  /*11a0*/  IMAD.SHL.U32 R243, R3, 0x2, RZ ;  /* 0x0000000203f37824 */ /* 0x000fe200078e00ff */
[----:B------:R-:W-:Y:S01]  /*11b0*/  SHF.R.U32.HI R5, RZ, 0x3, R2 ;  /* 0x00000003ff057819 */ /* 0x000fe20000011602 */
[----:B------:R-:W-:Y:S01]  /*11c0*/  IMAD R2, R14, 0x20, R4 ;  /* 0x000000200e027824 */ /* 0x000fe200078e0204 */
[----:B------:R-:W-:Y:S01]  /*11d0*/  SHF.R.S32.HI R8, RZ, 0x1f, R229 ;  /* 0x0000001fff087819 */ /* 0x000fe200000114e5 */
[----:B------:R-:W-:Y:S01]  /*11e0*/  IMAD.U32 R0, R9, 0x20, R10 ;  /* 0x0000002009007824 */ /* 0x000fe200078e000a */
[----:B------:R-:W-:-:S02]  /*11f0*/  IADD3 R4, R243, 0x80, RZ ;  /* 0x00000080f3047810 */ /* 0x000fc40007ffe0ff */
[----:B------:R-:W-:Y:S02]  /*1200*/  IADD3 R248, R243, 0x70, RZ ;  /* 0x00000070f3f87810 */ /* 0x000fe40007ffe0ff */
[----:B------:R-:W-:Y:S02]  /*1210*/  @P1 IADD3 R248, R4, 0x10, RZ ;  /* 0x0000001004f81810 */ /* 0x000fe40007ffe0ff */
[----:B------:R-:W-:Y:S02]  /*1220*/  LOP3.LUT R4, R13, 0x7ffffffc, RZ, 0xc0, !PT ;  /* 0x7ffffffc0d047812 */ /* 0x000fe400078ec0ff */
[----:B------:R-:W-:Y:S01]  /*1230*/  LOP3.LUT R3, R6, R5, RZ, 0x3c, !PT ;  /* 0x0000000506037212 */ /* 0x000fe200078e3cff */
[----:B------:R-:W-:Y:S01]  /*1240*/  IMAD.MOV.U32 R6, RZ, RZ, 0x20 ;  /* 0x00000020ff067424 */ /* 0x000fe200078e00ff */
[----:B------:R-:W-:Y:S01]  /*1250*/  SHF.R.S32.HI R5, RZ, 0x1f, R228 ;  /* 0x0000001fff057819 */ /* 0x000fe200000114e4 */
[----:B------:R-:W-:Y:S01]  /*1260*/  IMAD.IADD R4, R19, 0x1, -R4 ;  /* 0x0000000113047824 */ /* 0x000fe200078e0a04 */
[----:B------:R-:W-:Y:S01]  /*1270*/  LEA R123, R0, 0x3c80, 0x1 ;  /* 0x00003c80007b7811 */ /* 0x000fe200078e08ff */
[----:B------:R-:W-:Y:S01]  /*1280*/  IMAD.IADD R2, R3, 0x1, R2 ;  /* 0x0000000103027824 */ /* 0x000fe200078e0202 */
[----:B------:R-:W-:Y:S01]  /*1290*/  SEL R5, R6, 0xffffffe0, !P0 ;  /* 0xffffffe006057807 */ /* 0x000fe20004000000 */
[----:B------:R-:W-:Y:S01]  /*12a0*/  IMAD.SHL.U32 R4, R4, 0x2, RZ ;  /* 0x0000000204047824 */ /* 0x000fe200078e00ff */
[----:B------:R-:W-:Y:S01]  /*12b0*/  IADD3 R184, R123, 0x20, RZ ;  /* 0x000000207bb87810 */ /* 0x000fe20007ffe0ff */
[----:B------:R-:W-:Y:S01]  /*12c0*/  IMAD.IADD R3, R3, 0x1, R7 ;  /* 0x0000000103037824 */ /* 0x000fe200078e0207 */
[----:B------:R-:W-:Y:S01]  /*12d0*/  SHF.R.S32.HI R7, RZ, 0x1f, R196 ;  /* 0x0000001fff077819 */ /* 0x000fe200000114c4 */
[----:B------:R-:W-:Y:S01]  /*12e0*/  IMAD.IADD R7, R18, 0x1, R15 ;  /* 0x0000000112077824 */ /* 0x000fe200078e020f */
[C---:B------:R-:W-:Y:S01]  /*12f0*/  IADD3 R13, R4.reuse, 0x8, RZ ;  /* 0x00000008040d7810 */ /* 0x040fe20007ffe0ff */
[----:B------:R-:W-:Y:S01]  /*1300*/  STL [R1+0x2c], R4 ;  /* 0x00002c0401007387 */ /* 0x000fe20000100800 */
[----:B------:R-:W-:-:S02]  /*1310*/  IADD3 R12, R4, 0x10, RZ ;  /* 0x00000010040c7810 */ /* 0x000fc40007ffe0ff */
[C---:B------:R-:W-:Y:S01]  /*1320*/  IADD3 R11, R4.reuse, 0x18, RZ ;  /* 0x00000018040b7810 */ /* 0x040fe20007ffe0ff */
[----:B------:R1:W-:Y:S01]  /*1330*/  STL [R1+0x64], R7 ;  /* 0x0000640701007387 */ /* 0x0003e20000100800 */
[C---:B------:R-:W-:Y:S02]  /*1340*/  IADD3 R10, R4.reuse, 0x20, RZ ;  /* 0x00000020040a7810 */ /* 0x040fe40007ffe0ff */
[C---:B------:R-:W-:Y:S01]  /*1350*/  IADD3 R9, R4.reuse, 0x28, RZ ;  /* 0x0000002804097810 */ /* 0x040fe20007ffe0ff */
[----:B------:R2:W-:Y:S01]  /*1360*/  STL [R1+0x18], R13 ;  /* 0x0000180d01007387 */ /* 0x0005e20000100800 */
[C---:B------:R-:W-:Y:S02]  /*1370*/  IADD3 R8, R4.reuse, 0x30, RZ ;  /* 0x0000003004087810 */ /* 0x040fe40007ffe0ff */
[C---:B------:R-:W-:Y:S01]  /*1380*/  IADD3 R252, R4.reuse, 0x40, RZ ;  /* 0x0000004004fc7810 */ /* 0x040fe20007ffe0ff */
[----:B------:R-:W-:Y:S01]  /*1390*/  STL [R1+0x14], R12 ;  /* 0x0000140c01007387 */ /* 0x000fe20000100800 */
[----:B------:R-:W-:-:S02]  /*13a0*/  IADD3 R251, R4, 0x48, RZ ;  /* 0x0000004804fb7810 */ /* 0x000fc40007ffe0ff */
[C---:B------:R-:W-:Y:S01]  /*13b0*/  IADD3 R250, R4.reuse, 0x50, RZ ;  /* 0x0000005004fa7810 */ /* 0x040fe20007ffe0ff */
[----:B------:R3:W-:Y:S01]  /*13c0*/  STL [R1+0x10], R11 ;  /* 0x0000100b01007387 */ /* 0x0007e20000100800 */
[----:B------:R-:W-:Y:S02]  /*13d0*/  IADD3 R249, R4, 0x58, RZ ;  /* 0x0000005804f97810 */ /* 0x000fe40007ffe0ff */
[----:B------:R-:W-:Y:S01]  /*13e0*/  SHF.R.S32.HI R0, RZ, 0x1f, R252 ;  /* 0x0000001fff007819 */ /* 0x000fe200000114fc */
[----:B------:R4:W-:Y:S01]  /*13f0*/  STL [R1+0xc], R10 ;  /* 0x00000c0a01007387 */ /* 0x0009e20000100800 */
[----:B------:R-:W-:Y:S01]  /*1400*/  SHF.R.S32.HI R0, RZ, 0x1f, R250 ;  /* 0x0000001fff007819 */ /* 0x000fe200000114fa */
[----:B------:R-:W-:Y:S01]  /*1410*/  IMAD.IADD R0, R243, 0x1, R5 ;  /* 0x00000001f3007824 */ /* 0x000fe200078e0205 */
[----:B------:R-:W-:Y:S01]  /*1420*/  LEA R182, R2, 0x6080, 0x1 ;  /* 0x0000608002b67811 */ /* 0x000fe200078e08ff */
[----:B------:R-:W-:Y:S01]  /*1430*/  STL [R1+0x8], R9 ;  /* 0x0000080901007387 */ /* 0x000fe20000100800 */
[----:B------:R-:W-:-:S02]  /*1440*/  LEA R180, R3, 0x1880, 0x1 ;  /* 0x0000188003b47811 */ /* 0x000fc400078e08ff */
[----:B------:R-:W-:Y:S01]  /*1450*/  @P2 IADD3 R184, R123, -0x20, RZ ;  /* 0xffffffe07bb82810 */ /* 0x000fe20007ffe0ff */
[----:B------:R5:W-:Y:S01]  /*1460*/  STL [R1+0x4], R8 ;  /* 0x0000040801007387 */ /* 0x000be20000100800 */
[----:B-1----:R-:W-:Y:S02]  /*1470*/  IADD3 R7, R4, 0x38, RZ ;  /* 0x0000003804077810 */ /* 0x002fe40007ffe0ff */
[----:B------:R-:W-:Y:S02]  /*1480*/  SEL R4, R6, 0xffffffe0, !P3 ;  /* 0xffffffe006047807 */ /* 0x000fe40005800000 */
[----:B--2---:R-:W-:Y:S01]  /*1490*/  SHF.R.S32.HI R13, RZ, 0x1f, R13 ;  /* 0x0000001fff0d7819 */ /* 0x004fe2000001140d */
[----:B------:R-:W-:Y:S01]  /*14a0*/  STL [R1], R7 ;  /* 0x0000000701007387 */ /* 0x000fe20000100800 */
[----:B------:R-:W-:Y:S01]  /*14b0*/  SHF.R.S32.HI R6, RZ, 0x1f, R12 ;  /* 0x0000001fff067819 */ /* 0x000fe2000001140c */
[----:B------:R-:W-:Y:S01]  /*14c0*/  IMAD.IADD R183, R182, 0x1, R4 ;  /* 0x00000001b6b77824 */ /* 0x000fe200078e0204 */
[C---:B------:R-:W-:Y:S01]  /*14d0*/  IADD3 R192, R184.reuse, 0x400, RZ ;  /* 0x00000400b8c07810 */ /* 0x040fe20007ffe0ff */
[----:B------:R-:W-:Y:S01]  /*14e0*/  STL [R1+0x58], R13 ;  /* 0x0000580d01007387 */ /* 0x000fe20000100800 */
[----:B------:R-:W-:Y:S01]  /*14f0*/  IADD3 R191, R184, 0x800, RZ ;  /* 0x00000800b8bf7810 */ /* 0x000fe20007ffe0ff */
[----:B------:R-:W-:Y:S01]  /*1500*/  IMAD.IADD R181, R4, 0x1, R180 ;  /* 0x0000000104b57824 */ /* 0x000fe200078e02b4 */
[----:B---3--:R-:W-:Y:S01]  /*1510*/  SHF.R.S32.HI R11, RZ, 0x1f, R11 ;  /* 0x0000001fff0b7819 */ /* 0x008fe2000001140b */
[----:B------:R1:W-:Y:S01]  /*1520*/  STL [R1+0x54], R6 ;  /* 0x0000540601007387 */ /* 0x0003e20000100800 */
[----:B------:R-:W-:-:S02]  /*1530*/  IADD3 R190, R184, 0xc00, RZ ;  /* 0x00000c00b8be7810 */ /* 0x000fc40007ffe0ff */
[----:B----4-:R-:W-:Y:S01]  /*1540*/  SHF.R.S32.HI R10, RZ, 0x1f, R10 ;  /* 0x0000001fff0a7819 */ /* 0x010fe2000001140a */
[----:B------:R-:W-:Y:S01]  /*1550*/  STL [R1+0x50], R11 ;  /* 0x0000500b01007387 */ /* 0x000fe20000100800 */
[C---:B------:R-:W-:Y:S02]  /*1560*/  IADD3 R189, R184.reuse, 0x1000, RZ ;  /* 0x00001000b8bd7810 */ /* 0x040fe40007ffe0ff */
[C---:B------:R-:W-:Y:S01]  /*1570*/  IADD3 R188, R184.reuse, 0x1400, RZ ;  /* 0x00001400b8bc7810 */ /* 0x040fe20007ffe0ff */
[----:B------:R-:W-:Y:S01]  /*1580*/  STL [R1+0x4c], R10 ;  /* 0x00004c0a01007387 */ /* 0x000fe20000100800 */
[C---:B------:R-:W-:Y:S02]  /*1590*/  IADD3 R187, R184.reuse, 0x1800, RZ ;  /* 0x00001800b8bb7810 */ /* 0x040fe40007ffe0ff */
[----:B-----5:R-:W-:Y:S02]  /*15a0*/  SHF.R.S32.HI R8, RZ, 0x1f, R8 ;  /* 0x0000001fff087819 */ /* 0x020fe40000011408 */
[----:B------:R-:W-:-:S02]  /*15b0*/  IADD3 R186, R184, 0x1c00, RZ ;  /* 0x00001c00b8ba7810 */ /* 0x000fc40007ffe0ff */
[----:B------:R-:W-:Y:S02]  /*15c0*/  IADD3 R185, R184, 0x2000, RZ ;  /* 0x00002000b8b97810 */ /* 0x000fe40007ffe0ff */
[----:B-1----:R-:W-:-:S05]  /*15d0*/  SHF.R.S32.HI R6, RZ, 0x1f, R9 ;  /* 0x0000001fff067819 */ /* 0x002fca0000011409 */
[----:B------:R1:W-:Y:S04]  /*15e0*/  STL [R1+0x48], R6 ;  /* 0x0000480601007387 */ /* 0x0003e80000100800 */
[----:B------:R-:W-:Y:S01]  /*15f0*/  STL [R1+0x44], R8 ;  /* 0x0000440801007387 */ /* 0x000fe20000100800 */
[----:B-1----:R-:W-:Y:S02]  /*1600*/  SHF.R.S32.HI R6, RZ, 0x1f, R7 ;  /* 0x0000001fff067819 */ /* 0x002fe40000011407 */
[----:B------:R-:W-:-:S03]  /*1610*/  SHF.R.S32.HI R7, RZ, 0x1f, R251 ;  /* 0x0000001fff077819 */ /* 0x000fc600000114fb */
[----:B------:R1:W-:Y:S04]  /*1620*/  STL [R1+0x40], R6 ;  /* 0x0000400601007387 */ /* 0x0003e80000100800 */
[----:B------:R2:W-:Y:S01]  /*1630*/  STL [R1+0x20], R0 ;  /* 0x0000200001007387 */ /* 0x0005e20000100800 */
[----:B-1----:R-:W-:Y:S01]  /*1640*/  SHF.R.S32.HI R6, RZ, 0x1f, R249 ;  /* 0x0000001fff067819 */ /* 0x002fe200000114f9 */
[----:B--2---:R-:W-:-:S05]  /*1650*/  IMAD.IADD R0, R5, 0x1, R248 ;  /* 0x0000000105007824 */ /* 0x004fca00078e02f8 */
[----:B------:R1:W-:Y:S02]  /*1660*/  STL [R1+0x1c], R0 ;  /* 0x00001c0001007387 */ /* 0x0003e40000100800 */
.L_x_143:
[----:B------:R-:W-:-:S04]  /*1670*/  IMAD.MOV.U32 R8, RZ, RZ, 0x4 ;  /* 0x00000004ff087424 */ /* 0x000fc800078e00ff */
[----:B------:R-:W-:-:S05]  /*1680*/  IMAD.WIDE R2, R247, R8, c[0x0][0x588] ;  /* 0x00016200f7027625 */ /* 0x000fca00078e0208 */
[----:B------:R-:W2:Y:S01]  /*1690*/  LDG.E R242, [R2.64] ;  /* 0x0000000602f27981 */ /* 0x000ea2000c1e1900 */
[----:B------:R-:W-:Y:S01]  /*16a0*/  ISETP.NE.U32.AND P4, PT, RZ, c[0x0][0x370], PT ;  /* 0x0000dc00ff007a0c */ /* 0x000fe20003f85070 */
[----:B------:R-:W-:Y:S01]  /*16b0*/  IMAD.MOV.U32 R236, RZ, RZ, RZ ;  /* 0x000000ffffec7224 */ /* 0x000fe200078e00ff */
[----:B------:R-:W-:Y:S01]  /*16c0*/  ISETP.NE.U32.AND P3, PT, RZ, c[0x0][0x360], PT ;  /* 0x0000d800ff007a0c */ /* 0x000fe20003f65070 */
[----:B------:R-:W-:Y:S01]  /*16d0*/  IMAD.MOV.U32 R10, RZ, RZ, RZ ;  /* 0x000000ffff0a7224 */ /* 0x000fe200078e00ff */
[----:B------:R-:W-:Y:S02]  /*16e0*/  ISETP.NE.AND.EX P4, PT, RZ, c[0x0][0x374], PT, P4 ;  /* 0x0000dd00ff007a0c */ /* 0x000fe40003f85340 */
[----:B------:R-:W-:Y:S02]  /*16f0*/  ISETP.NE.AND.EX P3, PT, RZ, c[0x0][0x364], PT, P3 ;  /* 0x0000d900ff007a0c */ /* 0x000fe40003f65330 */
[----:B------:R-:W-:-:S04]  /*1700*/  ISETP.NE.U32.AND P0, PT, RZ, c[0x0][0x348], PT ;  /* 0x0000d200ff007a0c */ /* 0x000fc80003f05070 */
[----:B------:R-:W-:Y:S02]  /*1710*/  ISETP.NE.AND.EX P0, PT, RZ, c[0x0][0x34c], PT, P0 ;  /* 0x0000d300ff007a0c */ /* 0x000fe40003f05300 */
[----:B--2---:R-:W-:Y:S01]  /*1720*/  SHF.R.S32.HI R12, RZ, 0x1f, R242 ;  /* 0x0000001fff0c7819 */ /* 0x004fe200000114f2 */
[C---:B------:R-:W-:Y:S02]  /*1730*/  IMAD.SHL.U32 R14, R242.reuse, 0x4, RZ ;  /* 0x00000004f20e7824 */ /* 0x040fe400078e00ff */
[C---:B------:R-:W-:Y:S02]  /*1740*/  @P4 LEA R6, P2, R242.reuse, c[0x0][0x370], 0x2 ;  /* 0x0000dc00f2064a11 */ /* 0x040fe400078410ff */
[C-C-:B------:R-:W-:Y:S01]  /*1750*/  SHF.L.U64.HI R13, R242.reuse, 0x2, R12.reuse ;  /* 0x00000002f20d7819 */ /* 0x140fe2000001020c */
[----:B------:R2:W-:Y:S01]  /*1760*/  STL [R1+0x34], R12 ;  /* 0x0000340c01007387 */ /* 0x0005e20000100800 */
[----:B------:R-:W-:Y:S02]  /*1770*/  @P4 LEA.HI.X R7, R242, c[0x0][0x374], R12, 0x2, P2 ;  /* 0x0000dd00f2074a11 */ /* 0x000fe400010f140c */
[C---:B------:R-:W-:Y:S01]  /*1780*/  @P3 IADD3 R4, P1, R14.reuse, c[0x0][0x360], RZ ;  /* 0x0000d8000e043a10 */ /* 0x040fe20007f3e0ff */
[----:B------:R2:W-:Y:S01]  /*1790*/  STL [R1+0x24], R14 ;  /* 0x0000240e01007387 */ /* 0x0005e20000100800 */
[----:B------:R-:W-:-:S02]  /*17a0*/  IADD3 R2, P2, R14, c[0x0][0x348], RZ ;  /* 0x0000d2000e027a10 */ /* 0x000fc40007f5e0ff */
[C---:B------:R-:W-:Y:S01]  /*17b0*/  @P3 IADD3.X R5, R13.reuse, c[0x0][0x364], RZ, P1, !PT ;  /* 0x0000d9000d053a10 */ /* 0x040fe20000ffe4ff */
[----:B------:R2:W5:Y:S01]  /*17c0*/  @P4 LDG.E R236, [R6.64] ;  /* 0x0000000606ec4981 */ /* 0x000562000c1e1900 */
[----:B------:R-:W-:-:S03]  /*17d0*/  IADD3.X R3, R13, c[0x0][0x34c], RZ, P2, !PT ;  /* 0x0000d3000d037a10 */ /* 0x000fc600017fe4ff */
[----:B------:R2:W5:Y:S04]  /*17e0*/  @P3 LDG.E R15, [R4.64] ;  /* 0x00000006040f3981 */ /* 0x000568000c1e1900 */
[----:B------:R2:W5:Y:S04]  /*17f0*/  @P0 LDG.E R10, [R2.64] ;  /* 0x00000006020a0981 */ /* 0x000568000c1e1900 */
[----:B------:R2:W-:Y:S01]  /*1800*/  STL [R1+0x28], R13 ;  /* 0x0000280d01007387 */ /* 0x0005e20000100800 */
[----:B------:R-:W-:Y:S01]  /*1810*/  YIELD ;  /* 0x0000000000007946 */ /* 0x000fe20003800000 */
[----:B------:R-:W-:Y:S05]  /*1820*/  @P3 BRA `(.L_x_35) ;  /* 0x0000005000003947 */ /* 0x000fea0003800000 */
[----:B-----5:R-:W-:Y:S01]  /*1830*/  MOV R15, c[0x0][0x168] ;  /* 0x00005a00000f7a02 */ /* 0x020fe20000000f00 */
[----:B------:R-:W-:Y:S05]  /*1840*/  @!P0 BRA `(.L_x_35) ;  /* 0x0000003000008947 */ /* 0x000fea0003800000 */
[----:B-1----:R1:W3:Y:S04]  /*1850*/  LDG.E R0, [R2.64] ;  /* 0x0000000602007981 */ /* 0x0022e8000c1e1900 */
[----:B-12---:R-:W3:Y:S02]  /*1860*/  LDG.E R2, [R2.64+0x4] ;  /* 0x0000040602027981 */ /* 0x006ee4000c1e1900 */
[----:B---3--:R-:W-:-:S02]  /*1870*/  IADD3 R15, -R0, R2, RZ ;  /* 0x00000002000f7210 */ /* 0x008fc40007ffe1ff */
.L_x_35:
[----:B------:R-:W-:-:S04]  /*1880*/  ISETP.NE.U32.AND P1, PT, RZ, c[0x0][0x368], PT ;  /* 0x0000da00ff007a0c */ /* 0x000fc80003f25070 */
[----:B------:R-:W-:-:S13]  /*1890*/  ISETP.NE.AND.EX P1, PT, RZ, c[0x0][0x36c], PT, P1 ;  /* 0x0000db00ff007a0c */ /* 0x000fda0003f25310 */
[----:B------:R-:W-:Y:S05]  /*18a0*/  @!P1 BRA `(.L_x_36) ;  /* 0x0000004000009947 */ /* 0x000fea0003800000 */
[----:B--2---:R-:W-:-:S04]  /*18b0*/  IADD3 R2, P1, R14, c[0x0][0x368], RZ ;  /* 0x0000da000e027a10 */ /* 0x004fc80007f3e0ff */
[----:B------:R-:W-:-:S05]  /*18c0*/  IADD3.X R3, R13, c[0x0][0x36c], RZ, P1, !PT ;  /* 0x0000db000d037a10 */ /* 0x000fca0000ffe4ff */
[----:B-1----:R1:W5:Y:S01]  /*18d0*/  LDG.E R0, [R2.64] ;  /* 0x0000000602007981 */ /* 0x002362000c1e1900 */
[----:B------:R-:W-:Y:S05]  /*18e0*/  BRA `(.L_x_37) ;  /* 0x0000008000007947 */ /* 0x000fea0003800000 */
.L_x_36:
[----:B------:R-:W-:Y:S01]  /*18f0*/  ISETP.NE.U32.AND P1, PT, RZ, c[0x0][0x350], PT ;  /* 0x0000d400ff007a0c */ /* 0x000fe20003f25070 */
[----:B-1----:R-:W-:-:S03]  /*1900*/  IMAD.U32 R0, RZ, RZ, UR5 ;  /* 0x00000005ff007e24 */ /* 0x002fc6000f8e00ff */
[----:B------:R-:W-:-:S13]  /*1910*/  ISETP.NE.AND.EX P1, PT, RZ, c[0x0][0x354], PT, P1 ;  /* 0x0000d500ff007a0c */ /* 0x000fda0003f25310 */
[----:B------:R-:W-:Y:S05]  /*1920*/  @!P1 BRA `(.L_x_37) ;  /* 0x0000004000009947 */ /* 0x000fea0003800000 */
[----:B--2---:R-:W-:-:S05]  /*1930*/  IMAD.WIDE R2, R242, R8, c[0x0][0x350] ;  /* 0x0000d400f2027625 */ /* 0x004fca00078e0208 */
[----:B------:R-:W2:Y:S04]  /*1940*/  LDG.E R4, [R2.64] ;  /* 0x0000000602047981 */ /* 0x000ea8000c1e1900 */
[----:B------:R-:W2:Y:S02]  /*1950*/  LDG.E R0, [R2.64+0x4] ;  /* 0x0000040602007981 */ /* 0x000ea4000c1e1900 */
[----:B--2---:R-:W-:-:S04]  /*1960*/  IADD3 R0, -R4, R0, RZ ;  /* 0x0000000004007210 */ /* 0x004fc80007ffe1ff */
.L_x_37:
[----:B-12---:R-:W-:Y:S01]  /*1970*/  LOP3.LUT R3, R246, 0xff000000, RZ, 0xc0, !PT ;  /* 0xff000000f6037812 */ /* 0x006fe200078ec0ff */
[----:B-----5:R-:W-:Y:S01]  /*1980*/  IMAD.IADD R16, R0, 0x1, -R236 ;  /* 0x0000000100107824 */ /* 0x020fe200078e0aec */
[----:B------:R-:W-:Y:S01]  /*1990*/  LOP3.LUT R4, R246, 0xff0000, RZ, 0xc0, !PT ;  /* 0x00ff0000f6047812 */ /* 0x000fe200078ec0ff */
[----:B------:R-:W-:Y:S01]  /*19a0*/  BSSY B0, `(.L_x_38) ;  /* 0x000002c000007945 */ /* 0x000fe20003800000 */
[----:B------:R-:W-:-:S02]  /*19b0*/  SHF.R.U32.HI R3, RZ, 0x8, R3 ;  /* 0x00000008ff037819 */ /* 0x000fc40000011603 */
[----:B------:R-:W-:Y:S02]  /*19c0*/  IADD3 R0, R16, 0x2f, RZ ;  /* 0x0000002f10007810 */ /* 0x000fe40007ffe0ff */
[----:B------:R-:W-:Y:S02]  /*19d0*/  LEA.HI R3, R4, R3, RZ, 0x10 ;  /* 0x0000000304037211 */ /* 0x000fe400078f80ff */
[----:B------:R-:W-:Y:S01]  /*19e0*/  ISETP.GE.AND P1, PT, R16, 0x1, PT ;  /* 0x000000011000780c */ /* 0x000fe20003f26270 */
[----:B------:R-:W-:Y:S01]  /*19f0*/  IMAD.HI R0, R0, 0x2aaaaaab, RZ ;  /* 0x2aaaaaab00007827 */ /* 0x000fe200078e02ff */
[----:B------:R-:W-:Y:S02]  /*1a00*/  LOP3.LUT R17, R3, 0xff, RZ, 0xc0, !PT ;  /* 0x000000ff03117812 */ /* 0x000fe400078ec0ff */
[----:B------:R-:W-:Y:S02]  /*1a10*/  SHF.R.U32.HI R5, RZ, 0x10, R3 ;  /* 0x00000010ff057819 */ /* 0x000fe40000011603 */
[----:B------:R-:W-:Y:S01]  /*1a20*/  SHF.R.U32.HI R2, RZ, 0x1f, R0 ;  /* 0x0000001fff027819 */ /* 0x000fe20000011600 */
[----:B------:R1:W-:Y:S03]  /*1a30*/  STL [R1+0x38], R17 ;  /* 0x0000381101007387 */ /* 0x0003e60000100800 */
[----:B------:R-:W-:Y:S01]  /*1a40*/  LEA.HI.SX32 R11, R0, R2, 0x1d ;  /* 0x00000002000b7211 */ /* 0x000fe200078feaff */
[----:B------:R1:W-:Y:S01]  /*1a50*/  STL [R1+0x30], R5 ;  /* 0x0000300501007387 */ /* 0x0003e20000100800 */
[----:B------:R-:W-:Y:S01]  /*1a60*/  IMAD.MOV.U32 R2, RZ, RZ, RZ ;  /* 0x000000ffff027224 */ /* 0x000fe200078e00ff */
[----:B------:R-:W-:Y:S05]  /*1a70*/  @!P1 BRA `(.L_x_39) ;  /* 0x000001e000009947 */ /* 0x000fea0003800000 */
[----:B------:R-:W-:Y:S01]  /*1a80*/  ISETP.NE.AND P1, PT, R5, RZ, PT ;  /* 0x000000ff0500720c */ /* 0x000fe20003f25270 */
[----:B------:R-:W-:-:S03]  /*1a90*/  IMAD.MOV.U32 R4, RZ, RZ, RZ ;  /* 0x000000ffff047224 */ /* 0x000fc600078e00ff */
[----:B------:R-:W-:-:S04]  /*1aa0*/  SEL R0, R5, c[0x0][0x338], P1 ;  /* 0x0000ce0005007a07 */ /* 0x000fc80000800000 */
[----:B------:R-:W-:Y:S02]  /*1ab0*/  IABS R3, R0 ;  /* 0x0000000000037213 */ /* 0x000fe40000000000 */
[----:B------:R-:W-:Y:S02]  /*1ac0*/  IADD3 R6, R11, -0x1, R0 ;  /* 0xffffffff0b067810 */ /* 0x000fe40007ffe000 */
[----:B------:R-:W2:Y:S02]  /*1ad0*/  I2F.RP R2, R3 ;  /* 0x0000000300027306 */ /* 0x000ea40000209400 */
[----:B------:R-:W-:-:S06]  /*1ae0*/  IABS R9, R6 ;  /* 0x0000000600097213 */ /* 0x000fcc0000000000 */
[----:B--2---:R-:W2:Y:S02]  /*1af0*/  MUFU.RCP R2, R2 ;  /* 0x0000000200027308 */ /* 0x004ea40000001000 */
[----:B--2---:R-:W-:-:S06]  /*1b00*/  IADD3 R2, R2, 0xffffffe, RZ ;  /* 0x0ffffffe02027810 */ /* 0x004fcc0007ffe0ff */
[----:B-1----:R-:W1:Y:S02]  /*1b10*/  F2I.FTZ.U32.TRUNC.NTZ R5, R2 ;  /* 0x0000000200057305 */ /* 0x002e64000021f000 */
[----:B-1----:R-:W-:-:S04]  /*1b20*/  IMAD.MOV R2, RZ, RZ, -R5 ;  /* 0x000000ffff027224 */ /* 0x002fc800078e0a05 */
        /* <DEDUP_REMOVED lines=19> */
.L_x_39:
[----:B------:R-:W-:Y:S05]  /*1c60*/  BSYNC B0 ;  /* 0x0000000000007941 */ /* 0x000fea0003800000 */
.L_x_38:
[----:B------:R-:W-:Y:S01]  /*1c70*/  IMAD R231, R17, R2, RZ ;  /* 0x0000000211e77224 */ /* 0x000fe200078e02ff */
[----:B------:R-:W-:Y:S01]  /*1c80*/  PRMT R0, RZ, 0x7610, R0 ;  /* 0x00007610ff007816 */ /* 0x000fe20000000000 */
[----:B------:R-:W-:Y:S01]  /*1c90*/  IMAD.MOV.U32 R24, RZ, RZ, RZ ;  /* 0x000000ffff187224 */ /* 0x000fe200078e00ff */
[----:B------:R-:W-:Y:S01]  /*1ca0*/  MOV R19, RZ ;  /* 0x000000ff00137202 */ /* 0x000fe20000000f00 */
        /* <DEDUP_REMOVED lines=55> */
[----:B------:R-:W-:-:S04]  /*2020*/  @P1 IADD3 R2, P2, R14, c[0x0][0x340], RZ ;  /* 0x0000d0000e021a10 */ /* 0x000fc80007f5e0ff */
[----:B------:R-:W-:-:S05]  /*2030*/  @P1 IADD3.X R3, R13, c[0x0][0x344], RZ, P2, !PT ;  /* 0x0000d1000d031a10 */ /* 0x000fca00017fe4ff */
[----:B------:R2:W5:Y:S01]  /*2040*/  @P1 LDG.E R14, [R2.64] ;  /* 0x00000006020e1981 */ /* 0x000562000c1e1900 */
[----:B------:R-:W-:Y:S01]  /*2050*/  SHF.R.S32.HI R0, RZ, 0x1f, R10 ;  /* 0x0000001fff007819 */ /* 0x000fe2000001140a */
[----:B------:R-:W-:Y:S01]  /*2060*/  IMAD.MOV.U32 R4, RZ, RZ, c[0x0][0x2c4] ;  /* 0x0000b100ff047624 */ /* 0x000fe200078e00ff */
[----:B------:R-:W-:Y:S01]  /*2070*/  LOP3.LUT R13, R246, 0xffff, RZ, 0xc0, !PT ;  /* 0x0000fffff60d7812 */ /* 0x000fe200078ec0ff */
[----:B-1----:R-:W-:Y:S01]  /*2080*/  IMAD R5, R227, 0x20, R230 ;  /* 0x00000020e3057824 */ /* 0x002fe200078e02e6 */
[----:B------:R-:W-:Y:S01]  /*2090*/  SEL R6, R12, RZ, !P0 ;  /* 0x000000ff0c067207 */ /* 0x000fe20004000000 */
[----:B------:R-:W-:Y:S01]  /*20a0*/  IMAD R0, R0, c[0x0][0x178], RZ ;  /* 0x00005e0000007a24 */ /* 0x000fe200078e02ff */
[----:B------:R-:W-:Y:S01]  /*20b0*/  ISETP.NE.AND P2, PT, R4, 0x1, PT ;  /* 0x000000010400780c */ /* 0x000fe20003f45270 */
[----:B------:R-:W-:Y:S01]  /*20c0*/  IMAD R5, R245, 0x80, R5 ;  /* 0x00000080f5057824 */ /* 0x000fe200078e0205 */
[----:B------:R-:W-:Y:S01]  /*20d0*/  SEL R4, R242, RZ, !P0 ;  /* 0x000000fff2047207 */ /* 0x000fe20004000000 */
[----:B------:R-:W-:Y:S01]  /*20e0*/  IMAD R0, R10, c[0x0][0x17c], R0 ;  /* 0x00005f000a007a24 */ /* 0x000fe200078e0200 */
[----:B------:R-:W-:Y:S01]  /*20f0*/  ISETP.GE.AND P5, PT, R228, c[0x0][0x198], PT ;  /* 0x00006600e4007a0c */ /* 0x000fe20003fa6270 */
[----:B------:R-:W-:Y:S01]  /*2100*/  IMAD R6, R6, c[0x0][0x1c0], RZ ;  /* 0x0000700006067a24 */ /* 0x000fe200078e02ff */
[----:B------:R-:W-:-:S02]  /*2110*/  ISETP.GE.AND P4, PT, R229, c[0x0][0x198], PT ;  /* 0x00006600e5007a0c */ /* 0x000fc40003f86270 */
[----:B------:R-:W-:Y:S01]  /*2120*/  IADD3 R118, R197, -0x1, RZ ;  /* 0xffffffffc5767810 */ /* 0x000fe20007ffe0ff */
[----:B------:R-:W-:-:S04]  /*2130*/  IMAD R6, R4, c[0x0][0x1c4], R6 ;  /* 0x0000710004067a24 */ /* 0x000fc800078e0206 */
[----:B------:R-:W-:-:S04]  /*2140*/  @P2 IMAD.HI.U32 R7, R5, c[0x0][0x2c8], RZ ;  /* 0x0000b20005072a27 */ /* 0x000fc800078e00ff */
[----:B--2---:R-:W-:-:S05]  /*2150*/  IMAD.WIDE.U32 R2, R10, c[0x0][0x178], RZ ;  /* 0x00005e000a027a25 */ /* 0x004fca00078e00ff */
[----:B------:R-:W-:Y:S02]  /*2160*/  IADD3 R3, R3, R0, RZ ;  /* 0x0000000003037210 */ /* 0x000fe40007ffe0ff */
[----:B------:R-:W-:Y:S02]  /*2170*/  MOV R0, R5 ;  /* 0x0000000500007202 */ /* 0x000fe40000000f00 */
[----:B------:R-:W-:Y:S01]  /*2180*/  @P2 SHF.R.U32.HI R0, RZ, c[0x0][0x2cc], R7 ;  /* 0x0000b300ff002a19 */ /* 0x000fe20000011607 */
[C---:B------:R-:W-:Y:S01]  /*2190*/  IMAD.WIDE.U32 R2, R13.reuse, c[0x0][0x1b8], R2 ;  /* 0x00006e000d027a25 */ /* 0x040fe200078e0002 */
[----:B------:R-:W-:Y:S02]  /*21a0*/  ISETP.GE.AND P2, PT, R196, c[0x0][0x198], PT ;  /* 0x00006600c4007a0c */ /* 0x000fe40003f46270 */
[----:B------:R-:W-:Y:S01]  /*21b0*/  SHF.R.S32.HI R7, RZ, 0x1f, R0 ;  /* 0x0000001fff077819 */ /* 0x000fe20000011400 */
[----:B------:R-:W-:-:S04]  /*21c0*/  IMAD R3, R13, c[0x0][0x1bc], R3 ;  /* 0x00006f000d037a24 */ /* 0x000fc800078e0203 */
[----:B------:R-:W-:-:S04]  /*21d0*/  IMAD.WIDE.U32 R2, R4, c[0x0][0x1c0], R2 ;  /* 0x0000700004027a25 */ /* 0x000fc800078e0002 */
[----:B------:R-:W-:Y:S01]  /*21e0*/  IMAD.MOV R4, RZ, RZ, -R0 ;  /* 0x000000ffff047224 */ /* 0x000fe200078e0a00 */
[----:B------:R-:W-:-:S03]  /*21f0*/  IADD3 R3, R3, R6, RZ ;  /* 0x0000000603037210 */ /* 0x000fc60007ffe0ff */
[----:B------:R-:W-:Y:S02]  /*2200*/  IMAD R4, R4, c[0x0][0x2c4], R5 ;  /* 0x0000b10004047a24 */ /* 0x000fe400078e0205 */
[----:B------:R-:W-:Y:S02]  /*2210*/  IMAD R5, R7, c[0x0][0x1b0], RZ ;  /* 0x00006c0007057a24 */ /* 0x000fe400078e02ff */
[----:B------:R-:W-:-:S04]  /*2220*/  IMAD.WIDE.U32 R2, R0, c[0x0][0x1b0], R2 ;  /* 0x00006c0000027a25 */ /* 0x000fc800078e0002 */
[----:B------:R-:W-:Y:S01]  /*2230*/  IMAD R6, R0, c[0x0][0x1b4], R5 ;  /* 0x00006d0000067a24 */ /* 0x000fe200078e0205 */
[----:B------:R-:W-:-:S03]  /*2240*/  SHF.R.S32.HI R5, RZ, 0x1f, R4 ;  /* 0x0000001fff057819 */ /* 0x000fc60000011404 */
[----:B------:R-:W-:Y:S02]  /*2250*/  IMAD.IADD R3, R3, 0x1, R6 ;  /* 0x0000000103037824 */ /* 0x000fe400078e0206 */
[----:B------:R-:W-:Y:S02]  /*2260*/  IMAD R0, R5, c[0x0][0x1a8], RZ ;  /* 0x00006a0005007a24 */ /* 0x000fe400078e02ff */
[----:B------:R-:W-:-:S04]  /*2270*/  IMAD.WIDE.U32 R2, R4, c[0x0][0x1a8], R2 ;  /* 0x00006a0004027a25 */ /* 0x000fc800078e0002 */
[----:B------:R-:W-:Y:S01]  /*2280*/  IMAD R0, R4, c[0x0][0x1ac], R0 ;  /* 0x00006b0004007a24 */ /* 0x000fe200078e0200 */
[----:B------:R-:W-:-:S04]  /*2290*/  LEA R12, P0, R2, c[0x0][0x160], 0x1 ;  /* 0x00005800020c7a11 */ /* 0x000fc800078008ff */
[----:B------:R-:W-:-:S04]  /*22a0*/  IADD3 R0, R3, R0, RZ ;  /* 0x0000000003007210 */ /* 0x000fc80007ffe0ff */
[----:B------:R-:W-:Y:S01]  /*22b0*/  LEA.HI.X R5, R2, c[0x0][0x164], R0, 0x1, P0 ;  /* 0x0000590002057a11 */ /* 0x000fe200000f0c00 */
[----:B------:R-:W-:Y:S01]  /*22c0*/  @!P1 IMAD.MOV.U32 R14, RZ, RZ, R242 ;  /* 0x000000ffff0e9224 */ /* 0x000fe200078e00f2 */
[----:B------:R-:W-:Y:S05]  /*22d0*/  BRA.DIV ~URZ, `(.L_x_41) ;  /* 0x0000aef27f007947 */ /* 0x000fea000b800000 */
[----:B------:R1:W2:Y:S02]  /*22e0*/  SHFL.IDX PT, R4, R5, RZ, 0x1c1f ;  /* 0x001c1fff05047589 */ /* 0x0002a400000e0000 */
.L_x_148:
[----:B------:R-:W-:Y:S05]  /*22f0*/  BRA.DIV ~URZ, `(.L_x_42) ;  /* 0x0000af427f007947 */ /* 0x000fea000b800000 */
[----:B------:R3:W4:Y:S02]  /*2300*/  SHFL.IDX PT, R0, R12, RZ, 0x1c1f ;  /* 0x001c1fff0c007589 */ /* 0x00072400000e0000 */
.L_x_149:
[----:B------:R-:W-:Y:S01]  /*2310*/  IMAD R11, R15, c[0x0][0x2c4], RZ ;  /* 0x0000b1000f0b7a24 */ /* 0x000fe200078e02ff */
[----:B------:R-:W-:Y:S01]  /*2320*/  LEA R10, R245, R230, 0x7 ;  /* 0x000000e6f50a7211 */ /* 0x000fe200078e38ff */
[----:B------:R-:W-:Y:S03]  /*2330*/  BSSY B0, `(.L_x_43) ;  /* 0x0000014000007945 */ /* 0x000fe60003800000 */
[----:B------:R-:W-:-:S13]  /*2340*/  ISETP.GE.AND P0, PT, R10, R11, PT ;  /* 0x0000000b0a00720c */ /* 0x000fda0003f06270 */
[----:B------:R-:W-:Y:S05]  /*2350*/  @P0 BRA `(.L_x_44) ;  /* 0x0000011000000947 */ /* 0x000fea0003800000 */
[----:B---3--:R-:W3:Y:S01]  /*2360*/  LDL R17, [R1+0x3c] ;  /* 0x00003c0001117983 */ /* 0x008ee20000100800 */
[-C--:B----4-:R-:W-:Y:S02]  /*2370*/  LEA R8, P3, R196, R0.reuse, 0x1 ;  /* 0x00000000c4087211 */ /* 0x090fe400078608ff */
[----:B------:R-:W-:Y:S02]  /*2380*/  SHF.R.S32.HI R20, RZ, 0x1f, R196 ;  /* 0x0000001fff147819 */ /* 0x000fe400000114c4 */
[-C--:B------:R-:W-:Y:S02]  /*2390*/  LEA R6, P1, R228, R0.reuse, 0x1 ;  /* 0x00000000e4067211 */ /* 0x080fe400078208ff */
[----:B------:R-:W-:Y:S02]  /*23a0*/  SHF.R.S32.HI R19, RZ, 0x1f, R228 ;  /* 0x0000001fff137819 */ /* 0x000fe400000114e4 */
[----:B------:R-:W-:Y:S02]  /*23b0*/  SHF.R.S32.HI R18, RZ, 0x1f, R229 ;  /* 0x0000001fff127819 */ /* 0x000fe400000114e5 */
[----:B------:R-:W-:-:S02]  /*23c0*/  LEA R2, P0, R229, R0, 0x1 ;  /* 0x00000000e5027211 */ /* 0x000fc400078008ff */
[-C--:B--2---:R-:W-:Y:S02]  /*23d0*/  LEA.HI.X R9, R196, R4.reuse, R20, 0x1, P3 ;  /* 0x00000004c4097211 */ /* 0x084fe400018f0c14 */
[-C--:B------:R-:W-:Y:S02]  /*23e0*/  LEA.HI.X R7, R228, R4.reuse, R19, 0x1, P1 ;  /* 0x00000004e4077211 */ /* 0x080fe400008f0c13 */
[----:B------:R-:W-:Y:S01]  /*23f0*/  LEA.HI.X R3, R229, R4, R18, 0x1, P0 ;  /* 0x00000004e5037211 */ /* 0x000fe200000f0c12 */
[----:B---3--:R-:W-:-:S05]  /*2400*/  IMAD.SHL.U32 R0, R17, 0x2, RZ ;  /* 0x0000000211007824 */ /* 0x008fca00078e00ff */
[----:B------:R-:W-:Y:S01]  /*2410*/  @!PT LDS RZ, [RZ] ;  /* 0x00000000fffff984 */ /* 0x000fe20000000800 */
[----:B------:R-:W-:Y:S01]  /*2420*/  @!PT LDS RZ, [RZ] ;  /* 0x00000000fffff984 */ /* 0x000fe20000000800 */
[----:B------:R-:W-:Y:S01]  /*2430*/  @!PT LDS RZ, [RZ] ;  /* 0x00000000fffff984 */ /* 0x000fe20000000800 */
[----:B------:R2:W-:Y:S04]  /*2440*/  LDGSTS.E.BYPASS.LTC128B.128 [R0+0x6080], [R8.64], !P2 ;  /* 0x0608000008007fae */ /* 0x0005e8000d101d46 */
[----:B------:R2:W-:Y:S04]  /*2450*/  LDGSTS.E.BYPASS.LTC128B.128 [R0+0x8080], [R6.64], !P5 ;  /* 0x0808000006007fae */ /* 0x0005e8000e901d46 */
[----:B------:R2:W-:Y:S02]  /*2460*/  LDGSTS.E.BYPASS.LTC128B.128 [R0+0xa080], [R2.64], !P4 ;  /* 0x0a08000002007fae */ /* 0x0005e4000e101d46 */
.L_x_44:
[----:B------:R-:W-:Y:S05]  /*2470*/  BSYNC B0 ;  /* 0x0000000000007941 */ /* 0x000fea0003800000 */
.L_x_43:
[----:B------:R-:W-:Y:S05]  /*2480*/  BRA.DIV ~URZ, `(.L_x_45) ;  /* 0x0000ae227f007947 */ /* 0x000fea000b800000 */
[----:B--2---:R2:W1:Y:S04]  /*2490*/  SHFL.IDX PT, R4, R5, 0x1, 0x1c1f ;  /* 0x003c1f0005047f89 */ /* 0x00446800000e0000 */
[----:B----4-:R2:W4:Y:S02]  /*24a0*/  SHFL.IDX PT, R0, R12, 0x1, 0x1c1f ;  /* 0x003c1f000c007f89 */ /* 0x01052400000e0000 */
.L_x_150:
[----:B------:R-:W-:Y:S01]  /*24b0*/  IADD3 R2, R10, 0x20, RZ ;  /* 0x000000200a027810 */ /* 0x000fe20007ffe0ff */
[----:B------:R-:W-:Y:S03]  /*24c0*/  BSSY B0, `(.L_x_46) ;  /* 0x0000014000007945 */ /* 0x000fe60003800000 */
[----:B------:R-:W-:-:S13]  /*24d0*/  ISETP.GE.AND P0, PT, R2, R11, PT ;  /* 0x0000000b0200720c */ /* 0x000fda0003f06270 */
[----:B------:R-:W-:Y:S05]  /*24e0*/  @P0 BRA `(.L_x_47) ;  /* 0x0000011000000947 */ /* 0x000fea0003800000 */
[----:B--2---:R-:W2:Y:S01]  /*24f0*/  LDL R15, [R1+0x3c] ;  /* 0x00003c00010f7983 */ /* 0x004ea20000100800 */
[-C--:B----4-:R-:W-:Y:S02]  /*2500*/  LEA R8, P3, R196, R0.reuse, 0x1 ;  /* 0x00000000c4087211 */ /* 0x090fe400078608ff */
[----:B------:R-:W-:Y:S02]  /*2510*/  SHF.R.S32.HI R19, RZ, 0x1f, R196 ;  /* 0x0000001fff137819 */ /* 0x000fe400000114c4 */
[-C--:B------:R-:W-:Y:S02]  /*2520*/  LEA R6, P1, R228, R0.reuse, 0x1 ;  /* 0x00000000e4067211 */ /* 0x080fe400078208ff */
[----:B------:R-:W-:Y:S02]  /*2530*/  SHF.R.S32.HI R18, RZ, 0x1f, R228 ;  /* 0x0000001fff127819 */ /* 0x000fe400000114e4 */
[----:B------:R-:W-:Y:S02]  /*2540*/  SHF.R.S32.HI R17, RZ, 0x1f, R229 ;  /* 0x0000001fff117819 */ /* 0x000fe400000114e5 */
[----:B------:R-:W-:-:S02]  /*2550*/  LEA R2, P0, R229, R0, 0x1 ;  /* 0x00000000e5027211 */ /* 0x000fc400078008ff */
[-C--:B-1----:R-:W-:Y:S02]  /*2560*/  LEA.HI.X R9, R196, R4.reuse, R19, 0x1, P3 ;  /* 0x00000004c4097211 */ /* 0x082fe400018f0c13 */
[-C--:B------:R-:W-:Y:S02]  /*2570*/  LEA.HI.X R7, R228, R4.reuse, R18, 0x1, P1 ;  /* 0x00000004e4077211 */ /* 0x080fe400008f0c12 */
[----:B------:R-:W-:Y:S01]  /*2580*/  LEA.HI.X R3, R229, R4, R17, 0x1, P0 ;  /* 0x00000004e5037211 */ /* 0x000fe200000f0c11 */
[----:B--2---:R-:W-:-:S05]  /*2590*/  IMAD.SHL.U32 R0, R15, 0x2, RZ ;  /* 0x000000020f007824 */ /* 0x004fca00078e00ff */
[----:B------:R-:W-:Y:S01]  /*25a0*/  @!PT LDS RZ, [RZ] ;  /* 0x00000000fffff984 */ /* 0x000fe20000000800 */
[----:B------:R-:W-:Y:S01]  /*25b0*/  @!PT LDS RZ, [RZ] ;  /* 0x00000000fffff984 */ /* 0x000fe20000000800 */
[----:B------:R-:W-:Y:S01]  /*25c0*/  @!PT LDS RZ, [RZ] ;  /* 0x00000000fffff984 */ /* 0x000fe20000000800 */
[----:B------:R1:W-:Y:S04]  /*25d0*/  LDGSTS.E.BYPASS.LTC128B.128 [R0+0x6880], [R8.64], !P2 ;  /* 0x0688000008007fae */ /* 0x0003e8000d101d46 */
[----:B------:R1:W-:Y:S04]  /*25e0*/  LDGSTS.E.BYPASS.LTC128B.128 [R0+0x8880], [R6.64], !P5 ;  /* 0x0888000006007fae */ /* 0x0003e8000e901d46 */
[----:B------:R1:W-:Y:S02]  /*25f0*/  LDGSTS.E.BYPASS.LTC128B.128 [R0+0xa880], [R2.64], !P4 ;  /* 0x0a88000002007fae */ /* 0x0003e4000e101d46 */
.L_x_47:
[----:B------:R-:W-:Y:S05]  /*2600*/  BSYNC B0 ;  /* 0x0000000000007941 */ /* 0x000fea0003800000 */
.L_x_46:
[----:B------:R-:W-:Y:S05]  /*2610*/  BRA.DIV ~URZ, `(.L_x_48) ;  /* 0x0000ad627f007947 */ /* 0x000fea000b800000 */
[----:B-1----:R1:W2:Y:S02]  /*2620*/  SHFL.IDX PT, R4, R5, 0x2, 0x1c1f ;  /* 0x005c1f0005047f89 */ /* 0x0022a400000e0000 */
.L_x_151:
[----:B------:R-:W-:Y:S05]  /*2630*/  BRA.DIV ~URZ, `(.L_x_49) ;  /* 0x0000adb27f007947 */ /* 0x000fea000b800000 */
[----:B----4-:R4:W1:Y:S02]  /*2640*/  SHFL.IDX PT, R0, R12, 0x2, 0x1c1f ;  /* 0x005c1f000c007f89 */ /* 0x01086400000e0000 */
.L_x_152:
[----:B------:R-:W-:Y:S01]  /*2650*/  IADD3 R2, R10, 0x40, RZ ;  /* 0x000000400a027810 */ /* 0x000fe20007ffe0ff */
[----:B------:R-:W-:Y:S03]  /*2660*/  BSSY B0, `(.L_x_50) ;  /* 0x0000014000007945 */ /* 0x000fe60003800000 */
[----:B------:R-:W-:-:S13]  /*2670*/  ISETP.GE.AND P0, PT, R2, R11, PT ;  /* 0x0000000b0200720c */ /* 0x000fda0003f06270 */
[----:B------:R-:W-:Y:S05]  /*2680*/  @P0 BRA `(.L_x_51) ;  /* 0x0000011000000947 */ /* 0x000fea0003800000 */
[----:B---3--:R-:W3:Y:S01]  /*2690*/  LDL R15, [R1+0x3c] ;  /* 0x00003c00010f7983 */ /* 0x008ee20000100800 */
[-C--:B-1----:R-:W-:Y:S02]  /*26a0*/  LEA R8, P3, R196, R0.reuse, 0x1 ;  /* 0x00000000c4087211 */ /* 0x082fe400078608ff */
        /* <DEDUP_REMOVED lines=15> */
.L_x_51:
[----:B------:R-:W-:Y:S05]  /*27a0*/  BSYNC B0 ;  /* 0x0000000000007941 */ /* 0x000fea0003800000 */
.L_x_50:
[----:B------:R-:W-:Y:S05]  /*27b0*/  BRA.DIV ~URZ, `(.L_x_52) ;  /* 0x0000aca27f007947 */ /* 0x000fea000b800000 */
[----:B-1----:R1:W3:Y:S04]  /*27c0*/  SHFL.IDX PT, R7, R5, 0x3, 0x1c1f ;  /* 0x007c1f0005077f89 */ /* 0x0022e800000e0000 */
[----:B------:R1:W4:Y:S02]  /*27d0*/  SHFL.IDX PT, R2, R12, 0x3, 0x1c1f ;  /* 0x007c1f000c027f89 */ /* 0x00032400000e0000 */
.L_x_153:
[----:B----4-:R-:W4:Y:S01]  /*27e0*/  LDL R9, [R1+0x3c] ;  /* 0x00003c0001097983 */ /* 0x010f220000100800 */
[----:B------:R-:W-:Y:S01]  /*27f0*/  IADD3 R0, R10, 0x60, RZ ;  /* 0x000000600a007810 */ /* 0x000fe20007ffe0ff */
[----:B------:R-:W-:Y:S01]  /*2800*/  IMAD.MOV.U32 R117, RZ, RZ, 0x30 ;  /* 0x00000030ff757424 */ /* 0x000fe200078e00ff */
[----:B-123--:R-:W-:Y:S01]  /*2810*/  SHF.R.S32.HI R12, RZ, 0x1f, R196 ;  /* 0x0000001fff0c7819 */ /* 0x00efe200000114c4 */
[----:B------:R-:W-:Y:S01]  /*2820*/  IMAD R26, R227, 0x20, R230 ;  /* 0x00000020e31a7824 */ /* 0x000fe200078e02e6 */
[----:B------:R-:W-:Y:S01]  /*2830*/  ISETP.GE.AND P3, PT, R0, R11, PT ;  /* 0x0000000b0000720c */ /* 0x000fe20003f66270 */
[----:B------:R-:W-:Y:S01]  /*2840*/  IMAD.MOV.U32 R0, RZ, RZ, c[0x0][0x2b8] ;  /* 0x0000ae00ff007624 */ /* 0x000fe200078e00ff */
[----:B------:R-:W-:Y:S01]  /*2850*/  SHF.R.S32.HI R27, RZ, 0x1f, R228 ;  /* 0x0000001fff1b7819 */ /* 0x000fe200000114e4 */
[----:B------:R-:W-:Y:S01]  /*2860*/  IMAD R117, R197, R117, -0x30 ;  /* 0xffffffd0c5757424 */ /* 0x000fe200078e0275 */
[----:B------:R-:W-:Y:S01]  /*2870*/  SHF.R.S32.HI R40, RZ, 0x1f, R229 ;  /* 0x0000001fff287819 */ /* 0x000fe200000114e5 */
[----:B-----5:R-:W-:Y:S01]  /*2880*/  IMAD.WIDE.U32 R234, R14, c[0x0][0x2b0], RZ ;  /* 0x0000ac000eea7a25 */ /* 0x020fe200078e00ff */
[----:B------:R-:W-:-:S02]  /*2890*/  ISETP.NE.AND P1, PT, R0, 0x1, PT ;  /* 0x000000010000780c */ /* 0x000fc40003f25270 */
[----:B------:R-:W-:Y:S01]  /*28a0*/  SHF.R.S32.HI R0, RZ, 0x1f, R14 ;  /* 0x0000001fff007819 */ /* 0x000fe2000001140e */
[----:B------:R-:W-:Y:S02]  /*28b0*/  IMAD.IADD R3, R26, 0x1, R117 ;  /* 0x000000011a037824 */ /* 0x000fe400078e0275 */
[----:B------:R-:W-:Y:S02]  /*28c0*/  IMAD.MOV.U32 R194, RZ, RZ, RZ ;  /* 0x000000ffffc27224 */ /* 0x000fe400078e00ff */
[----:B------:R-:W-:Y:S01]  /*28d0*/  @!P3 LEA R4, P0, R196, R2, 0x1 ;  /* 0x00000002c404b211 */ /* 0x000fe200078008ff */
[----:B------:R-:W-:Y:S01]  /*28e0*/  IMAD R6, R0, c[0x0][0x2b0], RZ ;  /* 0x0000ac0000067a24 */ /* 0x000fe200078e02ff */
[C---:B------:R-:W-:Y:S01]  /*28f0*/  ISETP.GE.AND P6, PT, R3.reuse, R16, PT ;  /* 0x000000100300720c */ /* 0x040fe20003fc6270 */
[----:B------:R-:W-:Y:S01]  /*2900*/  IMAD.IADD R3, R3, 0x1, R236 ;  /* 0x0000000103037824 */ /* 0x000fe200078e02ec */
[----:B------:R-:W-:Y:S01]  /*2910*/  @!P3 LEA.HI.X R5, R196, R7, R12, 0x1, P0 ;  /* 0x00000007c405b211 */ /* 0x000fe200000f0c0c */
[----:B------:R-:W-:Y:S01]  /*2920*/  IMAD R6, R14, c[0x0][0x2b4], R6 ;  /* 0x0000ad000e067a24 */ /* 0x000fe200078e0206 */
[----:B------:R-:W-:Y:S01]  /*2930*/  ISETP.GT.OR P6, PT, R26, 0x2f, P6 ;  /* 0x0000002f1a00780c */ /* 0x000fe200037c4670 */
[----:B------:R-:W-:-:S04]  /*2940*/  @P1 IMAD.HI.U32 R8, R3, c[0x0][0x2bc], RZ ;  /* 0x0000af0003081a27 */ /* 0x000fc800078e00ff */
[----:B------:R-:W-:Y:S01]  /*2950*/  IMAD.MOV.U32 R0, RZ, RZ, R3 ;  /* 0x000000ffff007224 */ /* 0x000fe200078e0003 */
[----:B------:R-:W-:Y:S01]  /*2960*/  @P1 SHF.R.U32.HI R0, RZ, c[0x0][0x2c0], R8 ;  /* 0x0000b000ff001a19 */ /* 0x000fe20000011608 */
[----:B------:R-:W-:Y:S01]  /*2970*/  IMAD.IADD R240, R235, 0x1, R6 ;  /* 0x00000001ebf07824 */ /* 0x000fe200078e0206 */
[----:B------:R-:W-:Y:S01]  /*2980*/  @!P3 LEA R6, P1, R229, R2, 0x1 ;  /* 0x00000002e506b211 */ /* 0x000fe200078208ff */
[----:B----4-:R-:W-:-:S05]  /*2990*/  IMAD.SHL.U32 R193, R9, 0x2, RZ ;  /* 0x0000000209c17824 */ /* 0x010fca00078e00ff */
[----:B------:R-:W-:Y:S01]  /*29a0*/  @!PT LDS RZ, [RZ] ;  /* 0x00000000fffff984 */ /* 0x000fe20000000800 */
[----:B------:R-:W-:Y:S01]  /*29b0*/  @!PT LDS RZ, [RZ] ;  /* 0x00000000fffff984 */ /* 0x000fe20000000800 */
[----:B------:R-:W-:Y:S01]  /*29c0*/  @!PT LDS RZ, [RZ] ;  /* 0x00000000fffff984 */ /* 0x000fe20000000800 */
[----:B------:R1:W-:Y:S01]  /*29d0*/  @!P3 LDGSTS.E.BYPASS.LTC128B.128 [R193+0x7880], [R4.64], !P2 ;  /* 0x0788000004c1bfae */ /* 0x0003e2000d101d46 */
[----:B------:R-:W-:-:S04]  /*29e0*/  @!P3 LEA R8, P2, R228, R2, 0x1 ;  /* 0x00000002e408b211 */ /* 0x000fc800078408ff */
[-C--:B------:R-:W-:Y:S02]  /*29f0*/  @!P3 LEA.HI.X R9, R228, R7.reuse, R27, 0x1, P2 ;  /* 0x00000007e409b211 */ /* 0x080fe400010f0c1b */
[----:B------:R-:W-:-:S03]  /*2a00*/  @!P3 LEA.HI.X R7, R229, R7, R40, 0x1, P1 ;  /* 0x00000007e507b211 */ /* 0x000fc600008f0c28 */
[----:B------:R2:W-:Y:S04]  /*2a10*/  @!P3 LDGSTS.E.BYPASS.LTC128B.128 [R193+0x9880], [R8.64], !P5 ;  /* 0x0988000008c1bfae */ /* 0x0005e8000e901d46 */
[----:B------:R3:W-:Y:S04]  /*2a20*/  @!P3 LDGSTS.E.BYPASS.LTC128B.128 [R193+0xb880], [R6.64], !P4 ;  /* 0x0b88000006c1bfae */ /* 0x0007e8000e101d46 */
[----:B------:R-:W0:Y:S01]  /*2a30*/  LDGDEPBAR ;  /* 0x00000000000079af */ /* 0x000e220000000000 */
[----:B------:R-:W-:Y:S03]  /*2a40*/  WARPSYNC 0xffffffff ;  /* 0xffffffff00007948 */ /* 0x000fe60003800000 */
[----:B------:R-:W-:Y:S01]  /*2a50*/  BAR.SYNC.DEFER_BLOCKING 0x0 ;  /* 0x0000000000007b1d */ /* 0x000fe20000010000 */
[----:B-1----:R-:W-:-:S04]  /*2a60*/  @!P6 IADD3 R5, P0, R0, R234, RZ ;  /* 0x000000ea0005e210 */ /* 0x002fc80007f1e0ff */
[----:B------:R-:W-:Y:S02]  /*2a70*/  @!P6 LEA.HI.X.SX32 R2, R0, R240, 0x1, P0 ;  /* 0x000000f00002e211 */ /* 0x000fe400000f0eff */
[----:B------:R-:W-:-:S04]  /*2a80*/  @!P6 LEA R4, P0, R5, c[0x0][0x2a0], 0x2 ;  /* 0x0000a8000504ea11 */ /* 0x000fc800078010ff */
[----:B------:R-:W-:-:S05]  /*2a90*/  @!P6 LEA.HI.X R5, R5, c[0x0][0x2a4], R2, 0x2, P0 ;  /* 0x0000a9000505ea11 */ /* 0x000fca00000f1402 */
[----:B------:R1:W4:Y:S01]  /*2aa0*/  @!P6 LDG.E R194, [R4.64] ;  /* 0x0000000604c2e981 */ /* 0x000322000c1e1900 */
[----:B------:R-:W-:Y:S01]  /*2ab0*/  IMAD.MOV R0, RZ, RZ, -R0 ;  /* 0x000000ffff007224 */ /* 0x000fe200078e0a00 */
[----:B------:R-:W-:Y:S01]  /*2ac0*/  ISETP.GE.AND P4, PT, R196, c[0x0][0x1d4], PT ;  /* 0x00007500c4007a0c */ /* 0x000fe20003f86270 */
[C---:B------:R-:W-:Y:S01]  /*2ad0*/  IMAD.WIDE.U32 R232, R13.reuse, c[0x0][0x1e8], RZ ;  /* 0x00007a000de87a25 */ /* 0x040fe200078e00ff */
[----:B------:R-:W-:Y:S01]  /*2ae0*/  ISETP.GE.AND P3, PT, R228, c[0x0][0x1d4], PT ;  /* 0x00007500e4007a0c */ /* 0x000fe20003f66270 */
[----:B------:R-:W-:Y:S02]  /*2af0*/  BSSY B0, `(.L_x_53) ;  /* 0x0000076000007945 */ /* 0x000fe40003800000 */
[----:B------:R-:W-:Y:S02]  /*2b00*/  IMAD R195, R0, c[0x0][0x2b8], R3 ;  /* 0x0000ae0000c37a24 */ /* 0x000fe400078e0203 */
[----:B------:R-:W-:Y:S02]  /*2b10*/  IMAD R237, R13, c[0x0][0x1ec], R233 ;  /* 0x00007b000ded7a24 */ /* 0x000fe400078e02e9 */
[----:B------:R-:W-:-:S04]  /*2b20*/  IMAD.WIDE.U32 R2, R195, c[0x0][0x1e0], RZ ;  /* 0x00007800c3027a25 */ /* 0x000fc800078e00ff */
[----:B------:R-:W-:Y:S02]  /*2b30*/  IMAD R116, R118, -0x30, R16 ;  /* 0xffffffd076747824 */ /* 0x000fe400078e0210 */
[----:B------:R-:W-:-:S04]  /*2b40*/  IMAD.WIDE.U32 R238, R13, c[0x0][0x210], RZ ;  /* 0x000084000dee7a25 */ /* 0x000fc800078e00ff */
[----:B------:R-:W-:Y:S01]  /*2b50*/  IMAD R241, R13, c[0x0][0x214], R239 ;  /* 0x000085000df17a24 */ /* 0x000fe200078e02ef */
[----:B-1----:R-:W-:-:S05]  /*2b60*/  SHF.R.S32.HI R4, RZ, 0x1f, R195 ;  /* 0x0000001fff047819 */ /* 0x002fca00000114c3 */
[C---:B------:R-:W-:Y:S02]  /*2b70*/  IMAD R0, R4.reuse, c[0x0][0x1e0], RZ ;  /* 0x0000780004007a24 */ /* 0x040fe400078e02ff */
[----:B---3--:R-:W-:Y:S02]  /*2b80*/  IMAD R6, R4, c[0x0][0x208], RZ ;  /* 0x0000820004067a24 */ /* 0x008fe400078e02ff */
[C---:B------:R-:W-:Y:S02]  /*2b90*/  IMAD R0, R195.reuse, c[0x0][0x1e4], R0 ;  /* 0x00007900c3007a24 */ /* 0x040fe400078e0200 */
[----:B------:R-:W-:Y:S02]  /*2ba0*/  IMAD R6, R195, c[0x0][0x20c], R6 ;  /* 0x00008300c3067a24 */ /* 0x000fe400078e0206 */
[----:B------:R-:W-:Y:S01]  /*2bb0*/  IMAD.IADD R3, R3, 0x1, R0 ;  /* 0x0000000103037824 */ /* 0x000fe200078e0200 */
[----:B----4-:R-:W-:-:S03]  /*2bc0*/  SHF.R.S32.HI R7, RZ, 0x1f, R194 ;  /* 0x0000001fff077819 */ /* 0x010fc600000114c2 */
[----:B------:R-:W-:-:S04]  /*2bd0*/  IMAD.WIDE.U32 R2, R194, c[0x0][0x1f0], R2 ;  /* 0x00007c00c2027a25 */ /* 0x000fc800078e0002 */
[----:B------:R-:W-:-:S04]  /*2be0*/  IMAD R0, R7, c[0x0][0x1f0], RZ ;  /* 0x00007c0007007a24 */ /* 0x000fc800078e02ff */
[----:B------:R-:W-:Y:S01]  /*2bf0*/  IMAD R5, R194, c[0x0][0x1f4], R0 ;  /* 0x00007d00c2057a24 */ /* 0x000fe200078e0200 */
[----:B------:R-:W-:-:S04]  /*2c00*/  IADD3 R0, P0, R2, R232, RZ ;  /* 0x000000e802007210 */ /* 0x000fc80007f1e0ff */
[----:B------:R-:W-:Y:S01]  /*2c10*/  IADD3.X R5, R237, R3, R5, P0, !PT ;  /* 0x00000003ed057210 */ /* 0x000fe200007fe405 */
[----:B------:R-:W-:Y:S01]  /*2c20*/  IMAD.WIDE.U32 R2, R195, c[0x0][0x208], RZ ;  /* 0x00008200c3027a25 */ /* 0x000fe200078e00ff */
[----:B------:R-:W-:-:S03]  /*2c30*/  LEA R4, P0, R0, c[0x0][0x1c8], 0x1 ;  /* 0x0000720000047a11 */ /* 0x000fc600078008ff */
[----:B------:R-:W-:Y:S01]  /*2c40*/  IMAD.IADD R3, R3, 0x1, R6 ;  /* 0x0000000103037824 */ /* 0x000fe200078e0206 */
[----:B------:R-:W-:Y:S01]  /*2c50*/  LEA.HI.X R11, R0, c[0x0][0x1cc], R5, 0x1, P0 ;  /* 0x00007300000b7a11 */ /* 0x000fe200000f0c05 */
[----:B------:R-:W-:Y:S01]  /*2c60*/  SHFL.IDX PT, R10, R4, 0x1, 0x1c1f ;  /* 0x003c1f00040a7f89 */ /* 0x000fe200000e0000 */
[----:B------:R-:W-:Y:S01]  /*2c70*/  IMNMX R5, R116, 0x30, PT ;  /* 0x0000003074057817 */ /* 0x000fe20003800200 */
[----:B------:R-:W-:Y:S02]  /*2c80*/  IMAD.WIDE.U32 R2, R194, c[0x0][0x218], R2 ;  /* 0x00008600c2027a25 */ /* 0x000fe400078e0002 */
[----:B------:R1:W3:Y:S02]  /*2c90*/  SHFL.IDX PT, R0, R4, RZ, 0x1c1f ;  /* 0x001c1fff04007589 */ /* 0x0002e400000e0000 */
[----:B------:R-:W-:Y:S02]  /*2ca0*/  IMAD.IADD R5, R5, 0x1, -R230 ;  /* 0x0000000105057824 */ /* 0x000fe400078e0ae6 */
[----:B------:R-:W4:Y:S03]  /*2cb0*/  SHFL.IDX PT, R6, R11, RZ, 0x1c1f ;  /* 0x001c1fff0b067589 */ /* 0x000f2600000e0000 */
[C---:B------:R-:W-:Y:S01]  /*2cc0*/  ISETP.GE.AND P6, PT, R5.reuse, 0x1, PT ;  /* 0x000000010500780c */ /* 0x040fe20003fc6270 */
[----:B------:R-:W2:Y:S01]  /*2cd0*/  SHFL.IDX PT, R11, R11, 0x1, 0x1c1f ;  /* 0x003c1f000b0b7f89 */ /* 0x000ea200000e0000 */
[----:B------:R-:W-:Y:S01]  /*2ce0*/  ISETP.GE.AND P5, PT, R5, 0x21, PT ;  /* 0x000000210500780c */ /* 0x000fe20003fa6270 */
[----:B-1----:R-:W-:Y:S01]  /*2cf0*/  IMAD R4, R7, c[0x0][0x218], RZ ;  /* 0x0000860007047a24 */ /* 0x002fe200078e02ff */
[----:B------:R-:W-:-:S09]  /*2d00*/  IADD3 R7, P0, R2, R238, RZ ;  /* 0x000000ee02077210 */ /* 0x000fd20007f1e0ff */
[----:B---3--:R-:W-:Y:S01]  /*2d10*/  @P6 LEA R2, P2, R228, R0, 0x1 ;  /* 0x00000000e4026211 */ /* 0x008fe200078408ff */
[----:B------:R-:W-:Y:S01]  /*2d20*/  IMAD R4, R194, c[0x0][0x21c], R4 ;  /* 0x00008700c2047a24 */ /* 0x000fe200078e0204 */
[----:B------:R-:W-:-:S04]  /*2d30*/  LEA R25, P1, R7, c[0x0][0x1f8], 0x1 ;  /* 0x00007e0007197a11 */ /* 0x000fc800078208ff */
[----:B------:R-:W-:Y:S01]  /*2d40*/  IADD3.X R3, R241, R3, R4, P0, !PT ;  /* 0x00000003f1037210 */ /* 0x000fe200007fe404 */
[----:B------:R-:W1:Y:S01]  /*2d50*/  SHFL.IDX PT, R20, R25, RZ, 0x1c1f ;  /* 0x001c1fff19147589 */ /* 0x000e6200000e0000 */
[C---:B------:R-:W-:Y:S02]  /*2d60*/  @P6 LEA R4, P0, R196.reuse, R0, 0x1 ;  /* 0x00000000c4046211 */ /* 0x040fe400078008ff */
[----:B------:R-:W-:Y:S02]  /*2d70*/  LEA.HI.X R24, R7, c[0x0][0x1fc], R3, 0x1, P1 ;  /* 0x00007f0007187a11 */ /* 0x000fe400008f0c03 */
[----:B----4-:R-:W-:Y:S02]  /*2d80*/  @P6 LEA.HI.X R5, R196, R6, R12, 0x1, P0 ;  /* 0x00000006c4056211 */ /* 0x010fe400000f0c0c */
[C---:B--2---:R-:W-:Y:S01]  /*2d90*/  @P6 LEA R8, P0, R229.reuse, R0, 0x1 ;  /* 0x00000000e5086211 */ /* 0x044fe200078008ff */
[----:B------:R-:W2:Y:S01]  /*2da0*/  SHFL.IDX PT, R21, R24, RZ, 0x1c1f ;  /* 0x001c1fff18157589 */ /* 0x000ea200000e0000 */
[-C--:B------:R-:W-:Y:S01]  /*2db0*/  @P6 LEA.HI.X R3, R228, R6.reuse, R27, 0x1, P2 ;  /* 0x00000006e4036211 */ /* 0x080fe200010f0c1b */
[----:B------:R-:W-:Y:S01]  /*2dc0*/  IMAD.IADD R0, R116, 0x1, -R230 ;  /* 0x0000000174007824 */ /* 0x000fe200078e0ae6 */
[C---:B------:R-:W-:Y:S01]  /*2dd0*/  ISETP.GE.AND P2, PT, R229.reuse, c[0x0][0x1d4], PT ;  /* 0x00007500e5007a0c */ /* 0x040fe20003f46270 */
[----:B------:R3:W-:Y:S01]  /*2de0*/  @P6 LDGSTS.E.BYPASS.LTC128B.128 [R193+0x3c80], [R4.64], !P4 ;  /* 0x03c8000004c16fae */ /* 0x0007e2000e101d46 */
[----:B------:R-:W-:-:S02]  /*2df0*/  @P6 LEA.HI.X R9, R229, R6, R40, 0x1, P0 ;  /* 0x00000006e5096211 */ /* 0x000fc400000f0c28 */
[C---:B------:R-:W-:Y:S01]  /*2e00*/  @P5 LEA R6, P0, R196.reuse, R10, 0x1 ;  /* 0x0000000ac4065211 */ /* 0x040fe200078008ff */
[----:B------:R4:W-:Y:S03]  /*2e10*/  @P6 LDGSTS.E.BYPASS.LTC128B.128 [R193+0x4880], [R2.64], !P3 ;  /* 0x0488000002c16fae */ /* 0x0009e6000d901d46 */
[----:B------:R-:W-:-:S05]  /*2e20*/  @P5 LEA.HI.X R7, R196, R11, R12, 0x1, P0 ;  /* 0x0000000bc4075211 */ /* 0x000fca00000f0c0c */
[----:B------:R1:W-:Y:S01]  /*2e30*/  @P6 LDGSTS.E.BYPASS.LTC128B.128 [R193+0x5480], [R8.64], !P2 ;  /* 0x0548000008c16fae */ /* 0x0003e2000d101d46 */
[----:B------:R-:W-:-:S03]  /*2e40*/  ISETP.GE.AND P6, PT, R228, c[0x0][0x1d4], PT ;  /* 0x00007500e4007a0c */ /* 0x000fc60003fc6270 */
[----:B------:R1:W-:Y:S01]  /*2e50*/  @P5 LDGSTS.E.BYPASS.LTC128B.128 [R193+0x4480], [R6.64], !P4 ;  /* 0x0448000006c15fae */ /* 0x0003e2000e101d46 */
[CC--:B---3--:R-:W-:Y:S02]  /*2e60*/  @P5 LEA R4, P1, R228.reuse, R10.reuse, 0x1 ;  /* 0x0000000ae4045211 */ /* 0x0c8fe400078208ff */
[C---:B----4-:R-:W-:Y:S02]  /*2e70*/  @P5 LEA R2, P0, R229.reuse, R10, 0x1 ;  /* 0x0000000ae5025211 */ /* 0x050fe400078008ff */
[-C--:B------:R-:W-:Y:S02]  /*2e80*/  @P5 LEA.HI.X R5, R228, R11.reuse, R27, 0x1, P1 ;  /* 0x0000000be4055211 */ /* 0x080fe400008f0c1b */
[C---:B------:R-:W-:Y:S02]  /*2e90*/  @P5 LEA.HI.X R3, R229.reuse, R11, R40, 0x1, P0 ;  /* 0x0000000be5035211 */ /* 0x040fe400000f0c28 */
[----:B------:R-:W-:Y:S01]  /*2ea0*/  ISETP.GE.AND P1, PT, R196, c[0x0][0x1d4], PT ;  /* 0x00007500c4007a0c */ /* 0x000fe20003f26270 */
[----:B------:R3:W-:Y:S04]  /*2eb0*/  @P5 LDGSTS.E.BYPASS.LTC128B.128 [R193+0x5080], [R4.64], !P3 ;  /* 0x0508000004c15fae */ /* 0x0007e8000d901d46 */
[----:B------:R1:W-:Y:S01]  /*2ec0*/  @P5 LDGSTS.E.BYPASS.LTC128B.128 [R193+0x5c80], [R2.64], !P2 ;  /* 0x05c8000002c15fae */ /* 0x0003e2000d101d46 */
[----:B------:R-:W-:-:S03]  /*2ed0*/  ISETP.GE.AND P5, PT, R229, c[0x0][0x1d4], PT ;  /* 0x00007500e5007a0c */ /* 0x000fc60003fa6270 */
[----:B------:R-:W0:Y:S01]  /*2ee0*/  LDGDEPBAR ;  /* 0x00000000000079af */ /* 0x000e220000000000 */
[----:B-1----:R-:W-:Y:S01]  /*2ef0*/  LEA R2, P0, R196, R20, 0x1 ;  /* 0x00000014c4027211 */ /* 0x002fe200078008ff */
[----:B------:R-:W-:-:S04]  /*2f00*/  DEPBAR.LE SB0, 0x1 ;  /* 0x000080400000791a */ /* 0x000fc80000000000 */
[----:B------:R-:W-:-:S04]  /*2f10*/  DEPBAR.LE SB0, 0x0 ;  /* 0x000080000000791a */ /* 0x000fc80000000000 */
[----:B------:R-:W-:Y:S01]  /*2f20*/  BAR.SYNC.DEFER_BLOCKING 0x0 ;  /* 0x0000000000007b1d */ /* 0x000fe20000010000 */
[----:B--2---:R-:W-:Y:S02]  /*2f30*/  LEA.HI.X R3, R196, R21, R12, 0x1, P0 ;  /* 0x00000015c4037211 */ /* 0x004fe400000f0c0c */
[C---:B------:R-:W-:Y:S02]  /*2f40*/  ISETP.LT.OR P0, PT, R0.reuse, 0x1, P1 ;  /* 0x000000010000780c */ /* 0x040fe40000f01670 */
[----:B------:R-:W-:Y:S01]  /*2f50*/  ISETP.LT.OR P1, PT, R0, 0x1, P6 ;  /* 0x000000010000780c */ /* 0x000fe20003721670 */
[----:B------:R1:W2:Y:S04]  /*2f60*/  LDSM.16.M88.4 R12, [R182] ;  /* 0x00000000b60c783b */ /* 0x0002a80000000200 */
[----:B------:R1:W4:Y:S04]  /*2f70*/  LDSM.16.M88.4 R8, [R182+0x1000] ;  /* 0x00100000b608783b */ /* 0x0003280000000200 */
[----:B------:R1:W1:Y:S04]  /*2f80*/  LDSM.16.M88.4 R36, [R123] ;  /* 0x000000007b24783b */ /* 0x0002680000000200 */
[----:B------:R1:W1:Y:S04]  /*2f90*/  LDSM.16.M88.4 R32, [R123+0x400] ;  /* 0x000400007b20783b */ /* 0x0002680000000200 */
[----:B------:R1:W1:Y:S04]  /*2fa0*/  LDSM.16.M88.4 R28, [R123+0x800] ;  /* 0x000800007b1c783b */ /* 0x0002680000000200 */
[----:B------:R1:W1:Y:S04]  /*2fb0*/  LDSM.16.M88.4 R16, [R183] ;  /* 0x00000000b710783b */ /* 0x0002680000000200 */
[----:B---3--:R3:W1:Y:S04]  /*2fc0*/  LDSM.16.M88.4 R4, [R183+0x1000] ;  /* 0x00100000b704783b */ /* 0x0086680000000200 */
[----:B------:R3:W1:Y:S04]  /*2fd0*/  LDSM.16.M88.4 R56, [R184] ;  /* 0x00000000b838783b */ /* 0x0006680000000200 */
[----:B------:R3:W1:Y:S04]  /*2fe0*/  LDSM.16.M88.4 R64, [R192] ;  /* 0x00000000c040783b */ /* 0x0006680000000200 */
[----:B------:R3:W1:Y:S04]  /*2ff0*/  LDSM.16.M88.4 R72, [R191] ;  /* 0x00000000bf48783b */ /* 0x0006680000000200 */
[----:B------:R-:W-:Y:S01]  /*3000*/  @!PT LDS RZ, [RZ] ;  /* 0x00000000fffff984 */ /* 0x000fe20000000800 */
[----:B------:R-:W-:Y:S01]  /*3010*/  @!PT LDS RZ, [RZ] ;  /* 0x00000000fffff984 */ /* 0x000fe20000000800 */
[----:B------:R-:W-:Y:S01]  /*3020*/  @!PT LDS RZ, [RZ] ;  /* 0x00000000fffff984 */ /* 0x000fe20000000800 */
[----:B------:R2:W-:Y:S01]  /*3030*/  LDGSTS.E.BYPASS.LTC128B.128 [R193+0x1880], [R2.64], !P0 ;  /* 0x0188000002c17fae */ /* 0x0005e2000c101d46 */
[----:B------:R-:W-:-:S04]  /*3040*/  LEA R22, P0, R228, R20, 0x1 ;  /* 0x00000014e4167211 */ /* 0x000fc800078008ff */
[----:B------:R-:W-:Y:S02]  /*3050*/  LEA.HI.X R23, R228, R21, R27, 0x1, P0 ;  /* 0x00000015e4177211 */ /* 0x000fe400000f0c1b */
[----:B------:R-:W1:Y:S04]  /*3060*/  S2R R27, SR_TID.X ;  /* 0x00000000001b7919 */ /* 0x000e680000002100 */
[----:B------:R3:W-:Y:S01]  /*3070*/  LDGSTS.E.BYPASS.LTC128B.128 [R193+0x2480], [R22.64], !P1 ;  /* 0x0248000016c17fae */ /* 0x0007e2000c901d46 */
[----:B------:R-:W-:Y:S02]  /*3080*/  ISETP.GT.AND P1, PT, R26, 0x2f, PT ;  /* 0x0000002f1a00780c */ /* 0x000fe40003f24270 */
[----:B--2---:R-:W-:-:S04]  /*3090*/  LEA R2, P0, R229, R20, 0x1 ;  /* 0x00000014e5027211 */ /* 0x004fc800078008ff */
[----:B------:R-:W-:Y:S02]  /*30a0*/  LEA.HI.X R3, R229, R21, R40, 0x1, P0 ;  /* 0x00000015e5037211 */ /* 0x000fe400000f0c28 */
[----:B------:R-:W-:-:S13]  /*30b0*/  ISETP.LT.OR P0, PT, R0, 0x1, P5 ;  /* 0x000000010000780c */ /* 0x000fda0002f01670 */
[----:B------:R3:W-:Y:S01]  /*30c0*/  LDGSTS.E.BYPASS.LTC128B.128 [R193+0x3080], [R2.64], !P0 ;  /* 0x0308000002c17fae */ /* 0x0007e2000c101d46 */
[----:B-1----:R-:W-:-:S13]  /*30d0*/  ISETP.GT.AND P0, PT, R27, 0x3f, PT ;  /* 0x0000003f1b00780c */ /* 0x002fda0003f04270 */
[----:B------:R-:W-:Y:S05]  /*30e0*/  @P0 BRA `(.L_x_54) ;  /* 0x0000016000000947 */ /* 0x000fea0003800000 */
[----:B----4-:R-:W-:Y:S05]  /*30f0*/  BRA.DIV ~URZ, `(.L_x_55) ;  /* 0x0000a4327f007947 */ /* 0x010fea000b800000 */
[----:B------:R1:W2:Y:S04]  /*3100*/  SHFL.IDX PT, R20, R24, 0x1, 0x1c1f ;  /* 0x003c1f0018147f89 */ /* 0x0002a800000e0000 */
[----:B---3--:R1:W3:Y:S02]  /*3110*/  SHFL.IDX PT, R2, R25, 0x1, 0x1c1f ;  /* 0x003c1f0019027f89 */ /* 0x0082e400000e0000 */
.L_x_154:
[----:B------:R-:W-:Y:S02]  /*3120*/  SHF.R.S32.HI R3, RZ, 0x1f, R196 ;  /* 0x0000001fff037819 */ /* 0x000fe400000114c4 */
[----:B---3--:R-:W-:Y:S02]  /*3130*/  LEA R22, P0, R196, R2, 0x1 ;  /* 0x00000002c4167211 */ /* 0x008fe400078008ff */
[----:B------:R-:W-:Y:S02]  /*3140*/  ISETP.LT.OR P6, PT, R0, 0x21, P6 ;  /* 0x000000210000780c */ /* 0x000fe400037c1670 */
[----:B--2---:R-:W-:-:S02]  /*3150*/  LEA.HI.X R23, R196, R20, R3, 0x1, P0 ;  /* 0x00000014c4177211 */ /* 0x004fc400000f0c03 */
[----:B------:R-:W-:Y:S02]  /*3160*/  ISETP.GE.AND P0, PT, R196, c[0x0][0x1d4], PT ;  /* 0x00007500c4007a0c */ /* 0x000fe40003f06270 */
[----:B------:R-:W-:Y:S02]  /*3170*/  SHF.R.S32.HI R3, RZ, 0x1f, R228 ;  /* 0x0000001fff037819 */ /* 0x000fe400000114e4 */
[C---:B------:R-:W-:Y:S02]  /*3180*/  ISETP.LT.OR P0, PT, R0.reuse, 0x21, P0 ;  /* 0x000000210000780c */ /* 0x040fe40000701670 */
[----:B------:R-:W-:Y:S02]  /*3190*/  ISETP.LT.OR P5, PT, R0, 0x21, P5 ;  /* 0x000000210000780c */ /* 0x000fe40002fa1670 */
[----:B------:R-:W-:-:S09]  /*31a0*/  SHF.R.S32.HI R21, RZ, 0x1f, R229 ;  /* 0x0000001fff157819 */ /* 0x000fd200000114e5 */
[----:B------:R-:W-:Y:S01]  /*31b0*/  @!PT LDS RZ, [RZ] ;  /* 0x00000000fffff984 */ /* 0x000fe20000000800 */
[----:B------:R-:W-:Y:S01]  /*31c0*/  @!PT LDS RZ, [RZ] ;  /* 0x00000000fffff984 */ /* 0x000fe20000000800 */
[----:B------:R-:W-:Y:S01]  /*31d0*/  @!PT LDS RZ, [RZ] ;  /* 0x00000000fffff984 */ /* 0x000fe20000000800 */
[----:B------:R2:W-:Y:S02]  /*31e0*/  LDGSTS.E.BYPASS.LTC128B.128 [R193+0x2080], [R22.64], !P0 ;  /* 0x0208000016c17fae */ /* 0x0005e4000c101d46 */
[----:B--2---:R-:W-:-:S04]  /*31f0*/  LEA R22, P0, R228, R2, 0x1 ;  /* 0x00000002e4167211 */ /* 0x004fc800078008ff */
[----:B------:R-:W-:Y:S02]  /*3200*/  LEA.HI.X R23, R228, R20, R3, 0x1, P0 ;  /* 0x00000014e4177211 */ /* 0x000fe400000f0c03 */
[----:B------:R-:W-:-:S03]  /*3210*/  LEA R2, P0, R229, R2, 0x1 ;  /* 0x00000002e5027211 */ /* 0x000fc600078008ff */
[----:B------:R2:W-:Y:S01]  /*3220*/  LDGSTS.E.BYPASS.LTC128B.128 [R193+0x2c80], [R22.64], !P6 ;  /* 0x02c8000016c17fae */ /* 0x0005e2000f101d46 */
[----:B------:R-:W-:-:S05]  /*3230*/  LEA.HI.X R3, R229, R20, R21, 0x1, P0 ;  /* 0x00000014e5037211 */ /* 0x000fca00000f0c15 */
[----:B------:R2:W-:Y:S04]  /*3240*/  LDGSTS.E.BYPASS.LTC128B.128 [R193+0x3880], [R2.64], !P5 ;  /* 0x0388000002c17fae */ /* 0x0005e8000e901d46 */
.L_x_54:
[----:B----4-:R-:W-:Y:S05]  /*3250*/  BSYNC B0 ;  /* 0x0000000000007941 */ /* 0x010fea0003800000 */
.L_x_53:
[----:B------:R-:W0:Y:S01]  /*3260*/  LDGDEPBAR ;  /* 0x00000000000079af */ /* 0x000e220000000000 */
[----:B------:R-:W-:Y:S01]  /*3270*/  WARPSYNC 0xffffffff ;  /* 0xffffffff00007948 */ /* 0x000fe20003800000 */
[C---:B------:R-:W-:Y:S01]  /*3280*/  HMMA.16816.F32 R48, R8.reuse, R36, RZ ;  /* 0x000000240830723c */ /* 0x040fe200000018ff */
[----:B------:R-:W-:Y:S01]  /*3290*/  ISETP.GT.AND P0, PT, R118, R231, PT ;  /* 0x000000e77600720c */ /* 0x000fe20003f04270 */
[----:B------:R-:W-:Y:S06]  /*32a0*/  BSSY B1, `(.L_x_56) ;  /* 0x00000a9000017945 */ /* 0x000fec0003800000 */
[C---:B------:R-:W-:Y:S08]  /*32b0*/  HMMA.16816.F32 R40, R8.reuse, R32, RZ ;  /* 0x000000200828723c */ /* 0x040ff000000018ff */
[C---:B--23--:R-:W-:Y:S08]  /*32c0*/  HMMA.16816.F32 R20, R8.reuse, R28, RZ ;  /* 0x0000001c0814723c */ /* 0x04cff000000018ff */
[C---:B------:R-:W-:Y:S08]  /*32d0*/  HMMA.16816.F32 R44, R8.reuse, R38, RZ ;  /* 0x00000026082c723c */ /* 0x040ff000000018ff */
[C---:B-1----:R-:W-:Y:S08]  /*32e0*/  HMMA.16816.F32 R24, R8.reuse, R34, RZ ;  /* 0x000000220818723c */ /* 0x042ff000000018ff */
[----:B------:R-:W-:Y:S08]  /*32f0*/  HMMA.16816.F32 R8, R8, R30, RZ ;  /* 0x0000001e0808723c */ /* 0x000ff000000018ff */
[C---:B------:R-:W-:Y:S08]  /*3300*/  HMMA.16816.F32 R52, R12.reuse, R36, RZ ;  /* 0x000000240c34723c */ /* 0x040ff000000018ff */
[C---:B------:R-:W-:Y:S08]  /*3310*/  HMMA.16816.F32 R36, R12.reuse, R38, RZ ;  /* 0x000000260c24723c */ /* 0x040ff000000018ff */
[C---:B------:R-:W-:Y:S08]  /*3320*/  HMMA.16816.F32 R68, R12.reuse, R32, RZ ;  /* 0x000000200c44723c */ /* 0x040ff000000018ff */
[C---:B------:R-:W-:Y:S08]  /*3330*/  HMMA.16816.F32 R80, R12.reuse, R28, RZ ;  /* 0x0000001c0c50723c */ /* 0x040ff000000018ff */
[C---:B------:R-:W-:Y:S01]  /*3340*/  HMMA.16816.F32 R84, R12.reuse, R34, RZ ;  /* 0x000000220c54723c */ /* 0x040fe200000018ff */
[----:B------:R-:W-:Y:S07]  /*3350*/  LDSM.16.M88.4 R32, [R123+0xc00] ;  /* 0x000c00007b20783b */ /* 0x000fee0000000200 */
[----:B------:R-:W-:Y:S01]  /*3360*/  HMMA.16816.F32 R92, R12, R30, RZ ;  /* 0x0000001e0c5c723c */ /* 0x000fe200000018ff */
[----:B------:R-:W-:Y:S04]  /*3370*/  LDSM.16.M88.4 R28, [R123+0x1000] ;  /* 0x001000007b1c783b */ /* 0x000fe80000000200 */
[----:B------:R-:W-:Y:S03]  /*3380*/  LDSM.16.M88.4 R12, [R123+0x1400] ;  /* 0x001400007b0c783b */ /* 0x000fe60000000200 */
[C---:B------:R-:W-:Y:S01]  /*3390*/  HMMA.16816.F32 R108, R4.reuse, R56, R48 ;  /* 0x00000038046c723c */ /* 0x040fe20000001830 */
[----:B------:R-:W-:Y:S07]  /*33a0*/  LDSM.16.M88.4 R48, [R189] ;  /* 0x00000000bd30783b */ /* 0x000fee0000000200 */
[C---:B------:R-:W-:Y:S08]  /*33b0*/  HMMA.16816.F32 R104, R4.reuse, R64, R40 ;  /* 0x000000400468723c */ /* 0x040ff00000001828 */
[C---:B------:R-:W-:Y:S01]  /*33c0*/  HMMA.16816.F32 R100, R4.reuse, R72, R20 ;  /* 0x000000480464723c */ /* 0x040fe20000001814 */
[----:B------:R-:W-:Y:S07]  /*33d0*/  LDSM.16.M88.4 R20, [R183+0x3000] ;  /* 0x00300000b714783b */ /* 0x000fee0000000200 */
[C---:B------:R-:W-:Y:S08]  /*33e0*/  HMMA.16816.F32 R96, R4.reuse, R58, R44 ;  /* 0x0000003a0460723c */ /* 0x040ff0000000182c */
[C---:B------:R-:W-:Y:S01]  /*33f0*/  HMMA.16816.F32 R88, R4.reuse, R66, R24 ;  /* 0x000000420458723c */ /* 0x040fe20000001818 */
[----:B------:R-:W-:Y:S07]  /*3400*/  LDSM.16.M88.4 R24, [R183+0x2000] ;  /* 0x00200000b718783b */ /* 0x000fee0000000200 */
[----:B------:R-:W-:Y:S01]  /*3410*/  HMMA.16816.F32 R76, R4, R74, R8 ;  /* 0x0000004a044c723c */ /* 0x000fe20000001808 */
[----:B------:R-:W1:Y:S04]  /*3420*/  LDSM.16.M88.4 R4, [R182+0x3000] ;  /* 0x00300000b604783b */ /* 0x000e680000000200 */
[----:B------:R-:W2:Y:S03]  /*3430*/  LDSM.16.M88.4 R8, [R182+0x2000] ;  /* 0x00200000b608783b */ /* 0x000ea60000000200 */
[C---:B------:R-:W-:Y:S01]  /*3440*/  HMMA.16816.F32 R60, R16.reuse, R56, R52 ;  /* 0x00000038103c723c */ /* 0x040fe20000001834 */
[----:B------:R-:W3:Y:S07]  /*3450*/  LDSM.16.M88.4 R52, [R190] ;  /* 0x00000000be34783b */ /* 0x000eee0000000200 */
[C---:B------:R-:W-:Y:S01]  /*3460*/  HMMA.16816.F32 R44, R16.reuse, R58, R36 ;  /* 0x0000003a102c723c */ /* 0x040fe20000001824 */
[----:B------:R-:W4:Y:S07]  /*3470*/  LDSM.16.M88.4 R56, [R188] ;  /* 0x00000000bc38783b */ /* 0x000f2e0000000200 */
[C---:B------:R-:W-:Y:S08]  /*3480*/  HMMA.16816.F32 R40, R16.reuse, R64, R68 ;  /* 0x000000401028723c */ /* 0x040ff00000001844 */
[C---:B------:R-:W-:Y:S08]  /*3490*/  HMMA.16816.F32 R68, R16.reuse, R72, R80 ;  /* 0x000000481044723c */ /* 0x040ff00000001850 */
[C---:B------:R-:W-:Y:S08]  /*34a0*/  HMMA.16816.F32 R36, R16.reuse, R66, R84 ;  /* 0x000000421024723c */ /* 0x040ff00000001854 */
[----:B------:R-:W-:Y:S08]  /*34b0*/  HMMA.16816.F32 R16, R16, R74, R92 ;  /* 0x0000004a1010723c */ /* 0x000ff0000000185c */
[C---:B-1----:R-:W-:Y:S08]  /*34c0*/  HMMA.16816.F32 R104, R4.reuse, R28, R104 ;  /* 0x0000001c0468723c */ /* 0x042ff00000001868 */
[C---:B------:R-:W-:Y:S08]  /*34d0*/  HMMA.16816.F32 R80, R4.reuse, R14, R76 ;  /* 0x0000000e0450723c */ /* 0x040ff0000000184c */
[C---:B------:R-:W-:Y:S08]  /*34e0*/  HMMA.16816.F32 R64, R4.reuse, R32, R108 ;  /* 0x000000200440723c */ /* 0x040ff0000000186c */
[C---:B------:R-:W-:Y:S08]  /*34f0*/  HMMA.16816.F32 R100, R4.reuse, R12, R100 ;  /* 0x0000000c0464723c */ /* 0x040ff00000001864 */
[C---:B------:R-:W-:Y:S08]  /*3500*/  HMMA.16816.F32 R96, R4.reuse, R34, R96 ;  /* 0x000000220460723c */ /* 0x040ff00000001860 */
[----:B------:R-:W-:Y:S08]  /*3510*/  HMMA.16816.F32 R88, R4, R30, R88 ;  /* 0x0000001e0458723c */ /* 0x000ff00000001858 */
[C---:B--2---:R-:W-:Y:S08]  /*3520*/  HMMA.16816.F32 R76, R8.reuse, R32, R60 ;  /* 0x00000020084c723c */ /* 0x044ff0000000183c */
[C---:B------:R-:W-:Y:S01]  /*3530*/  HMMA.16816.F32 R72, R8.reuse, R34, R44 ;  /* 0x000000220848723c */ /* 0x040fe2000000182c */
[----:B------:R-:W-:Y:S07]  /*3540*/  LDSM.16.M88.4 R44, [R123+0x1800] ;  /* 0x001800007b2c783b */ /* 0x000fee0000000200 */
[C---:B------:R-:W-:Y:S01]  /*3550*/  HMMA.16816.F32 R32, R8.reuse, R28, R40 ;  /* 0x0000001c0820723c */ /* 0x040fe20000001828 */
[----:B------:R-:W-:Y:S07]  /*3560*/  LDSM.16.M88.4 R40, [R123+0x1c00] ;  /* 0x001c00007b28783b */ /* 0x000fee0000000200 */
[C---:B------:R-:W-:Y:S01]  /*3570*/  HMMA.16816.F32 R28, R8.reuse, R30, R36 ;  /* 0x0000001e081c723c */ /* 0x040fe20000001824 */
[----:B------:R-:W-:Y:S07]  /*3580*/  LDSM.16.M88.4 R36, [R123+0x2000] ;  /* 0x002000007b24783b */ /* 0x000fee0000000200 */
[C---:B------:R-:W-:Y:S08]  /*3590*/  HMMA.16816.F32 R4, R8.reuse, R12, R68 ;  /* 0x0000000c0804723c */ /* 0x040ff00000001844 */
[----:B------:R-:W-:Y:S01]  /*35a0*/  HMMA.16816.F32 R8, R8, R14, R16 ;  /* 0x0000000e0808723c */ /* 0x000fe20000001810 */
[----:B------:R-:W1:Y:S04]  /*35b0*/  LDSM.16.M88.4 R12, [R182+0x5000] ;  /* 0x00500000b60c783b */ /* 0x000e680000000200 */
[----:B------:R-:W2:Y:S03]  /*35c0*/  LDSM.16.M88.4 R16, [R182+0x4000] ;  /* 0x00400000b610783b */ /* 0x000ea60000000200 */
[C---:B------:R-:W-:Y:S08]  /*35d0*/  HMMA.16816.F32 R108, R20.reuse, R48, R104 ;  /* 0x00000030146c723c */ /* 0x040ff00000001868 */
[C---:B---3--:R-:W-:Y:S08]  /*35e0*/  HMMA.16816.F32 R64, R20.reuse, R52, R64 ;  /* 0x000000341440723c */ /* 0x048ff00000001840 */
[C---:B------:R-:W-:Y:S08]  /*35f0*/  HMMA.16816.F32 R60, R20.reuse, R54, R96 ;  /* 0x00000036143c723c */ /* 0x040ff00000001860 */
[C---:B------:R-:W-:Y:S08]  /*3600*/  HMMA.16816.F32 R104, R20.reuse, R50, R88 ;  /* 0x000000321468723c */ /* 0x040ff00000001858 */
[C---:B----4-:R-:W-:Y:S08]  /*3610*/  HMMA.16816.F32 R112, R20.reuse, R56, R100 ;  /* 0x000000381470723c */ /* 0x050ff00000001864 */
[----:B------:R-:W-:Y:S01]  /*3620*/  HMMA.16816.F32 R100, R20, R58, R80 ;  /* 0x0000003a1464723c */ /* 0x000fe20000001850 */
[----:B------:R-:W-:Y:S07]  /*3630*/  LDSM.16.M88.4 R20, [R185] ;  /* 0x00000000b914783b */ /* 0x000fee0000000200 */
[C---:B------:R-:W-:Y:S08]  /*3640*/  HMMA.16816.F32 R96, R24.reuse, R52, R76 ;  /* 0x000000341860723c */ /* 0x040ff0000000184c */
[C---:B------:R-:W-:Y:S01]  /*3650*/  HMMA.16816.F32 R88, R24.reuse, R48, R32 ;  /* 0x000000301858723c */ /* 0x040fe20000001820 */
[----:B------:R-:W-:Y:S07]  /*3660*/  LDSM.16.M88.4 R32, [R187] ;  /* 0x00000000bb20783b */ /* 0x000fee0000000200 */
[C---:B------:R-:W-:Y:S08]  /*3670*/  HMMA.16816.F32 R92, R24.reuse, R54, R72 ;  /* 0x00000036185c723c */ /* 0x040ff00000001848 */
[C---:B------:R-:W-:Y:S01]  /*3680*/  HMMA.16816.F32 R84, R24.reuse, R50, R28 ;  /* 0x000000321854723c */ /* 0x040fe2000000181c */
[----:B------:R-:W-:Y:S07]  /*3690*/  LDSM.16.M88.4 R28, [R186] ;  /* 0x00000000ba1c783b */ /* 0x000fee0000000200 */
[C---:B------:R-:W-:Y:S01]  /*36a0*/  HMMA.16816.F32 R80, R24.reuse, R56, R4 ;  /* 0x000000381850723c */ /* 0x040fe20000001804 */
[----:B------:R-:W3:Y:S07]  /*36b0*/  LDSM.16.M88.4 R4, [R183+0x5000] ;  /* 0x00500000b704783b */ /* 0x000eee0000000200 */
[----:B------:R-:W-:Y:S01]  /*36c0*/  HMMA.16816.F32 R76, R24, R58, R8 ;  /* 0x0000003a184c723c */ /* 0x000fe20000001808 */
[----:B------:R-:W4:Y:S01]  /*36d0*/  LDSM.16.M88.4 R8, [R183+0x4000] ;  /* 0x00400000b708783b */ /* 0x000f220000000200 */
[----:B------:R-:W-:-:S06]  /*36e0*/  DEPBAR.LE SB0, 0x0 ;  /* 0x000080000000791a */ /* 0x000fcc0000000000 */
[C---:B-1----:R-:W-:Y:S08]  /*36f0*/  HMMA.16816.F32 R72, R12.reuse, R44, R64 ;  /* 0x0000002c0c48723c */ /* 0x042ff00000001840 */
[C---:B------:R-:W-:Y:S08]  /*3700*/  HMMA.16816.F32 R68, R12.reuse, R46, R60 ;  /* 0x0000002e0c44723c */ /* 0x040ff0000000183c */
[C---:B------:R-:W-:Y:S08]  /*3710*/  HMMA.16816.F32 R64, R12.reuse, R40, R108 ;  /* 0x000000280c40723c */ /* 0x040ff0000000186c */
[C---:B------:R-:W-:Y:S08]  /*3720*/  HMMA.16816.F32 R60, R12.reuse, R42, R104 ;  /* 0x0000002a0c3c723c */ /* 0x040ff00000001868 */
[C---:B------:R-:W-:Y:S08]  /*3730*/  HMMA.16816.F32 R56, R12.reuse, R36, R112 ;  /* 0x000000240c38723c */ /* 0x040ff00000001870 */
[----:B------:R-:W-:Y:S08]  /*3740*/  HMMA.16816.F32 R52, R12, R38, R100 ;  /* 0x000000260c34723c */ /* 0x000ff00000001864 */
[C---:B--2---:R-:W-:Y:S08]  /*3750*/  HMMA.16816.F32 R48, R16.reuse, R44, R96 ;  /* 0x0000002c1030723c */ /* 0x044ff00000001860 */
[C---:B------:R-:W-:Y:S08]  /*3760*/  HMMA.16816.F32 R24, R16.reuse, R40, R88 ;  /* 0x000000281018723c */ /* 0x040ff00000001858 */
[C---:B------:R-:W-:Y:S08]  /*3770*/  HMMA.16816.F32 R44, R16.reuse, R46, R92 ;  /* 0x0000002e102c723c */ /* 0x040ff0000000185c */
[C---:B------:R-:W-:Y:S08]  /*3780*/  HMMA.16816.F32 R40, R16.reuse, R42, R84 ;  /* 0x0000002a1028723c */ /* 0x040ff00000001854 */
[C---:B------:R-:W-:Y:S08]  /*3790*/  HMMA.16816.F32 R12, R16.reuse, R36, R80 ;  /* 0x00000024100c723c */ /* 0x040ff00000001850 */
[----:B------:R-:W-:Y:S08]  /*37a0*/  HMMA.16816.F32 R16, R16, R38, R76 ;  /* 0x000000261010723c */ /* 0x000ff0000000184c */
[C---:B---3--:R-:W-:Y:S08]  /*37b0*/  HMMA.16816.F32 R76, R4.reuse, R28, R64 ;  /* 0x0000001c044c723c */ /* 0x048ff00000001840 */
[C---:B------:R-:W-:Y:S08]  /*37c0*/  HMMA.16816.F32 R80, R4.reuse, R30, R60 ;  /* 0x0000001e0450723c */ /* 0x040ff0000000183c */
[C---:B------:R-:W-:Y:S08]  /*37d0*/  HMMA.16816.F32 R84, R4.reuse, R20, R56 ;  /* 0x000000140454723c */ /* 0x040ff00000001838 */
[C---:B------:R-:W-:Y:S08]  /*37e0*/  HMMA.16816.F32 R64, R4.reuse, R22, R52 ;  /* 0x000000160440723c */ /* 0x040ff00000001834 */
[C---:B------:R-:W-:Y:S08]  /*37f0*/  HMMA.16816.F32 R72, R4.reuse, R32, R72 ;  /* 0x000000200448723c */ /* 0x040ff00000001848 */
[----:B------:R-:W-:Y:S08]  /*3800*/  HMMA.16816.F32 R68, R4, R34, R68 ;  /* 0x000000220444723c */ /* 0x000ff00000001844 */
[C---:B----4-:R-:W-:Y:S08]  /*3810*/  HMMA.16816.F32 R48, R8.reuse, R32, R48 ;  /* 0x000000200830723c */ /* 0x050ff00000001830 */
[C---:B------:R-:W-:Y:S08]  /*3820*/  HMMA.16816.F32 R44, R8.reuse, R34, R44 ;  /* 0x00000022082c723c */ /* 0x040ff0000000182c */
[C---:B------:R-:W-:Y:S08]  /*3830*/  HMMA.16816.F32 R56, R8.reuse, R28, R24 ;  /* 0x0000001c0838723c */ /* 0x040ff00000001818 */
[C---:B------:R-:W-:Y:S08]  /*3840*/  HMMA.16816.F32 R60, R8.reuse, R30, R40 ;  /* 0x0000001e083c723c */ /* 0x040ff00000001828 */
[C---:B------:R-:W-:Y:S08]  /*3850*/  HMMA.16816.F32 R52, R8.reuse, R20, R12 ;  /* 0x000000140834723c */ /* 0x040ff0000000180c */
[----:B------:R-:W-:Y:S01]  /*3860*/  HMMA.16816.F32 R36, R8, R22, R16 ;  /* 0x000000160824723c */ /* 0x000fe20000001810 */
[----:B------:R-:W-:Y:S06]  /*3870*/  BAR.SYNC.DEFER_BLOCKING 0x0 ;  /* 0x0000000000007b1d */ /* 0x000fec0000010000 */
[----:B------:R-:W-:Y:S01]  /*3880*/  @!UPT UIADD3 URZ, URZ, URZ, URZ ;  /* 0x0000003f3f3ff290 */ /* 0x000fe2000fffe03f */
[----:B------:R-:W-:Y:S11]  /*3890*/  @!P0 BRA `(.L_x_57) ;  /* 0x0000049000008947 */ /* 0x000ff60003800000 */
[----:B------:R-:W-:Y:S02]  /*38a0*/  IMAD.MOV.U32 R0, RZ, RZ, c[0x0][0x2b8] ;  /* 0x0000ae00ff007624 */ /* 0x000fe400078e00ff */
[----:B------:R-:W-:-:S02]  /*38b0*/  IMAD R2, R227, 0x20, R230 ;  /* 0x00000020e3027824 */ /* 0x000fc400078e02e6 */
[----:B------:R-:W-:Y:S01]  /*38c0*/  IMAD.MOV.U32 R194, RZ, RZ, RZ ;  /* 0x000000ffffc27224 */ /* 0x000fe200078e00ff */
[----:B------:R-:W-:Y:S02]  /*38d0*/  ISETP.NE.AND P0, PT, R0, 0x1, PT ;  /* 0x000000010000780c */ /* 0x000fe40003f05270 */
[----:B------:R-:W-:-:S04]  /*38e0*/  IADD3 R2, R2, R117, R236 ;  /* 0x0000007502027210 */ /* 0x000fc80007ffe0ec */
[----:B------:R-:W-:-:S05]  /*38f0*/  IADD3 R2, R2, -0x30, RZ ;  /* 0xffffffd002027810 */ /* 0x000fca0007ffe0ff */
[----:B------:R-:W-:Y:S02]  /*3900*/  IMAD.MOV.U32 R0, RZ, RZ, R2 ;  /* 0x000000ffff007224 */ /* 0x000fe400078e0002 */
[----:B------:R-:W-:-:S05]  /*3910*/  @P0 IMAD.HI.U32 R3, R2, c[0x0][0x2bc], RZ ;  /* 0x0000af0002030a27 */ /* 0x000fca00078e00ff */
[----:B------:R-:W-:-:S04]  /*3920*/  @P0 SHF.R.U32.HI R0, RZ, c[0x0][0x2c0], R3 ;  /* 0x0000b000ff000a19 */ /* 0x000fc80000011603 */
[----:B------:R-:W-:-:S04]  /*3930*/  @!P1 IADD3 R3, P0, R0, R234, RZ ;  /* 0x000000ea00039210 */ /* 0x000fc80007f1e0ff */
[----:B------:R-:W-:Y:S02]  /*3940*/  @!P1 LEA.HI.X.SX32 R5, R0, R240, 0x1, P0 ;  /* 0x000000f000059211 */ /* 0x000fe400000f0eff */
[----:B------:R-:W-:-:S04]  /*3950*/  @!P1 LEA R4, P0, R3, c[0x0][0x2a0], 0x2 ;  /* 0x0000a80003049a11 */ /* 0x000fc800078010ff */
[----:B------:R-:W-:-:S05]  /*3960*/  @!P1 LEA.HI.X R5, R3, c[0x0][0x2a4], R5, 0x2, P0 ;  /* 0x0000a90003059a11 */ /* 0x000fca00000f1405 */
[----:B------:R-:W2:Y:S01]  /*3970*/  @!P1 LDG.E R194, [R4.64] ;  /* 0x0000000604c29981 */ /* 0x000ea2000c1e1900 */
[----:B------:R-:W-:Y:S01]  /*3980*/  IMAD.MOV R0, RZ, RZ, -R0 ;  /* 0x000000ffff007224 */ /* 0x000fe200078e0a00 */
[----:B------:R-:W-:-:S03]  /*3990*/  IADD3 R11, -R230, 0x30, RZ ;  /* 0x00000030e60b7810 */ /* 0x000fc60007ffe1ff */
[----:B------:R-:W-:Y:S01]  /*39a0*/  IMAD R195, R0, c[0x0][0x2b8], R2 ;  /* 0x0000ae0000c37a24 */ /* 0x000fe200078e0202 */
[----:B------:R-:W-:-:S03]  /*39b0*/  ISETP.GE.AND P6, PT, R11, 0x1, PT ;  /* 0x000000010b00780c */ /* 0x000fc60003fc6270 */
[----:B------:R-:W-:Y:S01]  /*39c0*/  IMAD.WIDE.U32 R2, R195, c[0x0][0x1e0], RZ ;  /* 0x00007800c3027a25 */ /* 0x000fe200078e00ff */
[----:B------:R-:W-:-:S05]  /*39d0*/  SHF.R.S32.HI R0, RZ, 0x1f, R195 ;  /* 0x0000001fff007819 */ /* 0x000fca00000114c3 */
[----:B------:R-:W-:-:S04]  /*39e0*/  IMAD R0, R0, c[0x0][0x1e0], RZ ;  /* 0x0000780000007a24 */ /* 0x000fc800078e02ff */
[----:B------:R-:W-:-:S04]  /*39f0*/  IMAD R0, R195, c[0x0][0x1e4], R0 ;  /* 0x00007900c3007a24 */ /* 0x000fc800078e0200 */
[----:B------:R-:W-:Y:S01]  /*3a00*/  IMAD.IADD R3, R3, 0x1, R0 ;  /* 0x0000000103037824 */ /* 0x000fe200078e0200 */
[----:B--2---:R-:W-:-:S03]  /*3a10*/  SHF.R.S32.HI R0, RZ, 0x1f, R194 ;  /* 0x0000001fff007819 */ /* 0x004fc600000114c2 */
[----:B------:R-:W-:-:S04]  /*3a20*/  IMAD.WIDE.U32 R2, R194, c[0x0][0x1f0], R2 ;  /* 0x00007c00c2027a25 */ /* 0x000fc800078e0002 */
[----:B------:R-:W-:Y:S01]  /*3a30*/  IMAD R4, R0, c[0x0][0x1f0], RZ ;  /* 0x00007c0000047a24 */ /* 0x000fe200078e02ff */
[----:B------:R-:W-:-:S03]  /*3a40*/  IADD3 R0, P5, R232, R2, RZ ;  /* 0x00000002e8007210 */ /* 0x000fc60007fbe0ff */
[----:B------:R-:W-:Y:S01]  /*3a50*/  IMAD R2, R194, c[0x0][0x1f4], R4 ;  /* 0x00007d00c2027a24 */ /* 0x000fe200078e0204 */
[----:B------:R-:W-:-:S04]  /*3a60*/  LEA R10, P0, R0, c[0x0][0x1c8], 0x1 ;  /* 0x00007200000a7a11 */ /* 0x000fc800078008ff */
[----:B------:R-:W-:-:S04]  /*3a70*/  IADD3.X R2, R237, R3, R2, P5, !PT ;  /* 0x00000003ed027210 */ /* 0x000fc80002ffe402 */
[----:B------:R-:W-:Y:S01]  /*3a80*/  LEA.HI.X R5, R0, c[0x0][0x1cc], R2, 0x1, P0 ;  /* 0x0000730000057a11 */ /* 0x000fe200000f0c02 */
[----:B------:R-:W-:Y:S05]  /*3a90*/  BRA.DIV ~URZ, `(.L_x_58) ;  /* 0x00009b627f007947 */ /* 0x000fea000b800000 */
[----:B------:R1:W2:Y:S02]  /*3aa0*/  SHFL.IDX PT, R4, R5, RZ, 0x1c1f ;  /* 0x001c1fff05047589 */ /* 0x0002a400000e0000 */
.L_x_155:
[----:B------:R-:W-:Y:S05]  /*3ab0*/  BRA.DIV ~URZ, `(.L_x_59) ;  /* 0x00009bb27f007947 */ /* 0x000fea000b800000 */
[----:B------:R3:W4:Y:S02]  /*3ac0*/  SHFL.IDX PT, R0, R10, RZ, 0x1c1f ;  /* 0x001c1fff0a007589 */ /* 0x00072400000e0000 */
.L_x_156:
[----:B------:R-:W-:Y:S01]  /*3ad0*/  BSSY B0, `(.L_x_60) ;  /* 0x0000011000007945 */ /* 0x000fe20003800000 */
[----:B------:R-:W-:Y:S05]  /*3ae0*/  @!P6 BRA `(.L_x_61) ;  /* 0x000000f00000e947 */ /* 0x000fea0003800000 */
[-C--:B----4-:R-:W-:Y:S02]  /*3af0*/  LEA R8, P6, R196, R0.reuse, 0x1 ;  /* 0x00000000c4087211 */ /* 0x090fe400078c08ff */
[----:B------:R-:W-:Y:S02]  /*3b00*/  SHF.R.S32.HI R14, RZ, 0x1f, R196 ;  /* 0x0000001fff0e7819 */ /* 0x000fe400000114c4 */
[----:B------:R-:W-:Y:S02]  /*3b10*/  LEA R6, P5, R228, R0, 0x1 ;  /* 0x00000000e4067211 */ /* 0x000fe400078a08ff */
[----:B------:R-:W-:Y:S02]  /*3b20*/  SHF.R.S32.HI R13, RZ, 0x1f, R228 ;  /* 0x0000001fff0d7819 */ /* 0x000fe400000114e4 */
[----:B------:R-:W-:-:S02]  /*3b30*/  SHF.R.S32.HI R12, RZ, 0x1f, R229 ;  /* 0x0000001fff0c7819 */ /* 0x000fc400000114e5 */
[C---:B------:R-:W-:Y:S02]  /*3b40*/  LEA R2, P0, R229.reuse, R0, 0x1 ;  /* 0x00000000e5027211 */ /* 0x040fe400078008ff */
[-C--:B--2---:R-:W-:Y:S02]  /*3b50*/  LEA.HI.X R9, R196, R4.reuse, R14, 0x1, P6 ;  /* 0x00000004c4097211 */ /* 0x084fe400030f0c0e */
[-C--:B------:R-:W-:Y:S02]  /*3b60*/  LEA.HI.X R7, R228, R4.reuse, R13, 0x1, P5 ;  /* 0x00000004e4077211 */ /* 0x080fe400028f0c0d */
[----:B------:R-:W-:Y:S01]  /*3b70*/  LEA.HI.X R3, R229, R4, R12, 0x1, P0 ;  /* 0x00000004e5037211 */ /* 0x000fe200000f0c0c */
[----:B------:R-:W-:Y:S01]  /*3b80*/  @!PT LDS RZ, [RZ] ;  /* 0x00000000fffff984 */ /* 0x000fe20000000800 */
[----:B------:R-:W-:Y:S01]  /*3b90*/  @!PT LDS RZ, [RZ] ;  /* 0x00000000fffff984 */ /* 0x000fe20000000800 */
[----:B------:R-:W-:Y:S01]  /*3ba0*/  @!PT LDS RZ, [RZ] ;  /* 0x00000000fffff984 */ /* 0x000fe20000000800 */
[----:B------:R2:W-:Y:S04]  /*3bb0*/  LDGSTS.E.BYPASS.LTC128B.128 [R193+0x3c80], [R8.64], !P4 ;  /* 0x03c8000008c17fae */ /* 0x0005e8000e101d46 */
[----:B------:R2:W-:Y:S04]  /*3bc0*/  LDGSTS.E.BYPASS.LTC128B.128 [R193+0x4880], [R6.64], !P3 ;  /* 0x0488000006c17fae */ /* 0x0005e8000d901d46 */
[----:B------:R2:W-:Y:S02]  /*3bd0*/  LDGSTS.E.BYPASS.LTC128B.128 [R193+0x5480], [R2.64], !P2 ;  /* 0x0548000002c17fae */ /* 0x0005e4000d101d46 */
.L_x_61:
[----:B------:R-:W-:Y:S05]  /*3be0*/  BSYNC B0 ;  /* 0x0000000000007941 */ /* 0x000fea0003800000 */
.L_x_60:
[----:B------:R-:W-:Y:S01]  /*3bf0*/  ISETP.GE.AND P0, PT, R11, 0x21, PT ;  /* 0x000000210b00780c */ /* 0x000fe20003f06270 */
[----:B------:R-:W-:Y:S06]  /*3c00*/  BRA.DIV ~URZ, `(.L_x_62) ;  /* 0x00009ad27f007947 */ /* 0x000fec000b800000 */
[----:B--2---:R2:W1:Y:S04]  /*3c10*/  SHFL.IDX PT, R4, R5, 0x1, 0x1c1f ;  /* 0x003c1f0005047f89 */ /* 0x00446800000e0000 */
[----:B----4-:R2:W4:Y:S02]  /*3c20*/  SHFL.IDX PT, R0, R10, 0x1, 0x1c1f ;  /* 0x003c1f000a007f89 */ /* 0x01052400000e0000 */
.L_x_157:
[----:B------:R-:W-:Y:S05]  /*3c30*/  @!P0 BRA `(.L_x_57) ;  /* 0x000000f000008947 */ /* 0x000fea0003800000 */
[----:B----4-:R-:W-:Y:S02]  /*3c40*/  LEA R8, P6, R196, R0, 0x1 ;  /* 0x00000000c4087211 */ /* 0x010fe400078c08ff */
[----:B------:R-:W-:-:S02]  /*3c50*/  SHF.R.S32.HI R11, RZ, 0x1f, R196 ;  /* 0x0000001fff0b7819 */ /* 0x000fc400000114c4 */
[-C--:B------:R-:W-:Y:S02]  /*3c60*/  LEA R6, P5, R228, R0.reuse, 0x1 ;  /* 0x00000000e4067211 */ /* 0x080fe400078a08ff */
[----:B--23--:R-:W-:Y:S02]  /*3c70*/  SHF.R.S32.HI R10, RZ, 0x1f, R228 ;  /* 0x0000001fff0a7819 */ /* 0x00cfe400000114e4 */
[----:B-1----:R-:W-:Y:S02]  /*3c80*/  SHF.R.S32.HI R5, RZ, 0x1f, R229 ;  /* 0x0000001fff057819 */ /* 0x002fe400000114e5 */
[----:B------:R-:W-:Y:S02]  /*3c90*/  LEA R2, P0, R229, R0, 0x1 ;  /* 0x00000000e5027211 */ /* 0x000fe400078008ff */
[-C--:B------:R-:W-:Y:S02]  /*3ca0*/  LEA.HI.X R9, R196, R4.reuse, R11, 0x1, P6 ;  /* 0x00000004c4097211 */ /* 0x080fe400030f0c0b */
[----:B------:R-:W-:-:S02]  /*3cb0*/  LEA.HI.X R7, R228, R4, R10, 0x1, P5 ;  /* 0x00000004e4077211 */ /* 0x000fc400028f0c0a */
[----:B------:R-:W-:Y:S01]  /*3cc0*/  LEA.HI.X R3, R229, R4, R5, 0x1, P0 ;  /* 0x00000004e5037211 */ /* 0x000fe200000f0c05 */
[----:B------:R-:W-:Y:S01]  /*3cd0*/  @!PT LDS RZ, [RZ] ;  /* 0x00000000fffff984 */ /* 0x000fe20000000800 */
[----:B------:R-:W-:Y:S01]  /*3ce0*/  @!PT LDS RZ, [RZ] ;  /* 0x00000000fffff984 */ /* 0x000fe20000000800 */
[----:B------:R-:W-:Y:S01]  /*3cf0*/  @!PT LDS RZ, [RZ] ;  /* 0x00000000fffff984 */ /* 0x000fe20000000800 */
[----:B------:R1:W-:Y:S04]  /*3d00*/  LDGSTS.E.BYPASS.LTC128B.128 [R193+0x4480], [R8.64], !P4 ;  /* 0x0448000008c17fae */ /* 0x0003e8000e101d46 */
[----:B------:R1:W-:Y:S04]  /*3d10*/  LDGSTS.E.BYPASS.LTC128B.128 [R193+0x5080], [R6.64], !P3 ;  /* 0x0508000006c17fae */ /* 0x0003e8000d901d46 */
[----:B------:R1:W-:Y:S02]  /*3d20*/  LDGSTS.E.BYPASS.LTC128B.128 [R193+0x5c80], [R2.64], !P2 ;  /* 0x05c8000002c17fae */ /* 0x0003e4000d101d46 */
.L_x_57:
[----:B------:R-:W-:Y:S05]  /*3d30*/  BSYNC B1 ;  /* 0x0000000000017941 */ /* 0x000fea0003800000 */
.L_x_56:
[----:B----4-:R-:W4:Y:S04]  /*3d40*/  LDL R0, [R1+0x2c] ;  /* 0x00002c0001007983 */ /* 0x010f280000100800 */
[----:B------:R-:W0:Y:S01]  /*3d50*/  LDGDEPBAR ;  /* 0x00000000000079af */ /* 0x000e220000000000 */
[----:B----4-:R-:W-:-:S05]  /*3d60*/  IMAD.IADD R0, R116, 0x1, -R0 ;  /* 0x0000000174007824 */ /* 0x010fca00078e0a00 */
[C---:B------:R-:W-:Y:S02]  /*3d70*/  ISETP.GT.AND P6, PT, R0.reuse, RZ, PT ;  /* 0x000000ff0000720c */ /* 0x040fe40003fc4270 */
[C---:B------:R-:W-:Y:S02]  /*3d80*/  ISETP.GT.AND P5, PT, R0.reuse, 0x1, PT ;  /* 0x000000010000780c */ /* 0x040fe40003fa4270 */
[C---:B------:R-:W-:Y:S02]  /*3d90*/  ISETP.GT.AND P2, PT, R0.reuse, 0x8, PT ;  /* 0x000000080000780c */ /* 0x040fe40003f44270 */
[----:B------:R-:W-:Y:S02]  /*3da0*/  ISETP.GT.AND P0, PT, R0, 0x9, PT ;  /* 0x000000090000780c */ /* 0x000fe40003f04270 */
[----:B------:R-:W-:Y:S02]  /*3db0*/  FSEL R33, R74, -INF , P6 ;  /* 0xff8000004a217808 */ /* 0x000fe40003000000 */
[----:B------:R-:W-:-:S02]  /*3dc0*/  FSEL R25, R72, -INF , P6 ;  /* 0xff80000048197808 */ /* 0x000fc40003000000 */
[----:B------:R-:W-:Y:S02]  /*3dd0*/  FSEL R35, R75, -INF , P5 ;  /* 0xff8000004b237808 */ /* 0x000fe40002800000 */
[----:B------:R-:W-:Y:S02]  /*3de0*/  FSEL R26, R73, -INF , P5 ;  /* 0xff800000491a7808 */ /* 0x000fe40002800000 */
[----:B------:R-:W-:Y:S02]  /*3df0*/  FSEL R16, R50, -INF , P6 ;  /* 0xff80000032107808 */ /* 0x000fe40003000000 */
[----:B-1----:R-:W-:Y:S02]  /*3e00*/  FSEL R9, R48, -INF , P6 ;  /* 0xff80000030097808 */ /* 0x002fe40003000000 */
[----:B------:R-:W-:Y:S02]  /*3e10*/  FSEL R17, R51, -INF , P5 ;  /* 0xff80000033117808 */ /* 0x000fe40002800000 */
[----:B--23--:R-:W-:-:S02]  /*3e20*/  FSEL R10, R49, -INF , P5 ;  /* 0xff800000310a7808 */ /* 0x00cfc40002800000 */
[----:B------:R-:W-:Y:S02]  /*3e30*/  FSEL R40, R70, -INF , P2 ;  /* 0xff80000046287808 */ /* 0x000fe40001000000 */
[----:B------:R-:W-:Y:S02]  /*3e40*/  FSEL R28, R68, -INF , P2 ;  /* 0xff800000441c7808 */ /* 0x000fe40001000000 */
[----:B------:R-:W-:Y:S02]  /*3e50*/  FSEL R41, R71, -INF , P0 ;  /* 0xff80000047297808 */ /* 0x000fe40000000000 */
[----:B------:R-:W-:Y:S02]  /*3e60*/  FSEL R29, R69, -INF , P0 ;  /* 0xff800000451d7808 */ /* 0x000fe40000000000 */
[----:B------:R-:W-:Y:S02]  /*3e70*/  FSEL R19, R46, -INF , P2 ;  /* 0xff8000002e137808 */ /* 0x000fe40001000000 */
[----:B------:R-:W-:-:S02]  /*3e80*/  FSEL R11, R44, -INF , P2 ;  /* 0xff8000002c0b7808 */ /* 0x000fc40001000000 */
[----:B------:R-:W-:Y:S02]  /*3e90*/  FSEL R21, R47, -INF , P0 ;  /* 0xff8000002f157808 */ /* 0x000fe40000000000 */
[----:B------:R-:W-:Y:S02]  /*3ea0*/  FSEL R12, R45, -INF , P0 ;  /* 0xff8000002d0c7808 */ /* 0x000fe40000000000 */
[C---:B------:R-:W-:Y:S02]  /*3eb0*/  ISETP.GT.AND P6, PT, R0.reuse, 0x10, PT ;  /* 0x000000100000780c */ /* 0x040fe40003fc4270 */
[C---:B------:R-:W-:Y:S02]  /*3ec0*/  ISETP.GT.AND P5, PT, R0.reuse, 0x11, PT ;  /* 0x000000110000780c */ /* 0x040fe40003fa4270 */
[C---:B------:R-:W-:Y:S02]  /*3ed0*/  ISETP.GT.AND P2, PT, R0.reuse, 0x18, PT ;  /* 0x000000180000780c */ /* 0x040fe40003f44270 */
[----:B------:R-:W-:-:S02]  /*3ee0*/  ISETP.GT.AND P0, PT, R0, 0x19, PT ;  /* 0x000000190000780c */ /* 0x000fc40003f04270 */
        /* <DEDUP_REMOVED lines=16> */
[C---:B------:R-:W-:Y:S02]  /*3ff0*/  ISETP.GT.AND P6, PT, R0.reuse, 0x20, PT ;  /* 0x000000200000780c */ /* 0x040fe40003fc4270 */
[----:B------:R-:W-:-:S02]  /*4000*/  ISETP.GT.AND P5, PT, R0, 0x21, PT ;  /* 0x000000210000780c */ /* 0x000fc40003fa4270 */
[C---:B------:R-:W-:Y:S02]  /*4010*/  ISETP.GT.AND P2, PT, R0.reuse, 0x28, PT ;  /* 0x000000280000780c */ /* 0x040fe40003f44270 */
[----:B------:R-:W-:Y:S02]  /*4020*/  ISETP.GT.AND P0, PT, R0, 0x29, PT ;  /* 0x000000290000780c */ /* 0x000fe40003f04270 */
[----:B------:R-:W-:Y:S02]  /*4030*/  FMNMX.FTZ R0, R9, R10, !PT ;  /* 0x0000000a09007209 */ /* 0x000fe40007810000 */
[----:B------:R-:W-:Y:S02]  /*4040*/  FMNMX.FTZ R2, R16, R17, !PT ;  /* 0x0000001110027209 */ /* 0x000fe40007810000 */
[----:B------:R-:W-:Y:S02]  /*4050*/  FMNMX.FTZ R3, R25, R26, !PT ;  /* 0x0000001a19037209 */ /* 0x000fe40007810000 */
[----:B------:R-:W-:-:S02]  /*4060*/  FMNMX.FTZ R4, R33, R35, !PT ;  /* 0x0000002321047209 */ /* 0x000fc40007810000 */
[----:B------:R-:W-:Y:S02]  /*4070*/  FMNMX.FTZ R0, R11, R0, !PT ;  /* 0x000000000b007209 */ /* 0x000fe40007810000 */
[----:B------:R-:W-:Y:S02]  /*4080*/  FMNMX.FTZ R2, R19, R2, !PT ;  /* 0x0000000213027209 */ /* 0x000fe40007810000 */
        /* <DEDUP_REMOVED lines=18> */
[----:B------:R-:W-:Y:S02]  /*41b0*/  FSEL R133, R86, -INF , P6 ;  /* 0xff80000056857808 */ /* 0x000fe40003000000 */
[----:B------:R-:W-:Y:S02]  /*41c0*/  FSEL R131, R84, -INF , P6 ;  /* 0xff80000054837808 */ /* 0x000fe40003000000 */
[----:B------:R-:W-:Y:S02]  /*41d0*/  FSEL R126, R54, -INF , P6 ;  /* 0xff800000367e7808 */ /* 0x000fe40003000000 */
[----:B------:R-:W-:-:S02]  /*41e0*/  FSEL R118, R52, -INF , P6 ;  /* 0xff80000034767808 */ /* 0x000fc40003000000 */
[----:B------:R-:W-:Y:S02]  /*41f0*/  FMNMX.FTZ R0, R18, R0, !PT ;  /* 0x0000000012007209 */ /* 0x000fe40007810000 */
[----:B------:R-:W-:Y:S02]  /*4200*/  FMNMX.FTZ R2, R27, R2, !PT ;  /* 0x000000021b027209 */ /* 0x000fe40007810000 */
[----:B------:R-:W-:Y:S02]  /*4210*/  FMNMX.FTZ R3, R34, R3, !PT ;  /* 0x0000000322037209 */ /* 0x000fe40007810000 */
[----:B------:R-:W-:Y:S02]  /*4220*/  FMNMX.FTZ R4, R45, R4, !PT ;  /* 0x000000042d047209 */ /* 0x000fe40007810000 */
[----:B------:R-:W-:Y:S02]  /*4230*/  FSEL R132, R87, -INF , P5 ;  /* 0xff80000057847808 */ /* 0x000fe40002800000 */
[----:B------:R-:W-:-:S02]  /*4240*/  FSEL R130, R85, -INF , P5 ;  /* 0xff80000055827808 */ /* 0x000fc40002800000 */
[----:B------:R-:W-:Y:S02]  /*4250*/  FSEL R124, R55, -INF , P5 ;  /* 0xff800000377c7808 */ /* 0x000fe40002800000 */
[----:B------:R-:W-:Y:S02]  /*4260*/  FSEL R117, R53, -INF , P5 ;  /* 0xff80000035757808 */ /* 0x000fe40002800000 */
[----:B------:R-:W-:Y:S02]  /*4270*/  FMNMX.FTZ R0, R118, R0, !PT ;  /* 0x0000000076007209 */ /* 0x000fe40007810000 */
[----:B------:R-:W-:Y:S02]  /*4280*/  FMNMX.FTZ R2, R126, R2, !PT ;  /* 0x000000027e027209 */ /* 0x000fe40007810000 */
[----:B------:R-:W-:Y:S02]  /*4290*/  FMNMX.FTZ R3, R131, R3, !PT ;  /* 0x0000000383037209 */ /* 0x000fe40007810000 */
[----:B------:R-:W-:-:S02]  /*42a0*/  FMNMX.FTZ R4, R133, R4, !PT ;  /* 0x0000000485047209 */ /* 0x000fc40007810000 */
[----:B------:R-:W-:Y:S02]  /*42b0*/  FSEL R129, R66, -INF , P2 ;  /* 0xff80000042817808 */ /* 0x000fe40001000000 */
[----:B------:R-:W-:Y:S02]  /*42c0*/  FSEL R127, R64, -INF , P2 ;  /* 0xff800000407f7808 */ /* 0x000fe40001000000 */
[----:B------:R-:W-:Y:S02]  /*42d0*/  FSEL R115, R38, -INF , P2 ;  /* 0xff80000026737808 */ /* 0x000fe40001000000 */
[----:B------:R-:W-:Y:S02]  /*42e0*/  FSEL R113, R36, -INF , P2 ;  /* 0xff80000024717808 */ /* 0x000fe40001000000 */
        /* <DEDUP_REMOVED lines=12> */
[----:B------:R-:W-:Y:S02]  /*43b0*/  FMNMX.FTZ R0, R112, R0, !PT ;  /* 0x0000000070007209 */ /* 0x000fe40007810000 */
[----:B------:R-:W-:-:S02]  /*43c0*/  FMNMX.FTZ R5, R114, R2, !PT ;  /* 0x0000000272057209 */ /* 0x000fc40007810000 */
[----:B------:R-:W-:Y:S02]  /*43d0*/  FMNMX.FTZ R6, R125, R3, !PT ;  /* 0x000000037d067209 */ /* 0x000fe40007810000 */
[----:B------:R-:W-:Y:S01]  /*43e0*/  FMNMX.FTZ R7, R128, R4, !PT ;  /* 0x0000000480077209 */ /* 0x000fe20007810000 */
[----:B------:R-:W-:Y:S05]  /*43f0*/  BRA.DIV ~URZ, `(.L_x_63) ;  /* 0x000093b27f007947 */ /* 0x000fea000b800000 */
[----:B------:R1:W2:Y:S02]  /*4400*/  SHFL.BFLY PT, R2, R0, 0x2, 0x1f ;  /* 0x0c401f0000027f89 */ /* 0x0002a400000e0000 */
.L_x_158:
[----:B--2---:R-:W-:Y:S01]  /*4410*/  FMNMX.FTZ R4, R0, R2, !PT ;  /* 0x0000000200047209 */ /* 0x004fe20007810000 */
[----:B------:R-:W-:Y:S05]  /*4420*/  BRA.DIV ~URZ, `(.L_x_64) ;  /* 0x000093e27f007947 */ /* 0x000fea000b800000 */
[----:B-1----:R-:W1:Y:S04]  /*4430*/  SHFL.BFLY PT, R0, R5, 0x2, 0x1f ;  /* 0x0c401f0005007f89 */ /* 0x002e6800000e0000 */
[----:B------:R-:W2:Y:S04]  /*4440*/  SHFL.BFLY PT, R2, R6, 0x2, 0x1f ;  /* 0x0c401f0006027f89 */ /* 0x000ea800000e0000 */
[----:B------:R-:W3:Y:S04]  /*4450*/  SHFL.BFLY PT, R8, R7, 0x2, 0x1f ;  /* 0x0c401f0007087f89 */ /* 0x000ee800000e0000 */
[----:B------:R-:W4:Y:S01]  /*4460*/  SHFL.BFLY PT, R3, R4, 0x1, 0x1f ;  /* 0x0c201f0004037f89 */ /* 0x000f2200000e0000 */
[----:B-1----:R-:W-:-:S02]  /*4470*/  FMNMX.FTZ R0, R5, R0, !PT ;  /* 0x0000000005007209 */ /* 0x002fc40007810000 */
[----:B--2---:R-:W-:-:S03]  /*4480*/  FMNMX.FTZ R2, R6, R2, !PT ;  /* 0x0000000206027209 */ /* 0x004fc60007810000 */
[----:B------:R-:W1:Y:S01]  /*4490*/  SHFL.BFLY PT, R5, R0, 0x1, 0x1f ;  /* 0x0c201f0000057f89 */ /* 0x000e6200000e0000 */
[----:B---3--:R-:W-:-:S03]  /*44a0*/  FMNMX.FTZ R7, R7, R8, !PT ;  /* 0x0000000807077209 */ /* 0x008fc60007810000 */
[----:B------:R-:W2:Y:S01]  /*44b0*/  SHFL.BFLY PT, R6, R2, 0x1, 0x1f ;  /* 0x0c201f0002067f89 */ /* 0x000ea200000e0000 */
[----:B----4-:R-:W-:-:S03]  /*44c0*/  FMNMX.FTZ R122, R4, R3, !PT ;  /* 0x00000003047a7209 */ /* 0x010fc60007810000 */
[----:B------:R3:W4:Y:S01]  /*44d0*/  SHFL.BFLY PT, R8, R7, 0x1, 0x1f ;  /* 0x0c201f0007087f89 */ /* 0x00072200000e0000 */
[----:B-1----:R-:W-:Y:S02]  /*44e0*/  FMNMX.FTZ R121, R0, R5, !PT ;  /* 0x0000000500797209 */ /* 0x002fe40007810000 */
[----:B--2---:R-:W-:Y:S02]  /*44f0*/  FMNMX.FTZ R120, R2, R6, !PT ;  /* 0x0000000602787209 */ /* 0x004fe40007810000 */
.L_x_159:
[C---:B------:R-:W-:Y:S01]  /*4500*/  FMUL.FTZ R0, R122.reuse, c[0x0][0x2d0] ;  /* 0x0000b4007a007a20 */ /* 0x040fe20000410000 */
[----:B------:R-:W-:Y:S01]  /*4510*/  FSETP.NEU.FTZ.AND P0, PT, R122, -INF , PT ;  /* 0xff8000007a00780b */ /* 0x000fe20003f1d000 */
[C---:B------:R-:W-:Y:S01]  /*4520*/  FMUL.FTZ R3, R121.reuse, c[0x0][0x2d0] ;  /* 0x0000b40079037a20 */ /* 0x040fe20000410000 */
[----:B----4-:R-:W-:Y:S01]  /*4530*/  FMNMX.FTZ R119, R8, R7, !PT ;  /* 0x0000000708777209 */ /* 0x010fe20007810000 */
[----:B------:R-:W-:Y:S01]  /*4540*/  WARPSYNC 0xffffffff ;  /* 0xffffffff00007948 */ /* 0x000fe20003800000 */
[----:B------:R-:W-:Y:S01]  /*4550*/  FSEL R20, R0, RZ, P0 ;  /* 0x000000ff00147208 */ /* 0x000fe20000000000 */
[----:B------:R-:W-:Y:S01]  /*4560*/  LDSM.16.MT88.4 R36, [R180] ;  /* 0x00000000b424783b */ /* 0x000fe20000004200 */
[----:B------:R-:W-:-:S02]  /*4570*/  FSETP.NEU.FTZ.AND P0, PT, R121, -INF , PT ;  /* 0xff8000007900780b */ /* 0x000fc40003f1d000 */
[----:B------:R-:W-:Y:S01]  /*4580*/  IADD3 R197, R197, -0x2, RZ ;  /* 0xfffffffec5c57810 */ /* 0x000fe20007ffe0ff */
[--C-:B------:R-:W-:Y:S01]  /*4590*/  FFMA.FTZ R0, R9, c[0x0][0x2d0], -R20.reuse ;  /* 0x0000b40009007a23 */ /* 0x100fe20000010814 */
[----:B------:R-:W-:Y:S01]  /*45a0*/  FSEL R3, R3, RZ, P0 ;  /* 0x000000ff03037208 */ /* 0x000fe20000000000 */
[----:B------:R-:W-:Y:S01]  /*45b0*/  FFMA.FTZ R2, R15, c[0x0][0x2d0], -R20 ;  /* 0x0000b4000f027a23 */ /* 0x000fe20000010814 */
[----:B------:R-:W-:Y:S01]  /*45c0*/  FSETP.NEU.FTZ.AND P0, PT, R120, -INF , PT ;  /* 0xff8000007800780b */ /* 0x000fe20003f1d000 */
[----:B------:R1:W-:Y:S01]  /*45d0*/  MUFU.EX2 R154, R0 ;  /* 0x00000000009a7308 */ /* 0x0003e20000000800 */
[----:B------:R-:W2:Y:S01]  /*45e0*/  LDSM.16.MT88.4 R60, [R181+0xc00] ;  /* 0x000c0000b53c783b */ /* 0x000ea20000004200 */
[----:B------:R-:W-:-:S03]  /*45f0*/  FFMA.FTZ R4, R24, c[0x0][0x2d0], -R3 ;  /* 0x0000b40018047a23 */ /* 0x000fc60000010803 */
[----:B------:R-:W-:Y:S03]  /*4600*/  LDSM.16.MT88.4 R56, [R180+0x1800] ;  /* 0x00180000b438783b */ /* 0x000fe60000004200 */
[----:B------:R4:W-:Y:S01]  /*4610*/  MUFU.EX2 R222, R2 ;  /* 0x0000000200de7308 */ /* 0x0009e20000000800 */
[----:B------:R-:W5:Y:S04]  /*4620*/  LDSM.16.MT88.4 R52, [R181+0x1800] ;  /* 0x00180000b534783b */ /* 0x000f680000004200 */
[----:B------:R-:W-:Y:S01]  /*4630*/  LDSM.16.MT88.4 R48, [R181+0x1000] ;  /* 0x00100000b530783b */ /* 0x000fe20000004200 */
[----:B-1----:R-:W-:Y:S02]  /*4640*/  FFMA.FTZ R0, R10, c[0x0][0x2d0], -R20 ;  /* 0x0000b4000a007a23 */ /* 0x002fe40000010814 */
[----:B------:R1:W-:Y:S01]  /*4650*/  MUFU.EX2 R215, R4 ;  /* 0x0000000400d77308 */ /* 0x0003e20000000800 */
[----:B------:R-:W3:Y:S04]  /*4660*/  LDSM.16.MT88.4 R68, [R181] ;  /* 0x00000000b544783b */ /* 0x000ee80000004200 */
[----:B------:R-:W2:Y:S01]  /*4670*/  LDSM.16.MT88.4 R64, [R180+0xc00] ;  /* 0x000c0000b440783b */ /* 0x000ea20000004200 */
[----:B----4-:R-:W-:-:S02]  /*4680*/  FMUL.FTZ R2, R120, c[0x0][0x2d0] ;  /* 0x0000b40078027a20 */ /* 0x010fc40000410000 */
[----:B------:R4:W-:Y:S01]  /*4690*/  MUFU.EX2 R153, R0 ;  /* 0x0000000000997308 */ /* 0x0009e20000000800 */
[----:B------:R-:W-:Y:S02]  /*46a0*/  LDSM.16.MT88.4 R144, [R180+0x800] ;  /* 0x00080000b490783b */ /* 0x000fe40000004200 */
[----:B------:R-:W-:Y:S02]  /*46b0*/  FSEL R2, R2, RZ, P0 ;  /* 0x000000ff02027208 */ /* 0x000fe40000000000 */
[----:B------:R-:W-:-:S03]  /*46c0*/  FSETP.NEU.FTZ.AND P0, PT, R119, -INF , PT ;  /* 0xff8000007700780b */ /* 0x000fc60003f1d000 */
[----:B-1----:R-:W-:-:S04]  /*46d0*/  FFMA.FTZ R4, R32, c[0x0][0x2d0], -R2 ;  /* 0x0000b40020047a23 */ /* 0x002fc80000010802 */
[----:B------:R1:W-:Y:S01]  /*46e0*/  MUFU.EX2 R210, R4 ;  /* 0x0000000400d27308 */ /* 0x0003e20000000800 */
[----:B----4-:R-:W-:-:S07]  /*46f0*/  FFMA.FTZ R0, R11, c[0x0][0x2d0], -R20 ;  /* 0x0000b4000b007a23 */ /* 0x010fce0000010814 */
[----:B------:R4:W-:Y:S01]  /*4700*/  MUFU.EX2 R177, R0 ;  /* 0x0000000000b17308 */ /* 0x0009e20000000800 */
[----:B-1----:R-:W-:-:S07]  /*4710*/  FFMA.FTZ R4, R34, c[0x0][0x2d0], -R2 ;  /* 0x0000b40022047a23 */ /* 0x002fce0000010802 */
[----:B------:R-:W1:Y:S01]  /*4720*/  MUFU.EX2 R211, R4 ;  /* 0x0000000400d37308 */ /* 0x000e620000000800 */
[----:B----4-:R-:W-:-:S07]  /*4730*/  FFMA.FTZ R0, R12, c[0x0][0x2d0], -R20 ;  /* 0x0000b4000c007a23 */ /* 0x010fce0000010814 */
[----:B------:R4:W2:Y:S01]  /*4740*/  MUFU.EX2 R217, R0 ;  /* 0x0000000000d97308 */ /* 0x0008a20000000800 */
[----:B-1----:R-:W-:Y:S01]  /*4750*/  F2FP.PACK_AB R6, R211, R210 ;  /* 0x000000d2d306723e */ /* 0x002fe200000000ff */
[----:B----4-:R-:W-:-:S06]  /*4760*/  FFMA.FTZ R0, R13, c[0x0][0x2d0], -R20 ;  /* 0x0000b4000d007a23 */ /* 0x010fcc0000010814 */
[----:B------:R1:W-:Y:S02]  /*4770*/  MUFU.EX2 R218, R0 ;  /* 0x0000000000da7308 */ /* 0x0003e40000000800 */
[----:B-1----:R-:W-:-:S06]  /*4780*/  FFMA.FTZ R0, R14, c[0x0][0x2d0], -R20 ;  /* 0x0000b4000e007a23 */ /* 0x002fcc0000010814 */
[----:B------:R1:W4:Y:S02]  /*4790*/  MUFU.EX2 R219, R0 ;  /* 0x0000000000db7308 */ /* 0x0003240000000800 */
[----:B-1----:R-:W-:Y:S01]  /*47a0*/  FFMA.FTZ R0, R18, c[0x0][0x2d0], -R20 ;  /* 0x0000b40012007a23 */ /* 0x002fe20000010814 */
[----:B--2---:R-:W-:Y:S02]  /*47b0*/  F2FP.PACK_AB R18, R217, R177 ;  /* 0x000000b1d912723e */ /* 0x004fe400000000ff */
[----:B----4-:R-:W-:-:S03]  /*47c0*/  F2FP.PACK_AB R8, R219, R218 ;  /* 0x000000dadb08723e */ /* 0x010fc600000000ff */
[----:B------:R1:W2:Y:S02]  /*47d0*/  MUFU.EX2 R223, R0 ;  /* 0x0000000000df7308 */ /* 0x0002a40000000800 */
[----:B-1----:R-:W-:Y:S01]  /*47e0*/  FFMA.FTZ R0, R16, c[0x0][0x2d0], -R3 ;  /* 0x0000b40010007a23 */ /* 0x002fe20000010803 */
[----:B------:R-:W-:Y:S02]  /*47f0*/  F2FP.PACK_AB R16, R153, R154 ;  /* 0x0000009a9910723e */ /* 0x000fe400000000ff */
[----:B--2---:R-:W-:-:S03]  /*4800*/  F2FP.PACK_AB R10, R223, R222 ;  /* 0x000000dedf0a723e */ /* 0x004fc600000000ff */
[----:B------:R1:W-:Y:S02]  /*4810*/  MUFU.EX2 R152, R0 ;  /* 0x0000000000987308 */ /* 0x0003e40000000800 */
[----:B-1----:R-:W-:-:S06]  /*4820*/  FFMA.FTZ R0, R17, c[0x0][0x2d0], -R3 ;  /* 0x0000b40011007a23 */ /* 0x002fcc0000010803 */
[----:B------:R1:W2:Y:S02]  /*4830*/  MUFU.EX2 R135, R0 ;  /* 0x0000000000877308 */ /* 0x0002a40000000800 */
[----:B-1----:R-:W-:Y:S01]  /*4840*/  FFMA.FTZ R0, R19, c[0x0][0x2d0], -R3 ;  /* 0x0000b40013007a23 */ /* 0x002fe20000010803 */
[----:B--2---:R-:W-:-:S05]  /*4850*/  F2FP.PACK_AB R17, R135, R152 ;  /* 0x000000988711723e */ /* 0x004fca00000000ff */
[----:B------:R1:W-:Y:S02]  /*4860*/  MUFU.EX2 R176, R0 ;  /* 0x0000000000b07308 */ /* 0x0003e40000000800 */
[----:B-1----:R-:W-:-:S06]  /*4870*/  FFMA.FTZ R0, R21, c[0x0][0x2d0], -R3 ;  /* 0x0000b40015007a23 */ /* 0x002fcc0000010803 */
[----:B------:R1:W2:Y:S02]  /*4880*/  MUFU.EX2 R212, R0 ;  /* 0x0000000000d47308 */ /* 0x0002a40000000800 */
[----:B-1----:R-:W-:Y:S01]  /*4890*/  FFMA.FTZ R0, R22, c[0x0][0x2d0], -R3 ;  /* 0x0000b40016007a23 */ /* 0x002fe20000010803 */
[----:B--2---:R-:W-:-:S05]  /*48a0*/  F2FP.PACK_AB R19, R212, R176 ;  /* 0x000000b0d413723e */ /* 0x004fca00000000ff */
[----:B------:R1:W-:Y:S02]  /*48b0*/  MUFU.EX2 R213, R0 ;  /* 0x0000000000d57308 */ /* 0x0003e40000000800 */
[C---:B------:R-:W-:Y:S08]  /*48c0*/  HMMA.16816.F32 R100, R16.reuse, R60, RZ ;  /* 0x0000003c1064723c */ /* 0x040ff000000018ff */
[----:B-----5:R-:W-:Y:S01]  /*48d0*/  HMMA.16816.F32 R76, R16, R52, RZ ;  /* 0x00000034104c723c */ /* 0x020fe200000018ff */
[----:B-1----:R-:W-:-:S04]  /*48e0*/  FFMA.FTZ R0, R23, c[0x0][0x2d0], -R3 ;  /* 0x0000b40017007a23 */ /* 0x002fc80000010803 */
[----:B------:R1:W2:Y:S03]  /*48f0*/  MUFU.EX2 R214, R0 ;  /* 0x0000000000d67308 */ /* 0x0002a60000000800 */
[C---:B---3--:R-:W-:Y:S08]  /*4900*/  HMMA.16816.F32 R108, R16.reuse, R68, RZ ;  /* 0x00000044106c723c */ /* 0x048ff000000018ff */
[----:B------:R-:W-:Y:S01]  /*4910*/  HMMA.16816.F32 R104, R16, R64, RZ ;  /* 0x000000401068723c */ /* 0x000fe200000018ff */
[----:B-1----:R-:W-:Y:S01]  /*4920*/  FFMA.FTZ R0, R27, c[0x0][0x2d0], -R3 ;  /* 0x0000b4001b007a23 */ /* 0x002fe20000010803 */
[----:B--2---:R-:W-:-:S06]  /*4930*/  F2FP.PACK_AB R9, R214, R213 ;  /* 0x000000d5d609723e */ /* 0x004fcc00000000ff */
[----:B------:R-:W-:Y:S01]  /*4940*/  HMMA.16816.F32 R96, R16, R56, RZ ;  /* 0x000000381060723c */ /* 0x000fe200000018ff */
[----:B------:R1:W2:Y:S02]  /*4950*/  MUFU.EX2 R216, R0 ;  /* 0x0000000000d87308 */ /* 0x0002a40000000800 */
[----:B-1----:R-:W-:Y:S01]  /*4960*/  FFMA.FTZ R0, R25, c[0x0][0x2d0], -R2 ;  /* 0x0000b40019007a23 */ /* 0x002fe20000010802 */
[----:B--2---:R-:W-:-:S05]  /*4970*/  F2FP.PACK_AB R11, R216, R215 ;  /* 0x000000d7d80b723e */ /* 0x004fca00000000ff */
[----:B------:R1:W-:Y:S02]  /*4980*/  MUFU.EX2 R134, R0 ;  /* 0x0000000000867308 */ /* 0x0003e40000000800 */
[----:B------:R-:W-:Y:S01]  /*4990*/  HMMA.16816.F32 R160, R8, R48, R100 ;  /* 0x0000003008a0723c */ /* 0x000fe20000001864 */
[----:B-1----:R-:W-:-:S05]  /*49a0*/  FFMA.FTZ R0, R26, c[0x0][0x2d0], -R2 ;  /* 0x0000b4001a007a23 */ /* 0x002fca0000010802 */
        /* <DEDUP_REMOVED lines=9> */
[----:B-1----:R-:W-:Y:S02]  /*4a40*/  FFMA.FTZ R0, R31, c[0x0][0x2d0], -R2 ;  /* 0x0000b4001f007a23 */ /* 0x002fe40000010802 */
[----:B------:R-:W1:Y:S04]  /*4a50*/  LDSM.16.MT88.4 R28, [R180+0x400] ;  /* 0x00040000b41c783b */ /* 0x000e680000004200 */
[----:B------:R2:W-:Y:S02]  /*4a60*/  MUFU.EX2 R209, R0 ;  /* 0x0000000000d17308 */ /* 0x0005e40000000800 */
[----:B--2---:R-:W-:-:S05]  /*4a70*/  FMUL.FTZ R0, R119, c[0x0][0x2d0] ;  /* 0x0000b40077007a20 */ /* 0x004fca0000410000 */
[----:B------:R-:W-:Y:S02]  /*4a80*/  FSEL R0, R0, RZ, P0 ;  /* 0x000000ff00007208 */ /* 0x000fe40000000000 */
[----:B------:R-:W-:-:S03]  /*4a90*/  ISETP.GE.AND P0, PT, R197, R231, PT ;  /* 0x000000e7c500720c */ /* 0x000fc60003f06270 */
[----:B------:R-:W-:-:S04]  /*4aa0*/  FFMA.FTZ R4, R33, c[0x0][0x2d0], -R0 ;  /* 0x0000b40021047a23 */ /* 0x000fc80000010800 */
[----:B------:R2:W-:Y:S02]  /*4ab0*/  MUFU.EX2 R198, R4 ;  /* 0x0000000400c67308 */ /* 0x0005e40000000800 */
[--C-:B--2---:R-:W-:Y:S02]  /*4ac0*/  FFMA.FTZ R4, R35, c[0x0][0x2d0], -R0.reuse ;  /* 0x0000b40023047a23 */ /* 0x104fe40000010800 */
[----:B------:R-:W-:Y:S04]  /*4ad0*/  HMMA.16816.F32 R32, R16, R36, RZ ;  /* 0x000000241020723c */ /* 0x000fe800000018ff */
[----:B------:R2:W3:Y:S02]  /*4ae0*/  MUFU.EX2 R178, R4 ;  /* 0x0000000400b27308 */ /* 0x0004e40000000800 */
[----:B--2---:R-:W-:Y:S01]  /*4af0*/  FFMA.FTZ R4, R40, c[0x0][0x2d0], -R0 ;  /* 0x0000b40028047a23 */ /* 0x004fe20000010800 */
[----:B---3--:R-:W-:-:S05]  /*4b00*/  F2FP.PACK_AB R13, R178, R198 ;  /* 0x000000c6b20d723e */ /* 0x008fca00000000ff */
[----:B------:R2:W-:Y:S11]  /*4b10*/  MUFU.EX2 R179, R4 ;  /* 0x0000000400b37308 */ /* 0x0005f60000000800 */
[----:B------:R-:W-:Y:S01]  /*4b20*/  @!UPT UIADD3 URZ, URZ, URZ, URZ ;  /* 0x0000003f3f3ff290 */ /* 0x000fe2000fffe03f */
[----:B-1----:R-:W-:Y:S01]  /*4b30*/  HMMA.16816.F32 R136, R8, R28, R32 ;  /* 0x0000001c0888723c */ /* 0x002fe20000001820 */
[----:B------:R-:W1:Y:S01]  /*4b40*/  LDSM.16.MT88.4 R32, [R181+0x400] ;  /* 0x00040000b520783b */ /* 0x000e620000004200 */
[----:B--2---:R-:W-:-:S04]  /*4b50*/  FFMA.FTZ R4, R41, c[0x0][0x2d0], -R0 ;  /* 0x0000b40029047a23 */ /* 0x004fc80000010800 */
[----:B------:R2:W3:Y:S02]  /*4b60*/  MUFU.EX2 R199, R4 ;  /* 0x0000000400c77308 */ /* 0x0004e40000000800 */
[----:B--2---:R-:W-:Y:S01]  /*4b70*/  FFMA.FTZ R4, R42, c[0x0][0x2d0], -R0 ;  /* 0x0000b4002a047a23 */ /* 0x004fe20000010800 */
[----:B---3--:R-:W-:-:S05]  /*4b80*/  F2FP.PACK_AB R15, R199, R179 ;  /* 0x000000b3c70f723e */ /* 0x008fca00000000ff */
[----:B------:R2:W-:Y:S01]  /*4b90*/  MUFU.EX2 R202, R4 ;  /* 0x0000000400ca7308 */ /* 0x0005e20000000800 */
[----:B-1----:R-:W-:Y:S08]  /*4ba0*/  HMMA.16816.F32 R148, R8, R32, R108 ;  /* 0x000000200894723c */ /* 0x002ff0000000186c */
[----:B------:R-:W-:Y:S01]  /*4bb0*/  HMMA.16816.F32 R24, R12, R36, RZ ;  /* 0x000000240c18723c */ /* 0x000fe200000018ff */
[----:B--2---:R-:W-:-:S02]  /*4bc0*/  FFMA.FTZ R4, R43, c[0x0][0x2d0], -R0 ;  /* 0x0000b4002b047a23 */ /* 0x004fc40000010800 */
[----:B------:R-:W1:Y:S05]  /*4bd0*/  LDSM.16.MT88.4 R40, [R181+0x1c00] ;  /* 0x001c0000b528783b */ /* 0x000e6a0000004200 */
[C---:B------:R-:W-:Y:S01]  /*4be0*/  HMMA.16816.F32 R80, R12.reuse, R56, RZ ;  /* 0x000000380c50723c */ /* 0x040fe200000018ff */
[----:B------:R2:W3:Y:S07]  /*4bf0*/  MUFU.EX2 R203, R4 ;  /* 0x0000000400cb7308 */ /* 0x0004ee0000000800 */
[C---:B------:R-:W-:Y:S08]  /*4c00*/  HMMA.16816.F32 R72, R12.reuse, R52, RZ ;  /* 0x000000340c48723c */ /* 0x040ff000000018ff */
[----:B------:R-:W-:Y:S01]  /*4c10*/  HMMA.16816.F32 R92, R12, R68, RZ ;  /* 0x000000440c5c723c */ /* 0x000fe200000018ff */
[----:B--2---:R-:W-:Y:S01]  /*4c20*/  FFMA.FTZ R4, R44, c[0x0][0x2d0], -R0 ;  /* 0x0000b4002c047a23 */ /* 0x004fe20000010800 */
[----:B---3--:R-:W-:-:S03]  /*4c30*/  F2FP.PACK_AB R5, R203, R202 ;  /* 0x000000cacb05723e */ /* 0x008fc600000000ff */
[----:B------:R2:W-:Y:S03]  /*4c40*/  MUFU.EX2 R205, R4 ;  /* 0x0000000400cd7308 */ /* 0x0005e60000000800 */
[C---:B------:R-:W-:Y:S08]  /*4c50*/  HMMA.16816.F32 R88, R12.reuse, R64, RZ ;  /* 0x000000400c58723c */ /* 0x040ff000000018ff */
[----:B------:R-:W-:Y:S01]  /*4c60*/  HMMA.16816.F32 R84, R12, R60, RZ ;  /* 0x0000003c0c54723c */ /* 0x000fe200000018ff */
[----:B--2---:R-:W-:-:S02]  /*4c70*/  FFMA.FTZ R4, R45, c[0x0][0x2d0], -R0 ;  /* 0x0000b4002d047a23 */ /* 0x004fc40000010800 */
[----:B------:R-:W2:Y:S05]  /*4c80*/  LDSM.16.MT88.4 R44, [R180+0x1c00] ;  /* 0x001c0000b42c783b */ /* 0x000eaa0000004200 */
[----:B-1----:R-:W-:Y:S01]  /*4c90*/  HMMA.16816.F32 R100, R8, R40, R76 ;  /* 0x000000280864723c */ /* 0x002fe2000000184c */
[----:B------:R1:W3:Y:S07]  /*4ca0*/  MUFU.EX2 R204, R4 ;  /* 0x0000000400cc7308 */ /* 0x0002ee0000000800 */
[----:B------:R-:W-:Y:S01]  /*4cb0*/  HMMA.16816.F32 R76, R12, R38, RZ ;  /* 0x000000260c4c723c */ /* 0x000fe200000018ff */
[----:B-1----:R-:W-:-:S02]  /*4cc0*/  F2FP.PACK_AB R4, R209, R208 ;  /* 0x000000d0d104723e */ /* 0x002fc400000000ff */
[----:B---3--:R-:W-:-:S07]  /*4cd0*/  F2FP.PACK_AB R7, R204, R205 ;  /* 0x000000cdcc07723e */ /* 0x008fce00000000ff */
[C---:B------:R-:W-:Y:S01]  /*4ce0*/  HMMA.16816.F32 R140, R4.reuse, R28, R24 ;  /* 0x0000001c048c723c */ /* 0x040fe20000001818 */
[----:B------:R-:W1:Y:S07]  /*4cf0*/  LDSM.16.MT88.4 R24, [R180+0x1000] ;  /* 0x00100000b418783b */ /* 0x000e6e0000004200 */
[C---:B------:R-:W-:Y:S08]  /*4d00*/  HMMA.16816.F32 R164, R4.reuse, R40, R72 ;  /* 0x0000002804a4723c */ /* 0x040ff00000001848 */
[----:B--2---:R-:W-:Y:S08]  /*4d10*/  HMMA.16816.F32 R168, R4, R44, R80 ;  /* 0x0000002c04a8723c */ /* 0x004ff00000001850 */
[C---:B------:R-:W-:Y:S08]  /*4d20*/  HMMA.16816.F32 R80, R16.reuse, R38, RZ ;  /* 0x000000261050723c */ /* 0x040ff000000018ff */
[-C--:B------:R-:W-:Y:S08]  /*4d30*/  HMMA.16816.F32 R72, R16, R70.reuse, RZ ;  /* 0x000000461048723c */ /* 0x080ff000000018ff */
[----:B------:R-:W-:Y:S08]  /*4d40*/  HMMA.16816.F32 R68, R12, R70, RZ ;  /* 0x000000460c44723c */ /* 0x000ff000000018ff */
[-C--:B------:R-:W-:Y:S08]  /*4d50*/  HMMA.16816.F32 R36, R16, R66.reuse, RZ ;  /* 0x000000421024723c */ /* 0x080ff000000018ff */
[----:B------:R-:W-:Y:S08]  /*4d60*/  HMMA.16816.F32 R64, R12, R66, RZ ;  /* 0x000000420c40723c */ /* 0x000ff000000018ff */
[----:B------:R-:W-:Y:S08]  /*4d70*/  HMMA.16816.F32 R92, R4, R32, R92 ;  /* 0x00000020045c723c */ /* 0x000ff0000000185c */
[C---:B-1----:R-:W-:Y:S08]  /*4d80*/  HMMA.16816.F32 R156, R8.reuse, R24, R104 ;  /* 0x00000018089c723c */ /* 0x042ff00000001868 */
[-C--:B------:R-:W-:Y:S08]  /*4d90*/  HMMA.16816.F32 R72, R8, R34.reuse, R72 ;  /* 0x000000220848723c */ /* 0x080ff00000001848 */
[C---:B------:R-:W-:Y:S08]  /*4da0*/  HMMA.16816.F32 R68, R4.reuse, R34, R68 ;  /* 0x000000220444723c */ /* 0x040ff00000001844 */
[----:B------:R-:W-:Y:S08]  /*4db0*/  HMMA.16816.F32 R104, R4, R24, R88 ;  /* 0x000000180468723c */ /* 0x000ff00000001858 */
[-C--:B------:R-:W-:Y:S08]  /*4dc0*/  HMMA.16816.F32 R80, R8, R30.reuse, R80 ;  /* 0x0000001e0850723c */ /* 0x080ff00000001850 */
[----:B------:R-:W-:Y:S08]  /*4dd0*/  HMMA.16816.F32 R76, R4, R30, R76 ;  /* 0x0000001e044c723c */ /* 0x000ff0000000184c */
[-C--:B------:R-:W-:Y:S08]  /*4de0*/  HMMA.16816.F32 R36, R8, R26.reuse, R36 ;  /* 0x0000001a0824723c */ /* 0x080ff00000001824 */
[----:B------:R-:W-:Y:S08]  /*4df0*/  HMMA.16816.F32 R32, R4, R26, R64 ;  /* 0x0000001a0420723c */ /* 0x000ff00000001840 */
[C---:B------:R-:W-:Y:S08]  /*4e00*/  HMMA.16816.F32 R28, R12.reuse, R62, RZ ;  /* 0x0000003e0c1c723c */ /* 0x040ff000000018ff */
[C---:B------:R-:W-:Y:S08]  /*4e10*/  HMMA.16816.F32 R24, R12.reuse, R58, RZ ;  /* 0x0000003a0c18723c */ /* 0x040ff000000018ff */
[----:B------:R-:W-:Y:S08]  /*4e20*/  HMMA.16816.F32 R12, R12, R54, RZ ;  /* 0x000000360c0c723c */ /* 0x000ff000000018ff */
[C---:B------:R-:W-:Y:S08]  /*4e30*/  HMMA.16816.F32 R60, R16.reuse, R62, RZ ;  /* 0x0000003e103c723c */ /* 0x040ff000000018ff */
[C---:B------:R-:W-:Y:S08]  /*4e40*/  HMMA.16816.F32 R56, R16.reuse, R58, RZ ;  /* 0x0000003a1038723c */ /* 0x040ff000000018ff */
[----:B------:R-:W-:Y:S08]  /*4e50*/  HMMA.16816.F32 R16, R16, R54, RZ ;  /* 0x000000361010723c */ /* 0x000ff000000018ff */
[C---:B------:R-:W-:Y:S08]  /*4e60*/  HMMA.16816.F32 R172, R4.reuse, R48, R84 ;  /* 0x0000003004ac723c */ /* 0x040ff00000001854 */
[C---:B------:R-:W-:Y:S08]  /*4e70*/  HMMA.16816.F32 R28, R4.reuse, R50, R28 ;  /* 0x00000032041c723c */ /* 0x040ff0000000181c */
[C---:B------:R-:W-:Y:S08]  /*4e80*/  HMMA.16816.F32 R24, R4.reuse, R46, R24 ;  /* 0x0000002e0418723c */ /* 0x040ff00000001818 */
[-C--:B------:R-:W-:Y:S07]  /*4e90*/  HMMA.16816.F32 R12, R4, R42.reuse, R12 ;  /* 0x0000002a040c723c */ /* 0x080fee000000180c */
[--C-:B------:R-:W-:Y:S01]  /*4ea0*/  FFMA.FTZ R4, R118, c[0x0][0x2d0], -R20.reuse ;  /* 0x0000b40076047a23 */ /* 0x100fe20000010814 */
[C---:B------:R-:W-:Y:S03]  /*4eb0*/  HMMA.16816.F32 R16, R8.reuse, R42, R16 ;  /* 0x0000002a0810723c */ /* 0x040fe60000001810 */
[----:B------:R1:W-:Y:S05]  /*4ec0*/  MUFU.EX2 R42, R4 ;  /* 0x00000004002a7308 */ /* 0x0003ea0000000800 */
[C---:B------:R-:W-:Y:S08]  /*4ed0*/  HMMA.16816.F32 R84, R8.reuse, R44, R96 ;  /* 0x0000002c0854723c */ /* 0x040ff00000001860 */
[----:B------:R-:W-:Y:S01]  /*4ee0*/  HMMA.16816.F32 R88, R8, R50, R60 ;  /* 0x000000320858723c */ /* 0x000fe2000000183c */
[----:B------:R-:W2:Y:S01]  /*4ef0*/  LDSM.16.MT88.4 R60, [R180+0x1400] ;  /* 0x00140000b43c783b */ /* 0x000ea20000004200 */
[----:B-1----:R-:W-:-:S04]  /*4f00*/  FFMA.FTZ R4, R117, c[0x0][0x2d0], -R20 ;  /* 0x0000b40075047a23 */ /* 0x002fc80000010814 */
[----:B------:R1:W3:Y:S02]  /*4f10*/  MUFU.EX2 R43, R4 ;  /* 0x00000004002b7308 */ /* 0x0002e40000000800 */
[----:B------:R-:W-:Y:S07]  /*4f20*/  HMMA.16816.F32 R96, R8, R46, R56 ;  /* 0x0000002e0860723c */ /* 0x000fee0000001838 */
[----:B------:R-:W-:Y:S02]  /*4f30*/  FADD.FTZ R8, R134, R116 ;  /* 0x0000007486087221 */ /* 0x000fe40000010000 */
[----:B-1----:R-:W-:-:S04]  /*4f40*/  FFMA.FTZ R4, R113, c[0x0][0x2d0], -R20 ;  /* 0x0000b40071047a23 */ /* 0x002fc80000010814 */
[----:B------:R1:W-:Y:S02]  /*4f50*/  MUFU.EX2 R44, R4 ;  /* 0x00000004002c7308 */ /* 0x0003e40000000800 */
[----:B-1----:R-:W-:Y:S01]  /*4f60*/  FFMA.FTZ R4, R112, c[0x0][0x2d0], -R20 ;  /* 0x0000b40070047a23 */ /* 0x002fe20000010814 */
[----:B---3--:R-:W-:-:S05]  /*4f70*/  F2FP.PACK_AB R112, R43, R42 ;  /* 0x0000002a2b70723e */ /* 0x008fca00000000ff */
[----:B------:R1:W-:Y:S02]  /*4f80*/  MUFU.EX2 R200, R4 ;  /* 0x0000000400c87308 */ /* 0x0003e40000000800 */
[----:B-1----:R-:W-:-:S06]  /*4f90*/  FFMA.FTZ R4, R126, c[0x0][0x2d0], -R3 ;  /* 0x0000b4007e047a23 */ /* 0x002fcc0000010803 */
[----:B------:R1:W-:Y:S02]  /*4fa0*/  MUFU.EX2 R23, R4 ;  /* 0x0000000400177308 */ /* 0x0003e40000000800 */
[----:B-1----:R-:W-:-:S06]  /*4fb0*/  FFMA.FTZ R4, R124, c[0x0][0x2d0], -R3 ;  /* 0x0000b4007c047a23 */ /* 0x002fcc0000010803 */
[----:B------:R1:W3:Y:S02]  /*4fc0*/  MUFU.EX2 R40, R4 ;  /* 0x0000000400287308 */ /* 0x0002e40000000800 */
[--C-:B-1----:R-:W-:Y:S01]  /*4fd0*/  FFMA.FTZ R4, R115, c[0x0][0x2d0], -R3.reuse ;  /* 0x0000b40073047a23 */ /* 0x102fe20000010803 */
[----:B---3--:R-:W-:Y:S01]  /*4fe0*/  F2FP.PACK_AB R113, R40, R23 ;  /* 0x000000172871723e */ /* 0x008fe200000000ff */
[----:B------:R-:W-:Y:S01]  /*4ff0*/  FFMA.FTZ R3, R114, c[0x0][0x2d0], -R3 ;  /* 0x0000b40072037a23 */ /* 0x000fe20000010803 */
[----:B------:R-:W-:-:S03]  /*5000*/  F2FP.PACK_AB R114, R200, R44 ;  /* 0x0000002cc872723e */ /* 0x000fc600000000ff */
[----:B------:R1:W-:Y:S08]  /*5010*/  MUFU.EX2 R41, R4 ;  /* 0x0000000400297308 */ /* 0x0003f00000000800 */
[----:B------:R3:W4:Y:S01]  /*5020*/  MUFU.EX2 R201, R3 ;  /* 0x0000000300c97308 */ /* 0x0007220000000800 */
[----:B-1----:R-:W-:Y:S02]  /*5030*/  FADD.FTZ R4, R154, R153 ;  /* 0x000000999a047221 */ /* 0x002fe40000010000 */
[----:B---3--:R-:W-:Y:S01]  /*5040*/  FFMA.FTZ R3, R131, c[0x0][0x2d0], -R2 ;  /* 0x0000b40083037a23 */ /* 0x008fe20000010802 */
[----:B----4-:R-:W-:-:S04]  /*5050*/  F2FP.PACK_AB R115, R201, R41 ;  /* 0x00000029c973723e */ /* 0x010fc800000000ff */
[----:B------:R1:W-:Y:S03]  /*5060*/  MUFU.EX2 R20, R3 ;  /* 0x0000000300147308 */ /* 0x0003e60000000800 */
[C---:B------:R-:W-:Y:S08]  /*5070*/  HMMA.16816.F32 R136, R112.reuse, R144, R136 ;  /* 0x000000907088723c */ /* 0x040ff00000001888 */
[----:B--2---:R-:W-:Y:S01]  /*5080*/  HMMA.16816.F32 R52, R112, R60, R156 ;  /* 0x0000003c7034723c */ /* 0x004fe2000000189c */
[----:B-1----:R-:W-:-:S04]  /*5090*/  FFMA.FTZ R3, R130, c[0x0][0x2d0], -R2 ;  /* 0x0000b40082037a23 */ /* 0x002fc80000010802 */
[----:B------:R1:W2:Y:S03]  /*50a0*/  MUFU.EX2 R21, R3 ;  /* 0x0000000300157308 */ /* 0x0002a60000000800 */
[----:B------:R-:W-:Y:S01]  /*50b0*/  HMMA.16816.F32 R64, R112, R62, R36 ;  /* 0x0000003e7040723c */ /* 0x000fe20000001824 */
[--C-:B-1----:R-:W-:Y:S01]  /*50c0*/  FFMA.FTZ R3, R127, c[0x0][0x2d0], -R2.reuse ;  /* 0x0000b4007f037a23 */ /* 0x102fe20000010802 */
[----:B--2---:R-:W-:Y:S01]  /*50d0*/  F2FP.PACK_AB R108, R21, R20 ;  /* 0x00000014156c723e */ /* 0x004fe200000000ff */
[----:B------:R-:W-:Y:S02]  /*50e0*/  FFMA.FTZ R2, R125, c[0x0][0x2d0], -R2 ;  /* 0x0000b4007d027a23 */ /* 0x000fe40000010802 */
[----:B------:R1:W-:Y:S08]  /*50f0*/  MUFU.EX2 R22, R3 ;  /* 0x0000000300167308 */ /* 0x0003f00000000800 */
[----:B------:R2:W3:Y:S01]  /*5100*/  MUFU.EX2 R220, R2 ;  /* 0x0000000200dc7308 */ /* 0x0004e20000000800 */
[----:B-1----:R-:W-:-:S07]  /*5110*/  FFMA.FTZ R3, R129, c[0x0][0x2d0], -R0 ;  /* 0x0000b40081037a23 */ /* 0x002fce0000010800 */
[----:B------:R-:W-:Y:S01]  /*5120*/  MUFU.EX2 R11, R3 ;  /* 0x00000003000b7308 */ /* 0x000fe20000000800 */
[----:B--2---:R-:W-:Y:S01]  /*5130*/  FFMA.FTZ R2, R133, c[0x0][0x2d0], -R0 ;  /* 0x0000b40085027a23 */ /* 0x004fe20000010800 */
[----:B---3--:R-:W-:-:S06]  /*5140*/  F2FP.PACK_AB R110, R220, R22 ;  /* 0x00000016dc6e723e */ /* 0x008fcc00000000ff */
[----:B------:R1:W-:Y:S02]  /*5150*/  MUFU.EX2 R10, R2 ;  /* 0x00000002000a7308 */ /* 0x0003e40000000800 */
[--C-:B-1----:R-:W-:Y:S02]  /*5160*/  FFMA.FTZ R2, R132, c[0x0][0x2d0], -R0.reuse ;  /* 0x0000b40084027a23 */ /* 0x102fe40000010800 */
[----:B------:R-:W-:-:S04]  /*5170*/  FFMA.FTZ R0, R128, c[0x0][0x2d0], -R0 ;  /* 0x0000b40080007a23 */ /* 0x000fc80000010800 */
[----:B------:R1:W2:Y:S08]  /*5180*/  MUFU.EX2 R9, R2 ;  /* 0x0000000200097308 */ /* 0x0002b00000000800 */
[----:B------:R3:W4:Y:S01]  /*5190*/  MUFU.EX2 R221, R0 ;  /* 0x0000000000dd7308 */ /* 0x0007220000000800 */
[----:B-1----:R-:W-:Y:S01]  /*51a0*/  FADD.FTZ R2, R152, R135 ;  /* 0x0000008798027221 */ /* 0x002fe20000010000 */
[----:B--2---:R-:W-:Y:S01]  /*51b0*/  F2FP.PACK_AB R109, R9, R10 ;  /* 0x0000000a096d723e */ /* 0x004fe200000000ff */
[----:B------:R-:W1:Y:S01]  /*51c0*/  LDSM.16.MT88.4 R152, [R181+0x800] ;  /* 0x00080000b598783b */ /* 0x000e620000004200 */
[----:B------:R-:W-:Y:S01]  /*51d0*/  HMMA.16816.F32 R132, R112, R146, R80 ;  /* 0x000000927084723c */ /* 0x000fe20000001850 */
[----:B------:R-:W-:-:S02]  /*51e0*/  FADD.FTZ R3, R176, R2 ;  /* 0x00000002b0037221 */ /* 0x000fc40000010000 */
[----:B------:R-:W-:Y:S02]  /*51f0*/  FADD.FTZ R2, R206, R8 ;  /* 0x00000008ce027221 */ /* 0x000fe40000010000 */
[----:B---3--:R-:W-:Y:S01]  /*5200*/  FADD.FTZ R0, R177, R4 ;  /* 0x00000004b1007221 */ /* 0x008fe20000010000 */
[----:B----4-:R-:W-:Y:S01]  /*5210*/  F2FP.PACK_AB R111, R221, R11 ;  /* 0x0000000bdd6f723e */ /* 0x010fe200000000ff */
[----:B------:R-:W2:Y:S01]  /*5220*/  LDSM.16.MT88.4 R4, [R181+0x2000] ;  /* 0x00200000b504783b */ /* 0x000ea20000004200 */
        /* <DEDUP_REMOVED lines=9> */
[----:B------:R-:W3:Y:S01]  /*52c0*/  LDSM.16.MT88.4 R76, [R181+0x1400] ;  /* 0x00140000b54c783b */ /* 0x000ee20000004200 */
[----:B------:R-:W-:Y:S02]  /*52d0*/  FADD.FTZ R3, R214, R3 ;  /* 0x00000003d6037221 */ /* 0x000fe40000010000 */
[----:B------:R-:W-:Y:S02]  /*52e0*/  FADD.FTZ R2, R209, R2 ;  /* 0x00000002d1027221 */ /* 0x000fe40000010000 */
[----:B------:R-:W-:-:S02]  /*52f0*/  FADD.FTZ R0, R222, R0 ;  /* 0x00000000de007221 */ /* 0x000fc40000010000 */
[----:B------:R-:W-:Y:S01]  /*5300*/  HMMA.16816.F32 R56, R108, R60, R104 ;  /* 0x0000003c6c38723c */ /* 0x000fe20000001868 */
[----:B------:R-:W-:-:S07]  /*5310*/  FADD.FTZ R3, R215, R3 ;  /* 0x00000003d7037221 */ /* 0x000fce0000010000 */
[----:B------:R-:W-:Y:S08]  /*5320*/  HMMA.16816.F32 R60, R108, R62, R32 ;  /* 0x0000003e6c3c723c */ /* 0x000ff00000001820 */
[-C--:B-1----:R-:W-:Y:S08]  /*5330*/  HMMA.16816.F32 R128, R112, R152.reuse, R148 ;  /* 0x000000987080723c */ /* 0x082ff00000001894 */
[----:B------:R-:W-:Y:S01]  /*5340*/  HMMA.16816.F32 R148, R108, R152, R92 ;  /* 0x000000986c94723c */ /* 0x000fe2000000185c */
[----:B------:R-:W1:Y:S07]  /*5350*/  LDSM.16.MT88.4 R92, [R180+0x2000] ;  /* 0x00200000b45c783b */ /* 0x000e6e0000004200 */
[-C--:B--2---:R-:W-:Y:S08]  /*5360*/  HMMA.16816.F32 R100, R112, R4.reuse, R100 ;  /* 0x000000047064723c */ /* 0x084ff00000001864 */
[----:B------:R-:W-:Y:S07]  /*5370*/  HMMA.16816.F32 R104, R108, R4, R164 ;  /* 0x000000046c68723c */ /* 0x000fee00000018a4 */
        /* <DEDUP_REMOVED lines=11> */
[C---:B---3--:R-:W-:Y:S01]  /*5430*/  HMMA.16816.F32 R80, R112.reuse, R78, R88 ;  /* 0x0000004e7050723c */ /* 0x048fe20000001858 */
        /* <DEDUP_REMOVED lines=9> */
[----:B-1----:R-:W-:Y:S01]  /*54d0*/  HMMA.16816.F32 R84, R112, R92, R84 ;  /* 0x0000005c7054723c */ /* 0x002fe20000001854 */
[----:B------:R-:W-:Y:S02]  /*54e0*/  FADD.FTZ R2, R21, R3 ;  /* 0x0000000315027221 */ /* 0x000fe40000010000 */
[----:B------:R-:W-:Y:S02]  /*54f0*/  FADD.FTZ R0, R9, R0 ;  /* 0x0000000009007221 */ /* 0x000fe40000010000 */
[----:B------:R-:W-:-:S02]  /*5500*/  FADD.FTZ R4, R44, R4 ;  /* 0x000000042c047221 */ /* 0x000fc40000010000 */
[----:B------:R-:W-:Y:S01]  /*5510*/  FADD.FTZ R3, R41, R5 ;  /* 0x0000000529037221 */ /* 0x000fe20000010000 */
[----:B------:R-:W-:Y:S01]  /*5520*/  HMMA.16816.F32 R96, R112, R94, R96 ;  /* 0x0000005e7060723c */ /* 0x000fe20000001860 */
[----:B------:R-:W-:Y:S02]  /*5530*/  FADD.FTZ R2, R22, R2 ;  /* 0x0000000216027221 */ /* 0x000fe40000010000 */
[----:B------:R-:W-:Y:S02]  /*5540*/  FADD.FTZ R0, R11, R0 ;  /* 0x000000000b007221 */ /* 0x000fe40000010000 */
[----:B------:R-:W-:Y:S02]  /*5550*/  FADD.FTZ R200, R200, R4 ;  /* 0x00000004c8c87221 */ /* 0x000fe40000010000 */
[----:B------:R-:W-:Y:S01]  /*5560*/  FADD.FTZ R201, R201, R3 ;  /* 0x00000003c9c97221 */ /* 0x000fe20000010000 */
[----:B------:R-:W-:Y:S01]  /*5570*/  HMMA.16816.F32 R72, R108, R76, R172 ;  /* 0x0000004c6c48723c */ /* 0x000fe200000018ac */
[----:B------:R-:W-:-:S02]  /*5580*/  FADD.FTZ R220, R220, R2 ;  /* 0x00000002dcdc7221 */ /* 0x000fc40000010000 */
[----:B------:R-:W-:-:S05]  /*5590*/  FADD.FTZ R221, R221, R0 ;  /* 0x00000000dddd7221 */ /* 0x000fca0000010000 */
[C---:B------:R-:W-:Y:S08]  /*55a0*/  HMMA.16816.F32 R88, R108.reuse, R92, R168 ;  /* 0x0000005c6c58723c */ /* 0x040ff000000018a8 */
[C---:B------:R-:W-:Y:S08]  /*55b0*/  HMMA.16816.F32 R76, R108.reuse, R78, R28 ;  /* 0x0000004e6c4c723c */ /* 0x040ff0000000181c */
[----:B------:R-:W-:Y:S08]  /*55c0*/  HMMA.16816.F32 R92, R108, R94, R24 ;  /* 0x0000005e6c5c723c */ /* 0x000ff00000001818 */
[-C--:B------:R-:W-:Y:S08]  /*55d0*/  HMMA.16816.F32 R112, R112, R6.reuse, R16 ;  /* 0x000000067070723c */ /* 0x080ff00000001810 */
[----:B------:R-:W-:Y:S01]  /*55e0*/  HMMA.16816.F32 R108, R108, R6, R12 ;  /* 0x000000066c6c723c */ /* 0x000fe2000000180c */
[----:B------:R-:W-:Y:S07]  /*55f0*/  @!UPT UIADD3 URZ, URZ, URZ, URZ ;  /* 0x0000003f3f3ff290 */ /* 0x000fee000fffe03f */
[----:B------:R-:W-:Y:S11]  /*5600*/  @!P0 BRA `(.L_x_65) ;  /* 0x00002ac000008947 */ /* 0x000ff60003800000 */
.L_x_77:
[----:B------:R-:W-:Y:S04]  /*5610*/  DEPBAR.LE SB0, 0x0 ;  /* 0x000080000000791a */ /* 0x000fe80000000000 */
[----:B------:R-:W-:Y:S01]  /*5620*/  WARPSYNC 0xffffffff ;  /* 0xffffffff00007948 */ /* 0x000fe20003800000 */
[----:B------:R-:W-:Y:S01]  /*5630*/  BAR.SYNC.DEFER_BLOCKING 0x0 ;  /* 0x0000000000007b1d */ /* 0x000fe20000010000 */
[----:B------:R-:W-:Y:S01]  /*5640*/  SHF.R.S32.HI R0, RZ, 0x1f, R195 ;  /* 0x0000001fff007819 */ /* 0x000fe200000114c3 */
[----:B------:R-:W-:Y:S01]  /*5650*/  IMAD.WIDE.U32 R2, R195, c[0x0][0x208], RZ ;  /* 0x00008200c3027a25 */ /* 0x000fe200078e00ff */
[----:B------:R-:W-:Y:S02]  /*5660*/  ISETP.GE.AND P6, PT, R229, c[0x0][0x1d4], PT ;  /* 0x00007500e5007a0c */ /* 0x000fe40003fc6270 */
[----:B------:R-:W-:Y:S01]  /*5670*/  MOV R117, R121 ;  /* 0x0000007900757202 */ /* 0x000fe20000000f00 */
[----:B------:R-:W-:Y:S01]  /*5680*/  IMAD R0, R0, c[0x0][0x208], RZ ;  /* 0x0000820000007a24 */ /* 0x000fe200078e02ff */
[----:B------:R-:W-:Y:S03]  /*5690*/  MOV R118, R120 ;  /* 0x0000007800767202 */ /* 0x000fe60000000f00 */
[----:B------:R-:W-:Y:S04]  /*56a0*/  IMAD R0, R195, c[0x0][0x20c], R0 ;  /* 0x00008300c3007a24 */ /* 0x000fe800078e0200 */
[----:B------:R-:W-:Y:S01]  /*56b0*/  IMAD.IADD R3, R3, 0x1, R0 ;  /* 0x0000000103037824 */ /* 0x000fe200078e0200 */
[----:B------:R-:W-:Y:S03]  /*56c0*/  SHF.R.S32.HI R0, RZ, 0x1f, R194 ;  /* 0x0000001fff007819 */ /* 0x000fe600000114c2 */
[----:B------:R-:W-:Y:S04]  /*56d0*/  IMAD.WIDE.U32 R2, R194, c[0x0][0x218], R2 ;  /* 0x00008600c2027a25 */ /* 0x000fe800078e0002 */
[----:B------:R-:W-:Y:S01]  /*56e0*/  IMAD R4, R0, c[0x0][0x218], RZ ;  /* 0x0000860000047a24 */ /* 0x000fe200078e02ff */
[----:B------:R-:W-:Y:S01]  /*56f0*/  IADD3 R0, P0, R238, R2, RZ ;  /* 0x00000002ee007210 */ /* 0x000fe20007f1e0ff */
[----:B------:R1:W2:Y:S02]  /*5700*/  LDSM.16.M88.4 R48, [R182] ;  /* 0x00000000b630783b */ /* 0x0002a40000000200 */
[----:B------:R-:W-:Y:S02]  /*5710*/  IMAD R4, R194, c[0x0][0x21c], R4 ;  /* 0x00008700c2047a24 */ /* 0x000fe400078e0204 */
[----:B------:R1:W3:Y:S03]  /*5720*/  LDSM.16.M88.4 R44, [R182+0x1000] ;  /* 0x00100000b62c783b */ /* 0x0002e60000000200 */
[----:B------:R-:W-:Y:S01]  /*5730*/  IADD3.X R2, R241, R3, R4, P0, !PT ;  /* 0x00000003f1027210 */ /* 0x000fe200007fe404 */
[----:B------:R1:W4:Y:S01]  /*5740*/  LDSM.16.M88.4 R16, [R123] ;  /* 0x000000007b10783b */ /* 0x0003220000000200 */
[C---:B------:R-:W-:Y:S03]  /*5750*/  LEA R11, P0, R0.reuse, c[0x0][0x1f8], 0x1 ;  /* 0x00007e00000b7a11 */ /* 0x040fe600078008ff */
[----:B------:R1:W1:Y:S01]  /*5760*/  LDSM.16.M88.4 R32, [R123+0x400] ;  /* 0x000400007b20783b */ /* 0x0002620000000200 */
[----:B------:R-:W-:Y:S01]  /*5770*/  LEA.HI.X R10, R0, c[0x0][0x1fc], R2, 0x1, P0 ;  /* 0x00007f00000a7a11 */ /* 0x000fe200000f0c02 */
[----:B------:R-:W-:Y:S02]  /*5780*/  IMAD.MOV.U32 R0, RZ, RZ, R122 ;  /* 0x000000ffff007224 */ /* 0x000fe400078e007a */
[----:B------:R1:W1:Y:S04]  /*5790*/  LDSM.16.M88.4 R156, [R123+0x800] ;  /* 0x000800007b9c783b */ /* 0x0002680000000200 */
[----:B------:R1:W1:Y:S04]  /*57a0*/  LDSM.16.M88.4 R160, [R183] ;  /* 0x00000000b7a0783b */ /* 0x0002680000000200 */
[----:B------:R1:W1:Y:S04]  /*57b0*/  LDSM.16.M88.4 R168, [R183+0x1000] ;  /* 0x00100000b7a8783b */ /* 0x0002680000000200 */
[----:B------:R1:W1:Y:S04]  /*57c0*/  LDSM.16.M88.4 R164, [R184] ;  /* 0x00000000b8a4783b */ /* 0x0002680000000200 */
[----:B------:R1:W1:Y:S04]  /*57d0*/  LDSM.16.M88.4 R172, [R192] ;  /* 0x00000000c0ac783b */ /* 0x0002680000000200 */
[----:B------:R1:W1:Y:S01]  /*57e0*/  LDSM.16.M88.4 R176, [R191] ;  /* 0x00000000bfb0783b */ /* 0x0002620000000200 */
[----:B------:R-:W-:-:S05]  /*57f0*/  BRA.DIV ~URZ, `(.L_x_66) ;  /* 0x000082527f007947 */ /* 0x000fca000b800000 */
[----:B------:R4:W3:Y:S02]  /*5800*/  SHFL.IDX PT, R2, R10, RZ, 0x1c1f ;  /* 0x001c1fff0a027589 */ /* 0x0008e400000e0000 */
.L_x_160:
[----:B------:R-:W-:Y:S01]  /*5810*/  SHF.R.S32.HI R12, RZ, 0x1f, R229 ;  /* 0x0000001fff0c7819 */ /* 0x000fe200000114e5 */
[----:B------:R-:W5:Y:S01]  /*5820*/  SHFL.IDX PT, R3, R11, RZ, 0x1c1f ;  /* 0x001c1fff0b037589 */ /* 0x000f6200000e0000 */
[----:B------:R-:W-:Y:S01]  /*5830*/  SHF.R.S32.HI R14, RZ, 0x1f, R196 ;  /* 0x0000001fff0e7819 */ /* 0x000fe200000114c4 */
[----:B------:R-:W-:Y:S01]  /*5840*/  BSSY B0, `(.L_x_67) ;  /* 0x0000023000007945 */ /* 0x000fe20003800000 */
[----:B------:R-:W-:Y:S02]  /*5850*/  SHF.R.S32.HI R13, RZ, 0x1f, R228 ;  /* 0x0000001fff0d7819 */ /* 0x000fe400000114e4 */
[CC--:B-----5:R-:W-:Y:S02]  /*5860*/  LEA R4, P0, R229.reuse, R3.reuse, 0x1 ;  /* 0x00000003e5047211 */ /* 0x0e0fe400078008ff */
[-C--:B------:R-:W-:Y:S02]  /*5870*/  LEA R8, P5, R196, R3.reuse, 0x1 ;  /* 0x00000003c4087211 */ /* 0x080fe400078a08ff */
[-C--:B---3--:R-:W-:Y:S02]  /*5880*/  LEA.HI.X R5, R229, R2.reuse, R12, 0x1, P0 ;  /* 0x00000002e5057211 */ /* 0x088fe400000f0c0c */
[----:B------:R-:W3:Y:S01]  /*5890*/  S2R R12, SR_TID.X ;  /* 0x00000000000c7919 */ /* 0x000ee20000002100 */
[----:B------:R-:W-:Y:S02]  /*58a0*/  LEA R6, P2, R228, R3, 0x1 ;  /* 0x00000003e4067211 */ /* 0x000fe400078408ff */
[-C--:B------:R-:W-:Y:S02]  /*58b0*/  LEA.HI.X R9, R196, R2.reuse, R14, 0x1, P5 ;  /* 0x00000002c4097211 */ /* 0x080fe400028f0c0e */
[----:B------:R-:W-:Y:S03]  /*58c0*/  LEA.HI.X R7, R228, R2, R13, 0x1, P2 ;  /* 0x00000002e4077211 */ /* 0x000fe600010f0c0d */
[----:B------:R-:W-:Y:S01]  /*58d0*/  @!PT LDS RZ, [RZ] ;  /* 0x00000000fffff984 */ /* 0x000fe20000000800 */
[----:B------:R-:W-:Y:S01]  /*58e0*/  @!PT LDS RZ, [RZ] ;  /* 0x00000000fffff984 */ /* 0x000fe20000000800 */
[----:B------:R4:W-:Y:S04]  /*58f0*/  LDGSTS.E.BYPASS.LTC128B.128 [R193+0x1880], [R8.64], !P4 ;  /* 0x0188000008c17fae */ /* 0x0009e8000e101d46 */
[----:B------:R4:W-:Y:S04]  /*5900*/  LDGSTS.E.BYPASS.LTC128B.128 [R193+0x2480], [R6.64], !P3 ;  /* 0x0248000006c17fae */ /* 0x0009e8000d901d46 */
[----:B------:R4:W-:Y:S01]  /*5910*/  LDGSTS.E.BYPASS.LTC128B.128 [R193+0x3080], [R4.64], !P6 ;  /* 0x0308000004c17fae */ /* 0x0009e2000f101d46 */
[----:B---3--:R-:W-:Y:S11]  /*5920*/  ISETP.GT.AND P0, PT, R12, 0x3f, PT ;  /* 0x0000003f0c00780c */ /* 0x008ff60003f04270 */
[----:B------:R-:W-:Y:S02]  /*5930*/  @!UPT UIADD3 URZ, URZ, URZ, URZ ;  /* 0x0000003f3f3ff290 */ /* 0x000fe4000fffe03f */
[----:B------:R-:W-:-:S05]  /*5940*/  @P0 BRA `(.L_x_68) ;  /* 0x0000012000000947 */ /* 0x000fca0003800000 */
[----:B------:R-:W-:-:S05]  /*5950*/  BRA.DIV ~URZ, `(.L_x_69) ;  /* 0x000081627f007947 */ /* 0x000fca000b800000 */
[----:B----4-:R3:W4:Y:S04]  /*5960*/  SHFL.IDX PT, R4, R10, 0x1, 0x1c1f ;  /* 0x003c1f000a047f89 */ /* 0x01072800000e0000 */
[----:B------:R3:W2:Y:S02]  /*5970*/  SHFL.IDX PT, R2, R11, 0x1, 0x1c1f ;  /* 0x003c1f000b027f89 */ /* 0x0006a400000e0000 */
.L_x_161:
[-C--:B--2---:R-:W-:Y:S02]  /*5980*/  LEA R8, P5, R196, R2.reuse, 0x1 ;  /* 0x00000002c4087211 */ /* 0x084fe400078a08ff */
[----:B---3--:R-:W-:Y:S02]  /*5990*/  SHF.R.S32.HI R11, RZ, 0x1f, R196 ;  /* 0x0000001fff0b7819 */ /* 0x008fe400000114c4 */
[----:B------:R-:W-:Y:S02]  /*59a0*/  LEA R6, P2, R228, R2, 0x1 ;  /* 0x00000002e4067211 */ /* 0x000fe400078408ff */
[----:B----4-:R-:W-:Y:S02]  /*59b0*/  LEA.HI.X R9, R196, R4, R11, 0x1, P5 ;  /* 0x00000004c4097211 */ /* 0x010fe400028f0c0b */
[----:B------:R-:W-:Y:S02]  /*59c0*/  SHF.R.S32.HI R10, RZ, 0x1f, R228 ;  /* 0x0000001fff0a7819 */ /* 0x000fe400000114e4 */
[C---:B------:R-:W-:Y:S01]  /*59d0*/  LEA R2, P0, R229.reuse, R2, 0x1 ;  /* 0x00000002e5027211 */ /* 0x040fe200078008ff */
[----:B------:R-:W-:Y:S01]  /*59e0*/  @!PT LDS RZ, [RZ] ;  /* 0x00000000fffff984 */ /* 0x000fe20000000800 */
[----:B------:R-:W-:Y:S01]  /*59f0*/  @!PT LDS RZ, [RZ] ;  /* 0x00000000fffff984 */ /* 0x000fe20000000800 */
[----:B------:R-:W-:Y:S01]  /*5a00*/  @!PT LDS RZ, [RZ] ;  /* 0x00000000fffff984 */ /* 0x000fe20000000800 */
[----:B------:R2:W-:Y:S01]  /*5a10*/  LDGSTS.E.BYPASS.LTC128B.128 [R193+0x2080], [R8.64], !P4 ;  /* 0x0208000008c17fae */ /* 0x0005e2000e101d46 */
[-C--:B------:R-:W-:Y:S02]  /*5a20*/  LEA.HI.X R7, R228, R4.reuse, R10, 0x1, P2 ;  /* 0x00000004e4077211 */ /* 0x080fe400010f0c0a */
[----:B------:R-:W-:Y:S03]  /*5a30*/  SHF.R.S32.HI R5, RZ, 0x1f, R229 ;  /* 0x0000001fff057819 */ /* 0x000fe600000114e5 */
[----:B------:R2:W-:Y:S01]  /*5a40*/  LDGSTS.E.BYPASS.LTC128B.128 [R193+0x2c80], [R6.64], !P3 ;  /* 0x02c8000006c17fae */ /* 0x0005e2000d901d46 */
[----:B------:R-:W-:Y:S05]  /*5a50*/  LEA.HI.X R3, R229, R4, R5, 0x1, P0 ;  /* 0x00000004e5037211 */ /* 0x000fea00000f0c05 */
[----:B------:R2:W-:Y:S02]  /*5a60*/  LDGSTS.E.BYPASS.LTC128B.128 [R193+0x3880], [R2.64], !P6 ;  /* 0x0388000002c17fae */ /* 0x0005e4000f101d46 */
.L_x_68:
[----:B------:R-:W-:Y:S05]  /*5a70*/  BSYNC B0 ;  /* 0x0000000000007941 */ /* 0x000fea0003800000 */
.L_x_67:
[----:B------:R-:W0:Y:S01]  /*5a80*/  LDGDEPBAR ;  /* 0x00000000000079af */ /* 0x000e220000000000 */
[----:B------:R-:W-:Y:S01]  /*5a90*/  WARPSYNC 0xffffffff ;  /* 0xffffffff00007948 */ /* 0x000fe20003800000 */
[-C--:B--2-4-:R-:W-:Y:S01]  /*5aa0*/  HMMA.16816.F32 R4, R48, R16.reuse, RZ ;  /* 0x000000103004723c */ /* 0x094fe200000018ff */
[----:B------:R-:W-:Y:S02]  /*5ab0*/  BSSY B0, `(.L_x_70) ;  /* 0x00000a6000007945 */ /* 0x000fe40003800000 */
[----:B------:R-:W-:Y:S05]  /*5ac0*/  ISETP.GT.AND P0, PT, R197, R231, PT ;  /* 0x000000e7c500720c */ /* 0x000fea0003f04270 */
[C---:B------:R-:W-:Y:S08]  /*5ad0*/  HMMA.16816.F32 R8, R44.reuse, R16, RZ ;  /* 0x000000102c08723c */ /* 0x040ff000000018ff */
[-C--:B------:R-:W-:Y:S08]  /*5ae0*/  HMMA.16816.F32 R12, R44, R18.reuse, RZ ;  /* 0x000000122c0c723c */ /* 0x080ff000000018ff */
[C---:B------:R-:W-:Y:S08]  /*5af0*/  HMMA.16816.F32 R16, R48.reuse, R18, RZ ;  /* 0x000000123010723c */ /* 0x040ff000000018ff */
[-C--:B-1----:R-:W-:Y:S08]  /*5b00*/  HMMA.16816.F32 R20, R48, R32.reuse, RZ ;  /* 0x000000203014723c */ /* 0x082ff000000018ff */
[C---:B------:R-:W-:Y:S08]  /*5b10*/  HMMA.16816.F32 R24, R44.reuse, R32, RZ ;  /* 0x000000202c18723c */ /* 0x040ff000000018ff */
[-C--:B------:R-:W-:Y:S08]  /*5b20*/  HMMA.16816.F32 R28, R44, R34.reuse, RZ ;  /* 0x000000222c1c723c */ /* 0x080ff000000018ff */
[C---:B------:R-:W-:Y:S08]  /*5b30*/  HMMA.16816.F32 R32, R48.reuse, R34, RZ ;  /* 0x000000223020723c */ /* 0x040ff000000018ff */
[-C--:B------:R-:W-:Y:S08]  /*5b40*/  HMMA.16816.F32 R36, R48, R156.reuse, RZ ;  /* 0x0000009c3024723c */ /* 0x080ff000000018ff */
[C---:B------:R-:W-:Y:S08]  /*5b50*/  HMMA.16816.F32 R40, R44.reuse, R156, RZ ;  /* 0x0000009c2c28723c */ /* 0x040ff000000018ff */
[-C--:B------:R-:W-:Y:S08]  /*5b60*/  HMMA.16816.F32 R44, R44, R158.reuse, RZ ;  /* 0x0000009e2c2c723c */ /* 0x080ff000000018ff */
[----:B------:R-:W-:Y:S01]  /*5b70*/  HMMA.16816.F32 R48, R48, R158, RZ ;  /* 0x0000009e3030723c */ /* 0x000fe200000018ff */
[----:B------:R-:W-:Y:S07]  /*5b80*/  LDSM.16.M88.4 R156, [R182+0x2000] ;  /* 0x00200000b69c783b */ /* 0x000fee0000000200 */
[-C--:B------:R-:W-:Y:S08]  /*5b90*/  HMMA.16816.F32 R4, R160, R164.reuse, R4 ;  /* 0x000000a4a004723c */ /* 0x080ff00000001804 */
[C---:B------:R-:W-:Y:S08]  /*5ba0*/  HMMA.16816.F32 R8, R168.reuse, R164, R8 ;  /* 0x000000a4a808723c */ /* 0x040ff00000001808 */
        /* <DEDUP_REMOVED lines=13> */
[----:B------:R-:W3:Y:S07]  /*5c80*/  LDSM.16.M88.4 R160, [R123+0x1000] ;  /* 0x001000007ba0783b */ /* 0x000eee0000000200 */
[-C--:B-1----:R-:W-:Y:S08]  /*5c90*/  HMMA.16816.F32 R4, R156, R164.reuse, R4 ;  /* 0x000000a49c04723c */ /* 0x082ff00000001804 */
[C---:B--2---:R-:W-:Y:S08]  /*5ca0*/  HMMA.16816.F32 R8, R168.reuse, R164, R8 ;  /* 0x000000a4a808723c */ /* 0x044ff00000001808 */
[-C--:B------:R-:W-:Y:S08]  /*5cb0*/  HMMA.16816.F32 R12, R168, R166.reuse, R12 ;  /* 0x000000a6a80c723c */ /* 0x080ff0000000180c */
[C---:B------:R-:W-:Y:S01]  /*5cc0*/  HMMA.16816.F32 R16, R156.reuse, R166, R16 ;  /* 0x000000a69c10723c */ /* 0x040fe20000001810 */
[----:B------:R-:W-:Y:S07]  /*5cd0*/  LDSM.16.M88.4 R164, [R190] ;  /* 0x00000000bea4783b */ /* 0x000fee0000000200 */
[-C--:B---3--:R-:W-:Y:S08]  /*5ce0*/  HMMA.16816.F32 R20, R156, R160.reuse, R20 ;  /* 0x000000a09c14723c */ /* 0x088ff00000001814 */
[C---:B------:R-:W-:Y:S08]  /*5cf0*/  HMMA.16816.F32 R24, R168.reuse, R160, R24 ;  /* 0x000000a0a818723c */ /* 0x040ff00000001818 */
[-C--:B------:R-:W-:Y:S08]  /*5d00*/  HMMA.16816.F32 R28, R168, R162.reuse, R28 ;  /* 0x000000a2a81c723c */ /* 0x080ff0000000181c */
[C---:B------:R-:W-:Y:S01]  /*5d10*/  HMMA.16816.F32 R32, R156.reuse, R162, R32 ;  /* 0x000000a29c20723c */ /* 0x040fe20000001820 */
[----:B------:R-:W1:Y:S07]  /*5d20*/  LDSM.16.M88.4 R160, [R183+0x2000] ;  /* 0x00200000b7a0783b */ /* 0x000e6e0000000200 */
[-C--:B------:R-:W-:Y:S08]  /*5d30*/  HMMA.16816.F32 R36, R156, R172.reuse, R36 ;  /* 0x000000ac9c24723c */ /* 0x080ff00000001824 */
[C---:B------:R-:W-:Y:S08]  /*5d40*/  HMMA.16816.F32 R40, R168.reuse, R172, R40 ;  /* 0x000000aca828723c */ /* 0x040ff00000001828 */
[-C--:B------:R-:W-:Y:S01]  /*5d50*/  HMMA.16816.F32 R44, R168, R174.reuse, R44 ;  /* 0x000000aea82c723c */ /* 0x080fe2000000182c */
[----:B------:R-:W2:Y:S07]  /*5d60*/  LDSM.16.M88.4 R168, [R183+0x3000] ;  /* 0x00300000b7a8783b */ /* 0x000eae0000000200 */
[----:B------:R-:W-:Y:S01]  /*5d70*/  HMMA.16816.F32 R48, R156, R174, R48 ;  /* 0x000000ae9c30723c */ /* 0x000fe20000001830 */
[----:B------:R-:W3:Y:S07]  /*5d80*/  LDSM.16.M88.4 R156, [R189] ;  /* 0x00000000bd9c783b */ /* 0x000eee0000000200 */
[-C--:B-1----:R-:W-:Y:S01]  /*5d90*/  HMMA.16816.F32 R4, R160, R164.reuse, R4 ;  /* 0x000000a4a004723c */ /* 0x082fe20000001804 */
[----:B------:R-:W1:Y:S07]  /*5da0*/  LDSM.16.M88.4 R172, [R188] ;  /* 0x00000000bcac783b */ /* 0x000e6e0000000200 */
[C---:B--2---:R-:W-:Y:S08]  /*5db0*/  HMMA.16816.F32 R8, R168.reuse, R164, R8 ;  /* 0x000000a4a808723c */ /* 0x044ff00000001808 */
[-C--:B------:R-:W-:Y:S08]  /*5dc0*/  HMMA.16816.F32 R12, R168, R166.reuse, R12 ;  /* 0x000000a6a80c723c */ /* 0x080ff0000000180c */
[C---:B------:R-:W-:Y:S01]  /*5dd0*/  HMMA.16816.F32 R16, R160.reuse, R166, R16 ;  /* 0x000000a6a010723c */ /* 0x040fe20000001810 */
[----:B------:R-:W-:Y:S07]  /*5de0*/  LDSM.16.M88.4 R164, [R123+0x1800] ;  /* 0x001800007ba4783b */ /* 0x000fee0000000200 */
[-C--:B---3--:R-:W-:Y:S08]  /*5df0*/  HMMA.16816.F32 R20, R160, R156.reuse, R20 ;  /* 0x0000009ca014723c */ /* 0x088ff00000001814 */
[C---:B------:R-:W-:Y:S08]  /*5e00*/  HMMA.16816.F32 R24, R168.reuse, R156, R24 ;  /* 0x0000009ca818723c */ /* 0x040ff00000001818 */
[-C--:B------:R-:W-:Y:S08]  /*5e10*/  HMMA.16816.F32 R28, R168, R158.reuse, R28 ;  /* 0x0000009ea81c723c */ /* 0x080ff0000000181c */
[C---:B------:R-:W-:Y:S01]  /*5e20*/  HMMA.16816.F32 R32, R160.reuse, R158, R32 ;  /* 0x0000009ea020723c */ /* 0x040fe20000001820 */
[----:B------:R-:W2:Y:S07]  /*5e30*/  LDSM.16.M88.4 R156, [R182+0x4000] ;  /* 0x00400000b69c783b */ /* 0x000eae0000000200 */
[-C--:B-1----:R-:W-:Y:S08]  /*5e40*/  HMMA.16816.F32 R36, R160, R172.reuse, R36 ;  /* 0x000000aca024723c */ /* 0x082ff00000001824 */
[C---:B------:R-:W-:Y:S08]  /*5e50*/  HMMA.16816.F32 R40, R168.reuse, R172, R40 ;  /* 0x000000aca828723c */ /* 0x040ff00000001828 */
[-C--:B------:R-:W-:Y:S01]  /*5e60*/  HMMA.16816.F32 R44, R168, R174.reuse, R44 ;  /* 0x000000aea82c723c */ /* 0x080fe2000000182c */
[----:B------:R-:W1:Y:S07]  /*5e70*/  LDSM.16.M88.4 R168, [R182+0x5000] ;  /* 0x00500000b6a8783b */ /* 0x000e6e0000000200 */
[----:B------:R-:W-:Y:S01]  /*5e80*/  HMMA.16816.F32 R48, R160, R174, R48 ;  /* 0x000000aea030723c */ /* 0x000fe20000001830 */
[----:B------:R-:W3:Y:S07]  /*5e90*/  LDSM.16.M88.4 R160, [R123+0x1c00] ;  /* 0x001c00007ba0783b */ /* 0x000eee0000000200 */
[-C--:B--2---:R-:W-:Y:S01]  /*5ea0*/  HMMA.16816.F32 R4, R156, R164.reuse, R4 ;  /* 0x000000a49c04723c */ /* 0x084fe20000001804 */
[----:B------:R-:W2:Y:S07]  /*5eb0*/  LDSM.16.M88.4 R172, [R123+0x2000] ;  /* 0x002000007bac783b */ /* 0x000eae0000000200 */
[C---:B-1----:R-:W-:Y:S08]  /*5ec0*/  HMMA.16816.F32 R8, R168.reuse, R164, R8 ;  /* 0x000000a4a808723c */ /* 0x042ff00000001808 */
        /* <DEDUP_REMOVED lines=8> */
[-C--:B--2---:R-:W-:Y:S08]  /*5f50*/  HMMA.16816.F32 R36, R156, R172.reuse, R36 ;  /* 0x000000ac9c24723c */ /* 0x084ff00000001824 */
[C---:B------:R-:W-:Y:S08]  /*5f60*/  HMMA.16816.F32 R40, R168.reuse, R172, R40 ;  /* 0x000000aca828723c */ /* 0x040ff00000001828 */
[-C--:B------:R-:W-:Y:S01]  /*5f70*/  HMMA.16816.F32 R44, R168, R174.reuse, R44 ;  /* 0x000000aea82c723c */ /* 0x080fe2000000182c */
[----:B------:R-:W2:Y:S07]  /*5f80*/  LDSM.16.M88.4 R168, [R183+0x5000] ;  /* 0x00500000b7a8783b */ /* 0x000eae0000000200 */
[----:B------:R-:W-:Y:S01]  /*5f90*/  HMMA.16816.F32 R48, R156, R174, R48 ;  /* 0x000000ae9c30723c */ /* 0x000fe20000001830 */
[----:B------:R-:W3:Y:S07]  /*5fa0*/  LDSM.16.M88.4 R156, [R186] ;  /* 0x00000000ba9c783b */ /* 0x000eee0000000200 */
[-C--:B-1----:R-:W-:Y:S01]  /*5fb0*/  HMMA.16816.F32 R4, R160, R164.reuse, R4 ;  /* 0x000000a4a004723c */ /* 0x082fe20000001804 */
[----:B------:R-:W1:Y:S01]  /*5fc0*/  LDSM.16.M88.4 R172, [R185] ;  /* 0x00000000b9ac783b */ /* 0x000e620000000200 */
[----:B------:R-:W-:Y:S07]  /*5fd0*/  DEPBAR.LE SB0, 0x0 ;  /* 0x000080000000791a */ /* 0x000fee0000000000 */
[----:B------:R-:W-:Y:S01]  /*5fe0*/  BAR.SYNC.DEFER_BLOCKING 0x0 ;  /* 0x0000000000007b1d */ /* 0x000fe20000010000 */
[C---:B--2---:R-:W-:Y:S08]  /*5ff0*/  HMMA.16816.F32 R8, R168.reuse, R164, R8 ;  /* 0x000000a4a808723c */ /* 0x044ff00000001808 */
[-C--:B------:R-:W-:Y:S08]  /*6000*/  HMMA.16816.F32 R12, R168, R166.reuse, R12 ;  /* 0x000000a6a80c723c */ /* 0x080ff0000000180c */
[C---:B------:R-:W-:Y:S08]  /*6010*/  HMMA.16816.F32 R16, R160.reuse, R166, R16 ;  /* 0x000000a6a010723c */ /* 0x040ff00000001810 */
[-C--:B---3--:R-:W-:Y:S08]  /*6020*/  HMMA.16816.F32 R20, R160, R156.reuse, R20 ;  /* 0x0000009ca014723c */ /* 0x088ff00000001814 */
[C---:B------:R-:W-:Y:S08]  /*6030*/  HMMA.16816.F32 R24, R168.reuse, R156, R24 ;  /* 0x0000009ca818723c */ /* 0x040ff00000001818 */
[-C--:B------:R-:W-:Y:S08]  /*6040*/  HMMA.16816.F32 R28, R168, R158.reuse, R28 ;  /* 0x0000009ea81c723c */ /* 0x080ff0000000181c */
[C---:B------:R-:W-:Y:S08]  /*6050*/  HMMA.16816.F32 R32, R160.reuse, R158, R32 ;  /* 0x0000009ea020723c */ /* 0x040ff00000001820 */
[-C--:B-1----:R-:W-:Y:S08]  /*6060*/  HMMA.16816.F32 R36, R160, R172.reuse, R36 ;  /* 0x000000aca024723c */ /* 0x082ff00000001824 */
[C---:B------:R-:W-:Y:S08]  /*6070*/  HMMA.16816.F32 R40, R168.reuse, R172, R40 ;  /* 0x000000aca828723c */ /* 0x040ff00000001828 */
[-C--:B------:R-:W-:Y:S08]  /*6080*/  HMMA.16816.F32 R44, R168, R174.reuse, R44 ;  /* 0x000000aea82c723c */ /* 0x080ff0000000182c */
[----:B------:R-:W-:Y:S01]  /*6090*/  HMMA.16816.F32 R48, R160, R174, R48 ;  /* 0x000000aea030723c */ /* 0x000fe20000001830 */
[----:B------:R-:W-:Y:S07]  /*60a0*/  @!UPT UIADD3 URZ, URZ, URZ, URZ ;  /* 0x0000003f3f3ff290 */ /* 0x000fee000fffe03f */
[----:B------:R-:W-:-:S11]  /*60b0*/  @!P0 BRA `(.L_x_71) ;  /* 0x0000045000008947 */ /* 0x000fd60003800000 */
[----:B------:R-:W-:Y:S02]  /*60c0*/  IMAD.MOV.U32 R2, RZ, RZ, 0x1 ;  /* 0x00000001ff027424 */ /* 0x000fe400078e00ff */
[----:B------:R-:W-:Y:S02]  /*60d0*/  IMAD R3, R197, 0x30, R236 ;  /* 0x00000030c5037824 */ /* 0x000fe400078e02ec */
[----:B------:R-:W-:Y:S01]  /*60e0*/  IMAD.MOV.U32 R194, RZ, RZ, RZ ;  /* 0x000000ffffc27224 */ /* 0x000fe200078e00ff */
[----:B------:R-:W-:Y:S01]  /*60f0*/  ISETP.NE.AND P0, PT, R2, c[0x0][0x2b8], PT ;  /* 0x0000ae0002007a0c */ /* 0x000fe20003f05270 */
[----:B------:R-:W-:Y:S05]  /*6100*/  IMAD R2, R227, 0x20, R230 ;  /* 0x00000020e3027824 */ /* 0x000fea00078e02e6 */
[----:B------:R-:W-:Y:S05]  /*6110*/  IADD3 R3, R3, -0x30, R2 ;  /* 0xffffffd003037810 */ /* 0x000fea0007ffe002 */
[--C-:B------:R-:W-:Y:S02]  /*6120*/  IMAD.MOV.U32 R2, RZ, RZ, R3.reuse ;  /* 0x000000ffff027224 */ /* 0x100fe400078e0003 */
[----:B------:R-:W-:Y:S05]  /*6130*/  @P0 IMAD.HI.U32 R116, R3, c[0x0][0x2bc], RZ ;  /* 0x0000af0003740a27 */ /* 0x000fea00078e00ff */
[----:B------:R-:W-:Y:S04]  /*6140*/  @P0 SHF.R.U32.HI R2, RZ, c[0x0][0x2c0], R116 ;  /* 0x0000b000ff020a19 */ /* 0x000fe80000011674 */
[C---:B------:R-:W-:Y:S04]  /*6150*/  @!P1 IADD3 R116, P0, R2.reuse, R234, RZ ;  /* 0x000000ea02749210 */ /* 0x040fe80007f1e0ff */
[----:B------:R-:W-:Y:S01]  /*6160*/  @!P1 LEA.HI.X.SX32 R157, R2, R240, 0x1, P0 ;  /* 0x000000f0029d9211 */ /* 0x000fe200000f0eff */
[----:B------:R-:W-:Y:S01]  /*6170*/  IMAD.MOV R2, RZ, RZ, -R2 ;  /* 0x000000ffff027224 */ /* 0x000fe200078e0a02 */
[----:B------:R-:W-:Y:S03]  /*6180*/  @!P1 LEA R156, P0, R116, c[0x0][0x2a0], 0x2 ;  /* 0x0000a800749c9a11 */ /* 0x000fe600078010ff */
[----:B------:R-:W-:Y:S01]  /*6190*/  IMAD R195, R2, c[0x0][0x2b8], R3 ;  /* 0x0000ae0002c37a24 */ /* 0x000fe200078e0203 */
[----:B------:R-:W-:Y:S04]  /*61a0*/  @!P1 LEA.HI.X R157, R116, c[0x0][0x2a4], R157, 0x2, P0 ;  /* 0x0000a900749d9a11 */ /* 0x000fe800000f149d */
[----:B------:R-:W-:Y:S01]  /*61b0*/  SHF.R.S32.HI R2, RZ, 0x1f, R195 ;  /* 0x0000001fff027819 */ /* 0x000fe200000114c3 */
[----:B------:R1:W2:Y:S04]  /*61c0*/  @!P1 LDG.E R194, [R156.64] ;  /* 0x000000069cc29981 */ /* 0x0002a8000c1e1900 */
[----:B------:R-:W-:Y:S02]  /*61d0*/  IMAD R116, R2, c[0x0][0x1e0], RZ ;  /* 0x0000780002747a24 */ /* 0x000fe400078e02ff */
[C---:B------:R-:W-:Y:S04]  /*61e0*/  IMAD.WIDE.U32 R2, R195.reuse, c[0x0][0x1e0], RZ ;  /* 0x00007800c3027a25 */ /* 0x040fe800078e00ff */
[----:B------:R-:W-:Y:S04]  /*61f0*/  IMAD R116, R195, c[0x0][0x1e4], R116 ;  /* 0x00007900c3747a24 */ /* 0x000fe800078e0274 */
[----:B------:R-:W-:Y:S01]  /*6200*/  IMAD.IADD R3, R3, 0x1, R116 ;  /* 0x0000000103037824 */ /* 0x000fe200078e0274 */
[----:B-1----:R-:W-:Y:S04]  /*6210*/  IADD3 R156, -R230, 0x30, RZ ;  /* 0x00000030e69c7810 */ /* 0x002fe80007ffe1ff */
[----:B------:R-:W-:Y:S02]  /*6220*/  ISETP.GE.AND P5, PT, R156, 0x1, PT ;  /* 0x000000019c00780c */ /* 0x000fe40003fa6270 */
[----:B--2---:R-:W-:Y:S01]  /*6230*/  SHF.R.S32.HI R116, RZ, 0x1f, R194 ;  /* 0x0000001fff747819 */ /* 0x004fe200000114c2 */
[----:B------:R-:W-:Y:S04]  /*6240*/  IMAD.WIDE.U32 R2, R194, c[0x0][0x1f0], R2 ;  /* 0x00007c00c2027a25 */ /* 0x000fe800078e0002 */
[----:B------:R-:W-:Y:S01]  /*6250*/  IMAD R116, R116, c[0x0][0x1f0], RZ ;  /* 0x00007c0074747a24 */ /* 0x000fe200078e02ff */
[----:B------:R-:W-:Y:S03]  /*6260*/  IADD3 R2, P2, R232, R2, RZ ;  /* 0x00000002e8027210 */ /* 0x000fe60007f5e0ff */
[----:B------:R-:W-:Y:S01]  /*6270*/  IMAD R116, R194, c[0x0][0x1f4], R116 ;  /* 0x00007d00c2747a24 */ /* 0x000fe200078e0274 */
[C---:B------:R-:W-:Y:S04]  /*6280*/  LEA R162, P0, R2.reuse, c[0x0][0x1c8], 0x1 ;  /* 0x0000720002a27a11 */ /* 0x040fe800078008ff */
[----:B------:R-:W-:Y:S04]  /*6290*/  IADD3.X R3, R237, R3, R116, P2, !PT ;  /* 0x00000003ed037210 */ /* 0x000fe800017fe474 */
[----:B------:R-:W-:Y:S01]  /*62a0*/  LEA.HI.X R157, R2, c[0x0][0x1cc], R3, 0x1, P0 ;  /* 0x00007300029d7a11 */ /* 0x000fe200000f0c03 */
[----:B------:R-:W-:-:S05]  /*62b0*/  BRA.DIV ~URZ, `(.L_x_72) ;  /* 0x000078d27f007947 */ /* 0x000fca000b800000 */
[----:B------:R1:W2:Y:S02]  /*62c0*/  SHFL.IDX PT, R116, R157, RZ, 0x1c1f ;  /* 0x001c1fff9d747589 */ /* 0x0002a400000e0000 */
.L_x_162:
[----:B------:R-:W-:-:S05]  /*62d0*/  BRA.DIV ~URZ, `(.L_x_73) ;  /* 0x000079227f007947 */ /* 0x000fca000b800000 */
[----:B------:R3:W4:Y:S02]  /*62e0*/  SHFL.IDX PT, R2, R162, RZ, 0x1c1f ;  /* 0x001c1fffa2027589 */ /* 0x00072400000e0000 */
.L_x_163:
[----:B------:R-:W-:Y:S02]  /*62f0*/  SHF.R.S32.HI R3, RZ, 0x1f, R196 ;  /* 0x0000001fff037819 */ /* 0x000fe400000114c4 */
[-C--:B----4-:R-:W-:Y:S02]  /*6300*/  @P5 LEA R160, P0, R196, R2.reuse, 0x1 ;  /* 0x00000002c4a05211 */ /* 0x090fe400078008ff */
[----:B------:R-:W-:Y:S02]  /*6310*/  @P5 LEA R158, P2, R228, R2, 0x1 ;  /* 0x00000002e49e5211 */ /* 0x000fe400078408ff */
[----:B--2---:R-:W-:Y:S02]  /*6320*/  @P5 LEA.HI.X R161, R196, R116, R3, 0x1, P0 ;  /* 0x00000074c4a15211 */ /* 0x004fe400000f0c03 */
[----:B------:R-:W-:Y:S02]  /*6330*/  SHF.R.S32.HI R164, RZ, 0x1f, R228 ;  /* 0x0000001fffa47819 */ /* 0x000fe400000114e4 */
[C---:B------:R-:W-:Y:S01]  /*6340*/  @P5 LEA R2, P0, R229.reuse, R2, 0x1 ;  /* 0x00000002e5025211 */ /* 0x040fe200078008ff */
[----:B------:R-:W-:Y:S01]  /*6350*/  @!PT LDS RZ, [RZ] ;  /* 0x00000000fffff984 */ /* 0x000fe20000000800 */
[----:B------:R-:W-:Y:S01]  /*6360*/  @!PT LDS RZ, [RZ] ;  /* 0x00000000fffff984 */ /* 0x000fe20000000800 */
[----:B------:R-:W-:Y:S01]  /*6370*/  @!PT LDS RZ, [RZ] ;  /* 0x00000000fffff984 */ /* 0x000fe20000000800 */
[----:B------:R2:W-:Y:S01]  /*6380*/  @P5 LDGSTS.E.BYPASS.LTC128B.128 [R193+0x3c80], [R160.64], !P4 ;  /* 0x03c80000a0c15fae */ /* 0x0005e2000e101d46 */
[-C--:B------:R-:W-:Y:S02]  /*6390*/  @P5 LEA.HI.X R159, R228, R116.reuse, R164, 0x1, P2 ;  /* 0x00000074e49f5211 */ /* 0x080fe400010f0ca4 */
[----:B------:R-:W-:Y:S03]  /*63a0*/  SHF.R.S32.HI R163, RZ, 0x1f, R229 ;  /* 0x0000001fffa37819 */ /* 0x000fe600000114e5 */
[----:B------:R2:W-:Y:S01]  /*63b0*/  @P5 LDGSTS.E.BYPASS.LTC128B.128 [R193+0x4880], [R158.64], !P3 ;  /* 0x048800009ec15fae */ /* 0x0005e2000d901d46 */
[----:B------:R-:W-:Y:S02]  /*63c0*/  @P5 LEA.HI.X R3, R229, R116, R163, 0x1, P0 ;  /* 0x00000074e5035211 */ /* 0x000fe400000f0ca3 */
[----:B------:R-:W-:Y:S03]  /*63d0*/  ISETP.GE.AND P0, PT, R156, 0x21, PT ;  /* 0x000000219c00780c */ /* 0x000fe60003f06270 */
[----:B------:R2:W-:Y:S01]  /*63e0*/  @P5 LDGSTS.E.BYPASS.LTC128B.128 [R193+0x5480], [R2.64], !P6 ;  /* 0x0548000002c15fae */ /* 0x0005e2000f101d46 */
[----:B------:R-:W-:-:S05]  /*63f0*/  BRA.DIV ~URZ, `(.L_x_74) ;  /* 0x000078727f007947 */ /* 0x000fca000b800000 */
[----:B------:R4:W1:Y:S04]  /*6400*/  SHFL.IDX PT, R116, R157, 0x1, 0x1c1f ;  /* 0x003c1f009d747f89 */ /* 0x00086800000e0000 */
[----:B--2---:R4:W2:Y:S02]  /*6410*/  SHFL.IDX PT, R2, R162, 0x1, 0x1c1f ;  /* 0x003c1f00a2027f89 */ /* 0x0048a400000e0000 */
.L_x_164:
[-C--:B--2---:R-:W-:Y:S02]  /*6420*/  @P0 LEA R158, P2, R196, R2.reuse, 0x1 ;  /* 0x00000002c49e0211 */ /* 0x084fe400078408ff */
[----:B------:R-:W-:Y:S02]  /*6430*/  SHF.R.S32.HI R3, RZ, 0x1f, R196 ;  /* 0x0000001fff037819 */ /* 0x000fe400000114c4 */
[----:B------:R-:W-:Y:S02]  /*6440*/  @P0 LEA R156, P5, R228, R2, 0x1 ;  /* 0x00000002e49c0211 */ /* 0x000fe400078a08ff */
[----:B-1----:R-:W-:Y:S02]  /*6450*/  @P0 LEA.HI.X R159, R196, R116, R3, 0x1, P2 ;  /* 0x00000074c49f0211 */ /* 0x002fe400010f0c03 */
[----:B------:R-:W-:Y:S02]  /*6460*/  SHF.R.S32.HI R161, RZ, 0x1f, R228 ;  /* 0x0000001fffa17819 */ /* 0x000fe400000114e4 */
[C---:B------:R-:W-:Y:S01]  /*6470*/  @P0 LEA R2, P2, R229.reuse, R2, 0x1 ;  /* 0x00000002e5020211 */ /* 0x040fe200078408ff */
[----:B------:R-:W-:Y:S01]  /*6480*/  @!PT LDS RZ, [RZ] ;  /* 0x00000000fffff984 */ /* 0x000fe20000000800 */
[----:B------:R-:W-:Y:S01]  /*6490*/  @!PT LDS RZ, [RZ] ;  /* 0x00000000fffff984 */ /* 0x000fe20000000800 */
[----:B------:R-:W-:Y:S01]  /*64a0*/  @!PT LDS RZ, [RZ] ;  /* 0x00000000fffff984 */ /* 0x000fe20000000800 */
[----:B------:R1:W-:Y:S01]  /*64b0*/  @P0 LDGSTS.E.BYPASS.LTC128B.128 [R193+0x4480], [R158.64], !P4 ;  /* 0x044800009ec10fae */ /* 0x0003e2000e101d46 */
[-C--:B----4-:R-:W-:Y:S02]  /*64c0*/  @P0 LEA.HI.X R157, R228, R116.reuse, R161, 0x1, P5 ;  /* 0x00000074e49d0211 */ /* 0x090fe400028f0ca1 */
[----:B------:R-:W-:Y:S03]  /*64d0*/  SHF.R.S32.HI R160, RZ, 0x1f, R229 ;  /* 0x0000001fffa07819 */ /* 0x000fe600000114e5 */
[----:B------:R1:W-:Y:S01]  /*64e0*/  @P0 LDGSTS.E.BYPASS.LTC128B.128 [R193+0x5080], [R156.64], !P3 ;  /* 0x050800009cc10fae */ /* 0x0003e2000d901d46 */
[----:B------:R-:W-:Y:S05]  /*64f0*/  @P0 LEA.HI.X R3, R229, R116, R160, 0x1, P2 ;  /* 0x00000074e5030211 */ /* 0x000fea00010f0ca0 */
[----:B------:R1:W-:Y:S02]  /*6500*/  @P0 LDGSTS.E.BYPASS.LTC128B.128 [R193+0x5c80], [R2.64], !P6 ;  /* 0x05c8000002c10fae */ /* 0x0003e4000f101d46 */
.L_x_71:
[----:B------:R-:W-:Y:S05]  /*6510*/  BSYNC B0 ;  /* 0x0000000000007941 */ /* 0x000fea0003800000 */
.L_x_70:
[----:B------:R-:W-:Y:S01]  /*6520*/  FMNMX.FTZ R122, R4, R122, !PT ;  /* 0x0000007a047a7209 */ /* 0x000fe20007810000 */
[----:B------:R-:W0:Y:S01]  /*6530*/  LDGDEPBAR ;  /* 0x00000000000079af */ /* 0x000e220000000000 */
[----:B------:R-:W-:Y:S02]  /*6540*/  FMNMX.FTZ R116, R6, R121, !PT ;  /* 0x0000007906747209 */ /* 0x000fe40007810000 */
[----:B-1----:R-:W-:Y:S02]  /*6550*/  FMNMX.FTZ R3, R8, R120, !PT ;  /* 0x0000007808037209 */ /* 0x002fe40007810000 */
        /* <DEDUP_REMOVED lines=45> */
[----:B------:R-:W-:-:S05]  /*6830*/  BRA.DIV ~URZ, `(.L_x_75) ;  /* 0x000075027f007947 */ /* 0x000fca000b800000 */
[----:B------:R1:W2:Y:S02]  /*6840*/  SHFL.BFLY PT, R2, R116, 0x2, 0x1f ;  /* 0x0c401f0074027f89 */ /* 0x0002a400000e0000 */
.L_x_165:
[----:B--2---:R-:W-:Y:S01]  /*6850*/  FMNMX.FTZ R122, R116, R2, !PT ;  /* 0x00000002747a7209 */ /* 0x004fe20007810000 */
[----:B------:R-:W-:-:S05]  /*6860*/  BRA.DIV ~URZ, `(.L_x_76) ;  /* 0x000075227f007947 */ /* 0x000fca000b800000 */
[----:B------:R-:W-:Y:S04]  /*6870*/  SHFL.BFLY PT, R3, R120, 0x2, 0x1f ;  /* 0x0c401f0078037f89 */ /* 0x000fe800000e0000 */
[----:B------:R-:W-:Y:S04]  /*6880*/  SHFL.BFLY PT, R2, R156, 0x2, 0x1f ;  /* 0x0c401f009c027f89 */ /* 0x000fe800000e0000 */
[----:B-1----:R-:W-:Y:S04]  /*6890*/  SHFL.BFLY PT, R116, R157, 0x2, 0x1f ;  /* 0x0c401f009d747f89 */ /* 0x002fe800000e0000 */
[----:B------:R-:W1:Y:S02]  /*68a0*/  SHFL.BFLY PT, R121, R122, 0x1, 0x1f ;  /* 0x0c201f007a797f89 */ /* 0x000e6400000e0000 */
[----:B-1----:R-:W-:Y:S02]  /*68b0*/  FMNMX.FTZ R122, R122, R121, !PT ;  /* 0x000000797a7a7209 */ /* 0x002fe40007810000 */
[----:B------:R-:W-:Y:S02]  /*68c0*/  FMNMX.FTZ R3, R120, R3, !PT ;  /* 0x0000000378037209 */ /* 0x000fe40007810000 */
[----:B------:R-:W-:Y:S02]  /*68d0*/  FMNMX.FTZ R120, R156, R2, !PT ;  /* 0x000000029c787209 */ /* 0x000fe40007810000 */
[----:B------:R-:W-:Y:S01]  /*68e0*/  FMNMX.FTZ R116, R157, R116, !PT ;  /* 0x000000749d747209 */ /* 0x000fe20007810000 */
[----:B------:R-:W1:Y:S04]  /*68f0*/  SHFL.BFLY PT, R156, R3, 0x1, 0x1f ;  /* 0x0c201f00039c7f89 */ /* 0x000e6800000e0000 */
[----:B------:R-:W2:Y:S04]  /*6900*/  SHFL.BFLY PT, R158, R120, 0x1, 0x1f ;  /* 0x0c201f00789e7f89 */ /* 0x000ea800000e0000 */
[----:B------:R4:W3:Y:S01]  /*6910*/  SHFL.BFLY PT, R2, R116, 0x1, 0x1f ;  /* 0x0c201f0074027f89 */ /* 0x0008e200000e0000 */
[----:B-1----:R-:W-:Y:S02]  /*6920*/  FMNMX.FTZ R121, R3, R156, !PT ;  /* 0x0000009c03797209 */ /* 0x002fe40007810000 */
[----:B--2---:R-:W-:Y:S02]  /*6930*/  FMNMX.FTZ R120, R120, R158, !PT ;  /* 0x0000009e78787209 */ /* 0x004fe40007810000 */
.L_x_166:
[----:B------:R-:W-:Y:S01]  /*6940*/  FADD.FTZ R0, -R122, R0 ;  /* 0x000000007a007221 */ /* 0x000fe20000010100 */
[----:B---3--:R-:W-:Y:S01]  /*6950*/  FMNMX.FTZ R2, R2, R116, !PT ;  /* 0x0000007402027209 */ /* 0x008fe20007810000 */
[----:B------:R-:W-:Y:S01]  /*6960*/  FMUL.FTZ R157, R122, c[0x0][0x2d0] ;  /* 0x0000b4007a9d7a20 */ /* 0x000fe20000410000 */
[----:B------:R-:W-:Y:S01]  /*6970*/  WARPSYNC 0xffffffff ;  /* 0xffffffff00007948 */ /* 0x000fe20003800000 */
[----:B------:R-:W-:Y:S01]  /*6980*/  FMUL.FTZ R0, R0, c[0x0][0x2d0] ;  /* 0x0000b40000007a20 */ /* 0x000fe20000410000 */
[----:B------:R-:W-:Y:S01]  /*6990*/  ISETP.GT.AND P0, PT, R197, R231, PT ;  /* 0x000000e7c500720c */ /* 0x000fe20003f04270 */
[----:B------:R-:W-:Y:S02]  /*69a0*/  FMUL.FTZ R156, R121, c[0x0][0x2d0] ;  /* 0x0000b400799c7a20 */ /* 0x000fe40000410000 */
[----:B------:R1:W2:Y:S01]  /*69b0*/  MUFU.EX2 R3, R0 ;  /* 0x0000000000037308 */ /* 0x0002a20000000800 */
[----:B------:R-:W-:Y:S02]  /*69c0*/  FMUL.FTZ R158, R2, c[0x0][0x2d0] ;  /* 0x0000b400029e7a20 */ /* 0x000fe40000410000 */
[--C-:B------:R-:W-:Y:S02]  /*69d0*/  FFMA.FTZ R6, R6, c[0x0][0x2d0], -R156.reuse ;  /* 0x0000b40006067a23 */ /* 0x100fe4000001089c */
[--C-:B------:R-:W-:Y:S02]  /*69e0*/  FFMA.FTZ R164, R32, c[0x0][0x2d0], -R157.reuse ;  /* 0x0000b40020a47a23 */ /* 0x100fe4000001089d */
[--C-:B------:R-:W-:Y:S02]  /*69f0*/  FFMA.FTZ R163, R33, c[0x0][0x2d0], -R157.reuse ;  /* 0x0000b40021a37a23 */ /* 0x100fe4000001089d */
[--C-:B------:R-:W-:Y:S01]  /*6a00*/  FFMA.FTZ R160, R34, c[0x0][0x2d0], -R156.reuse ;  /* 0x0000b40022a07a23 */ /* 0x100fe2000001089c */
[----:B------:R3:W-:Y:S01]  /*6a10*/  MUFU.EX2 R167, R6 ;  /* 0x0000000600a77308 */ /* 0x0007e20000000800 */
[--C-:B------:R-:W-:Y:S02]  /*6a20*/  FFMA.FTZ R159, R35, c[0x0][0x2d0], -R156.reuse ;  /* 0x0000b400239f7a23 */ /* 0x100fe4000001089c */
[----:B------:R-:W5:Y:S01]  /*6a30*/  LDSM.16.MT88.4 R32, [R180] ;  /* 0x00000000b420783b */ /* 0x000f620000004200 */
[--C-:B------:R-:W-:Y:S02]  /*6a40*/  FFMA.FTZ R7, R7, c[0x0][0x2d0], -R156.reuse ;  /* 0x0000b40007077a23 */ /* 0x100fe4000001089c */
[--C-:B------:R-:W-:Y:S02]  /*6a50*/  FFMA.FTZ R178, R36, c[0x0][0x2d0], -R157.reuse ;  /* 0x0000b40024b27a23 */ /* 0x100fe4000001089d */
[--C-:B------:R-:W-:Y:S02]  /*6a60*/  FFMA.FTZ R177, R37, c[0x0][0x2d0], -R157.reuse ;  /* 0x0000b40025b17a23 */ /* 0x100fe4000001089d */
[----:B------:R-:W-:Y:S01]  /*6a70*/  MUFU.EX2 R206, R7 ;  /* 0x0000000700ce7308 */ /* 0x000fe20000000800 */
[--C-:B------:R-:W-:Y:S02]  /*6a80*/  FFMA.FTZ R162, R22, c[0x0][0x2d0], -R156.reuse ;  /* 0x0000b40016a27a23 */ /* 0x100fe4000001089c */
[--C-:B------:R-:W-:Y:S02]  /*6a90*/  FFMA.FTZ R161, R23, c[0x0][0x2d0], -R156.reuse ;  /* 0x0000b40017a17a23 */ /* 0x100fe4000001089c */
[--C-:B-1----:R-:W-:Y:S02]  /*6aa0*/  FFMA.FTZ R0, R4, c[0x0][0x2d0], -R157.reuse ;  /* 0x0000b40004007a23 */ /* 0x102fe4000001089d */
[----:B------:R-:W-:Y:S02]  /*6ab0*/  FMUL.FTZ R4, R120, c[0x0][0x2d0] ;  /* 0x0000b40078047a20 */ /* 0x000fe40000410000 */
[----:B------:R-:W-:Y:S01]  /*6ac0*/  FFMA.FTZ R173, R50, c[0x0][0x2d0], -R156 ;  /* 0x0000b40032ad7a23 */ /* 0x000fe2000001089c */
[----:B------:R1:W-:Y:S01]  /*6ad0*/  MUFU.EX2 R168, R0 ;  /* 0x0000000000a87308 */ /* 0x0003e20000000800 */
[--C-:B------:R-:W-:Y:S02]  /*6ae0*/  FFMA.FTZ R171, R40, c[0x0][0x2d0], -R4.reuse ;  /* 0x0000b40028ab7a23 */ /* 0x100fe40000010804 */
[----:B----4-:R-:W-:Y:S02]  /*6af0*/  FFMA.FTZ R116, R25, c[0x0][0x2d0], -R4 ;  /* 0x0000b40019747a23 */ /* 0x010fe40000010804 */
[----:B---3--:R-:W-:Y:S02]  /*6b00*/  FFMA.FTZ R6, R14, c[0x0][0x2d0], -R158 ;  /* 0x0000b4000e067a23 */ /* 0x008fe4000001089e */
[--C-:B------:R-:W-:Y:S02]  /*6b10*/  FFMA.FTZ R170, R41, c[0x0][0x2d0], -R4.reuse ;  /* 0x0000b40029aa7a23 */ /* 0x100fe40000010804 */
[--C-:B------:R-:W-:Y:S01]  /*6b20*/  FFMA.FTZ R169, R44, c[0x0][0x2d0], -R4.reuse ;  /* 0x0000b4002ca97a23 */ /* 0x100fe20000010804 */
[----:B------:R-:W-:Y:S01]  /*6b30*/  MUFU.EX2 R219, R6 ;  /* 0x0000000600db7308 */ /* 0x000fe20000000800 */
[----:B------:R-:W-:Y:S02]  /*6b40*/  FFMA.FTZ R172, R45, c[0x0][0x2d0], -R4 ;  /* 0x0000b4002dac7a23 */ /* 0x000fe40000010804 */
[--C-:B------:R-:W-:Y:S02]  /*6b50*/  FFMA.FTZ R166, R20, c[0x0][0x2d0], -R157.reuse ;  /* 0x0000b40014a67a23 */ /* 0x100fe4000001089d */
[--C-:B------:R-:W-:Y:S02]  /*6b60*/  FFMA.FTZ R165, R21, c[0x0][0x2d0], -R157.reuse ;  /* 0x0000b40015a57a23 */ /* 0x100fe4000001089d */
[----:B------:R-:W-:Y:S02]  /*6b70*/  FFMA.FTZ R176, R48, c[0x0][0x2d0], -R157 ;  /* 0x0000b40030b07a23 */ /* 0x000fe4000001089d */
[--C-:B------:R-:W-:Y:S01]  /*6b80*/  FFMA.FTZ R175, R38, c[0x0][0x2d0], -R156.reuse ;  /* 0x0000b40026af7a23 */ /* 0x100fe2000001089c */
[----:B------:R-:W-:Y:S01]  /*6b90*/  MUFU.EX2 R208, R116 ;  /* 0x0000007400d07308 */ /* 0x000fe20000000800 */
[----:B------:R-:W-:Y:S02]  /*6ba0*/  FFMA.FTZ R174, R39, c[0x0][0x2d0], -R156 ;  /* 0x0000b40027ae7a23 */ /* 0x000fe4000001089c */
[--C-:B------:R-:W-:Y:S02]  /*6bb0*/  FFMA.FTZ R25, R28, c[0x0][0x2d0], -R4.reuse ;  /* 0x0000b4001c197a23 */ /* 0x100fe40000010804 */
[----:B-1----:R-:W-:Y:S02]  /*6bc0*/  FADD.FTZ R0, -R121, R117 ;  /* 0x0000007579007221 */ /* 0x002fe40000010100 */
[--C-:B------:R-:W-:Y:S02]  /*6bd0*/  FFMA.FTZ R29, R29, c[0x0][0x2d0], -R4.reuse ;  /* 0x0000b4001d1d7a23 */ /* 0x100fe40000010804 */
[----:B------:R-:W-:Y:S01]  /*6be0*/  FMUL.FTZ R0, R0, c[0x0][0x2d0] ;  /* 0x0000b40000007a20 */ /* 0x000fe20000410000 */
[----:B------:R-:W-:Y:S10]  /*6bf0*/  MUFU.EX2 R214, R165 ;  /* 0x000000a500d67308 */ /* 0x000ff40000000800 */
[----:B------:R1:W-:Y:S10]  /*6c00*/  MUFU.EX2 R117, R0 ;  /* 0x0000000000757308 */ /* 0x0003f40000000800 */
[----:B------:R-:W-:Y:S10]  /*6c10*/  MUFU.EX2 R209, R162 ;  /* 0x000000a200d17308 */ /* 0x000ff40000000800 */
[----:B------:R-:W3:Y:S01]  /*6c20*/  MUFU.EX2 R212, R161 ;  /* 0x000000a100d47308 */ /* 0x000ee20000000800 */
[--C-:B-1----:R-:W-:Y:S02]  /*6c30*/  FFMA.FTZ R0, R5, c[0x0][0x2d0], -R157.reuse ;  /* 0x0000b40005007a23 */ /* 0x102fe4000001089d */
[--C-:B------:R-:W-:Y:S07]  /*6c40*/  FFMA.FTZ R5, R16, c[0x0][0x2d0], -R157.reuse ;  /* 0x0000b40010057a23 */ /* 0x100fee000001089d */
[----:B------:R1:W-:Y:S10]  /*6c50*/  MUFU.EX2 R207, R0 ;  /* 0x0000000000cf7308 */ /* 0x0003f40000000800 */
[----:B------:R4:W-:Y:S10]  /*6c60*/  MUFU.EX2 R211, R5 ;  /* 0x0000000500d37308 */ /* 0x0009f40000000800 */
[----:B------:R-:W-:Y:S01]  /*6c70*/  MUFU.EX2 R215, R164 ;  /* 0x000000a400d77308 */ /* 0x000fe20000000800 */
[--C-:B-1----:R-:W-:Y:S02]  /*6c80*/  FFMA.FTZ R0, R17, c[0x0][0x2d0], -R157.reuse ;  /* 0x0000b40011007a23 */ /* 0x102fe4000001089d */
[----:B------:R-:W-:Y:S07]  /*6c90*/  FFMA.FTZ R157, R49, c[0x0][0x2d0], -R157 ;  /* 0x0000b400319d7a23 */ /* 0x000fee000001089d */
[----:B------:R1:W1:Y:S01]  /*6ca0*/  MUFU.EX2 R226, R0 ;  /* 0x0000000000e27308 */ /* 0x0002620000000800 */
[----:B----4-:R-:W-:Y:S02]  /*6cb0*/  FFMA.FTZ R5, R8, c[0x0][0x2d0], -R4 ;  /* 0x0000b40008057a23 */ /* 0x010fe40000010804 */
[----:B------:R-:W-:Y:S07]  /*6cc0*/  FFMA.FTZ R8, R15, c[0x0][0x2d0], -R158 ;  /* 0x0000b4000f087a23 */ /* 0x000fee000001089e */
[----:B------:R4:W-:Y:S10]  /*6cd0*/  MUFU.EX2 R199, R5 ;  /* 0x0000000500c77308 */ /* 0x0009f40000000800 */
[----:B------:R-:W-:Y:S01]  /*6ce0*/  MUFU.EX2 R218, R8 ;  /* 0x0000000800da7308 */ /* 0x000fe20000000800 */
[----:B-1----:R-:W-:Y:S09]  /*6cf0*/  FFMA.FTZ R0, R18, c[0x0][0x2d0], -R156 ;  /* 0x0000b40012007a23 */ /* 0x002ff2000001089c */
[----:B------:R1:W-:Y:S01]  /*6d00*/  MUFU.EX2 R224, R0 ;  /* 0x0000000000e07308 */ /* 0x0003e20000000800 */
[----:B----4-:R-:W-:Y:S09]  /*6d10*/  FFMA.FTZ R5, R10, c[0x0][0x2d0], -R158 ;  /* 0x0000b4000a057a23 */ /* 0x010ff2000001089e */
[----:B------:R4:W-:Y:S10]  /*6d20*/  MUFU.EX2 R179, R5 ;  /* 0x0000000500b37308 */ /* 0x0009f40000000800 */
[----:B------:R-:W-:Y:S01]  /*6d30*/  MUFU.EX2 R217, R163 ;  /* 0x000000a300d97308 */ /* 0x000fe20000000800 */
[--C-:B-1----:R-:W-:Y:S02]  /*6d40*/  FFMA.FTZ R0, R19, c[0x0][0x2d0], -R156.reuse ;  /* 0x0000b40013007a23 */ /* 0x102fe4000001089c */
[----:B------:R-:W-:Y:S07]  /*6d50*/  FFMA.FTZ R156, R51, c[0x0][0x2d0], -R156 ;  /* 0x0000b400339c7a23 */ /* 0x000fee000001089c */
[----:B------:R1:W1:Y:S01]  /*6d60*/  MUFU.EX2 R225, R0 ;  /* 0x0000000000e17308 */ /* 0x0002620000000800 */
[----:B----4-:R-:W-:Y:S09]  /*6d70*/  FFMA.FTZ R5, R11, c[0x0][0x2d0], -R158 ;  /* 0x0000b4000b057a23 */ /* 0x010ff2000001089e */
[----:B------:R-:W-:Y:S10]  /*6d80*/  MUFU.EX2 R40, R5 ;  /* 0x0000000500287308 */ /* 0x000ff40000000800 */
[----:B------:R-:W-:Y:S01]  /*6d90*/  MUFU.EX2 R213, R160 ;  /* 0x000000a000d57308 */ /* 0x000fe20000000800 */
[----:B-1----:R-:W-:Y:S04]  /*6da0*/  FADD.FTZ R0, -R120, R118 ;  /* 0x0000007678007221 */ /* 0x002fe80000010100 */
[----:B------:R-:W-:Y:S05]  /*6db0*/  FMUL.FTZ R0, R0, c[0x0][0x2d0] ;  /* 0x0000b40000007a20 */ /* 0x000fea0000410000 */
[----:B------:R-:W-:Y:S10]  /*6dc0*/  MUFU.EX2 R216, R159 ;  /* 0x0000009f00d87308 */ /* 0x000ff40000000800 */
[----:B------:R1:W-:Y:S10]  /*6dd0*/  MUFU.EX2 R118, R0 ;  /* 0x0000000000767308 */ /* 0x0003f40000000800 */
[----:B------:R-:W-:Y:S10]  /*6de0*/  MUFU.EX2 R210, R25 ;  /* 0x0000001900d27308 */ /* 0x000ff40000000800 */
[----:B------:R-:W-:Y:S01]  /*6df0*/  MUFU.EX2 R204, R29 ;  /* 0x0000001d00cc7308 */ /* 0x000fe20000000800 */
[--C-:B-1----:R-:W-:Y:S09]  /*6e00*/  FFMA.FTZ R0, R9, c[0x0][0x2d0], -R4.reuse ;  /* 0x0000b40009007a23 */ /* 0x102ff20000010804 */
        /* <DEDUP_REMOVED lines=8> */
[----:B------:R1:W4:Y:S10]  /*6e90*/  MUFU.EX2 R223, R0 ;  /* 0x0000000000df7308 */ /* 0x0003340000000800 */
[----:B------:R-:W-:Y:S10]  /*6ea0*/  MUFU.EX2 R164, R173 ;  /* 0x000000ad00a47308 */ /* 0x000ff40000000800 */
[----:B------:R-:W-:Y:S01]  /*6eb0*/  MUFU.EX2 R161, R170 ;  /* 0x000000aa00a17308 */ /* 0x000fe20000000800 */
[----:B-1----:R-:W-:Y:S02]  /*6ec0*/  FADD.FTZ R0, -R2, R119 ;  /* 0x0000007702007221 */ /* 0x002fe40000010100 */
[----:B------:R-:W-:Y:S02]  /*6ed0*/  FFMA.FTZ R119, R24, c[0x0][0x2d0], -R4 ;  /* 0x0000b40018777a23 */ /* 0x000fe40000010804 */
[----:B------:R-:W-:Y:S05]  /*6ee0*/  FMUL.FTZ R0, R0, c[0x0][0x2d0] ;  /* 0x0000b40000007a20 */ /* 0x000fea0000410000 */
[----:B------:R-:W-:Y:S10]  /*6ef0*/  MUFU.EX2 R205, R119 ;  /* 0x0000007700cd7308 */ /* 0x000ff40000000800 */
[----:B------:R-:W1:Y:S10]  /*6f00*/  MUFU.EX2 R0, R0 ;  /* 0x0000000000007308 */ /* 0x000e740000000800 */
[----:B------:R-:W-:Y:S01]  /*6f10*/  MUFU.EX2 R162, R169 ;  /* 0x000000a900a27308 */ /* 0x000fe20000000800 */
[C---:B--2---:R-:W-:Y:S01]  /*6f20*/  FMUL.FTZ R16, R3.reuse, R132 ;  /* 0x0000008403107220 */ /* 0x044fe20000410000 */
[----:B---3--:R-:W-:Y:S01]  /*6f30*/  F2FP.PACK_AB R25, R212, R209 ;  /* 0x000000d1d419723e */ /* 0x008fe200000000ff */
[----:B------:R-:W-:Y:S02]  /*6f40*/  FMUL.FTZ R17, R3, R133 ;  /* 0x0000008503117220 */ /* 0x000fe40000410000 */
[C---:B------:R-:W-:Y:S02]  /*6f50*/  FMUL.FTZ R18, R117.reuse, R134 ;  /* 0x0000008675127220 */ /* 0x040fe40000410000 */
[C---:B------:R-:W-:Y:S02]  /*6f60*/  FMUL.FTZ R19, R117.reuse, R135 ;  /* 0x0000008775137220 */ /* 0x040fe40000410000 */
[----:B------:R-:W2:Y:S01]  /*6f70*/  LDSM.16.MT88.4 R132, [R181] ;  /* 0x00000000b584783b */ /* 0x000ea20000004200 */
[C---:B------:R-:W-:Y:S02]  /*6f80*/  FMUL.FTZ R6, R117.reuse, R138 ;  /* 0x0000008a75067220 */ /* 0x040fe40000410000 */
[C---:B------:R-:W-:Y:S02]  /*6f90*/  FMUL.FTZ R7, R117.reuse, R139 ;  /* 0x0000008b75077220 */ /* 0x040fe40000410000 */
[C---:B------:R-:W-:Y:S01]  /*6fa0*/  FMUL.FTZ R50, R117.reuse, R126 ;  /* 0x0000007e75327220 */ /* 0x040fe20000410000 */
[----:B------:R-:W-:Y:S01]  /*6fb0*/  F2FP.PACK_AB R126, R226, R211 ;  /* 0x000000d3e27e723e */ /* 0x000fe200000000ff */
[----:B------:R-:W-:Y:S01]  /*6fc0*/  FMUL.FTZ R51, R117, R127 ;  /* 0x0000007f75337220 */ /* 0x000fe20000410000 */
[----:B------:R-:W-:Y:S01]  /*6fd0*/  F2FP.PACK_AB R127, R225, R224 ;  /* 0x000000e0e17f723e */ /* 0x000fe200000000ff */
[C---:B------:R-:W-:Y:S02]  /*6fe0*/  FMUL.FTZ R4, R3.reuse, R136 ;  /* 0x0000008803047220 */ /* 0x040fe40000410000 */
[C---:B------:R-:W-:Y:S02]  /*6ff0*/  FMUL.FTZ R5, R3.reuse, R137 ;  /* 0x0000008903057220 */ /* 0x040fe40000410000 */
[----:B------:R-:W-:Y:S01]  /*7000*/  FMUL.FTZ R48, R3, R124 ;  /* 0x0000007c03307220 */ /* 0x000fe20000410000 */
[----:B------:R-:W-:Y:S01]  /*7010*/  F2FP.PACK_AB R124, R207, R168 ;  /* 0x000000a8cf7c723e */ /* 0x000fe200000000ff */
[----:B------:R-:W-:Y:S01]  /*7020*/  FMUL.FTZ R49, R3, R125 ;  /* 0x0000007d03317220 */ /* 0x000fe20000410000 */
[----:B------:R-:W-:Y:S01]  /*7030*/  F2FP.PACK_AB R125, R206, R167 ;  /* 0x000000a7ce7d723e */ /* 0x000fe200000000ff */
[----:B------:R-:W-:Y:S01]  /*7040*/  FMUL.FTZ R22, R117, R130 ;  /* 0x0000008275167220 */ /* 0x000fe20000410000 */
[----:B----4-:R-:W-:Y:S01]  /*7050*/  F2FP.PACK_AB R130, R223, R222 ;  /* 0x000000dedf82723e */ /* 0x010fe200000000ff */
[----:B------:R-:W-:Y:S01]  /*7060*/  FMUL.FTZ R23, R117, R131 ;  /* 0x0000008375177220 */ /* 0x000fe20000410000 */
[----:B------:R-:W-:Y:S01]  /*7070*/  F2FP.PACK_AB R131, R218, R219 ;  /* 0x000000dbda83723e */ /* 0x000fe200000000ff */
[C---:B------:R-:W-:Y:S02]  /*7080*/  FMUL.FTZ R8, R118.reuse, R140 ;  /* 0x0000008c76087220 */ /* 0x040fe40000410000 */
[-C--:B-----5:R-:W-:Y:S05]  /*7090*/  HMMA.16816.F32 R4, R124, R32.reuse, R4 ;  /* 0x000000207c04723c */ /* 0x0a0fea0000001804 */
[----:B------:R-:W-:Y:S02]  /*70a0*/  FMUL.FTZ R9, R118, R141 ;  /* 0x0000008d76097220 */ /* 0x000fe40000410000 */
[----:B------:R-:W-:Y:S01]  /*70b0*/  FMUL.FTZ R20, R3, R128 ;  /* 0x0000008003147220 */ /* 0x000fe20000410000 */
[----:B------:R-:W-:Y:S01]  /*70c0*/  F2FP.PACK_AB R128, R203, R199 ;  /* 0x000000c7cb80723e */ /* 0x000fe200000000ff */
[----:B------:R-:W-:Y:S03]  /*70d0*/  FMUL.FTZ R21, R3, R129 ;  /* 0x0000008103157220 */ /* 0x000fe60000410000 */
[----:B------:R-:W-:Y:S01]  /*70e0*/  F2FP.PACK_AB R129, R40, R179 ;  /* 0x000000b32881723e */ /* 0x000fe200000000ff */
[C---:B-1----:R-:W-:Y:S02]  /*70f0*/  FMUL.FTZ R10, R0.reuse, R142 ;  /* 0x0000008e000a7220 */ /* 0x042fe40000410000 */
[----:B------:R-:W-:Y:S02]  /*7100*/  FMUL.FTZ R11, R0, R143 ;  /* 0x0000008f000b7220 */ /* 0x000fe40000410000 */
[C---:B------:R-:W-:Y:S01]  /*7110*/  FMUL.FTZ R12, R118.reuse, R144 ;  /* 0x00000090760c7220 */ /* 0x040fe20000410000 */
[----:B------:R-:W1:Y:S01]  /*7120*/  MUFU.EX2 R143, R166 ;  /* 0x000000a6008f7308 */ /* 0x000e620000000800 */
[C---:B------:R-:W-:Y:S02]  /*7130*/  FMUL.FTZ R13, R118.reuse, R145 ;  /* 0x00000091760d7220 */ /* 0x040fe40000410000 */
[----:B------:R-:W-:Y:S01]  /*7140*/  FMUL.FTZ R36, R118, R152 ;  /* 0x0000009876247220 */ /* 0x000fe20000410000 */
[C---:B------:R-:W-:Y:S04]  /*7150*/  HMMA.16816.F32 R8, R128.reuse, R32, R8 ;  /* 0x000000208008723c */ /* 0x040fe80000001808 */
[C---:B------:R-:W-:Y:S02]  /*7160*/  FMUL.FTZ R14, R0.reuse, R146 ;  /* 0x00000092000e7220 */ /* 0x040fe40000410000 */
[----:B------:R-:W-:Y:S01]  /*7170*/  FMUL.FTZ R15, R0, R147 ;  /* 0x00000093000f7220 */ /* 0x000fe20000410000 */
[----:B------:R-:W-:Y:S01]  /*7180*/  MUFU.EX2 R166, R176 ;  /* 0x000000b000a67308 */ /* 0x000fe20000000800 */
[C---:B------:R-:W-:Y:S04]  /*7190*/  FMUL.FTZ R32, R118.reuse, R148 ;  /* 0x0000009476207220 */ /* 0x040fe80000410000 */
[C---:B------:R-:W-:Y:S01]  /*71a0*/  FMUL.FTZ R33, R118.reuse, R149 ;  /* 0x0000009576217220 */ /* 0x040fe20000410000 */
[-C--:B------:R-:W-:Y:S03]  /*71b0*/  HMMA.16816.F32 R12, R128, R34.reuse, R12 ;  /* 0x00000022800c723c */ /* 0x080fe6000000180c */
[C---:B------:R-:W-:Y:S02]  /*71c0*/  FMUL.FTZ R37, R118.reuse, R153 ;  /* 0x0000009976257220 */ /* 0x040fe40000410000 */
[C---:B------:R-:W-:Y:S02]  /*71d0*/  FMUL.FTZ R54, R117.reuse, R54 ;  /* 0x0000003675367220 */ /* 0x040fe40000410000 */
[C---:B------:R-:W-:Y:S01]  /*71e0*/  FMUL.FTZ R55, R117.reuse, R55 ;  /* 0x0000003775377220 */ /* 0x040fe20000410000 */
[C---:B------:R-:W-:Y:S04]  /*71f0*/  HMMA.16816.F32 R16, R124.reuse, R34, R16 ;  /* 0x000000227c10723c */ /* 0x040fe80000001810 */
[C---:B------:R-:W-:Y:S02]  /*7200*/  FMUL.FTZ R56, R118.reuse, R56 ;  /* 0x0000003876387220 */ /* 0x040fe40000410000 */
[----:B------:R-:W-:Y:S02]  /*7210*/  FMUL.FTZ R57, R118, R57 ;  /* 0x0000003976397220 */ /* 0x000fe40000410000 */
[-C--:B--2---:R-:W-:Y:S04]  /*7220*/  HMMA.16816.F32 R20, R124, R132.reuse, R20 ;  /* 0x000000847c14723c */ /* 0x084fe80000001814 */
[C---:B------:R-:W-:Y:S02]  /*7230*/  FMUL.FTZ R34, R0.reuse, R150 ;  /* 0x0000009600227220 */ /* 0x040fe40000410000 */
[----:B------:R-:W-:Y:S02]  /*7240*/  FMUL.FTZ R35, R0, R151 ;  /* 0x0000009700237220 */ /* 0x000fe40000410000 */
[C---:B------:R-:W-:Y:S04]  /*7250*/  FMUL.FTZ R60, R118.reuse, R60 ;  /* 0x0000003c763c7220 */ /* 0x040fe80000410000 */
[----:B------:R-:W-:Y:S01]  /*7260*/  FMUL.FTZ R61, R118, R61 ;  /* 0x0000003d763d7220 */ /* 0x000fe20000410000 */
[C---:B------:R-:W-:Y:S04]  /*7270*/  HMMA.16816.F32 R32, R128.reuse, R132, R32 ;  /* 0x000000848020723c */ /* 0x040fe80000001820 */
[C---:B------:R-:W-:Y:S02]  /*7280*/  FMUL.FTZ R38, R0.reuse, R154 ;  /* 0x0000009a00267220 */ /* 0x040fe40000410000 */
[----:B------:R-:W-:Y:S02]  /*7290*/  FMUL.FTZ R39, R0, R155 ;  /* 0x0000009b00277220 */ /* 0x000fe40000410000 */
[C---:B------:R-:W-:Y:S04]  /*72a0*/  FMUL.FTZ R66, R117.reuse, R66 ;  /* 0x0000004275427220 */ /* 0x040fe80000410000 */
[C---:B------:R-:W-:Y:S01]  /*72b0*/  FMUL.FTZ R67, R117.reuse, R67 ;  /* 0x0000004375437220 */ /* 0x040fe20000410000 */
[-C--:B------:R-:W-:Y:S03]  /*72c0*/  HMMA.16816.F32 R36, R128, R134.reuse, R36 ;  /* 0x000000868024723c */ /* 0x080fe60000001824 */
[C---:B------:R-:W-:Y:S02]  /*72d0*/  FMUL.FTZ R70, R117.reuse, R70 ;  /* 0x0000004675467220 */ /* 0x040fe40000410000 */
[----:B------:R-:W-:Y:S02]  /*72e0*/  FMUL.FTZ R71, R117, R71 ;  /* 0x0000004775477220 */ /* 0x000fe40000410000 */
[C---:B------:R-:W-:Y:S01]  /*72f0*/  FMUL.FTZ R72, R118.reuse, R72 ;  /* 0x0000004876487220 */ /* 0x040fe20000410000 */
[C---:B------:R-:W-:Y:S01]  /*7300*/  HMMA.16816.F32 R48, R124.reuse, R134, R48 ;  /* 0x000000867c30723c */ /* 0x040fe20000001830 */
[----:B------:R-:W2:Y:S03]  /*7310*/  LDSM.16.MT88.4 R132, [R180+0xc00] ;  /* 0x000c0000b484783b */ /* 0x000ea60000004200 */
[C---:B------:R-:W-:Y:S02]  /*7320*/  FMUL.FTZ R52, R3.reuse, R52 ;  /* 0x0000003403347220 */ /* 0x040fe40000410000 */
[----:B------:R-:W-:Y:S02]  /*7330*/  FMUL.FTZ R53, R3, R53 ;  /* 0x0000003503357220 */ /* 0x000fe40000410000 */
[C---:B------:R-:W-:Y:S04]  /*7340*/  FMUL.FTZ R73, R118.reuse, R73 ;  /* 0x0000004976497220 */ /* 0x040fe80000410000 */
[C---:B------:R-:W-:Y:S02]  /*7350*/  FMUL.FTZ R76, R118.reuse, R76 ;  /* 0x0000004c764c7220 */ /* 0x040fe40000410000 */
        /* <DEDUP_REMOVED lines=13> */
[----:B------:R-:W-:Y:S01]  /*7430*/  FMUL.FTZ R104, R118, R104 ;  /* 0x0000006876687220 */ /* 0x000fe20000410000 */
[-C--:B--2---:R-:W-:Y:S03]  /*7440*/  HMMA.16816.F32 R52, R124, R132.reuse, R52 ;  /* 0x000000847c34723c */ /* 0x084fe60000001834 */
[C---:B------:R-:W-:Y:S02]  /*7450*/  FMUL.FTZ R58, R0.reuse, R58 ;  /* 0x0000003a003a7220 */ /* 0x040fe40000410000 */
[----:B------:R-:W-:Y:S02]  /*7460*/  FMUL.FTZ R59, R0, R59 ;  /* 0x0000003b003b7220 */ /* 0x000fe40000410000 */
[----:B------:R-:W-:Y:S02]  /*7470*/  FMUL.FTZ R105, R118, R105 ;  /* 0x0000006976697220 */ /* 0x000fe40000410000 */
[----:B------:R-:W-:Y:S02]  /*7480*/  FFMA.FTZ R24, R117, R201, R167 ;  /* 0x000000c975187223 */ /* 0x000fe400000100a7 */
[----:B------:R-:W-:Y:S01]  /*7490*/  MUFU.EX2 R167, R156 ;  /* 0x0000009c00a77308 */ /* 0x000fe20000000800 */
[C---:B------:R-:W-:Y:S04]  /*74a0*/  HMMA.16816.F32 R56, R128.reuse, R132, R56 ;  /* 0x000000848038723c */ /* 0x040fe80000001838 */
[C---:B------:R-:W-:Y:S02]  /*74b0*/  FMUL.FTZ R62, R0.reuse, R62 ;  /* 0x0000003e003e7220 */ /* 0x040fe40000410000 */
[----:B------:R-:W-:Y:S02]  /*74c0*/  FMUL.FTZ R63, R0, R63 ;  /* 0x0000003f003f7220 */ /* 0x000fe40000410000 */
[C---:B------:R-:W-:Y:S04]  /*74d0*/  FMUL.FTZ R108, R118.reuse, R108 ;  /* 0x0000006c766c7220 */ /* 0x040fe80000410000 */
[----:B------:R-:W-:Y:S01]  /*74e0*/  FMUL.FTZ R109, R118, R109 ;  /* 0x0000006d766d7220 */ /* 0x000fe20000410000 */
[-C--:B------:R-:W-:Y:S03]  /*74f0*/  HMMA.16816.F32 R60, R128, R134.reuse, R60 ;  /* 0x00000086803c723c */ /* 0x080fe6000000183c */
[C---:B------:R-:W-:Y:S02]  /*7500*/  FMUL.FTZ R64, R3.reuse, R64 ;  /* 0x0000004003407220 */ /* 0x040fe40000410000 */
[----:B------:R-:W-:Y:S02]  /*7510*/  FMUL.FTZ R65, R3, R65 ;  /* 0x0000004103417220 */ /* 0x000fe40000410000 */
[C---:B------:R-:W-:Y:S02]  /*7520*/  FMUL.FTZ R114, R117.reuse, R114 ;  /* 0x0000007275727220 */ /* 0x040fe40000410000 */
[----:B------:R-:W-:Y:S03]  /*7530*/  FMUL.FTZ R115, R117, R115 ;  /* 0x0000007375737220 */ /* 0x000fe60000410000 */
[C---:B------:R-:W-:Y:S01]  /*7540*/  HMMA.16816.F32 R64, R124.reuse, R134, R64 ;  /* 0x000000867c40723c */ /* 0x040fe20000001840 */
[----:B------:R-:W2:Y:S03]  /*7550*/  LDSM.16.MT88.4 R132, [R181+0xc00] ;  /* 0x000c0000b584783b */ /* 0x000ea60000004200 */
[C---:B------:R-:W-:Y:S02]  /*7560*/  FMUL.FTZ R68, R3.reuse, R68 ;  /* 0x0000004403447220 */ /* 0x040fe40000410000 */
[----:B------:R-:W-:Y:S02]  /*7570*/  FMUL.FTZ R69, R3, R69 ;  /* 0x0000004503457220 */ /* 0x000fe40000410000 */
[--C-:B------:R-:W-:Y:S04]  /*7580*/  FFMA.FTZ R136, R42, c[0x0][0x2d0], -R158.reuse ;  /* 0x0000b4002a887a23 */ /* 0x100fe8000001089e */
[--C-:B------:R-:W-:Y:S01]  /*7590*/  FFMA.FTZ R137, R43, c[0x0][0x2d0], -R158.reuse ;  /* 0x0000b4002b897a23 */ /* 0x100fe2000001089e */
[----:B------:R-:W-:Y:S01]  /*75a0*/  MUFU.EX2 R156, R136 ;  /* 0x00000088009c7308 */ /* 0x000fe20000000800 */
[--C-:B------:R-:W-:Y:S02]  /*75b0*/  FFMA.FTZ R138, R46, c[0x0][0x2d0], -R158.reuse ;  /* 0x0000b4002e8a7a23 */ /* 0x100fe4000001089e */
[----:B------:R-:W-:Y:S02]  /*75c0*/  FFMA.FTZ R139, R47, c[0x0][0x2d0], -R158 ;  /* 0x0000b4002f8b7a23 */ /* 0x000fe4000001089e */
[----:B------:R-:W-:Y:S01]  /*75d0*/  LDSM.16.MT88.4 R44, [R180+0x1c00] ;  /* 0x001c0000b42c783b */ /* 0x000fe20000004200 */
        /* <DEDUP_REMOVED lines=10> */
[C---:B------:R-:W-:Y:S01]  /*7680*/  FMUL.FTZ R96, R3.reuse, R96 ;  /* 0x0000006003607220 */ /* 0x040fe20000410000 */
[-C--:B--2---:R-:W-:Y:S03]  /*7690*/  HMMA.16816.F32 R68, R124, R132.reuse, R68 ;  /* 0x000000847c44723c */ /* 0x084fe60000001844 */
[C---:B------:R-:W-:Y:S02]  /*76a0*/  FMUL.FTZ R97, R3.reuse, R97 ;  /* 0x0000006103617220 */ /* 0x040fe40000410000 */
[C---:B------:R-:W-:Y:S02]  /*76b0*/  FMUL.FTZ R100, R3.reuse, R100 ;  /* 0x0000006403647220 */ /* 0x040fe40000410000 */
[C---:B------:R-:W-:Y:S01]  /*76c0*/  FMUL.FTZ R101, R3.reuse, R101 ;  /* 0x0000006503657220 */ /* 0x040fe20000410000 */
[C---:B------:R-:W-:Y:S04]  /*76d0*/  HMMA.16816.F32 R72, R128.reuse, R132, R72 ;  /* 0x000000848048723c */ /* 0x040fe80000001848 */
[C---:B------:R-:W-:Y:S02]  /*76e0*/  FMUL.FTZ R112, R3.reuse, R112 ;  /* 0x0000007003707220 */ /* 0x040fe40000410000 */
[C---:B------:R-:W-:Y:S02]  /*76f0*/  FMUL.FTZ R113, R3.reuse, R113 ;  /* 0x0000007103717220 */ /* 0x040fe40000410000 */
[-C--:B------:R-:W-:Y:S04]  /*7700*/  HMMA.16816.F32 R76, R128, R134.reuse, R76 ;  /* 0x00000086804c723c */ /* 0x080fe8000000184c */
[C---:B------:R-:W-:Y:S02]  /*7710*/  FMUL.FTZ R94, R0.reuse, R94 ;  /* 0x0000005e005e7220 */ /* 0x040fe40000410000 */
[C---:B------:R-:W-:Y:S02]  /*7720*/  FMUL.FTZ R95, R0.reuse, R95 ;  /* 0x0000005f005f7220 */ /* 0x040fe40000410000 */
[C---:B------:R-:W-:Y:S01]  /*7730*/  HMMA.16816.F32 R80, R124.reuse, R134, R80 ;  /* 0x000000867c50723c */ /* 0x040fe20000001850 */
[----:B------:R-:W2:Y:S03]  /*7740*/  LDSM.16.MT88.4 R132, [R180+0x1800] ;  /* 0x00180000b484783b */ /* 0x000ea60000004200 */
[C---:B------:R-:W-:Y:S02]  /*7750*/  FMUL.FTZ R106, R0.reuse, R106 ;  /* 0x0000006a006a7220 */ /* 0x040fe40000410000 */
[C---:B------:R-:W-:Y:S02]  /*7760*/  FMUL.FTZ R107, R0.reuse, R107 ;  /* 0x0000006b006b7220 */ /* 0x040fe40000410000 */
[C---:B------:R-:W-:Y:S04]  /*7770*/  FMUL.FTZ R110, R0.reuse, R110 ;  /* 0x0000006e006e7220 */ /* 0x040fe80000410000 */
[----:B------:R-:W-:Y:S02]  /*7780*/  FMUL.FTZ R111, R0, R111 ;  /* 0x0000006f006f7220 */ /* 0x000fe40000410000 */
[----:B------:R-:W-:Y:S01]  /*7790*/  FADD.FTZ R142, R206, R24 ;  /* 0x00000018ce8e7221 */ /* 0x000fe20000010000 */
[----:B-1----:R-:W-:Y:S01]  /*77a0*/  F2FP.PACK_AB R24, R214, R143 ;  /* 0x0000008fd618723e */ /* 0x002fe200000000ff */
[----:B------:R-:W-:Y:S02]  /*77b0*/  FFMA.FTZ R0, R0, R221, R179 ;  /* 0x000000dd00007223 */ /* 0x000fe400000100b3 */
[----:B------:R-:W-:Y:S02]  /*77c0*/  FFMA.FTZ R28, R3, R200, R168 ;  /* 0x000000c8031c7223 */ /* 0x000fe400000100a8 */
[----:B------:R-:W-:Y:S01]  /*77d0*/  FADD.FTZ R140, R40, R0 ;  /* 0x00000000288c7221 */ /* 0x000fe20000010000 */
[----:B------:R-:W-:Y:S01]  /*77e0*/  MUFU.EX2 R168, R157 ;  /* 0x0000009d00a87308 */ /* 0x000fe20000000800 */
[----:B------:R-:W-:Y:S01]  /*77f0*/  LDSM.16.MT88.4 R40, [R181+0x1000] ;  /* 0x00100000b528783b */ /* 0x000fe20000004200 */
[----:B------:R-:W-:Y:S01]  /*7800*/  FFMA.FTZ R3, R26, c[0x0][0x2d0], -R158 ;  /* 0x0000b4001a037a23 */ /* 0x000fe2000001089e */
[----:B------:R-:W-:Y:S01]  /*7810*/  F2FP.PACK_AB R26, R217, R215 ;  /* 0x000000d7d91a723e */ /* 0x000fe200000000ff */
[----:B------:R-:W-:Y:S04]  /*7820*/  FADD.FTZ R28, R207, R28 ;  /* 0x0000001ccf1c7221 */ /* 0x000fe80000010000 */
[----:B------:R-:W-:Y:S01]  /*7830*/  FADD.FTZ R0, R211, R28 ;  /* 0x0000001cd3007221 */ /* 0x000fe20000010000 */
[----:B------:R-:W-:Y:S01]  /*7840*/  F2FP.PACK_AB R28, R208, R205 ;  /* 0x000000cdd01c723e */ /* 0x000fe200000000ff */
[----:B------:R1:W-:Y:S02]  /*7850*/  MUFU.EX2 R202, R3 ;  /* 0x0000000300ca7308 */ /* 0x0003e40000000800 */
[----:B------:R-:W-:Y:S01]  /*7860*/  FADD.FTZ R0, R226, R0 ;  /* 0x00000000e2007221 */ /* 0x000fe20000010000 */
[-C--:B--2---:R-:W-:Y:S07]  /*7870*/  HMMA.16816.F32 R84, R124, R132.reuse, R84 ;  /* 0x000000847c54723c */ /* 0x084fee0000001854 */
[----:B------:R-:W-:Y:S01]  /*7880*/  MUFU.EX2 R157, R172 ;  /* 0x000000ac009d7308 */ /* 0x000fe20000000800 */
[C---:B------:R-:W-:Y:S04]  /*7890*/  HMMA.16816.F32 R88, R128.reuse, R132, R88 ;  /* 0x000000848058723c */ /* 0x040fe80000001858 */
[--C-:B-1----:R-:W-:Y:S01]  /*78a0*/  FFMA.FTZ R3, R27, c[0x0][0x2d0], -R158.reuse ;  /* 0x0000b4001b037a23 */ /* 0x102fe2000001089e */
[----:B------:R-:W-:Y:S03]  /*78b0*/  F2FP.PACK_AB R27, R216, R213 ;  /* 0x000000d5d81b723e */ /* 0x000fe600000000ff */
[-C--:B------:R-:W-:Y:S01]  /*78c0*/  HMMA.16816.F32 R92, R128, R134.reuse, R92 ;  /* 0x00000086805c723c */ /* 0x080fe2000000185c */
[----:B------:R-:W1:Y:S07]  /*78d0*/  MUFU.EX2 R200, R3 ;  /* 0x0000000300c87308 */ /* 0x000e6e0000000800 */
[C---:B------:R-:W-:Y:S01]  /*78e0*/  HMMA.16816.F32 R96, R124.reuse, R134, R96 ;  /* 0x000000867c60723c */ /* 0x040fe20000001860 */
[----:B------:R-:W2:Y:S03]  /*78f0*/  LDSM.16.MT88.4 R132, [R181+0x1800] ;  /* 0x00180000b584783b */ /* 0x000ea60000004200 */
[----:B-1----:R-:W-:Y:S01]  /*7900*/  F2FP.PACK_AB R29, R200, R202 ;  /* 0x000000cac81d723e */ /* 0x002fe200000000ff */
[--C-:B------:R-:W-:Y:S01]  /*7910*/  FFMA.FTZ R3, R30, c[0x0][0x2d0], -R158.reuse ;  /* 0x0000b4001e037a23 */ /* 0x100fe2000001089e */
[----:B------:R-:W-:Y:S03]  /*7920*/  F2FP.PACK_AB R30, R204, R210 ;  /* 0x000000d2cc1e723e */ /* 0x000fe600000000ff */
[----:B------:R1:W-:Y:S01]  /*7930*/  MUFU.EX2 R201, R3 ;  /* 0x0000000300c97308 */ /* 0x0003e20000000800 */
[-C--:B--2---:R-:W-:Y:S03]  /*7940*/  HMMA.16816.F32 R100, R124, R132.reuse, R100 ;  /* 0x000000847c64723c */ /* 0x084fe60000001864 */
[----:B-1----:R-:W-:Y:S05]  /*7950*/  FFMA.FTZ R3, R31, c[0x0][0x2d0], -R158 ;  /* 0x0000b4001f037a23 */ /* 0x002fea000001089e */
[C---:B------:R-:W-:Y:S01]  /*7960*/  HMMA.16816.F32 R104, R128.reuse, R132, R104 ;  /* 0x000000848068723c */ /* 0x040fe20000001868 */
[----:B------:R-:W-:Y:S07]  /*7970*/  MUFU.EX2 R158, R171 ;  /* 0x000000ab009e7308 */ /* 0x000fee0000000800 */
[-C--:B------:R-:W-:Y:S01]  /*7980*/  HMMA.16816.F32 R108, R128, R134.reuse, R108 ;  /* 0x00000086806c723c */ /* 0x080fe2000000186c */
[----:B------:R-:W1:Y:S02]  /*7990*/  LDSM.16.MT88.4 R128, [R180+0x400] ;  /* 0x00040000b480783b */ /* 0x000e640000004200 */
[----:B------:R2:W3:Y:S05]  /*79a0*/  MUFU.EX2 R198, R3 ;  /* 0x0000000300c67308 */ /* 0x0004ea0000000800 */
[----:B------:R-:W-:Y:S01]  /*79b0*/  HMMA.16816.F32 R112, R124, R134, R112 ;  /* 0x000000867c70723c */ /* 0x000fe20000001870 */
[----:B------:R-:W4:Y:S08]  /*79c0*/  LDSM.16.MT88.4 R124, [R181+0x400] ;  /* 0x00040000b57c783b */ /* 0x000f300000004200 */
[----:B------:R-:W-:Y:S03]  /*79d0*/  LDSM.16.MT88.4 R132, [R180+0x800] ;  /* 0x00080000b484783b */ /* 0x000fe60000004200 */
[----:B--2---:R-:W-:Y:S01]  /*79e0*/  FFMA.FTZ R3, R118, R220, R199 ;  /* 0x000000dc76037223 */ /* 0x004fe200000100c7 */
[----:B---3--:R-:W-:Y:S04]  /*79f0*/  F2FP.PACK_AB R31, R198, R201 ;  /* 0x000000c9c61f723e */ /* 0x008fe800000000ff */
[----:B------:R-:W2:Y:S01]  /*7a00*/  LDSM.16.MT88.4 R116, [R180+0x1000] ;  /* 0x00100000b474783b */ /* 0x000ea20000004200 */
[----:B------:R-:W-:Y:S02]  /*7a10*/  FADD.FTZ R141, R203, R3 ;  /* 0x00000003cb8d7221 */ /* 0x000fe40000010000 */
[----:B------:R-:W-:Y:S01]  /*7a20*/  FADD.FTZ R3, R224, R142 ;  /* 0x0000008ee0037221 */ /* 0x000fe20000010000 */
[-C--:B-1----:R-:W-:Y:S08]  /*7a30*/  HMMA.16816.F32 R4, R24, R128.reuse, R4 ;  /* 0x000000801804723c */ /* 0x082ff00000001804 */
[C---:B------:R-:W-:Y:S08]  /*7a40*/  HMMA.16816.F32 R8, R28.reuse, R128, R8 ;  /* 0x000000801c08723c */ /* 0x040ff00000001808 */
[-C--:B------:R-:W-:Y:S08]  /*7a50*/  HMMA.16816.F32 R12, R28, R130.reuse, R12 ;  /* 0x000000821c0c723c */ /* 0x080ff0000000180c */
[C---:B------:R-:W-:Y:S08]  /*7a60*/  HMMA.16816.F32 R16, R24.reuse, R130, R16 ;  /* 0x000000821810723c */ /* 0x040ff00000001810 */
[-C--:B----4-:R-:W-:Y:S08]  /*7a70*/  HMMA.16816.F32 R20, R24, R124.reuse, R20 ;  /* 0x0000007c1814723c */ /* 0x090ff00000001814 */
[C---:B------:R-:W-:Y:S08]  /*7a80*/  HMMA.16816.F32 R32, R28.reuse, R124, R32 ;  /* 0x0000007c1c20723c */ /* 0x040ff00000001820 */
[-C--:B------:R-:W-:Y:S08]  /*7a90*/  HMMA.16816.F32 R36, R28, R126.reuse, R36 ;  /* 0x0000007e1c24723c */ /* 0x080ff00000001824 */
[C---:B------:R-:W-:Y:S01]  /*7aa0*/  HMMA.16816.F32 R48, R24.reuse, R126, R48 ;  /* 0x0000007e1830723c */ /* 0x040fe20000001830 */
[----:B------:R-:W-:Y:S07]  /*7ab0*/  LDSM.16.MT88.4 R124, [R181+0x800] ;  /* 0x00080000b57c783b */ /* 0x000fee0000004200 */
[-C--:B--2---:R-:W-:Y:S08]  /*7ac0*/  HMMA.16816.F32 R52, R24, R116.reuse, R52 ;  /* 0x000000741834723c */ /* 0x084ff00000001834 */
[C---:B------:R-:W-:Y:S08]  /*7ad0*/  HMMA.16816.F32 R56, R28.reuse, R116, R56 ;  /* 0x000000741c38723c */ /* 0x040ff00000001838 */
[-C--:B------:R-:W-:Y:S08]  /*7ae0*/  HMMA.16816.F32 R60, R28, R118.reuse, R60 ;  /* 0x000000761c3c723c */ /* 0x080ff0000000183c */
[C---:B------:R-:W-:Y:S01]  /*7af0*/  HMMA.16816.F32 R64, R24.reuse, R118, R64 ;  /* 0x000000761840723c */ /* 0x040fe20000001840 */
[----:B------:R-:W1:Y:S07]  /*7b00*/  LDSM.16.MT88.4 R116, [R181+0x1c00] ;  /* 0x001c0000b574783b */ /* 0x000e6e0000004200 */
[-C--:B------:R-:W-:Y:S08]  /*7b10*/  HMMA.16816.F32 R68, R24, R40.reuse, R68 ;  /* 0x000000281844723c */ /* 0x080ff00000001844 */
[C---:B------:R-:W-:Y:S07]  /*7b20*/  HMMA.16816.F32 R72, R28.reuse, R40, R72 ;  /* 0x000000281c48723c */ /* 0x040fee0000001848 */
[----:B------:R-:W-:Y:S01]  /*7b30*/  FADD.FTZ R40, R143, R0 ;  /* 0x000000008f287221 */ /* 0x000fe20000010000 */
[-C--:B------:R-:W-:Y:S08]  /*7b40*/  HMMA.16816.F32 R76, R28, R42.reuse, R76 ;  /* 0x0000002a1c4c723c */ /* 0x080ff0000000184c */
[C---:B------:R-:W-:Y:S01]  /*7b50*/  HMMA.16816.F32 R80, R24.reuse, R42, R80 ;  /* 0x0000002a1850723c */ /* 0x040fe20000001850 */
[----:B------:R-:W-:Y:S06]  /*7b60*/  MUFU.EX2 R43, R139 ;  /* 0x0000008b002b7308 */ /* 0x000fec0000000800 */
[----:B------:R-:W-:Y:S01]  /*7b70*/  FADD.FTZ R42, R225, R3 ;  /* 0x00000003e12a7221 */ /* 0x000fe20000010000 */
[-C--:B------:R-:W-:Y:S04]  /*7b80*/  HMMA.16816.F32 R84, R24, R44.reuse, R84 ;  /* 0x0000002c1854723c */ /* 0x080fe80000001854 */
[----:B------:R-:W-:Y:S04]  /*7b90*/  FADD.FTZ R0, R209, R42 ;  /* 0x0000002ad1007221 */ /* 0x000fe80000010000 */
[C---:B------:R-:W-:Y:S01]  /*7ba0*/  HMMA.16816.F32 R88, R28.reuse, R44, R88 ;  /* 0x0000002c1c58723c */ /* 0x040fe20000001858 */
[----:B------:R-:W2:Y:S07]  /*7bb0*/  MUFU.EX2 R45, R137 ;  /* 0x00000089002d7308 */ /* 0x000eae0000000800 */
[-C--:B------:R-:W-:Y:S03]  /*7bc0*/  HMMA.16816.F32 R92, R28, R46.reuse, R92 ;  /* 0x0000002e1c5c723c */ /* 0x080fe6000000185c */
[----:B------:R-:W3:Y:S05]  /*7bd0*/  MUFU.EX2 R44, R138 ;  /* 0x0000008a002c7308 */ /* 0x000eea0000000800 */
[C---:B------:R-:W-:Y:S08]  /*7be0*/  HMMA.16816.F32 R96, R24.reuse, R46, R96 ;  /* 0x0000002e1860723c */ /* 0x040ff00000001860 */
[-C--:B-1----:R-:W-:Y:S08]  /*7bf0*/  HMMA.16816.F32 R100, R24, R116.reuse, R100 ;  /* 0x000000741864723c */ /* 0x082ff00000001864 */
[C---:B------:R-:W-:Y:S08]  /*7c00*/  HMMA.16816.F32 R104, R28.reuse, R116, R104 ;  /* 0x000000741c68723c */ /* 0x040ff00000001868 */
[-C--:B------:R-:W-:Y:S07]  /*7c10*/  HMMA.16816.F32 R108, R28, R118.reuse, R108 ;  /* 0x000000761c6c723c */ /* 0x080fee000000186c */
[----:B------:R-:W-:Y:S01]  /*7c20*/  FADD.FTZ R29, R222, R141 ;  /* 0x0000008dde1d7221 */ /* 0x000fe20000010000 */
[----:B------:R-:W-:Y:S04]  /*7c30*/  HMMA.16816.F32 R112, R24, R118, R112 ;  /* 0x000000761870723c */ /* 0x000fe80000001870 */
[----:B------:R-:W-:Y:S01]  /*7c40*/  FADD.FTZ R28, R219, R140 ;  /* 0x0000008cdb1c7221 */ /* 0x000fe20000010000 */
[----:B------:R-:W-:Y:S01]  /*7c50*/  F2FP.PACK_AB R30, R157, R162 ;  /* 0x000000a29d1e723e */ /* 0x000fe200000000ff */
[----:B------:R-:W-:Y:S01]  /*7c60*/  FADD.FTZ R3, R223, R29 ;  /* 0x0000001ddf037221 */ /* 0x000fe20000010000 */
[----:B------:R-:W-:Y:S01]  /*7c70*/  F2FP.PACK_AB R24, R165, R160 ;  /* 0x000000a0a518723e */ /* 0x000fe200000000ff */
[----:B------:R-:W-:Y:S01]  /*7c80*/  FADD.FTZ R41, R218, R28 ;  /* 0x0000001cda297221 */ /* 0x000fe20000010000 */
[----:B------:R-:W-:Y:S03]  /*7c90*/  F2FP.PACK_AB R25, R163, R159 ;  /* 0x0000009fa319723e */ /* 0x000fe600000000ff */
[----:B------:R-:W-:Y:S01]  /*7ca0*/  F2FP.PACK_AB R26, R168, R166 ;  /* 0x000000a6a81a723e */ /* 0x000fe200000000ff */
[----:B------:R-:W-:Y:S01]  /*7cb0*/  FADD.FTZ R3, R205, R3 ;  /* 0x00000003cd037221 */ /* 0x000fe20000010000 */
[----:B------:R-:W-:Y:S02]  /*7cc0*/  F2FP.PACK_AB R27, R167, R164 ;  /* 0x000000a4a71b723e */ /* 0x000fe400000000ff */
[----:B------:R-:W-:Y:S01]  /*7cd0*/  F2FP.PACK_AB R28, R161, R158 ;  /* 0x0000009ea11c723e */ /* 0x000fe200000000ff */
[----:B------:R-:W-:Y:S01]  /*7ce0*/  FADD.FTZ R3, R208, R3 ;  /* 0x00000003d0037221 */ /* 0x000fe20000010000 */
[----:B--2---:R-:W-:Y:S02]  /*7cf0*/  F2FP.PACK_AB R29, R45, R156 ;  /* 0x0000009c2d1d723e */ /* 0x004fe400000000ff */
[----:B---3--:R-:W-:Y:S01]  /*7d00*/  F2FP.PACK_AB R31, R43, R44 ;  /* 0x0000002c2b1f723e */ /* 0x008fe200000000ff */
[-C--:B------:R-:W-:Y:S01]  /*7d10*/  HMMA.16816.F32 R136, R24, R132.reuse, R4 ;  /* 0x000000841888723c */ /* 0x080fe20000001804 */
[----:B------:R-:W1:Y:S02]  /*7d20*/  LDSM.16.MT88.4 R4, [R180+0x1400] ;  /* 0x00140000b404783b */ /* 0x000e640000004200 */
[----:B------:R-:W-:Y:S05]  /*7d30*/  MOV R119, R2 ;  /* 0x0000000200777202 */ /* 0x000fea0000000f00 */
[C---:B------:R-:W-:Y:S01]  /*7d40*/  HMMA.16816.F32 R140, R28.reuse, R132, R8 ;  /* 0x000000841c8c723c */ /* 0x040fe20000001808 */
[----:B------:R-:W2:Y:S07]  /*7d50*/  LDSM.16.MT88.4 R8, [R181+0x1400] ;  /* 0x00140000b508783b */ /* 0x000eae0000004200 */
[-C--:B------:R-:W-:Y:S01]  /*7d60*/  HMMA.16816.F32 R144, R28, R134.reuse, R12 ;  /* 0x000000861c90723c */ /* 0x080fe2000000180c */
[----:B------:R-:W3:Y:S07]  /*7d70*/  LDSM.16.MT88.4 R12, [R180+0x2000] ;  /* 0x00200000b40c783b */ /* 0x000eee0000004200 */
[C---:B------:R-:W-:Y:S01]  /*7d80*/  HMMA.16816.F32 R132, R24.reuse, R134, R16 ;  /* 0x000000861884723c */ /* 0x040fe20000001810 */
[----:B------:R-:W4:Y:S07]  /*7d90*/  LDSM.16.MT88.4 R16, [R181+0x2000] ;  /* 0x00200000b510783b */ /* 0x000f2e0000004200 */
[-C--:B------:R-:W-:Y:S08]  /*7da0*/  HMMA.16816.F32 R128, R24, R124.reuse, R20 ;  /* 0x0000007c1880723c */ /* 0x080ff00000001814 */
[C---:B------:R-:W-:Y:S08]  /*7db0*/  HMMA.16816.F32 R148, R28.reuse, R124, R32 ;  /* 0x0000007c1c94723c */ /* 0x040ff00000001820 */
[-C--:B------:R-:W-:Y:S08]  /*7dc0*/  HMMA.16816.F32 R152, R28, R126.reuse, R36 ;  /* 0x0000007e1c98723c */ /* 0x080ff00000001824 */
[C---:B------:R-:W-:Y:S08]  /*7dd0*/  HMMA.16816.F32 R124, R24.reuse, R126, R48 ;  /* 0x0000007e187c723c */ /* 0x040ff00000001830 */
[-C--:B-1----:R-:W-:Y:S08]  /*7de0*/  HMMA.16816.F32 R52, R24, R4.reuse, R52 ;  /* 0x000000041834723c */ /* 0x082ff00000001834 */
[C---:B------:R-:W-:Y:S07]  /*7df0*/  HMMA.16816.F32 R56, R28.reuse, R4, R56 ;  /* 0x000000041c38723c */ /* 0x040fee0000001838 */
[----:B------:R-:W-:Y:S01]  /*7e00*/  FADD.FTZ R5, R202, R41 ;  /* 0x00000029ca057221 */ /* 0x000fe20000010000 */
[-C--:B------:R-:W-:Y:S04]  /*7e10*/  HMMA.16816.F32 R60, R28, R6.reuse, R60 ;  /* 0x000000061c3c723c */ /* 0x080fe8000000183c */
[----:B------:R-:W-:Y:S02]  /*7e20*/  FADD.FTZ R4, R212, R0 ;  /* 0x00000000d4047221 */ /* 0x000fe40000010000 */
[----:B------:R-:W-:Y:S02]  /*7e30*/  FADD.FTZ R0, R200, R5 ;  /* 0x00000005c8007221 */ /* 0x000fe40000010000 */
[C---:B------:R-:W-:Y:S04]  /*7e40*/  HMMA.16816.F32 R64, R24.reuse, R6, R64 ;  /* 0x000000061840723c */ /* 0x040fe80000001840 */
[----:B------:R-:W-:Y:S03]  /*7e50*/  FADD.FTZ R5, R201, R0 ;  /* 0x00000000c9057221 */ /* 0x000fe60000010000 */
[----:B------:R-:W-:Y:S01]  /*7e60*/  FADD.FTZ R6, R214, R40 ;  /* 0x00000028d6067221 */ /* 0x000fe20000010000 */
[-C--:B--2---:R-:W-:Y:S04]  /*7e70*/  HMMA.16816.F32 R68, R24, R8.reuse, R68 ;  /* 0x000000081844723c */ /* 0x084fe80000001844 */
[----:B------:R-:W-:Y:S04]  /*7e80*/  FADD.FTZ R7, R213, R4 ;  /* 0x00000004d5077221 */ /* 0x000fe80000010000 */
[C---:B------:R-:W-:Y:S07]  /*7e90*/  HMMA.16816.F32 R72, R28.reuse, R8, R72 ;  /* 0x000000081c48723c */ /* 0x040fee0000001848 */
[----:B------:R-:W-:Y:S01]  /*7ea0*/  FADD.FTZ R8, R215, R6 ;  /* 0x00000006d7087221 */ /* 0x000fe20000010000 */
[-C--:B------:R-:W-:Y:S04]  /*7eb0*/  HMMA.16816.F32 R76, R28, R10.reuse, R76 ;  /* 0x0000000a1c4c723c */ /* 0x080fe8000000184c */
[----:B------:R-:W-:Y:S02]  /*7ec0*/  FADD.FTZ R6, R210, R3 ;  /* 0x00000003d2067221 */ /* 0x000fe40000010000 */
[----:B------:R-:W-:Y:S02]  /*7ed0*/  FADD.FTZ R4, R217, R8 ;  /* 0x00000008d9047221 */ /* 0x000fe40000010000 */
[C---:B------:R-:W-:Y:S04]  /*7ee0*/  HMMA.16816.F32 R80, R24.reuse, R10, R80 ;  /* 0x0000000a1850723c */ /* 0x040fe80000001850 */
[----:B------:R-:W-:Y:S02]  /*7ef0*/  FADD.FTZ R3, R216, R7 ;  /* 0x00000007d8037221 */ /* 0x000fe40000010000 */
[----:B------:R-:W-:Y:S02]  /*7f00*/  FADD.FTZ R0, R204, R6 ;  /* 0x00000006cc007221 */ /* 0x000fe40000010000 */
[-C--:B---3--:R-:W-:Y:S04]  /*7f10*/  HMMA.16816.F32 R84, R24, R12.reuse, R84 ;  /* 0x0000000c1854723c */ /* 0x088fe80000001854 */
        /* <DEDUP_REMOVED lines=15> */
[----:B------:R-:W-:Y:S01]  /*8010*/  FADD.FTZ R5, R164, R0 ;  /* 0x00000000a4057221 */ /* 0x000fe20000010000 */
[----:B------:R-:W-:Y:S01]  /*8020*/  IADD3 R0, R197, -0x1, RZ ;  /* 0xffffffffc5007810 */ /* 0x000fe20007ffe0ff */
[----:B------:R-:W-:Y:S02]  /*8030*/  FADD.FTZ R4, R162, R8 ;  /* 0x00000008a2047221 */ /* 0x000fe40000010000 */
[-C--:B------:R-:W-:Y:S04]  /*8040*/  HMMA.16816.F32 R108, R28, R18.reuse, R108 ;  /* 0x000000121c6c723c */ /* 0x080fe8000000186c */
[----:B------:R-:W-:Y:S01]  /*8050*/  FADD.FTZ R3, R44, R7 ;  /* 0x000000072c037221 */ /* 0x000fe20000010000 */
[----:B------:R-:W-:Y:S01]  /*8060*/  MOV R197, R0 ;  /* 0x0000000000c57202 */ /* 0x000fe20000000f00 */
[----:B------:R-:W-:Y:S02]  /*8070*/  FADD.FTZ R200, R168, R6 ;  /* 0x00000006a8c87221 */ /* 0x000fe40000010000 */
[----:B------:R-:W-:Y:S04]  /*8080*/  HMMA.16816.F32 R112, R24, R18, R112 ;  /* 0x000000121870723c */ /* 0x000fe80000001870 */
[----:B------:R-:W-:Y:S02]  /*8090*/  FADD.FTZ R201, R167, R5 ;  /* 0x00000005a7c97221 */ /* 0x000fe40000010000 */
[----:B------:R-:W-:Y:S02]  /*80a0*/  FADD.FTZ R220, R157, R4 ;  /* 0x000000049ddc7221 */ /* 0x000fe40000010000 */
[----:B------:R-:W-:Y:S01]  /*80b0*/  FADD.FTZ R221, R43, R3 ;  /* 0x000000032bdd7221 */ /* 0x000fe20000010000 */
[----:B------:R-:W-:-:S10]  /*80c0*/  @P0 BRA `(.L_x_77) ;  /* 0xffffd54000000947 */ /* 0x000fd4000383ffff */
.L_x_65:
[----:B------:R-:W-:Y:S05]  /*80d0*/  BRA.DIV ~URZ, `(.L_x_78) ;  /* 0x00005ec27f007947 */ /* 0x000fea000b800000 */
[----:B------:R-:W1:Y:S04]  /*80e0*/  SHFL.BFLY PT, R3, R200, 0x2, 0x1f ;  /* 0x0c401f00c8037f89 */ /* 0x000e6800000e0000 */
[----:B------:R-:W2:Y:S04]  /*80f0*/  SHFL.BFLY PT, R2, R201, 0x2, 0x1f ;  /* 0x0c401f00c9027f89 */ /* 0x000ea800000e0000 */
[----:B------:R-:W3:Y:S04]  /*8100*/  SHFL.BFLY PT, R0, R220, 0x2, 0x1f ;  /* 0x0c401f00dc007f89 */ /* 0x000ee800000e0000 */
[----:B------:R-:W4:Y:S01]  /*8110*/  SHFL.BFLY PT, R4, R221, 0x2, 0x1f ;  /* 0x0c401f00dd047f89 */ /* 0x000f2200000e0000 */
[----:B-1----:R-:W-:-:S02]  /*8120*/  FADD.FTZ R3, R3, R200 ;  /* 0x000000c803037221 */ /* 0x002fc40000010000 */
[----:B--2---:R-:W-:-:S03]  /*8130*/  FADD.FTZ R2, R2, R201 ;  /* 0x000000c902027221 */ /* 0x004fc60000010000 */
[----:B------:R-:W1:Y:S01]  /*8140*/  SHFL.BFLY PT, R7, R3, 0x1, 0x1f ;  /* 0x0c201f0003077f89 */ /* 0x000e6200000e0000 */
[----:B---3--:R-:W-:-:S03]  /*8150*/  FADD.FTZ R0, R0, R220 ;  /* 0x000000dc00007221 */ /* 0x008fc60000010000 */
[----:B------:R-:W2:Y:S01]  /*8160*/  SHFL.BFLY PT, R6, R2, 0x1, 0x1f ;  /* 0x0c201f0002067f89 */ /* 0x000ea200000e0000 */
[----:B----4-:R-:W-:-:S03]  /*8170*/  FADD.FTZ R4, R4, R221 ;  /* 0x000000dd04047221 */ /* 0x010fc60000010000 */
[----:B------:R-:W3:Y:S04]  /*8180*/  SHFL.BFLY PT, R5, R0, 0x1, 0x1f ;  /* 0x0c201f0000057f89 */ /* 0x000ee800000e0000 */
[----:B------:R4:W4:Y:S01]  /*8190*/  SHFL.BFLY PT, R8, R4, 0x1, 0x1f ;  /* 0x0c201f0004087f89 */ /* 0x00092200000e0000 */
[----:B-1----:R-:W-:Y:S02]  /*81a0*/  FADD.FTZ R7, R3, R7 ;  /* 0x0000000703077221 */ /* 0x002fe40000010000 */
[----:B--2---:R-:W-:Y:S02]  /*81b0*/  FADD.FTZ R6, R2, R6 ;  /* 0x0000000602067221 */ /* 0x004fe40000010000 */
[----:B---3--:R-:W-:Y:S02]  /*81c0*/  FADD.FTZ R5, R0, R5 ;  /* 0x0000000500057221 */ /* 0x008fe40000010000 */
.L_x_167:
[----:B------:R-:W-:Y:S01]  /*81d0*/  FSETP.NE.FTZ.AND P3, PT, R7, RZ, PT ;  /* 0x000000ff0700720b */ /* 0x000fe20003f75000 */
[----:B------:R-:W-:Y:S01]  /*81e0*/  CS2R R2, SRZ ;  /* 0x0000000000027805 */ /* 0x000fe2000001ff00 */
[----:B------:R-:W-:Y:S01]  /*81f0*/  MOV R0, RZ ;  /* 0x000000ff00007202 */ /* 0x000fe20000000f00 */
[----:B----4-:R-:W-:Y:S01]  /*8200*/  FADD.FTZ R4, R8, R4 ;  /* 0x0000000408047221 */ /* 0x010fe20000010000 */
[----:B------:R-:W-:-:S02]  /*8210*/  FSETP.NE.FTZ.AND P2, PT, R6, RZ, PT ;  /* 0x000000ff0600720b */ /* 0x000fc40003f55000 */
[----:B------:R-:W-:Y:S02]  /*8220*/  FSETP.NE.FTZ.AND P1, PT, R5, RZ, PT ;  /* 0x000000ff0500720b */ /* 0x000fe40003f35000 */
[----:B------:R-:W-:Y:S02]  /*8230*/  FSETP.NE.FTZ.AND P0, PT, R4, RZ, PT ;  /* 0x000000ff0400720b */ /* 0x000fe40003f15000 */
[----:B------:R-:W-:Y:S02]  /*8240*/  MOV R24, 0xff800000 ;  /* 0xff80000000187802 */ /* 0x000fe40000000f00 */
[----:B------:R-:W-:Y:S01]  /*8250*/  MOV R22, 0xff800000 ;  /* 0xff80000000167802 */ /* 0x000fe20000000f00 */
[----:B------:R-:W1:Y:S01]  /*8260*/  @P3 MUFU.RCP R0, R7 ;  /* 0x0000000700003308 */ /* 0x000e620000001000 */
[----:B------:R-:W-:Y:S02]  /*8270*/  MOV R23, 0xff800000 ;  /* 0xff80000000177802 */ /* 0x000fe40000000f00 */
[----:B------:R-:W-:-:S03]  /*8280*/  MOV R19, 0xff800000 ;  /* 0xff80000000137802 */ /* 0x000fc60000000f00 */
[----:B------:R-:W-:Y:S02]  /*8290*/  @P1 MOV R10, 0x3f317218 ;  /* 0x3f317218000a1802 */ /* 0x000fe40000000f00 */
[----:B------:R-:W2:Y:S01]  /*82a0*/  @P3 MUFU.LG2 R8, R7 ;  /* 0x0000000700083308 */ /* 0x000ea20000000c00 */
[----:B-1----:R-:W-:-:S07]  /*82b0*/  FMUL.FTZ R116, R0, R136 ;  /* 0x0000008800747220 */ /* 0x002fce0000410000 */
[----:B------:R-:W1:Y:S01]  /*82c0*/  @P2 MUFU.LG2 R7, R6 ;  /* 0x0000000600072308 */ /* 0x000e620000000c00 */
[C---:B------:R-:W-:Y:S02]  /*82d0*/  FMUL.FTZ R117, R0.reuse, R137 ;  /* 0x0000008900757220 */ /* 0x040fe40000410000 */
[C---:B------:R-:W-:Y:S02]  /*82e0*/  FMUL.FTZ R160, R0.reuse, R80 ;  /* 0x0000005000a07220 */ /* 0x040fe40000410000 */
[C---:B------:R-:W-:Y:S02]  /*82f0*/  FMUL.FTZ R161, R0.reuse, R81 ;  /* 0x0000005100a17220 */ /* 0x040fe40000410000 */
[C---:B------:R-:W-:Y:S01]  /*8300*/  FMUL.FTZ R166, R0.reuse, R96 ;  /* 0x0000006000a67220 */ /* 0x040fe20000410000 */
[----:B------:R-:W3:Y:S01]  /*8310*/  @P2 MUFU.RCP R3, R6 ;  /* 0x0000000600032308 */ /* 0x000ee20000001000 */
[C---:B------:R-:W-:Y:S02]  /*8320*/  FMUL.FTZ R167, R0.reuse, R97 ;  /* 0x0000006100a77220 */ /* 0x040fe40000410000 */
[----:B------:R-:W-:-:S02]  /*8330*/  FMUL.FTZ R132, R0, R132 ;  /* 0x0000008400847220 */ /* 0x000fc40000410000 */
[C---:B------:R-:W-:Y:S02]  /*8340*/  FMUL.FTZ R133, R0.reuse, R133 ;  /* 0x0000008500857220 */ /* 0x040fe40000410000 */
[C---:B------:R-:W-:Y:S01]  /*8350*/  FMUL.FTZ R128, R0.reuse, R128 ;  /* 0x0000008000807220 */ /* 0x040fe20000410000 */
[----:B------:R-:W-:Y:S01]  /*8360*/  @P1 MUFU.RCP R2, R5 ;  /* 0x0000000500021308 */ /* 0x000fe20000001000 */
        /* <DEDUP_REMOVED lines=14> */
[----:B------:R-:W-:Y:S02]  /*8450*/  FMUL.FTZ R81, R0, R113 ;  /* 0x0000007100517220 */ /* 0x000fe40000410000 */
[----:B------:R4:W5:Y:S01]  /*8460*/  @P1 MUFU.LG2 R0, R5 ;  /* 0x0000000500001308 */ /* 0x0009620000000c00 */
[----:B--2---:R-:W-:-:S02]  /*8470*/  @P3 FMUL.FTZ R9, R8, 0.69314718246459960938 ;  /* 0x3f31721808093820 */ /* 0x004fc40000410000 */
[----:B-1----:R-:W-:Y:S02]  /*8480*/  @P2 FMUL.FTZ R8, R7, 0.69314718246459960938 ;  /* 0x3f31721807082820 */ /* 0x002fe40000410000 */
[C---:B---3--:R-:W-:Y:S02]  /*8490*/  FMUL.FTZ R162, R3.reuse, R134 ;  /* 0x0000008603a27220 */ /* 0x048fe40000410000 */
[C---:B------:R-:W-:Y:S02]  /*84a0*/  FMUL.FTZ R163, R3.reuse, R135 ;  /* 0x0000008703a37220 */ /* 0x040fe40000410000 */
[C---:B------:R-:W-:Y:S02]  /*84b0*/  FMUL.FTZ R164, R3.reuse, R130 ;  /* 0x0000008203a47220 */ /* 0x040fe40000410000 */
[C---:B------:R-:W-:Y:S02]  /*84c0*/  FMUL.FTZ R165, R3.reuse, R131 ;  /* 0x0000008303a57220 */ /* 0x040fe40000410000 */
[----:B------:R-:W-:-:S02]  /*84d0*/  FMUL.FTZ R100, R3, R126 ;  /* 0x0000007e03647220 */ /* 0x000fc40000410000 */
[C---:B------:R-:W-:Y:S01]  /*84e0*/  FMUL.FTZ R101, R3.reuse, R127 ;  /* 0x0000007f03657220 */ /* 0x040fe20000410000 */
[----:B----4-:R-:W-:Y:S01]  /*84f0*/  @P2 MOV R5, 0x3f317218 ;  /* 0x3f31721800052802 */ /* 0x010fe20000000f00 */
[----:B-----5:R-:W-:Y:S01]  /*8500*/  @P1 FMUL.FTZ R7, R0, 0.69314718246459960938 ;  /* 0x3f31721800071820 */ /* 0x020fe20000410000 */
[----:B------:R-:W-:Y:S01]  /*8510*/  MOV R0, RZ ;  /* 0x000000ff00007202 */ /* 0x000fe20000000f00 */
[C---:B------:R-:W-:Y:S02]  /*8520*/  FMUL.FTZ R134, R3.reuse, R82 ;  /* 0x0000005203867220 */ /* 0x040fe40000410000 */
[C---:B------:R-:W-:Y:S02]  /*8530*/  FMUL.FTZ R135, R3.reuse, R83 ;  /* 0x0000005303877220 */ /* 0x040fe40000410000 */
[C---:B------:R-:W-:Y:S01]  /*8540*/  FMUL.FTZ R168, R3.reuse, R86 ;  /* 0x0000005603a87220 */ /* 0x040fe20000410000 */
[----:B------:R-:W1:Y:S01]  /*8550*/  @P0 MUFU.RCP R0, R4 ;  /* 0x0000000400000308 */ /* 0x000e620000001000 */
[----:B------:R-:W-:-:S02]  /*8560*/  FMUL.FTZ R169, R3, R87 ;  /* 0x0000005703a97220 */ /* 0x000fc40000410000 */
[C---:B------:R-:W-:Y:S02]  /*8570*/  FMUL.FTZ R40, R2.reuse, R60 ;  /* 0x0000003c02287220 */ /* 0x040fe40000410000 */
[----:B------:R-:W-:Y:S02]  /*8580*/  FMUL.FTZ R41, R2, R61 ;  /* 0x0000003d02297220 */ /* 0x000fe40000410000 */
        /* <DEDUP_REMOVED lines=36> */
[----:B------:R-:W-:Y:S02]  /*87d0*/  FMUL.FTZ R27, R2, R109 ;  /* 0x0000006d021b7220 */ /* 0x000fe40000410000 */
[----:B------:R2:W3:Y:S01]  /*87e0*/  @P0 MUFU.LG2 R2, R4 ;  /* 0x0000000400020308 */ /* 0x0004e20000000c00 */
[----:B------:R-:W-:Y:S02]  /*87f0*/  @P3 FMUL.FTZ R6, R3, c[0x0][0x2d0] ;  /* 0x0000b40003063a20 */ /* 0x000fe40000410000 */
[----:B------:R-:W-:Y:S02]  /*8800*/  @P1 FMUL.FTZ R3, R10, c[0x0][0x2d0] ;  /* 0x0000b4000a031a20 */ /* 0x000fe40000410000 */
[----:B------:R-:W-:Y:S02]  /*8810*/  @P2 FMUL.FTZ R5, R5, c[0x0][0x2d0] ;  /* 0x0000b40005052a20 */ /* 0x000fe40000410000 */
[----:B------:R-:W-:Y:S01]  /*8820*/  @P1 FFMA.FTZ R24, R3, R120, R7 ;  /* 0x0000007803181223 */ /* 0x000fe20000010007 */
[----:B------:R-:W-:Y:S01]  /*8830*/  @P0 MOV R3, 0x3f317218 ;  /* 0x3f31721800030802 */ /* 0x000fe20000000f00 */
[----:B-1----:R-:W-:-:S02]  /*8840*/  FMUL.FTZ R38, R0, R58 ;  /* 0x0000003a00267220 */ /* 0x002fc40000410000 */
[C---:B------:R-:W-:Y:S02]  /*8850*/  FMUL.FTZ R39, R0.reuse, R59 ;  /* 0x0000003b00277220 */ /* 0x040fe40000410000 */
[----:B------:R-:W-:Y:S02]  /*8860*/  @P0 FMUL.FTZ R3, R3, c[0x0][0x2d0] ;  /* 0x0000b40003030a20 */ /* 0x000fe40000410000 */
[----:B------:R-:W-:Y:S01]  /*8870*/  FMUL.FTZ R54, R0, R62 ;  /* 0x0000003e00367220 */ /* 0x000fe20000410000 */
[----:B--2---:R-:W-:Y:S01]  /*8880*/  MOV R4, 0x1 ;  /* 0x0000000100047802 */ /* 0x004fe20000000f00 */
[----:B---3--:R-:W-:Y:S02]  /*8890*/  @P0 FMUL.FTZ R2, R2, 0.69314718246459960938 ;  /* 0x3f31721802020820 */ /* 0x008fe40000410000 */
        /* <DEDUP_REMOVED lines=20> */
[----:B------:R-:W-:Y:S01]  /*89e0*/  FMUL.FTZ R29, R0, R111 ;  /* 0x0000006f001d7220 */ /* 0x000fe20000410000 */
[----:B------:R-:W-:Y:S01]  /*89f0*/  PRMT R0, R4, 0x7610, R0 ;  /* 0x0000761004007816 */ /* 0x000fe20000000000 */
[----:B------:R-:W-:Y:S02]  /*8a00*/  @P3 FFMA.FTZ R22, R6, R122, R9 ;  /* 0x0000007a06163223 */ /* 0x000fe40000010009 */
[----:B------:R-:W-:Y:S02]  /*8a10*/  @P2 FFMA.FTZ R23, R5, R121, R8 ;  /* 0x0000007905172223 */ /* 0x000fe40000010008 */
[----:B------:R-:W-:Y:S02]  /*8a20*/  @P0 FFMA.FTZ R19, R3, R119, R2 ;  /* 0x0000007703130223 */ /* 0x000fe40000010002 */
.L_x_40:
[----:B------:R-:W2:Y:S01]  /*8a30*/  S2R R2, SR_TID.X ;  /* 0x0000000000027919 */ /* 0x000ea20000002100 */
[----:B------:R-:W-:Y:S01]  /*8a40*/  BSSY B0, `(.L_x_79) ;  /* 0x0000010000007945 */ /* 0x000fe20003800000 */
[----:B--2---:R-:W-:-:S13]  /*8a50*/  LOP3.LUT P0, RZ, R2, 0x7f, RZ, 0xc0, !PT ;  /* 0x0000007f02ff7812 */ /* 0x004fda000780c0ff */
[----:B------:R-:W-:Y:S05]  /*8a60*/  @P0 BRA `(.L_x_80) ;  /* 0x000000d000000947 */ /* 0x000fea0003800000 */
[----:B------:R-:W2:Y:S01]  /*8a70*/  S2R R4, SR_LANEID ;  /* 0x0000000000047919 */ /* 0x000ea20000000000 */
[----:B------:R-:W-:Y:S01]  /*8a80*/  VOTEU.ANY UR4, UPT, PT ;  /* 0x0000000000047886 */ /* 0x000fe200038e0100 */
[----:B-1----:R-:W-:Y:S01]  /*8a90*/  IMAD.MOV.U32 R5, RZ, RZ, c[0x0][0x564] ;  /* 0x00015900ff057624 */ /* 0x002fe200078e00ff */
[----:B------:R-:W2:Y:S08]  /*8aa0*/  FLO.U32 R3, UR4 ;  /* 0x0000000400037d00 */ /* 0x000eb000080e0000 */
[----:B------:R-:W1:Y:S01]  /*8ab0*/  POPC R2, UR4 ;  /* 0x0000000400027d09 */ /* 0x000e620008000000 */
[----:B--2---:R-:W-:Y:S01]  /*8ac0*/  ISETP.EQ.U32.AND P0, PT, R3, R4, PT ;  /* 0x000000040300720c */ /* 0x004fe20003f02070 */
[----:B------:R-:W-:-:S12]  /*8ad0*/  IMAD.MOV.U32 R4, RZ, RZ, c[0x0][0x560] ;  /* 0x00015800ff047624 */ /* 0x000fd800078e00ff */
[----:B-1----:R1:W2:Y:S04]  /*8ae0*/  @P0 ATOMG.E.ADD.STRONG.GPU PT, R2, [R4.64], R2 ;  /* 0x00000002040209a8 */ /* 0x0022a800081ee1c6 */
[----:B-1----:R-:W1:Y:S04]  /*8af0*/  S2R R4, SR_LTMASK ;  /* 0x0000000000047919 */ /* 0x002e680000003900 */
[----:B--2---:R1:W2:Y:S02]  /*8b00*/  SHFL.IDX PT, R3, R2, R3, 0x1f ;  /* 0x00001f0302037589 */ /* 0x0042a400000e0000 */
[----:B-1----:R-:W-:-:S06]  /*8b10*/  LOP3.LUT R2, R4, UR4, RZ, 0xc0, !PT ;  /* 0x0000000404027c12 */ /* 0x002fcc000f8ec0ff */
[----:B------:R-:W2:Y:S02]  /*8b20*/  POPC R2, R2 ;  /* 0x0000000200027309 */ /* 0x000ea40000000000 */
[----:B--2---:R-:W-:-:S06]  /*8b30*/  IADD3 R244, R3, c[0x0][0xc], R2 ;  /* 0x0000030003f47a10 */ /* 0x004fcc0007ffe002 */
.L_x_80:
[----:B------:R-:W-:Y:S05]  /*8b40*/  BSYNC B0 ;  /* 0x0000000000007941 */ /* 0x000fea0003800000 */
.L_x_79:
[----:B------:R-:W-:Y:S01]  /*8b50*/  PRMT R0, R0, 0x9910, RZ ;  /* 0x0000991000007816 */ /* 0x000fe200000000ff */
[----:B------:R-:W-:Y:S01]  /*8b60*/  BSSY B1, `(.L_x_81) ;  /* 0x0000374000017945 */ /* 0x000fe20003800000 */
[----:B------:R-:W-:Y:S02]  /*8b70*/  IMAD.MOV.U32 R74, RZ, RZ, R244 ;  /* 0x000000ffff4a7224 */ /* 0x000fe400078e00f4 */
[----:B------:R-:W-:-:S13]  /*8b80*/  ISETP.NE.AND P0, PT, R0, RZ, PT ;  /* 0x000000ff0000720c */ /* 0x000fda0003f05270 */
[----:B------:R-:W-:Y:S05]  /*8b90*/  @!P0 BRA `(.L_x_82) ;  /* 0x00002a2000008947 */ /* 0x000fea0003800000 */
[----:B------:R-:W2:Y:S04]  /*8ba0*/  LDL R10, [R1+0x20] ;  /* 0x00002000010a7983 */ /* 0x000ea80000100800 */
[----:B------:R-:W3:Y:S04]  /*8bb0*/  LDL.LU R9, [R1+0x24] ;  /* 0x0000240001097983 */ /* 0x000ee80000300800 */
[----:B------:R-:W4:Y:S04]  /*8bc0*/  LDL R8, [R1+0x1c] ;  /* 0x00001c0001087983 */ /* 0x000f280000100800 */
[----:B------:R-:W3:Y:S01]  /*8bd0*/  LDL.LU R7, [R1+0x28] ;  /* 0x0000280001077983 */ /* 0x000ee20000300800 */
[----:B------:R-:W-:Y:S01]  /*8be0*/  WARPSYNC 0xffffffff ;  /* 0xffffffff00007948 */ /* 0x000fe20003800000 */
[----:B------:R-:W-:-:S02]  /*8bf0*/  F2FP.PACK_AB R0, R117, R116 ;  /* 0x000000747500723e */ /* 0x000fc400000000ff */
[----:B------:R-:W-:Y:S01]  /*8c00*/  BAR.SYNC.DEFER_BLOCKING 0x1, 0x80 ;  /* 0x0042000000007b1d */ /* 0x000fe20000010000 */
[----:B------:R-:W-:Y:S02]  /*8c10*/  F2FP.PACK_AB R3, R139, R138 ;  /* 0x0000008a8b03723e */ /* 0x000fe400000000ff */
[----:B------:R-:W-:Y:S02]  /*8c20*/  F2FP.PACK_AB R2, R133, R132 ;  /* 0x000000848502723e */ /* 0x000fe400000000ff */
[----:B------:R-:W-:Y:S01]  /*8c30*/  F2FP.PACK_AB R4, R51, R50 ;  /* 0x000000323304723e */ /* 0x000fe200000000ff */
[----:B------:R-:W3:Y:S01]  /*8c40*/  LDL.LU R6, [R1+0x30] ;  /* 0x0000300001067983 */ /* 0x000ee20000300800 */
[----:B-1----:R-:W-:Y:S01]  /*8c50*/  F2FP.PACK_AB R5, R73, R72 ;  /* 0x000000484905723e */ /* 0x002fe200000000ff */
[----:B------:R-:W-:Y:S01]  /*8c60*/  IMAD.MOV.U32 R11, RZ, RZ, c[0x0][0x388] ;  /* 0x0000e200ff0b7624 */ /* 0x000fe200078e00ff */
[----:B------:R-:W-:Y:S02]  /*8c70*/  ISETP.NE.U32.AND P2, PT, RZ, c[0x0][0x500], PT ;  /* 0x00014000ff007a0c */ /* 0x000fe40003f45070 */
[----:B------:R-:W-:-:S02]  /*8c80*/  ISETP.NE.U32.AND P3, PT, RZ, c[0x0][0x508], PT ;  /* 0x00014200ff007a0c */ /* 0x000fc40003f65070 */
[----:B------:R-:W-:Y:S02]  /*8c90*/  ISETP.NE.AND.EX P2, PT, RZ, c[0x0][0x504], PT, P2 ;  /* 0x00014100ff007a0c */ /* 0x000fe40003f45320 */
[----:B------:R-:W-:Y:S01]  /*8ca0*/  ISETP.NE.AND.EX P3, PT, RZ, c[0x0][0x50c], PT, P3 ;  /* 0x00014300ff007a0c */ /* 0x000fe20003f65330 */
[----:B------:R1:W-:Y:S04]  /*8cb0*/  STS [R243+0x80], R0 ;  /* 0x00008000f3007388 */ /* 0x0003e80000000800 */
[----:B------:R1:W-:Y:S04]  /*8cc0*/  STS [R243+0x280], R3 ;  /* 0x00028003f3007388 */ /* 0x0003e80000000800 */
[----:B------:R1:W-:Y:S02]  /*8cd0*/  STS [R248], R2 ;  /* 0x00000002f8007388 */ /* 0x0003e40000000800 */
[----:B-1----:R-:W-:-:S02]  /*8ce0*/  F2FP.PACK_AB R0, R163, R162 ;  /* 0x000000a2a300723e */ /* 0x002fc400000000ff */
[----:B------:R-:W-:-:S03]  /*8cf0*/  F2FP.PACK_AB R3, R31, R30 ;  /* 0x0000001e1f03723e */ /* 0x000fc600000000ff */
[----:B------:R1:W-:Y:S01]  /*8d00*/  STS [R248+0x200], R0 ;  /* 0x00020000f8007388 */ /* 0x0003e20000000800 */
[----:B------:R-:W-:-:S03]  /*8d10*/  F2FP.PACK_AB R2, R65, R64 ;  /* 0x000000404102723e */ /* 0x000fc600000000ff */
[----:B------:R1:W-:Y:S04]  /*8d20*/  STS [R243+0x1080], R3 ;  /* 0x00108003f3007388 */ /* 0x0003e80000000800 */
[----:B------:R1:W-:Y:S04]  /*8d30*/  STS [R243+0x1280], R2 ;  /* 0x00128002f3007388 */ /* 0x0003e80000000800 */
[----:B------:R1:W-:Y:S02]  /*8d40*/  STS [R248+0x1200], R4 ;  /* 0x00120004f8007388 */ /* 0x0003e40000000800 */
[----:B-1----:R-:W-:-:S02]  /*8d50*/  F2FP.PACK_AB R0, R33, R32 ;  /* 0x000000202100723e */ /* 0x002fc400000000ff */
[----:B------:R-:W-:-:S03]  /*8d60*/  F2FP.PACK_AB R3, R129, R128 ;  /* 0x000000808103723e */ /* 0x000fc600000000ff */
[----:B------:R1:W-:Y:S01]  /*8d70*/  STS [R248+0x1000], R0 ;  /* 0x00100000f8007388 */ /* 0x0003e20000000800 */
[----:B------:R-:W-:Y:S02]  /*8d80*/  F2FP.PACK_AB R2, R165, R164 ;  /* 0x000000a4a502723e */ /* 0x000fe400000000ff */
[----:B------:R-:W-:Y:S02]  /*8d90*/  F2FP.PACK_AB R4, R35, R34 ;  /* 0x000000222304723e */ /* 0x000fe400000000ff */
[----:B-1----:R-:W-:Y:S01]  /*8da0*/  F2FP.PACK_AB R0, R125, R124 ;  /* 0x0000007c7d00723e */ /* 0x002fe200000000ff */
[----:B--2---:R1:W-:Y:S04]  /*8db0*/  STS [R10+0x80], R3 ;  /* 0x000080030a007388 */ /* 0x0043e80000000800 */
[----:B------:R2:W-:Y:S04]  /*8dc0*/  STS [R10+0x280], R2 ;  /* 0x000280020a007388 */ /* 0x0005e80000000800 */
[----:B----4-:R4:W-:Y:S01]  /*8dd0*/  STS [R8], R0 ;  /* 0x0000000008007388 */ /* 0x0109e20000000800 */
[----:B-1----:R-:W-:-:S02]  /*8de0*/  F2FP.PACK_AB R3, R101, R100 ;  /* 0x000000646503723e */ /* 0x002fc400000000ff */
[----:B--2---:R-:W-:-:S03]  /*8df0*/  F2FP.PACK_AB R2, R71, R70 ;  /* 0x000000464702723e */ /* 0x004fc600000000ff */
[----:B------:R1:W-:Y:S01]  /*8e00*/  STS [R8+0x200], R3 ;  /* 0x0002000308007388 */ /* 0x0003e20000000800 */
[----:B----4-:R-:W-:-:S03]  /*8e10*/  F2FP.PACK_AB R0, R37, R36 ;  /* 0x000000242500723e */ /* 0x010fc600000000ff */
[----:B------:R2:W-:Y:S04]  /*8e20*/  STS [R10+0x1080], R4 ;  /* 0x001080040a007388 */ /* 0x0005e80000000800 */
[----:B------:R4:W-:Y:S04]  /*8e30*/  STS [R10+0x1280], R2 ;  /* 0x001280020a007388 */ /* 0x0009e80000000800 */
[----:B------:R3:W-:Y:S01]  /*8e40*/  STS [R8+0x1000], R0 ;  /* 0x0010000008007388 */ /* 0x0007e20000000800 */
[----:B-1----:R-:W-:Y:S02]  /*8e50*/  F2FP.PACK_AB R3, R137, R136 ;  /* 0x000000888903723e */ /* 0x002fe400000000ff */
[----:B--2---:R-:W-:-:S02]  /*8e60*/  F2FP.PACK_AB R4, R67, R66 ;  /* 0x000000424304723e */ /* 0x004fc400000000ff */
[----:B----4-:R-:W-:-:S03]  /*8e70*/  F2FP.PACK_AB R2, R113, R112 ;  /* 0x000000707102723e */ /* 0x010fc600000000ff */
[----:B------:R1:W-:Y:S01]  /*8e80*/  STS [R8+0x1200], R4 ;  /* 0x0012000408007388 */ /* 0x0003e20000000800 */
[----:B---3--:R-:W-:-:S03]  /*8e90*/  F2FP.PACK_AB R0, R157, R156 ;  /* 0x0000009c9d00723e */ /* 0x008fc600000000ff */
[----:B------:R2:W-:Y:S04]  /*8ea0*/  STS [R243+0x2080], R3 ;  /* 0x00208003f3007388 */ /* 0x0005e80000000800 */
[----:B------:R3:W-:Y:S04]  /*8eb0*/  STS [R243+0x2280], R2 ;  /* 0x00228002f3007388 */ /* 0x0007e80000000800 */
[----:B------:R4:W-:Y:S01]  /*8ec0*/  STS [R248+0x2000], R0 ;  /* 0x00200000f8007388 */ /* 0x0009e20000000800 */
[----:B-1----:R-:W-:Y:S02]  /*8ed0*/  F2FP.PACK_AB R4, R53, R52 ;  /* 0x000000343504723e */ /* 0x002fe400000000ff */
[----:B--2---:R-:W-:-:S02]  /*8ee0*/  F2FP.PACK_AB R3, R127, R126 ;  /* 0x0000007e7f03723e */ /* 0x004fc400000000ff */
[----:B---3--:R-:W-:-:S03]  /*8ef0*/  F2FP.PACK_AB R2, R39, R38 ;  /* 0x000000262702723e */ /* 0x008fc600000000ff */
[----:B------:R1:W-:Y:S01]  /*8f00*/  STS [R248+0x2200], R3 ;  /* 0x00220003f8007388 */ /* 0x0003e20000000800 */
[----:B----4-:R-:W-:-:S03]  /*8f10*/  F2FP.PACK_AB R0, R41, R40 ;  /* 0x000000282900723e */ /* 0x010fc600000000ff */
        /* <DEDUP_REMOVED lines=18> */
[----:B------:R4:W-:Y:S04]  /*9040*/  STS [R8+0x3000], R0 ;  /* 0x0030000008007388 */ /* 0x0009e80000000800 */
[----:B------:R-:W-:Y:S01]  /*9050*/  STS [R8+0x3200], R5 ;  /* 0x0032000508007388 */ /* 0x000fe20000000800 */
[----:B-1----:R-:W-:-:S02]  /*9060*/  F2FP.PACK_AB R3, R169, R168 ;  /* 0x000000a8a903723e */ /* 0x002fc400000000ff */
[----:B--2---:R-:W-:-:S03]  /*9070*/  F2FP.PACK_AB R4, R85, R84 ;  /* 0x000000545504723e */ /* 0x004fc600000000ff */
[----:B------:R1:W-:Y:S01]  /*9080*/  STS [R243+0x4280], R3 ;  /* 0x00428003f3007388 */ /* 0x0003e20000000800 */
[----:B---3--:R-:W-:-:S03]  /*9090*/  F2FP.PACK_AB R2, R167, R166 ;  /* 0x000000a6a702723e */ /* 0x008fc600000000ff */
[----:B------:R2:W-:Y:S01]  /*90a0*/  STS [R243+0x4080], R4 ;  /* 0x00408004f3007388 */ /* 0x0005e20000000800 */
[----:B----4-:R-:W-:-:S03]  /*90b0*/  F2FP.PACK_AB R0, R99, R98 ;  /* 0x000000626300723e */ /* 0x010fc600000000ff */
[----:B------:R3:W-:Y:S04]  /*90c0*/  STS [R248+0x4000], R2 ;  /* 0x00400002f8007388 */ /* 0x0007e80000000800 */
[----:B------:R4:W-:Y:S01]  /*90d0*/  STS [R248+0x4200], R0 ;  /* 0x00420000f8007388 */ /* 0x0009e20000000800 */
[----:B-1----:R-:W-:Y:S02]  /*90e0*/  F2FP.PACK_AB R3, R63, R62 ;  /* 0x0000003e3f03723e */ /* 0x002fe400000000ff */
        /* <DEDUP_REMOVED lines=8> */
[----:B--2---:R-:W-:Y:S02]  /*9170*/  F2FP.PACK_AB R4, R87, R86 ;  /* 0x000000565704723e */ /* 0x004fe400000000ff */
[----:B---3--:R-:W-:Y:S02]  /*9180*/  F2FP.PACK_AB R2, R83, R82 ;  /* 0x000000525302723e */ /* 0x008fe400000000ff */
[----:B----4-:R-:W-:-:S05]  /*9190*/  F2FP.PACK_AB R0, R97, R96 ;  /* 0x000000606100723e */ /* 0x010fca00000000ff */
[----:B------:R1:W-:Y:S04]  /*91a0*/  STS [R10+0x4080], R0 ;  /* 0x004080000a007388 */ /* 0x0003e80000000800 */
[----:B------:R2:W-:Y:S04]  /*91b0*/  STS [R10+0x4280], R4 ;  /* 0x004280040a007388 */ /* 0x0005e80000000800 */
[----:B------:R3:W-:Y:S04]  /*91c0*/  STS [R8+0x4000], R3 ;  /* 0x0040000308007388 */ /* 0x0007e80000000800 */
[----:B------:R4:W-:Y:S01]  /*91d0*/  STS [R8+0x4200], R2 ;  /* 0x0042000208007388 */ /* 0x0009e20000000800 */
[----:B-1----:R-:W-:-:S02]  /*91e0*/  F2FP.PACK_AB R0, R47, R46 ;  /* 0x0000002e2f00723e */ /* 0x002fc400000000ff */
[----:B--2---:R-:W-:-:S03]  /*91f0*/  @P3 IADD3 R4, P0, R9, c[0x0][0x508], RZ ;  /* 0x0001420009043a10 */ /* 0x004fc60007f1e0ff */
[----:B------:R1:W-:Y:S01]  /*9200*/  STS [R10+0x5080], R0 ;  /* 0x005080000a007388 */ /* 0x0003e20000000800 */
[----:B---3--:R-:W-:Y:S02]  /*9210*/  F2FP.PACK_AB R3, R29, R28 ;  /* 0x0000001c1d03723e */ /* 0x008fe400000000ff */
[----:B------:R-:W-:Y:S02]  /*9220*/  @P3 IADD3.X R5, R7, c[0x0][0x50c], RZ, P0, !PT ;  /* 0x0001430007053a10 */ /* 0x000fe400007fe4ff */
[----:B----4-:R-:W-:-:S05]  /*9230*/  F2FP.PACK_AB R2, R49, R48 ;  /* 0x000000303102723e */ /* 0x010fca00000000ff */
[----:B------:R2:W-:Y:S01]  /*9240*/  STS [R10+0x5280], R2 ;  /* 0x005280020a007388 */ /* 0x0005e20000000800 */
[----:B-1----:R-:W-:-:S05]  /*9250*/  F2FP.PACK_AB R0, R27, R26 ;  /* 0x0000001a1b00723e */ /* 0x002fca00000000ff */
[----:B------:R1:W-:Y:S04]  /*9260*/  STS [R8+0x5000], R0 ;  /* 0x0050000008007388 */ /* 0x0003e80000000800 */
[----:B------:R3:W-:Y:S04]  /*9270*/  STS [R8+0x5200], R3 ;  /* 0x0052000308007388 */ /* 0x0007e80000000800 */
[----:B------:R-:W-:Y:S01]  /*9280*/  BAR.SYNC.DEFER_BLOCKING 0x1, 0x80 ;  /* 0x0042000000007b1d */ /* 0x000fe20000010000 */
[----:B--2---:R-:W-:Y:S01]  /*9290*/  IADD3 R2, P1, R9, c[0x0][0x500], RZ ;  /* 0x0001400009027a10 */ /* 0x004fe20007f3e0ff */
[----:B-1----:R-:W-:-:S03]  /*92a0*/  IMAD.MOV.U32 R0, RZ, RZ, RZ ;  /* 0x000000ffff007224 */ /* 0x002fc600078e00ff */
[----:B---3--:R-:W-:Y:S02]  /*92b0*/  IADD3.X R3, R7, c[0x0][0x504], RZ, P1, !PT ;  /* 0x0001410007037a10 */ /* 0x008fe40000ffe4ff */
[C---:B------:R-:W-:Y:S01]  /*92c0*/  ISETP.NE.AND P0, PT, R6.reuse, RZ, PT ;  /* 0x000000ff0600720c */ /* 0x040fe20003f05270 */
[----:B------:R1:W5:Y:S04]  /*92d0*/  @P3 LDG.E R11, [R4.64] ;  /* 0x00000006040b3981 */ /* 0x000368000c1e1900 */
[----:B------:R2:W5:Y:S01]  /*92e0*/  @P2 LDG.E R0, [R2.64] ;  /* 0x0000000602002981 */ /* 0x000562000c1e1900 */
[----:B-1----:R-:W-:Y:S01]  /*92f0*/  SEL R5, R6, c[0x0][0x3d4], P0 ;  /* 0x0000f50006057a07 */ /* 0x002fe20000000000 */
[----:B------:R-:W-:Y:S05]  /*9300*/  @P3 BRA `(.L_x_83) ;  /* 0x0000004000003947 */ /* 0x000fea0003800000 */
[----:B------:R-:W-:Y:S05]  /*9310*/  @!P2 BRA `(.L_x_83) ;  /* 0x000000300000a947 */ /* 0x000fea0003800000 */
[----:B------:R1:W3:Y:S04]  /*9320*/  LDG.E R4, [R2.64] ;  /* 0x0000000602047981 */ /* 0x0002e8000c1e1900 */
[----:B-12---:R-:W3:Y:S02]  /*9330*/  LDG.E R2, [R2.64+0x4] ;  /* 0x0000040602027981 */ /* 0x006ee4000c1e1900 */
[----:B---3-5:R-:W-:-:S02]  /*9340*/  IADD3 R11, -R4, R2, RZ ;  /* 0x00000002040b7210 */ /* 0x028fc40007ffe1ff */
.L_x_83:
[----:B------:R-:W3:Y:S04]  /*9350*/  LDL R4, [R1+0x64] ;  /* 0x0000640001047983 */ /* 0x000ee80000100800 */
[----:B--2---:R-:W2:Y:S04]  /*9360*/  LDL.LU R3, [R1+0x34] ;  /* 0x0000340001037983 */ /* 0x004ea80000300800 */
[----:B------:R-:W4:Y:S01]  /*9370*/  LDL R18, [R1+0x38] ;  /* 0x0000380001127983 */ /* 0x000f220000100800 */
[----:B------:R-:W-:Y:S01]  /*9380*/  IMAD.MOV.U32 R2, RZ, RZ, 0x368 ;  /* 0x00000368ff027424 */ /* 0x000fe200078e00ff */
[----:B------:R-:W-:-:S02]  /*9390*/  ISETP.GT.AND P3, PT, R5, 0x1, PT ;  /* 0x000000010500780c */ /* 0x000fc40003f64270 */
[----:B------:R-:W4:Y:S01]  /*93a0*/  LDL R75, [R1+0x60] ;  /* 0x00006000014b7983 */ /* 0x000f220000100800 */
[----:B------:R-:W-:Y:S02]  /*93b0*/  ISETP.NE.U32.AND P0, PT, RZ, c[0x0][0x500], PT ;  /* 0x00014000ff007a0c */ /* 0x000fe40003f05070 */
[----:B------:R-:W-:Y:S02]  /*93c0*/  SEL R2, R2, 0x328, P3 ;  /* 0x0000032802027807 */ /* 0x000fe40001800000 */
[----:B------:R-:W-:Y:S02]  /*93d0*/  ISETP.NE.AND.EX P0, PT, RZ, c[0x0][0x504], PT, P0 ;  /* 0x00014100ff007a0c */ /* 0x000fe40003f05300 */
[----:B------:R1:W3:Y:S08]  /*93e0*/  LDC.64 R6, c[0x0][R2+0x170] ;  /* 0x00005c0002067b82 */ /* 0x0002f00000000a00 */
[----:B------:R1:W2:Y:S08]  /*93f0*/  LDC.64 R14, c[0x0][R2+0x168] ;  /* 0x00005a00020e7b82 */ /* 0x0002b00000000a00 */
[----:B------:R1:W2:Y:S08]  /*9400*/  LDC.64 R16, c[0x0][R2+0x178] ;  /* 0x00005e0002107b82 */ /* 0x0002b00000000a00 */
[----:B------:R1:W2:Y:S02]  /*9410*/  LDC.64 R20, c[0x0][R2+0x160] ;  /* 0x0000580002147b82 */ /* 0x0002a40000000a00 */
[----:B-1----:R-:W-:-:S05]  /*9420*/  IMAD.MOV.U32 R2, RZ, RZ, c[0x0][0x4e8] ;  /* 0x00013a00ff027624 */ /* 0x002fca00078e00ff */
[----:B------:R-:W-:Y:S02]  /*9430*/  ISETP.NE.AND P2, PT, R2, 0x1, PT ;  /* 0x000000010200780c */ /* 0x000fe40003f45270 */
[----:B------:R-:W-:Y:S01]  /*9440*/  SEL R2, R242, RZ, !P0 ;  /* 0x000000fff2027207 */ /* 0x000fe20004000000 */
[----:B------:R-:W1:Y:S02]  /*9450*/  S2R R76, SR_TID.X ;  /* 0x00000000004c7919 */ /* 0x000e640000002100 */
[----:B-1----:R-:W-:-:S04]  /*9460*/  SHF.R.S32.HI R25, RZ, 0x1f, R76 ;  /* 0x0000001fff197819 */ /* 0x002fc8000001144c */
[----:B------:R-:W-:-:S04]  /*9470*/  LEA.HI R25, R25, R76, RZ, 0x5 ;  /* 0x0000004c19197211 */ /* 0x000fc800078f28ff */
[----:B------:R-:W-:-:S05]  /*9480*/  LOP3.LUT R25, R25, 0xffffffe0, RZ, 0xc0, !PT ;  /* 0xffffffe019197812 */ /* 0x000fca00078ec0ff */
[----:B------:R-:W-:Y:S02]  /*9490*/  IMAD.IADD R25, R76, 0x1, -R25 ;  /* 0x000000014c197824 */ /* 0x000fe400078e0a19 */
[----:B---3--:R-:W-:Y:S02]  /*94a0*/  IMAD R10, R245, 0x80, R4 ;  /* 0x00000080f50a7824 */ /* 0x008fe400078e0204 */
[----:B------:R-:W-:Y:S01]  /*94b0*/  IMAD R4, R7, R2, RZ ;  /* 0x0000000207047224 */ /* 0x000fe200078e02ff */
[----:B--2---:R-:W-:Y:S02]  /*94c0*/  SEL R5, R3, RZ, !P0 ;  /* 0x000000ff03057207 */ /* 0x004fe40004000000 */
[----:B------:R-:W-:-:S03]  /*94d0*/  LOP3.LUT R3, R246, 0xffff, RZ, 0xc0, !PT ;  /* 0x0000fffff6037812 */ /* 0x000fc600078ec0ff */
[----:B------:R-:W-:Y:S02]  /*94e0*/  IMAD R13, R6, R5, R4 ;  /* 0x00000005060d7224 */ /* 0x000fe400078e0204 */
[----:B------:R-:W-:-:S04]  /*94f0*/  @P2 IMAD.HI.U32 R5, R10, c[0x0][0x4ec], RZ ;  /* 0x00013b000a052a27 */ /* 0x000fc800078e00ff */
[----:B------:R-:W-:-:S04]  /*9500*/  IMAD.WIDE.U32 R6, R6, R2, RZ ;  /* 0x0000000206067225 */ /* 0x000fc800078e00ff */
[----:B------:R-:W-:-:S04]  /*9510*/  IMAD.WIDE.U32 R8, R14, R3, RZ ;  /* 0x000000030e087225 */ /* 0x000fc800078e00ff */
[----:B------:R-:W-:Y:S01]  /*9520*/  IMAD.MOV.U32 R4, RZ, RZ, R10 ;  /* 0x000000ffff047224 */ /* 0x000fe200078e000a */
[----:B------:R-:W-:Y:S01]  /*9530*/  @P2 SHF.R.U32.HI R4, RZ, c[0x0][0x4f0], R5 ;  /* 0x00013c00ff042a19 */ /* 0x000fe20000011605 */
[----:B------:R-:W-:Y:S01]  /*9540*/  IMAD R12, R15, R3, RZ ;  /* 0x000000030f0c7224 */ /* 0x000fe200078e02ff */
[----:B----4-:R-:W-:Y:S02]  /*9550*/  SEL R5, R18, RZ, P3 ;  /* 0x000000ff12057207 */ /* 0x010fe40001800000 */
[----:B-----5:R-:W-:Y:S01]  /*9560*/  IADD3 R14, P1, P0, R6, R8, R0 ;  /* 0x00000008060e7210 */ /* 0x020fe2000783e000 */
[----:B------:R-:W-:Y:S01]  /*9570*/  IMAD.IADD R8, R9, 0x1, R12 ;  /* 0x0000000109087824 */ /* 0x000fe200078e020c */
[----:B------:R-:W-:Y:S01]  /*9580*/  SHF.R.S32.HI R18, RZ, 0x1f, R0 ;  /* 0x0000001fff127819 */ /* 0x000fe20000011400 */
[----:B------:R-:W-:Y:S02]  /*9590*/  IMAD.IADD R13, R7, 0x1, R13 ;  /* 0x00000001070d7824 */ /* 0x000fe400078e020d */
[----:B------:R-:W-:-:S02]  /*95a0*/  IMAD.MOV R9, RZ, RZ, -R4 ;  /* 0x000000ffff097224 */ /* 0x000fc400078e0a04 */
[-C--:B------:R-:W-:Y:S02]  /*95b0*/  IMAD R12, R17, R5.reuse, RZ ;  /* 0x00000005110c7224 */ /* 0x080fe400078e02ff */
[----:B------:R-:W-:Y:S01]  /*95c0*/  IMAD.WIDE.U32 R6, R16, R5, RZ ;  /* 0x0000000510067225 */ /* 0x000fe200078e00ff */
[----:B------:R-:W-:-:S03]  /*95d0*/  IADD3.X R13, R13, R8, R18, P1, P0 ;  /* 0x000000080d0d7210 */ /* 0x000fc60000fe0412 */
[----:B------:R-:W-:Y:S01]  /*95e0*/  IMAD R5, R9, c[0x0][0x4e8], R10 ;  /* 0x00013a0009057a24 */ /* 0x000fe200078e020a */
[----:B------:R-:W-:Y:S01]  /*95f0*/  IADD3 R6, P1, P0, R4, R14, R6 ;  /* 0x0000000e04067210 */ /* 0x000fe2000783e006 */
[----:B------:R-:W-:Y:S01]  /*9600*/  IMAD.IADD R12, R7, 0x1, R12 ;  /* 0x00000001070c7824 */ /* 0x000fe200078e020c */
[----:B------:R-:W-:Y:S01]  /*9610*/  SHF.R.S32.HI R7, RZ, 0x1f, R4 ;  /* 0x0000001fff077819 */ /* 0x000fe20000011404 */
[----:B------:R-:W-:Y:S01]  /*9620*/  IMAD R4, R21, R5, RZ ;  /* 0x0000000515047224 */ /* 0x000fe200078e02ff */
[----:B------:R-:W-:Y:S02]  /*9630*/  SHF.R.S32.HI R8, RZ, 0x1f, R5 ;  /* 0x0000001fff087819 */ /* 0x000fe40000011405 */
[----:B------:R-:W-:Y:S01]  /*9640*/  IADD3.X R7, R7, R13, R12, P1, P0 ;  /* 0x0000000d07077210 */ /* 0x000fe20000fe040c */
[----:B------:R-:W-:Y:S02]  /*9650*/  IMAD.MOV.U32 R9, RZ, RZ, c[0x0][0x4a8] ;  /* 0x00012a00ff097624 */ /* 0x000fe400078e00ff */
[----:B------:R-:W-:-:S02]  /*9660*/  IMAD R8, R20, R8, R4 ;  /* 0x0000000814087224 */ /* 0x000fc400078e0204 */
[----:B------:R-:W-:Y:S01]  /*9670*/  IMAD.WIDE.U32 R4, R20, R5, R6 ;  /* 0x0000000514047225 */ /* 0x000fe200078e0006 */
[----:B------:R-:W-:-:S03]  /*9680*/  SEL R6, R9, c[0x0][0x450], P3 ;  /* 0x0001140009067a07 */ /* 0x000fc60001800000 */
[----:B------:R-:W-:Y:S01]  /*9690*/  IMAD.MOV.U32 R7, RZ, RZ, c[0x0][0x4ac] ;  /* 0x00012b00ff077624 */ /* 0x000fe200078e00ff */
[----:B------:R-:W-:Y:S01]  /*96a0*/  LEA R6, P0, R4, R6, 0x2 ;  /* 0x0000000604067211 */ /* 0x000fe200078010ff */
[----:B------:R-:W-:-:S03]  /*96b0*/  IMAD.IADD R5, R5, 0x1, R8 ;  /* 0x0000000105057824 */ /* 0x000fc600078e0208 */
[----:B------:R-:W-:-:S04]  /*96c0*/  SEL R7, R7, c[0x0][0x454], P3 ;  /* 0x0001150007077a07 */ /* 0x000fc80001800000 */
[----:B------:R-:W-:Y:S01]  /*96d0*/  LEA.HI.X R5, R4, R7, R5, 0x2, P0 ;  /* 0x0000000704057211 */ /* 0x000fe200000f1405 */
[----:B------:R-:W-:Y:S04]  /*96e0*/  SHFL.IDX PT, R14, R6, RZ, 0x1c1f ;  /* 0x001c1fff060e7589 */ /* 0x000fe800000e0000 */
[----:B------:R-:W1:Y:S04]  /*96f0*/  SHFL.IDX PT, R15, R5, RZ, 0x1c1f ;  /* 0x001c1fff050f7589 */ /* 0x000e6800000e0000 */
[----:B------:R-:W-:Y:S04]  /*9700*/  SHFL.IDX PT, R12, R6, 0x1, 0x1c1f ;  /* 0x003c1f00060c7f89 */ /* 0x000fe800000e0000 */
[----:B------:R-:W2:Y:S04]  /*9710*/  SHFL.IDX PT, R13, R5, 0x1, 0x1c1f ;  /* 0x003c1f00050d7f89 */ /* 0x000ea800000e0000 */
[----:B------:R-:W-:Y:S04]  /*9720*/  SHFL.IDX PT, R8, R6, 0x2, 0x1c1f ;  /* 0x005c1f0006087f89 */ /* 0x000fe800000e0000 */
[----:B------:R-:W3:Y:S04]  /*9730*/  SHFL.IDX PT, R9, R5, 0x2, 0x1c1f ;  /* 0x005c1f0005097f89 */ /* 0x000ee800000e0000 */
[----:B------:R4:W-:Y:S01]  /*9740*/  SHFL.IDX PT, R7, R5, 0x3, 0x1c1f ;  /* 0x007c1f0005077f89 */ /* 0x0009e200000e0000 */
[----:B------:R-:W-:-:S03]  /*9750*/  IMAD R4, R11, c[0x0][0x4e8], RZ ;  /* 0x00013a000b047a24 */ /* 0x000fc600078e02ff */
[----:B------:R-:W1:Y:S01]  /*9760*/  SHFL.IDX PT, R6, R6, 0x3, 0x1c1f ;  /* 0x007c1f0006067f89 */ /* 0x000e6200000e0000 */
[----:B------:R-:W-:Y:S01]  /*9770*/  LOP3.LUT P0, RZ, R25, 0x3, RZ, 0xc0, !PT ;  /* 0x0000000319ff7812 */ /* 0x000fe2000780c0ff */
[----:B----4-:R-:W-:-:S05]  /*9780*/  IMAD R5, R245, 0x80, R75 ;  /* 0x00000080f5057824 */ /* 0x010fca00078e024b */
[C---:B------:R-:W-:Y:S02]  /*9790*/  IADD3 R17, R5.reuse, 0x8, RZ ;  /* 0x0000000805117810 */ /* 0x040fe40007ffe0ff */
[C---:B------:R-:W-:Y:S02]  /*97a0*/  IADD3 R16, R5.reuse, 0x40, RZ ;  /* 0x0000004005107810 */ /* 0x040fe40007ffe0ff */
[C---:B------:R-:W-:Y:S02]  /*97b0*/  IADD3 R11, R5.reuse, 0x48, RZ ;  /* 0x00000048050b7810 */ /* 0x040fe40007ffe0ff */
[-C--:B------:R-:W-:Y:S02]  /*97c0*/  ISETP.GE.OR P5, PT, R5, R4.reuse, P0 ;  /* 0x000000040500720c */ /* 0x080fe400007a6670 */
[-C--:B------:R-:W-:Y:S02]  /*97d0*/  ISETP.GE.OR P4, PT, R17, R4.reuse, P0 ;  /* 0x000000041100720c */ /* 0x080fe40000786670 */
[----:B------:R-:W-:-:S02]  /*97e0*/  ISETP.GE.OR P1, PT, R16, R4, P0 ;  /* 0x000000041000720c */ /* 0x000fc40000726670 */
[----:B------:R-:W-:-:S07]  /*97f0*/  ISETP.GE.OR P0, PT, R11, R4, P0 ;  /* 0x000000040b00720c */ /* 0x000fce0000706670 */
[----:B-1----:R1:W-:Y:S01]  /*9800*/  @!P5 ST.E [R14.64], R22 ;  /* 0x000000160e00d985 */ /* 0x0023e2000c101906 */
[----:B------:R-:W-:-:S03]  /*9810*/  ISETP.GE.AND P5, PT, R11, R4, PT ;  /* 0x000000040b00720c */ /* 0x000fc60003fa6270 */
[----:B--2---:R1:W-:Y:S01]  /*9820*/  @!P4 ST.E [R12.64], R23 ;  /* 0x000000170c00c985 */ /* 0x0043e2000c101906 */
[----:B------:R-:W-:-:S03]  /*9830*/  ISETP.GE.AND P4, PT, R16, R4, PT ;  /* 0x000000041000720c */ /* 0x000fc60003f86270 */
[----:B---3--:R1:W-:Y:S01]  /*9840*/  @!P1 ST.E [R8.64], R24 ;  /* 0x0000001808009985 */ /* 0x0083e2000c101906 */
[----:B------:R-:W-:-:S03]  /*9850*/  ISETP.GE.AND P1, PT, R5, R4, PT ;  /* 0x000000040500720c */ /* 0x000fc60003f26270 */
[----:B------:R1:W-:Y:S01]  /*9860*/  @!P0 ST.E [R6.64], R19 ;  /* 0x0000001306008985 */ /* 0x0003e2000c101906 */
[----:B------:R-:W-:Y:S01]  /*9870*/  ISETP.GE.AND P0, PT, R17, R4, PT ;  /* 0x000000041100720c */ /* 0x000fe20003f06270 */
[----:B------:R-:W-:Y:S05]  /*9880*/  @P3 BRA `(.L_x_84) ;  /* 0x000008a000003947 */ /* 0x000fea0003800000 */
[----:B------:R-:W2:Y:S01]  /*9890*/  LDL R20, [R1+0x3c] ;  /* 0x00003c0001147983 */ /* 0x000ea20000100800 */
[----:B------:R-:W-:Y:S01]  /*98a0*/  IMAD R5, R18, c[0x0][0x3a0], RZ ;  /* 0x0000e80012057a24 */ /* 0x000fe200078e02ff */
[----:B-1----:R-:W-:Y:S01]  /*98b0*/  LEA R8, R227, R230, 0x5 ;  /* 0x000000e6e3087211 */ /* 0x002fe200078e28ff */
[----:B------:R-:W-:-:S03]  /*98c0*/  IMAD.WIDE.U32 R6, R0, c[0x0][0x3a0], RZ ;  /* 0x0000e80000067a25 */ /* 0x000fc600078e00ff */
[----:B------:R-:W-:Y:S01]  /*98d0*/  LEA R8, R245, R8, 0x7 ;  /* 0x00000008f5087211 */ /* 0x000fe200078e38ff */
[----:B------:R-:W-:-:S03]  /*98e0*/  IMAD R0, R0, c[0x0][0x3a4], R5 ;  /* 0x0000e90000007a24 */ /* 0x000fc600078e0205 */
[----:B------:R-:W-:Y:S01]  /*98f0*/  MOV R5, R8 ;  /* 0x0000000800057202 */ /* 0x000fe20000000f00 */
[----:B------:R-:W-:Y:S01]  /*9900*/  @P2 IMAD.HI.U32 R9, R8, c[0x0][0x4ec], RZ ;  /* 0x00013b0008092a27 */ /* 0x000fe200078e00ff */
[----:B------:R-:W-:Y:S02]  /*9910*/  IADD3 R7, R7, R0, RZ ;  /* 0x0000000007077210 */ /* 0x000fe40007ffe0ff */
[----:B------:R-:W-:Y:S02]  /*9920*/  SHF.R.S32.HI R0, RZ, 0x1f, R2 ;  /* 0x0000001fff007819 */ /* 0x000fe40000011402 */
[----:B------:R-:W-:Y:S01]  /*9930*/  @P2 SHF.R.U32.HI R5, RZ, c[0x0][0x4f0], R9 ;  /* 0x00013c00ff052a19 */ /* 0x000fe20000011609 */
[----:B------:R-:W-:-:S04]  /*9940*/  IMAD.WIDE.U32 R6, R3, c[0x0][0x3e8], R6 ;  /* 0x0000fa0003067a25 */ /* 0x000fc800078e0006 */
[----:B------:R-:W-:Y:S02]  /*9950*/  IMAD R7, R3, c[0x0][0x3ec], R7 ;  /* 0x0000fb0003077a24 */ /* 0x000fe400078e0207 */
[----:B------:R-:W-:-:S04]  /*9960*/  IMAD R3, R0, c[0x0][0x3f0], RZ ;  /* 0x0000fc0000037a24 */ /* 0x000fc800078e02ff */
[C---:B------:R-:W-:Y:S02]  /*9970*/  IMAD R9, R2.reuse, c[0x0][0x3f4], R3 ;  /* 0x0000fd0002097a24 */ /* 0x040fe400078e0203 */
[----:B------:R-:W-:Y:S01]  /*9980*/  IMAD.WIDE.U32 R2, R2, c[0x0][0x3f0], R6 ;  /* 0x0000fc0002027a25 */ /* 0x000fe200078e0006 */
[----:B------:R-:W-:-:S04]  /*9990*/  SHF.R.S32.HI R6, RZ, 0x1f, R5 ;  /* 0x0000001fff067819 */ /* 0x000fc80000011405 */
[----:B------:R-:W-:Y:S01]  /*99a0*/  IADD3 R3, R3, R9, RZ ;  /* 0x0000000903037210 */ /* 0x000fe20007ffe0ff */
[----:B------:R-:W-:-:S04]  /*99b0*/  IMAD R6, R6, c[0x0][0x3e0], RZ ;  /* 0x0000f80006067a24 */ /* 0x000fc800078e02ff */
[C---:B------:R-:W-:Y:S02]  /*99c0*/  IMAD R6, R5.reuse, c[0x0][0x3e4], R6 ;  /* 0x0000f90005067a24 */ /* 0x040fe400078e0206 */
[----:B------:R-:W-:-:S05]  /*99d0*/  IMAD.WIDE.U32 R2, R5, c[0x0][0x3e0], R2 ;  /* 0x0000f80005027a25 */ /* 0x000fca00078e0002 */
[----:B------:R-:W-:Y:S02]  /*99e0*/  IADD3 R3, R3, R6, RZ ;  /* 0x0000000603037210 */ /* 0x000fe40007ffe0ff */
[----:B--2---:R-:W-:-:S05]  /*99f0*/  SHF.L.U32 R0, R20, 0x1, RZ ;  /* 0x0000000114007819 */ /* 0x004fca00000006ff */
[----:B------:R-:W1:Y:S04]  /*9a00*/  LDS.128 R24, [R0+0x80] ;  /* 0x0000800000187984 */ /* 0x000e680000000c00 */
[----:B------:R-:W2:Y:S04]  /*9a10*/  LDS.128 R36, [R0+0x880] ;  /* 0x0008800000247984 */ /* 0x000ea80000000c00 */
[----:B------:R-:W3:Y:S04]  /*9a20*/  LDS.128 R48, [R0+0x1080] ;  /* 0x0010800000307984 */ /* 0x000ee80000000c00 */
[----:B------:R-:W4:Y:S04]  /*9a30*/  LDS.128 R60, [R0+0x1880] ;  /* 0x00188000003c7984 */ /* 0x000f280000000c00 */
[----:B------:R-:W1:Y:S04]  /*9a40*/  LDS.128 R20, [R0+0x2080] ;  /* 0x0020800000147984 */ /* 0x000e680000000c00 */
[----:B------:R-:W1:Y:S04]  /*9a50*/  LDS.128 R32, [R0+0x2880] ;  /* 0x0028800000207984 */ /* 0x000e680000000c00 */
[----:B------:R-:W1:Y:S04]  /*9a60*/  LDS.128 R44, [R0+0x3080] ;  /* 0x00308000002c7984 */ /* 0x000e680000000c00 */
[----:B------:R-:W1:Y:S04]  /*9a70*/  LDS.128 R56, [R0+0x3880] ;  /* 0x0038800000387984 */ /* 0x000e680000000c00 */
[----:B------:R-:W1:Y:S04]  /*9a80*/  LDS.128 R16, [R0+0x4080] ;  /* 0x0040800000107984 */ /* 0x000e680000000c00 */
[----:B------:R-:W1:Y:S04]  /*9a90*/  LDS.128 R28, [R0+0x4880] ;  /* 0x00488000001c7984 */ /* 0x000e680000000c00 */
[----:B------:R-:W1:Y:S04]  /*9aa0*/  LDS.128 R40, [R0+0x5080] ;  /* 0x0050800000287984 */ /* 0x000e680000000c00 */
[----:B------:R5:W1:Y:S02]  /*9ab0*/  LDS.128 R52, [R0+0x5880] ;  /* 0x0058800000347984 */ /* 0x000a640000000c00 */
[----:B-----5:R-:W-:-:S05]  /*9ac0*/  IADD3 R0, -R5, RZ, RZ ;  /* 0x000000ff05007210 */ /* 0x020fca0007ffe1ff */
[----:B------:R-:W-:-:S04]  /*9ad0*/  IMAD R0, R0, c[0x0][0x4e8], R8 ;  /* 0x00013a0000007a24 */ /* 0x000fc800078e0208 */
[----:B------:R-:W-:Y:S01]  /*9ae0*/  IMAD.WIDE.U32 R2, R0, c[0x0][0x3d8], R2 ;  /* 0x0000f60000027a25 */ /* 0x000fe200078e0002 */
[----:B------:R-:W-:-:S04]  /*9af0*/  SHF.R.S32.HI R5, RZ, 0x1f, R0 ;  /* 0x0000001fff057819 */ /* 0x000fc80000011400 */
[----:B------:R-:W-:Y:S01]  /*9b00*/  LEA R12, P0, R2, c[0x0][0x380], 0x1 ;  /* 0x0000e000020c7a11 */ /* 0x000fe200078008ff */
[----:B------:R-:W-:-:S04]  /*9b10*/  IMAD R5, R5, c[0x0][0x3d8], RZ ;  /* 0x0000f60005057a24 */ /* 0x000fc800078e02ff */
[----:B------:R-:W-:-:S05]  /*9b20*/  IMAD R0, R0, c[0x0][0x3dc], R5 ;  /* 0x0000f70000007a24 */ /* 0x000fca00078e0205 */
[----:B------:R-:W-:-:S04]  /*9b30*/  IADD3 R0, R3, R0, RZ ;  /* 0x0000000003007210 */ /* 0x000fc80007ffe0ff */
[----:B------:R-:W-:Y:S01]  /*9b40*/  LEA.HI.X R10, R2, c[0x0][0x384], R0, 0x1, P0 ;  /* 0x0000e100020a7a11 */ /* 0x000fe200000f0c00 */
[----:B------:R-:W-:Y:S05]  /*9b50*/  BRA.DIV ~URZ, `(.L_x_85) ;  /* 0x000046c27f007947 */ /* 0x000fea000b800000 */
[----:B-1234-:R1:W2:Y:S02]  /*9b60*/  SHFL.IDX PT, R5, R10, RZ, 0x1c1f ;  /* 0x001c1fff0a057589 */ /* 0x01e2a400000e0000 */
.L_x_168:
[----:B------:R-:W-:Y:S05]  /*9b70*/  BRA.DIV ~URZ, `(.L_x_86) ;  /* 0x000047127f007947 */ /* 0x000fea000b800000 */
[----:B------:R3:W4:Y:S02]  /*9b80*/  SHFL.IDX PT, R0, R12, RZ, 0x1c1f ;  /* 0x001c1fff0c007589 */ /* 0x00072400000e0000 */
.L_x_169:
[----:B------:R-:W-:Y:S01]  /*9b90*/  LEA R11, R245, R230, 0x7 ;  /* 0x000000e6f50b7211 */ /* 0x000fe200078e38ff */
[----:B------:R-:W-:Y:S03]  /*9ba0*/  BSSY B0, `(.L_x_87) ;  /* 0x0000012000007945 */ /* 0x000fe60003800000 */
[----:B------:R-:W-:-:S13]  /*9bb0*/  ISETP.GE.AND P0, PT, R11, R4, PT ;  /* 0x000000040b00720c */ /* 0x000fda0003f06270 */
[----:B------:R-:W-:Y:S05]  /*9bc0*/  @P0 BRA `(.L_x_88) ;  /* 0x000000f000000947 */ /* 0x000fea0003800000 */
[----:B------:R-:W-:Y:S02]  /*9bd0*/  ISETP.GE.AND P5, PT, R196, c[0x0][0x3c8], PT ;  /* 0x0000f200c4007a0c */ /* 0x000fe40003fa6270 */
[----:B------:R-:W-:Y:S02]  /*9be0*/  ISETP.GE.AND P4, PT, R228, c[0x0][0x3c8], PT ;  /* 0x0000f200e4007a0c */ /* 0x000fe40003f86270 */
[----:B------:R-:W-:Y:S02]  /*9bf0*/  ISETP.GE.AND P3, PT, R229, c[0x0][0x3c8], PT ;  /* 0x0000f200e5007a0c */ /* 0x000fe40003f66270 */
[----:B------:R-:W-:Y:S02]  /*9c00*/  SHF.R.S32.HI R15, RZ, 0x1f, R196 ;  /* 0x0000001fff0f7819 */ /* 0x000fe400000114c4 */
[----:B------:R-:W-:Y:S02]  /*9c10*/  SHF.R.S32.HI R14, RZ, 0x1f, R228 ;  /* 0x0000001fff0e7819 */ /* 0x000fe400000114e4 */
[----:B------:R-:W-:-:S03]  /*9c20*/  SHF.R.S32.HI R13, RZ, 0x1f, R229 ;  /* 0x0000001fff0d7819 */ /* 0x000fc600000114e5 */
[-C--:B----4-:R-:W-:Y:S02]  /*9c30*/  @!P5 LEA R8, P2, R196, R0.reuse, 0x1 ;  /* 0x00000000c408d211 */ /* 0x090fe400078408ff */
[-C--:B------:R-:W-:Y:S02]  /*9c40*/  @!P4 LEA R6, P1, R228, R0.reuse, 0x1 ;  /* 0x00000000e406c211 */ /* 0x080fe400078208ff */
[C---:B------:R-:W-:Y:S02]  /*9c50*/  @!P3 LEA R2, P0, R229.reuse, R0, 0x1 ;  /* 0x00000000e502b211 */ /* 0x040fe400078008ff */
[-C--:B--2---:R-:W-:Y:S02]  /*9c60*/  @!P5 LEA.HI.X R9, R196, R5.reuse, R15, 0x1, P2 ;  /* 0x00000005c409d211 */ /* 0x084fe400010f0c0f */
[-C--:B------:R-:W-:Y:S02]  /*9c70*/  @!P4 LEA.HI.X R7, R228, R5.reuse, R14, 0x1, P1 ;  /* 0x00000005e407c211 */ /* 0x080fe400008f0c0e */
[----:B------:R-:W-:Y:S01]  /*9c80*/  @!P3 LEA.HI.X R3, R229, R5, R13, 0x1, P0 ;  /* 0x00000005e503b211 */ /* 0x000fe200000f0c0d */
[----:B------:R2:W-:Y:S04]  /*9c90*/  @!P5 ST.E.128 [R8.64], R24 ;  /* 0x000000180800d985 */ /* 0x0005e8000c101d06 */
[----:B------:R2:W-:Y:S04]  /*9ca0*/  @!P4 ST.E.128 [R6.64], R20 ;  /* 0x000000140600c985 */ /* 0x0005e8000c101d06 */
[----:B------:R2:W-:Y:S02]  /*9cb0*/  @!P3 ST.E.128 [R2.64], R16 ;  /* 0x000000100200b985 */ /* 0x0005e4000c101d06 */
.L_x_88:
[----:B------:R-:W-:Y:S05]  /*9cc0*/  BSYNC B0 ;  /* 0x0000000000007941 */ /* 0x000fea0003800000 */
.L_x_87:
[----:B------:R-:W-:Y:S05]  /*9cd0*/  BRA.DIV ~URZ, `(.L_x_89) ;  /* 0x000046227f007947 */ /* 0x000fea000b800000 */
[----:B--2---:R2:W1:Y:S04]  /*9ce0*/  SHFL.IDX PT, R5, R10, 0x1, 0x1c1f ;  /* 0x003c1f000a057f89 */ /* 0x00446800000e0000 */
[----:B----4-:R2:W4:Y:S02]  /*9cf0*/  SHFL.IDX PT, R0, R12, 0x1, 0x1c1f ;  /* 0x003c1f000c007f89 */ /* 0x01052400000e0000 */
.L_x_170:
[----:B------:R-:W-:Y:S01]  /*9d00*/  IADD3 R2, R11, 0x20, RZ ;  /* 0x000000200b027810 */ /* 0x000fe20007ffe0ff */
        /* <DEDUP_REMOVED lines=12> */
[-C--:B-1----:R-:W-:Y:S02]  /*9dd0*/  @!P2 LEA.HI.X R9, R196, R5.reuse, R15, 0x1, P5 ;  /* 0x00000005c409a211 */ /* 0x082fe400028f0c0f */
[-C--:B------:R-:W-:Y:S02]  /*9de0*/  @!P1 LEA.HI.X R7, R228, R5.reuse, R14, 0x1, P4 ;  /* 0x00000005e4079211 */ /* 0x080fe400020f0c0e */
[----:B------:R-:W-:Y:S01]  /*9df0*/  @!P0 LEA.HI.X R3, R229, R5, R13, 0x1, P3 ;  /* 0x00000005e5038211 */ /* 0x000fe200018f0c0d */
[----:B------:R1:W-:Y:S04]  /*9e00*/  @!P2 ST.E.128 [R8.64], R36 ;  /* 0x000000240800a985 */ /* 0x0003e8000c101d06 */
[----:B------:R1:W-:Y:S04]  /*9e10*/  @!P1 ST.E.128 [R6.64], R32 ;  /* 0x0000002006009985 */ /* 0x0003e8000c101d06 */
[----:B------:R1:W-:Y:S02]  /*9e20*/  @!P0 ST.E.128 [R2.64], R28 ;  /* 0x0000001c02008985 */ /* 0x0003e4000c101d06 */
.L_x_91:
[----:B------:R-:W-:Y:S05]  /*9e30*/  BSYNC B0 ;  /* 0x0000000000007941 */ /* 0x000fea0003800000 */
.L_x_90:
[----:B------:R-:W-:Y:S05]  /*9e40*/  BRA.DIV ~URZ, `(.L_x_92) ;  /* 0x000045827f007947 */ /* 0x000fea000b800000 */
[----:B-1----:R1:W2:Y:S02]  /*9e50*/  SHFL.IDX PT, R5, R10, 0x2, 0x1c1f ;  /* 0x005c1f000a057f89 */ /* 0x0022a400000e0000 */
.L_x_171:
[----:B------:R-:W-:Y:S05]  /*9e60*/  BRA.DIV ~URZ, `(.L_x_93) ;  /* 0x000045d27f007947 */ /* 0x000fea000b800000 */
[----:B----4-:R4:W1:Y:S02]  /*9e70*/  SHFL.IDX PT, R0, R12, 0x2, 0x1c1f ;  /* 0x005c1f000c007f89 */ /* 0x01086400000e0000 */
.L_x_172:
        /* <DEDUP_REMOVED lines=10> */
[-C--:B-1----:R-:W-:Y:S02]  /*9f20*/  @!P2 LEA R8, P5, R196, R0.reuse, 0x1 ;  /* 0x00000000c408a211 */ /* 0x082fe400078a08ff */
        /* <DEDUP_REMOVED lines=8> */
.L_x_95:
[----:B------:R-:W-:Y:S05]  /*9fb0*/  BSYNC B0 ;  /* 0x0000000000007941 */ /* 0x000fea0003800000 */
.L_x_94:
[----:B------:R-:W-:Y:S05]  /*9fc0*/  BRA.DIV ~URZ, `(.L_x_96) ;  /* 0x000044e27f007947 */ /* 0x000fea000b800000 */
[----:B-1----:R1:W3:Y:S04]  /*9fd0*/  SHFL.IDX PT, R6, R10, 0x3, 0x1c1f ;  /* 0x007c1f000a067f89 */ /* 0x0022e800000e0000 */
[----:B------:R1:W4:Y:S02]  /*9fe0*/  SHFL.IDX PT, R0, R12, 0x3, 0x1c1f ;  /* 0x007c1f000c007f89 */ /* 0x00032400000e0000 */
.L_x_173:
[----:B------:R-:W-:-:S04]  /*9ff0*/  IADD3 R2, R11, 0x60, RZ ;  /* 0x000000600b027810 */ /* 0x000fc80007ffe0ff */
[----:B------:R-:W-:-:S13]  /*a000*/  ISETP.GE.AND P0, PT, R2, R4, PT ;  /* 0x000000040200720c */ /* 0x000fda0003f06270 */
[----:B------:R-:W-:Y:S05]  /*a010*/  @P0 BRA `(.L_x_97) ;  /* 0x0000228000000947 */ /* 0x000fea0003800000 */
[----:B------:R-:W-:Y:S02]  /*a020*/  ISETP.GE.AND P1, PT, R196, c[0x0][0x3c8], PT ;  /* 0x0000f200c4007a0c */ /* 0x000fe40003f26270 */
[----:B------:R-:W-:Y:S02]  /*a030*/  ISETP.GE.AND P0, PT, R228, c[0x0][0x3c8], PT ;  /* 0x0000f200e4007a0c */ /* 0x000fe40003f06270 */
[----:B------:R-:W-:Y:S02]  /*a040*/  SHF.R.S32.HI R8, RZ, 0x1f, R196 ;  /* 0x0000001fff087819 */ /* 0x000fe400000114c4 */
[----:B------:R-:W-:-:S07]  /*a050*/  SHF.R.S32.HI R7, RZ, 0x1f, R228 ;  /* 0x0000001fff077819 */ /* 0x000fce00000114e4 */
[-C--:B----4-:R-:W-:Y:S02]  /*a060*/  @!P1 LEA R4, P3, R196, R0.reuse, 0x1 ;  /* 0x00000000c4049211 */ /* 0x090fe400078608ff */
[----:B------:R-:W-:Y:S02]  /*a070*/  @!P0 LEA R2, P2, R228, R0, 0x1 ;  /* 0x00000000e4028211 */ /* 0x000fe400078408ff */
[-C--:B--23--:R-:W-:Y:S02]  /*a080*/  @!P1 LEA.HI.X R5, R196, R6.reuse, R8, 0x1, P3 ;  /* 0x00000006c4059211 */ /* 0x08cfe400018f0c08 */
[----:B------:R-:W-:-:S03]  /*a090*/  @!P0 LEA.HI.X R3, R228, R6, R7, 0x1, P2 ;  /* 0x00000006e4038211 */ /* 0x000fc600010f0c07 */
[----:B------:R2:W-:Y:S04]  /*a0a0*/  @!P1 ST.E.128 [R4.64], R60 ;  /* 0x0000003c04009985 */ /* 0x0005e8000c101d06 */
[----:B------:R2:W-:Y:S01]  /*a0b0*/  @!P0 ST.E.128 [R2.64], R56 ;  /* 0x0000003802008985 */ /* 0x0005e2000c101d06 */
[----:B------:R-:W-:-:S13]  /*a0c0*/  ISETP.GE.AND P0, PT, R229, c[0x0][0x3c8], PT ;  /* 0x0000f200e5007a0c */ /* 0x000fda0003f06270 */
[----:B------:R-:W-:Y:S05]  /*a0d0*/  @P0 BRA `(.L_x_97) ;  /* 0x000021c000000947 */ /* 0x000fea0003800000 */
[----:B------:R-:W-:Y:S02]  /*a0e0*/  SHF.R.S32.HI R7, RZ, 0x1f, R229 ;  /* 0x0000001fff077819 */ /* 0x000fe400000114e5 */
[----:B--2---:R-:W-:-:S04]  /*a0f0*/  LEA R2, P0, R229, R0, 0x1 ;  /* 0x00000000e5027211 */ /* 0x004fc800078008ff */
[----:B------:R-:W-:-:S05]  /*a100*/  LEA.HI.X R3, R229, R6, R7, 0x1, P0 ;  /* 0x00000006e5037211 */ /* 0x000fca00000f0c07 */
[----:B------:R2:W-:Y:S01]  /*a110*/  ST.E.128 [R2.64], R52 ;  /* 0x0000003402007985 */ /* 0x0005e2000c101d06 */
[----:B------:R-:W-:Y:S05]  /*a120*/  BRA `(.L_x_97) ;  /* 0x0000217000007947 */ /* 0x000fea0003800000 */
.L_x_84:
[----:B-1----:R-:W2:Y:S01]  /*a130*/  LDL.LU R8, [R1+0x38] ;  /* 0x0000380001087983 */ /* 0x002ea20000300800 */
[----:B------:R-:W-:Y:S02]  /*a140*/  IMAD R6, R18, c[0x0][0x408], RZ ;  /* 0x0001020012067a24 */ /* 0x000fe400078e02ff */
[----:B------:R-:W-:-:S04]  /*a150*/  IMAD.WIDE.U32 R4, R0, c[0x0][0x408], RZ ;  /* 0x0001020000047a25 */ /* 0x000fc800078e00ff */
[----:B------:R-:W-:Y:S02]  /*a160*/  IMAD R0, R0, c[0x0][0x40c], R6 ;  /* 0x0001030000007a24 */ /* 0x000fe400078e0206 */
[----:B------:R-:W-:-:S03]  /*a170*/  @P2 IMAD.HI.U32 R7, R10, c[0x0][0x4ec], RZ ;  /* 0x00013b000a072a27 */ /* 0x000fc600078e00ff */
[----:B------:R-:W-:Y:S02]  /*a180*/  IADD3 R5, R5, R0, RZ ;  /* 0x0000000005057210 */ /* 0x000fe40007ffe0ff */
[----:B------:R-:W-:-:S03]  /*a190*/  SHF.R.S32.HI R0, RZ, 0x1f, R2 ;  /* 0x0000001fff007819 */ /* 0x000fc60000011402 */
[----:B------:R-:W-:-:S04]  /*a1a0*/  IMAD.WIDE.U32 R4, R3, c[0x0][0x438], R4 ;  /* 0x00010e0003047a25 */ /* 0x000fc800078e0004 */
[----:B------:R-:W-:Y:S02]  /*a1b0*/  IMAD R0, R0, c[0x0][0x440], RZ ;  /* 0x0001100000007a24 */ /* 0x000fe400078e02ff */
[----:B------:R-:W-:Y:S02]  /*a1c0*/  IMAD R5, R3, c[0x0][0x43c], R5 ;  /* 0x00010f0003057a24 */ /* 0x000fe400078e0205 */
[C---:B------:R-:W-:Y:S01]  /*a1d0*/  IMAD R6, R2.reuse, c[0x0][0x444], R0 ;  /* 0x0001110002067a24 */ /* 0x040fe200078e0200 */
[----:B------:R-:W-:Y:S01]  /*a1e0*/  MOV R0, R10 ;  /* 0x0000000a00007202 */ /* 0x000fe20000000f00 */
[----:B------:R-:W-:Y:S01]  /*a1f0*/  IMAD.WIDE.U32 R2, R2, c[0x0][0x440], R4 ;  /* 0x0001100002027a25 */ /* 0x000fe200078e0004 */
[----:B------:R-:W-:-:S04]  /*a200*/  @P2 SHF.R.U32.HI R0, RZ, c[0x0][0x4f0], R7 ;  /* 0x00013c00ff002a19 */ /* 0x000fc80000011607 */
[----:B------:R-:W-:Y:S02]  /*a210*/  IADD3 R3, R3, R6, RZ ;  /* 0x0000000603037210 */ /* 0x000fe40007ffe0ff */
[----:B------:R-:W-:Y:S02]  /*a220*/  SHF.R.S32.HI R5, RZ, 0x1f, R0 ;  /* 0x0000001fff057819 */ /* 0x000fe40000011400 */
[----:B------:R-:W-:-:S03]  /*a230*/  IADD3 R4, -R0, RZ, RZ ;  /* 0x000000ff00047210 */ /* 0x000fc60007ffe1ff */
[----:B------:R-:W-:Y:S02]  /*a240*/  IMAD R5, R5, c[0x0][0x430], RZ ;  /* 0x00010c0005057a24 */ /* 0x000fe400078e02ff */
[----:B------:R-:W-:Y:S02]  /*a250*/  IMAD R4, R4, c[0x0][0x4e8], R10 ;  /* 0x00013a0004047a24 */ /* 0x000fe400078e020a */
[----:B------:R-:W-:Y:S02]  /*a260*/  IMAD R5, R0, c[0x0][0x434], R5 ;  /* 0x00010d0000057a24 */ /* 0x000fe400078e0205 */
[----:B--2---:R-:W-:-:S04]  /*a270*/  IMAD.WIDE.U32 R2, R8, c[0x0][0x448], R2 ;  /* 0x0001120008027a25 */ /* 0x004fc800078e0002 */
[----:B------:R-:W-:-:S04]  /*a280*/  IMAD R3, R8, c[0x0][0x44c], R3 ;  /* 0x0001130008037a24 */ /* 0x000fc800078e0203 */
[----:B------:R-:W-:Y:S01]  /*a290*/  IMAD.WIDE.U32 R2, R0, c[0x0][0x430], R2 ;  /* 0x00010c0000027a25 */ /* 0x000fe200078e0002 */
[----:B------:R-:W-:-:S04]  /*a2a0*/  SHF.R.S32.HI R0, RZ, 0x1f, R4 ;  /* 0x0000001fff007819 */ /* 0x000fc80000011404 */
[----:B------:R-:W-:Y:S01]  /*a2b0*/  IADD3 R3, R3, R5, RZ ;  /* 0x0000000503037210 */ /* 0x000fe20007ffe0ff */
[----:B------:R-:W-:-:S04]  /*a2c0*/  IMAD R0, R0, c[0x0][0x428], RZ ;  /* 0x00010a0000007a24 */ /* 0x000fc800078e02ff */
[----:B------:R-:W-:-:S04]  /*a2d0*/  IMAD.WIDE.U32 R2, R4, c[0x0][0x428], R2 ;  /* 0x00010a0004027a25 */ /* 0x000fc800078e0002 */
[----:B------:R-:W-:Y:S01]  /*a2e0*/  IMAD R4, R4, c[0x0][0x42c], R0 ;  /* 0x00010b0004047a24 */ /* 0x000fe200078e0200 */
[----:B------:R-:W-:-:S04]  /*a2f0*/  LEA R12, P2, R2, c[0x0][0x400], 0x2 ;  /* 0x00010000020c7a11 */ /* 0x000fc800078410ff */
[----:B------:R-:W-:-:S04]  /*a300*/  IADD3 R4, R3, R4, RZ ;  /* 0x0000000403047210 */ /* 0x000fc80007ffe0ff */
[----:B------:R-:W-:Y:S01]  /*a310*/  LEA.HI.X R5, R2, c[0x0][0x404], R4, 0x2, P2 ;  /* 0x0001010002057a11 */ /* 0x000fe200010f1404 */
[----:B------:R-:W-:Y:S05]  /*a320*/  BRA.DIV ~URZ, `(.L_x_98) ;  /* 0x000042527f007947 */ /* 0x000fea000b800000 */
[----:B------:R1:W2:Y:S02]  /*a330*/  SHFL.IDX PT, R4, R5, RZ, 0x1c1f ;  /* 0x001c1fff05047589 */ /* 0x0002a400000e0000 */
.L_x_174:
[----:B------:R-:W-:Y:S05]  /*a340*/  BRA.DIV ~URZ, `(.L_x_99) ;  /* 0x000042a27f007947 */ /* 0x000fea000b800000 */
[----:B------:R3:W4:Y:S02]  /*a350*/  SHFL.IDX PT, R0, R12, RZ, 0x1c1f ;  /* 0x001c1fff0c007589 */ /* 0x00072400000e0000 */
.L_x_175:
[----:B------:R-:W-:Y:S01]  /*a360*/  BSSY B0, `(.L_x_100) ;  /* 0x0000046000007945 */ /* 0x000fe20003800000 */
[----:B------:R-:W-:Y:S05]  /*a370*/  @P1 BRA `(.L_x_101) ;  /* 0x0000044000001947 */ /* 0x000fea0003800000 */
[----:B------:R-:W5:Y:S04]  /*a380*/  LDL R6, [R1+0x2c] ;  /* 0x00002c0001067983 */ /* 0x000f680000100800 */
[----:B---3--:R-:W3:Y:S04]  /*a390*/  LDL R21, [R1+0x18] ;  /* 0x0000180001157983 */ /* 0x008ee80000100800 */
[----:B----4-:R-:W4:Y:S04]  /*a3a0*/  LDL R19, [R1+0x14] ;  /* 0x0000140001137983 */ /* 0x010f280000100800 */
[----:B--2---:R-:W2:Y:S04]  /*a3b0*/  LDL R22, [R1+0x58] ;  /* 0x0000580001167983 */ /* 0x004ea80000100800 */
[----:B------:R-:W2:Y:S04]  /*a3c0*/  LDL R17, [R1+0x10] ;  /* 0x0000100001117983 */ /* 0x000ea80000100800 */
[----:B------:R-:W2:Y:S04]  /*a3d0*/  LDL R15, [R1+0xc] ;  /* 0x00000c00010f7983 */ /* 0x000ea80000100800 */
[----:B------:R-:W2:Y:S04]  /*a3e0*/  LDL R20, [R1+0x54] ;  /* 0x0000540001147983 */ /* 0x000ea80000100800 */
[----:B------:R-:W2:Y:S04]  /*a3f0*/  LDL R8, [R1+0x8] ;  /* 0x0000080001087983 */ /* 0x000ea80000100800 */
[----:B------:R-:W2:Y:S04]  /*a400*/  LDL R18, [R1+0x50] ;  /* 0x0000500001127983 */ /* 0x000ea80000100800 */
[----:B------:R-:W2:Y:S04]  /*a410*/  LDL R16, [R1+0x4c] ;  /* 0x00004c0001107983 */ /* 0x000ea80000100800 */
[----:B------:R-:W2:Y:S04]  /*a420*/  LDL R13, [R1+0x4] ;  /* 0x00000400010d7983 */ /* 0x000ea80000100800 */
[----:B------:R-:W2:Y:S04]  /*a430*/  LDL R10, [R1] ;  /* 0x00000000010a7983 */ /* 0x000ea80000100800 */
[----:B------:R-:W2:Y:S04]  /*a440*/  LDL R9, [R1+0x48] ;  /* 0x0000480001097983 */ /* 0x000ea80000100800 */
[----:B------:R-:W2:Y:S04]  /*a450*/  LDL R14, [R1+0x44] ;  /* 0x00004400010e7983 */ /* 0x000ea80000100800 */
[----:B------:R-:W2:Y:S01]  /*a460*/  LDL R11, [R1+0x40] ;  /* 0x00004000010b7983 */ /* 0x000ea20000100800 */
[----:B-----5:R-:W-:-:S02]  /*a470*/  ISETP.GE.AND P6, PT, R6, c[0x0][0x3c8], PT ;  /* 0x0000f20006007a0c */ /* 0x020fc40003fc6270 */
[----:B---3--:R-:W-:Y:S02]  /*a480*/  ISETP.GE.AND P3, PT, R21, c[0x0][0x3c8], PT ;  /* 0x0000f20015007a0c */ /* 0x008fe40003f66270 */
[----:B----4-:R-:W-:-:S09]  /*a490*/  ISETP.GE.AND P1, PT, R19, c[0x0][0x3c8], PT ;  /* 0x0000f20013007a0c */ /* 0x010fd20003f26270 */
[----:B------:R-:W-:Y:S02]  /*a4a0*/  @!P6 IMAD.MOV.U32 R2, RZ, RZ, R0 ;  /* 0x000000ffff02e224 */ /* 0x000fe400078e0000 */
[----:B------:R-:W-:-:S04]  /*a4b0*/  @!P6 IMAD.MOV.U32 R3, RZ, RZ, R4 ;  /* 0x000000ffff03e224 */ /* 0x000fc800078e0004 */
[----:B------:R-:W-:Y:S01]  /*a4c0*/  @!P6 IMAD.WIDE R6, R6, 0x4, R2 ;  /* 0x000000040606e825 */ /* 0x000fe200078e0202 */
[----:B------:R-:W-:-:S04]  /*a4d0*/  @!P3 LEA R2, P2, R21, R0, 0x2 ;  /* 0x000000001502b211 */ /* 0x000fc800078410ff */
[----:B------:R3:W-:Y:S01]  /*a4e0*/  @!P6 ST.E.64 [R6.64], R116 ;  /* 0x000000740600e985 */ /* 0x0007e2000c101b06 */
[----:B--2---:R-:W-:Y:S02]  /*a4f0*/  @!P3 LEA.HI.X R3, R21, R4, R22, 0x2, P2 ;  /* 0x000000041503b211 */ /* 0x004fe400010f1416 */
[----:B------:R-:W-:-:S03]  /*a500*/  ISETP.GE.AND P6, PT, R17, c[0x0][0x3c8], PT ;  /* 0x0000f20011007a0c */ /* 0x000fc60003fc6270 */
[----:B------:R2:W-:Y:S01]  /*a510*/  @!P3 ST.E.64 [R2.64], R132 ;  /* 0x000000840200b985 */ /* 0x0005e2000c101b06 */
[----:B------:R-:W-:Y:S02]  /*a520*/  ISETP.GE.AND P3, PT, R15, c[0x0][0x3c8], PT ;  /* 0x0000f2000f007a0c */ /* 0x000fe40003f66270 */
[----:B---3--:R-:W-:-:S04]  /*a530*/  @!P1 LEA R6, P2, R19, R0, 0x2 ;  /* 0x0000000013069211 */ /* 0x008fc800078410ff */
[----:B------:R-:W-:-:S03]  /*a540*/  @!P1 LEA.HI.X R7, R19, R4, R20, 0x2, P2 ;  /* 0x0000000413079211 */ /* 0x000fc600010f1414 */
[C---:B--2---:R-:W-:Y:S02]  /*a550*/  @!P6 LEA R2, P2, R17.reuse, R0, 0x2 ;  /* 0x000000001102e211 */ /* 0x044fe400078410ff */
[----:B------:R2:W-:Y:S01]  /*a560*/  @!P1 ST.E.64 [R6.64], R128 ;  /* 0x0000008006009985 */ /* 0x0005e2000c101b06 */
[----:B------:R-:W-:Y:S02]  /*a570*/  ISETP.GE.AND P1, PT, R8, c[0x0][0x3c8], PT ;  /* 0x0000f20008007a0c */ /* 0x000fe40003f26270 */
[----:B------:R-:W-:-:S05]  /*a580*/  @!P6 LEA.HI.X R3, R17, R4, R18, 0x2, P2 ;  /* 0x000000041103e211 */ /* 0x000fca00010f1412 */
[----:B------:R3:W-:Y:S01]  /*a590*/  @!P6 ST.E.64 [R2.64], R124 ;  /* 0x0000007c0200e985 */ /* 0x0007e2000c101b06 */
[----:B------:R-:W-:Y:S02]  /*a5a0*/  ISETP.GE.AND P6, PT, R13, c[0x0][0x3c8], PT ;  /* 0x0000f2000d007a0c */ /* 0x000fe40003fc6270 */
[----:B--2---:R-:W-:-:S04]  /*a5b0*/  @!P3 LEA R6, P2, R15, R0, 0x2 ;  /* 0x000000000f06b211 */ /* 0x004fc800078410ff */
[----:B------:R-:W-:Y:S02]  /*a5c0*/  @!P3 LEA.HI.X R7, R15, R4, R16, 0x2, P2 ;  /* 0x000000040f07b211 */ /* 0x000fe400010f1410 */
[----:B---3--:R-:W-:-:S03]  /*a5d0*/  @!P1 LEA R2, P2, R8, R0, 0x2 ;  /* 0x0000000008029211 */ /* 0x008fc600078410ff */
[----:B------:R2:W-:Y:S01]  /*a5e0*/  @!P3 ST.E.64 [R6.64], R136 ;  /* 0x000000880600b985 */ /* 0x0005e2000c101b06 */
[----:B------:R-:W-:Y:S02]  /*a5f0*/  ISETP.GE.AND P3, PT, R10, c[0x0][0x3c8], PT ;  /* 0x0000f2000a007a0c */ /* 0x000fe40003f66270 */
[----:B------:R-:W-:Y:S02]  /*a600*/  @!P1 LEA.HI.X R3, R8, R4, R9, 0x2, P2 ;  /* 0x0000000408039211 */ /* 0x000fe400010f1409 */
[----:B------:R-:W-:-:S03]  /*a610*/  @!P6 LEA R8, P2, R13, R0, 0x2 ;  /* 0x000000000d08e211 */ /* 0x000fc600078410ff */
[----:B------:R3:W-:Y:S01]  /*a620*/  @!P1 ST.E.64 [R2.64], R156 ;  /* 0x0000009c02009985 */ /* 0x0007e2000c101b06 */
[----:B------:R-:W-:Y:S02]  /*a630*/  ISETP.GE.AND P1, PT, R252, c[0x0][0x3c8], PT ;  /* 0x0000f200fc007a0c */ /* 0x000fe40003f26270 */
[----:B------:R-:W-:-:S05]  /*a640*/  @!P6 LEA.HI.X R9, R13, R4, R14, 0x2, P2 ;  /* 0x000000040d09e211 */ /* 0x000fca00010f140e */
[----:B------:R4:W-:Y:S01]  /*a650*/  @!P6 ST.E.64 [R8.64], R158 ;  /* 0x0000009e0800e985 */ /* 0x0009e2000c101b06 */
[----:B------:R-:W-:Y:S02]  /*a660*/  ISETP.GE.AND P6, PT, R251, c[0x0][0x3c8], PT ;  /* 0x0000f200fb007a0c */ /* 0x000fe40003fc6270 */
[----:B--2---:R-:W-:-:S04]  /*a670*/  @!P3 LEA R6, P2, R10, R0, 0x2 ;  /* 0x000000000a06b211 */ /* 0x004fc800078410ff */
[----:B------:R-:W-:Y:S02]  /*a680*/  @!P3 LEA.HI.X R7, R10, R4, R11, 0x2, P2 ;  /* 0x000000040a07b211 */ /* 0x000fe400010f140b */
[----:B------:R-:W-:Y:S02]  /*a690*/  SHF.R.S32.HI R10, RZ, 0x1f, R252 ;  /* 0x0000001fff0a7819 */ /* 0x000fe400000114fc */
[----:B---3--:R-:W-:Y:S01]  /*a6a0*/  @!P1 LEA R2, P2, R252, R0, 0x2 ;  /* 0x00000000fc029211 */ /* 0x008fe200078410ff */
[----:B------:R2:W-:Y:S01]  /*a6b0*/  @!P3 ST.E.64 [R6.64], R160 ;  /* 0x000000a00600b985 */ /* 0x0005e2000c101b06 */
[----:B------:R-:W-:Y:S02]  /*a6c0*/  ISETP.GE.AND P3, PT, R250, c[0x0][0x3c8], PT ;  /* 0x0000f200fa007a0c */ /* 0x000fe40003f66270 */
[----:B------:R-:W-:Y:S02]  /*a6d0*/  @!P1 LEA.HI.X R3, R252, R4, R10, 0x2, P2 ;  /* 0x00000004fc039211 */ /* 0x000fe400010f140a */
[----:B------:R-:W-:-:S02]  /*a6e0*/  ISETP.GE.AND P2, PT, R249, c[0x0][0x3c8], PT ;  /* 0x0000f200f9007a0c */ /* 0x000fc40003f46270 */
[----:B------:R-:W-:Y:S01]  /*a6f0*/  SHF.R.S32.HI R10, RZ, 0x1f, R251 ;  /* 0x0000001fff0a7819 */ /* 0x000fe200000114fb */
[----:B------:R3:W-:Y:S01]  /*a700*/  @!P1 ST.E.64 [R2.64], R84 ;  /* 0x0000005402009985 */ /* 0x0007e2000c101b06 */
[C---:B----4-:R-:W-:Y:S02]  /*a710*/  @!P6 LEA R8, P1, R251.reuse, R0, 0x2 ;  /* 0x00000000fb08e211 */ /* 0x050fe400078210ff */
[----:B------:R-:W-:Y:S02]  /*a720*/  SHF.R.S32.HI R11, RZ, 0x1f, R250 ;  /* 0x0000001fff0b7819 */ /* 0x000fe400000114fa */
[----:B------:R-:W-:Y:S02]  /*a730*/  @!P6 LEA.HI.X R9, R251, R4, R10, 0x2, P1 ;  /* 0x00000004fb09e211 */ /* 0x000fe400008f140a */
[----:B------:R-:W-:Y:S02]  /*a740*/  SHF.R.S32.HI R10, RZ, 0x1f, R249 ;  /* 0x0000001fff0a7819 */ /* 0x000fe400000114f9 */
[----:B--2---:R-:W-:-:S04]  /*a750*/  @!P3 LEA R6, P1, R250, R0, 0x2 ;  /* 0x00000000fa06b211 */ /* 0x004fc800078210ff */
[----:B------:R-:W-:Y:S02]  /*a760*/  @!P3 LEA.HI.X R7, R250, R4, R11, 0x2, P1 ;  /* 0x00000004fa07b211 */ /* 0x000fe400008f140b */
[C---:B---3--:R-:W-:Y:S01]  /*a770*/  @!P2 LEA R2, P1, R249.reuse, R0, 0x2 ;  /* 0x00000000f902a211 */ /* 0x048fe200078210ff */
[----:B------:R2:W-:Y:S03]  /*a780*/  @!P6 ST.E.64 [R8.64], R166 ;  /* 0x000000a60800e985 */ /* 0x0005e6000c101b06 */
[----:B------:R-:W-:Y:S01]  /*a790*/  @!P2 LEA.HI.X R3, R249, R4, R10, 0x2, P1 ;  /* 0x00000004f903a211 */ /* 0x000fe200008f140a */
[----:B------:R2:W-:Y:S04]  /*a7a0*/  @!P3 ST.E.64 [R6.64], R96 ;  /* 0x000000600600b985 */ /* 0x0005e8000c101b06 */
[----:B------:R2:W-:Y:S04]  /*a7b0*/  @!P2 ST.E.64 [R2.64], R80 ;  /* 0x000000500200a985 */ /* 0x0005e8000c101b06 */
.L_x_101:
[----:B------:R-:W-:Y:S05]  /*a7c0*/  BSYNC B0 ;  /* 0x0000000000007941 */ /* 0x000fea0003800000 */
.L_x_100:
[----:B------:R-:W-:Y:S05]  /*a7d0*/  BRA.DIV ~URZ, `(.L_x_102) ;  /* 0x00003e827f007947 */ /* 0x000fea000b800000 */
[----:B--2---:R2:W1:Y:S04]  /*a7e0*/  SHFL.IDX PT, R4, R5, 0x1, 0x1c1f ;  /* 0x003c1f0005047f89 */ /* 0x00446800000e0000 */
[----:B----4-:R2:W4:Y:S02]  /*a7f0*/  SHFL.IDX PT, R0, R12, 0x1, 0x1c1f ;  /* 0x003c1f000c007f89 */ /* 0x01052400000e0000 */
.L_x_176:
[----:B------:R-:W-:Y:S01]  /*a800*/  BSSY B0, `(.L_x_103) ;  /* 0x0000046000007945 */ /* 0x000fe20003800000 */
[----:B------:R-:W-:Y:S05]  /*a810*/  @P0 BRA `(.L_x_104) ;  /* 0x0000044000000947 */ /* 0x000fea0003800000 */
[----:B------:R-:W5:Y:S04]  /*a820*/  LDL R23, [R1+0x2c] ;  /* 0x00002c0001177983 */ /* 0x000f680000100800 */
[----:B--2---:R-:W2:Y:S04]  /*a830*/  LDL R21, [R1+0x18] ;  /* 0x0000180001157983 */ /* 0x004ea80000100800 */
[----:B---3--:R-:W3:Y:S04]  /*a840*/  LDL R19, [R1+0x14] ;  /* 0x0000140001137983 */ /* 0x008ee80000100800 */
[----:B----4-:R-:W4:Y:S04]  /*a850*/  LDL R17, [R1+0x10] ;  /* 0x0000100001117983 */ /* 0x010f280000100800 */
[----:B------:R-:W4:Y:S04]  /*a860*/  LDL R22, [R1+0x58] ;  /* 0x0000580001167983 */ /* 0x000f280000100800 */
[----:B------:R-:W4:Y:S04]  /*a870*/  LDL R15, [R1+0xc] ;  /* 0x00000c00010f7983 */ /* 0x000f280000100800 */
[----:B------:R-:W4:Y:S04]  /*a880*/  LDL R20, [R1+0x54] ;  /* 0x0000540001147983 */ /* 0x000f280000100800 */
[----:B------:R-:W4:Y:S04]  /*a890*/  LDL R13, [R1+0x8] ;  /* 0x00000800010d7983 */ /* 0x000f280000100800 */
[----:B------:R-:W4:Y:S04]  /*a8a0*/  LDL R18, [R1+0x50] ;  /* 0x0000500001127983 */ /* 0x000f280000100800 */
[----:B------:R-:W4:Y:S04]  /*a8b0*/  LDL R10, [R1+0x4] ;  /* 0x00000400010a7983 */ /* 0x000f280000100800 */
[----:B------:R-:W4:Y:S04]  /*a8c0*/  LDL R8, [R1] ;  /* 0x0000000001087983 */ /* 0x000f280000100800 */
[----:B------:R-:W4:Y:S04]  /*a8d0*/  LDL R16, [R1+0x4c] ;  /* 0x00004c0001107983 */ /* 0x000f280000100800 */
[----:B------:R-:W4:Y:S04]  /*a8e0*/  LDL R14, [R1+0x48] ;  /* 0x00004800010e7983 */ /* 0x000f280000100800 */
[----:B------:R-:W4:Y:S04]  /*a8f0*/  LDL R11, [R1+0x44] ;  /* 0x00004400010b7983 */ /* 0x000f280000100800 */
[----:B------:R-:W4:Y:S01]  /*a900*/  LDL R9, [R1+0x40] ;  /* 0x0000400001097983 */ /* 0x000f220000100800 */
[----:B-----5:R-:W-:-:S02]  /*a910*/  ISETP.GE.AND P2, PT, R23, c[0x0][0x3c8], PT ;  /* 0x0000f20017007a0c */ /* 0x020fc40003f46270 */
[----:B--2---:R-:W-:Y:S02]  /*a920*/  ISETP.GE.AND P6, PT, R21, c[0x0][0x3c8], PT ;  /* 0x0000f20015007a0c */ /* 0x004fe40003fc6270 */
[----:B---3--:R-:W-:-:S09]  /*a930*/  ISETP.GE.AND P1, PT, R19, c[0x0][0x3c8], PT ;  /* 0x0000f20013007a0c */ /* 0x008fd20003f26270 */
[----:B------:R-:W-:Y:S02]  /*a940*/  @!P2 IMAD.MOV.U32 R6, RZ, RZ, R0 ;  /* 0x000000ffff06a224 */ /* 0x000fe400078e0000 */
[----:B-1----:R-:W-:Y:S01]  /*a950*/  @!P2 IMAD.MOV.U32 R7, RZ, RZ, R4 ;  /* 0x000000ffff07a224 */ /* 0x002fe200078e0004 */
[----:B----4-:R-:W-:Y:S02]  /*a960*/  ISETP.GE.AND P0, PT, R17, c[0x0][0x3c8], PT ;  /* 0x0000f20011007a0c */ /* 0x010fe40003f06270 */
[----:B------:R-:W-:Y:S01]  /*a970*/  @!P6 LEA R2, P3, R21, R0, 0x2 ;  /* 0x000000001502e211 */ /* 0x000fe200078610ff */
[----:B------:R-:W-:-:S03]  /*a980*/  @!P2 IMAD.WIDE R6, R23, 0x4, R6 ;  /* 0x000000041706a825 */ /* 0x000fc600078e0206 */
[----:B------:R-:W-:Y:S02]  /*a990*/  @!P6 LEA.HI.X R3, R21, R4, R22, 0x2, P3 ;  /* 0x000000041503e211 */ /* 0x000fe400018f1416 */
[----:B------:R1:W-:Y:S01]  /*a9a0*/  @!P2 ST.E.64 [R6.64], R138 ;  /* 0x0000008a0600a985 */ /* 0x0003e2000c101b06 */
[----:B------:R-:W-:-:S03]  /*a9b0*/  ISETP.GE.AND P2, PT, R15, c[0x0][0x3c8], PT ;  /* 0x0000f2000f007a0c */ /* 0x000fc60003f46270 */
[----:B------:R2:W-:Y:S01]  /*a9c0*/  @!P6 ST.E.64 [R2.64], R162 ;  /* 0x000000a20200e985 */ /* 0x0005e2000c101b06 */
[----:B------:R-:W-:Y:S02]  /*a9d0*/  ISETP.GE.AND P6, PT, R13, c[0x0][0x3c8], PT ;  /* 0x0000f2000d007a0c */ /* 0x000fe40003fc6270 */
[----:B-1----:R-:W-:-:S04]  /*a9e0*/  @!P1 LEA R6, P3, R19, R0, 0x2 ;  /* 0x0000000013069211 */ /* 0x002fc800078610ff */
[----:B------:R-:W-:Y:S02]  /*a9f0*/  @!P1 LEA.HI.X R7, R19, R4, R20, 0x2, P3 ;  /* 0x0000000413079211 */ /* 0x000fe400018f1414 */
[----:B--2---:R-:W-:-:S03]  /*aa00*/  @!P0 LEA R2, P3, R17, R0, 0x2 ;  /* 0x0000000011028211 */ /* 0x004fc600078610ff */
[----:B------:R1:W-:Y:S01]  /*aa10*/  @!P1 ST.E.64 [R6.64], R164 ;  /* 0x000000a406009985 */ /* 0x0003e2000c101b06 */
[----:B------:R-:W-:Y:S02]  /*aa20*/  @!P0 LEA.HI.X R3, R17, R4, R18, 0x2, P3 ;  /* 0x0000000411038211 */ /* 0x000fe400018f1412 */
        /* <DEDUP_REMOVED lines=10> */
[----:B------:R-:W-:Y:S02]  /*aad0*/  SHF.R.S32.HI R13, RZ, 0x1f, R251 ;  /* 0x0000001fff0d7819 */ /* 0x000fe400000114fb */
[----:B-1----:R-:W-:-:S04]  /*aae0*/  @!P1 LEA R6, P2, R10, R0, 0x2 ;  /* 0x000000000a069211 */ /* 0x002fc800078410ff */
[----:B------:R-:W-:Y:S02]  /*aaf0*/  @!P1 LEA.HI.X R7, R10, R4, R11, 0x2, P2 ;  /* 0x000000040a079211 */ /* 0x000fe400010f140b */
[C---:B--2---:R-:W-:Y:S02]  /*ab00*/  @!P0 LEA R2, P6, R8.reuse, R0, 0x2 ;  /* 0x0000000008028211 */ /* 0x044fe400078c10ff */
[----:B------:R-:W-:Y:S01]  /*ab10*/  ISETP.GE.AND P2, PT, R251, c[0x0][0x3c8], PT ;  /* 0x0000f200fb007a0c */ /* 0x000fe20003f46270 */
[----:B------:R1:W-:Y:S01]  /*ab20*/  @!P1 ST.E.64 [R6.64], R130 ;  /* 0x0000008206009985 */ /* 0x0003e2000c101b06 */
[----:B------:R-:W-:Y:S02]  /*ab30*/  @!P0 LEA.HI.X R3, R8, R4, R9, 0x2, P6 ;  /* 0x0000000408038211 */ /* 0x000fe400030f1409 */
[----:B------:R-:W-:Y:S02]  /*ab40*/  ISETP.GE.AND P1, PT, R250, c[0x0][0x3c8], PT ;  /* 0x0000f200fa007a0c */ /* 0x000fe40003f26270 */
[----:B------:R-:W-:Y:S01]  /*ab50*/  @!P3 LEA R10, P6, R252, R0, 0x2 ;  /* 0x00000000fc0ab211 */ /* 0x000fe200078c10ff */
[----:B------:R2:W-:Y:S01]  /*ab60*/  @!P0 ST.E.64 [R2.64], R134 ;  /* 0x0000008602008985 */ /* 0x0005e2000c101b06 */
[----:B------:R-:W-:-:S02]  /*ab70*/  SHF.R.S32.HI R8, RZ, 0x1f, R252 ;  /* 0x0000001fff087819 */ /* 0x000fc400000114fc */
[----:B------:R-:W-:Y:S02]  /*ab80*/  ISETP.GE.AND P0, PT, R249, c[0x0][0x3c8], PT ;  /* 0x0000f200f9007a0c */ /* 0x000fe40003f06270 */
[----:B------:R-:W-:Y:S02]  /*ab90*/  @!P3 LEA.HI.X R11, R252, R4, R8, 0x2, P6 ;  /* 0x00000004fc0bb211 */ /* 0x000fe400030f1408 */
[C---:B------:R-:W-:Y:S02]  /*aba0*/  @!P2 LEA R8, P6, R251.reuse, R0, 0x2 ;  /* 0x00000000fb08a211 */ /* 0x040fe400078c10ff */
[----:B------:R-:W-:Y:S02]  /*abb0*/  SHF.R.S32.HI R14, RZ, 0x1f, R250 ;  /* 0x0000001fff0e7819 */ /* 0x000fe400000114fa */
[----:B------:R-:W-:Y:S02]  /*abc0*/  @!P2 LEA.HI.X R9, R251, R4, R13, 0x2, P6 ;  /* 0x00000004fb09a211 */ /* 0x000fe400030f140d */
[----:B------:R-:W-:-:S02]  /*abd0*/  SHF.R.S32.HI R13, RZ, 0x1f, R249 ;  /* 0x0000001fff0d7819 */ /* 0x000fc400000114f9 */
[----:B-1----:R-:W-:-:S04]  /*abe0*/  @!P1 LEA R6, P6, R250, R0, 0x2 ;  /* 0x00000000fa069211 */ /* 0x002fc800078c10ff */
[----:B------:R-:W-:Y:S02]  /*abf0*/  @!P1 LEA.HI.X R7, R250, R4, R14, 0x2, P6 ;  /* 0x00000004fa079211 */ /* 0x000fe400030f140e */
[C---:B--2---:R-:W-:Y:S01]  /*ac00*/  @!P0 LEA R2, P6, R249.reuse, R0, 0x2 ;  /* 0x00000000f9028211 */ /* 0x044fe200078c10ff */
[----:B------:R1:W-:Y:S03]  /*ac10*/  @!P3 ST.E.64 [R10.64], R168 ;  /* 0x000000a80a00b985 */ /* 0x0003e6000c101b06 */
[----:B------:R-:W-:Y:S01]  /*ac20*/  @!P0 LEA.HI.X R3, R249, R4, R13, 0x2, P6 ;  /* 0x00000004f9038211 */ /* 0x000fe200030f140d */
[----:B------:R1:W-:Y:S04]  /*ac30*/  @!P2 ST.E.64 [R8.64], R98 ;  /* 0x000000620800a985 */ /* 0x0003e8000c101b06 */
[----:B------:R1:W-:Y:S04]  /*ac40*/  @!P1 ST.E.64 [R6.64], R86 ;  /* 0x0000005606009985 */ /* 0x0003e8000c101b06 */
[----:B------:R1:W-:Y:S02]  /*ac50*/  @!P0 ST.E.64 [R2.64], R82 ;  /* 0x0000005202008985 */ /* 0x0003e4000c101b06 */
.L_x_104:
[----:B------:R-:W-:Y:S05]  /*ac60*/  BSYNC B0 ;  /* 0x0000000000007941 */ /* 0x000fea0003800000 */
.L_x_103:
[----:B------:R-:W-:Y:S05]  /*ac70*/  BRA.DIV ~URZ, `(.L_x_105) ;  /* 0x00003ab27f007947 */ /* 0x000fea000b800000 */
[----:B-1----:R1:W2:Y:S02]  /*ac80*/  SHFL.IDX PT, R4, R5, 0x2, 0x1c1f ;  /* 0x005c1f0005047f89 */ /* 0x0022a400000e0000 */
.L_x_177:
[----:B------:R-:W-:Y:S05]  /*ac90*/  BRA.DIV ~URZ, `(.L_x_106) ;  /* 0x00003b027f007947 */ /* 0x000fea000b800000 */
[----:B----4-:R4:W1:Y:S02]  /*aca0*/  SHFL.IDX PT, R0, R12, 0x2, 0x1c1f ;  /* 0x005c1f000c007f89 */ /* 0x01086400000e0000 */
.L_x_178:
        /* <DEDUP_REMOVED lines=15> */
[----:B------:R-:W2:Y:S04]  /*ada0*/  LDL R14, [R1+0x44] ;  /* 0x00004400010e7983 */ /* 0x000ea80000100800 */
[----:B------:R-:W2:Y:S01]  /*adb0*/  LDL R11, [R1+0x40] ;  /* 0x00004000010b7983 */ /* 0x000ea20000100800 */
[----:B-----5:R-:W-:-:S02]  /*adc0*/  ISETP.GE.AND P0, PT, R23, c[0x0][0x3c8], PT ;  /* 0x0000f20017007a0c */ /* 0x020fc40003f06270 */
[----:B---3--:R-:W-:Y:S02]  /*add0*/  ISETP.GE.AND P1, PT, R21, c[0x0][0x3c8], PT ;  /* 0x0000f20015007a0c */ /* 0x008fe40003f26270 */
[----:B----4-:R-:W-:Y:S02]  /*ade0*/  ISETP.GE.AND P2, PT, R19, c[0x0][0x3c8], PT ;  /* 0x0000f20013007a0c */ /* 0x010fe40003f46270 */
[----:B--2---:R-:W-:-:S07]  /*adf0*/  ISETP.GE.AND P4, PT, R8, c[0x0][0x3c8], PT ;  /* 0x0000f20008007a0c */ /* 0x004fce0003f86270 */
[----:B-1----:R-:W-:Y:S02]  /*ae00*/  @!P0 IMAD.MOV.U32 R6, RZ, RZ, R0 ;  /* 0x000000ffff068224 */ /* 0x002fe400078e0000 */
[----:B------:R-:W-:Y:S01]  /*ae10*/  @!P0 IMAD.MOV.U32 R7, RZ, RZ, R4 ;  /* 0x000000ffff078224 */ /* 0x000fe200078e0004 */
[----:B------:R-:W-:-:S03]  /*ae20*/  @!P1 LEA R2, P3, R21, R0, 0x2 ;  /* 0x0000000015029211 */ /* 0x000fc600078610ff */
[----:B------:R-:W-:Y:S01]  /*ae30*/  @!P0 IMAD.WIDE R6, R23, 0x4, R6 ;  /* 0x0000000417068825 */ /* 0x000fe200078e0206 */
[----:B------:R-:W-:Y:S02]  /*ae40*/  @!P1 LEA.HI.X R3, R21, R4, R22, 0x2, P3 ;  /* 0x0000000415039211 */ /* 0x000fe400018f1416 */
[----:B------:R-:W-:Y:S02]  /*ae50*/  ISETP.GE.AND P3, PT, R17, c[0x0][0x3c8], PT ;  /* 0x0000f20011007a0c */ /* 0x000fe40003f66270 */
[----:B------:R1:W-:Y:S04]  /*ae60*/  @!P0 ST.E.64 [R6.64], R30 ;  /* 0x0000001e06008985 */ /* 0x0003e8000c101b06 */
[----:B------:R2:W-:Y:S01]  /*ae70*/  @!P1 ST.E.64 [R2.64], R32 ;  /* 0x0000002002009985 */ /* 0x0005e2000c101b06 */
[----:B------:R-:W-:-:S02]  /*ae80*/  ISETP.GE.AND P1, PT, R15, c[0x0][0x3c8], PT ;  /* 0x0000f2000f007a0c */ /* 0x000fc40003f26270 */
[CC--:B-1----:R-:W-:Y:S02]  /*ae90*/  @!P2 LEA R6, P0, R19.reuse, R0.reuse, 0x2 ;  /* 0x000000001306a211 */ /* 0x0c2fe400078010ff */
[C---:B--2---:R-:W-:Y:S02]  /*aea0*/  @!P4 LEA R2, P6, R8.reuse, R0, 0x2 ;  /* 0x000000000802c211 */ /* 0x044fe400078c10ff */
[-C--:B------:R-:W-:Y:S02]  /*aeb0*/  @!P2 LEA.HI.X R7, R19, R4.reuse, R20, 0x2, P0 ;  /* 0x000000041307a211 */ /* 0x080fe400000f1414 */
[----:B------:R-:W-:Y:S02]  /*aec0*/  ISETP.GE.AND P0, PT, R13, c[0x0][0x3c8], PT ;  /* 0x0000f2000d007a0c */ /* 0x000fe40003f06270 */
[----:B------:R-:W-:Y:S01]  /*aed0*/  @!P4 LEA.HI.X R3, R8, R4, R9, 0x2, P6 ;  /* 0x000000040803c211 */ /* 0x000fe200030f1409 */
[----:B------:R1:W-:Y:S01]  /*aee0*/  @!P2 ST.E.64 [R6.64], R34 ;  /* 0x000000220600a985 */ /* 0x0003e2000c101b06 */
[----:B------:R-:W-:-:S03]  /*aef0*/  @!P3 LEA R8, P2, R17, R0, 0x2 ;  /* 0x000000001108b211 */ /* 0x000fc600078410ff */
[----:B------:R2:W-:Y:S01]  /*af00*/  @!P4 ST.E.64 [R2.64], R36 ;  /* 0x000000240200c985 */ /* 0x0005e2000c101b06 */
[----:B------:R-:W-:Y:S02]  /*af10*/  ISETP.GE.AND P4, PT, R10, c[0x0][0x3c8], PT ;  /* 0x0000f2000a007a0c */ /* 0x000fe40003f86270 */
[----:B------:R-:W-:-:S05]  /*af20*/  @!P3 LEA.HI.X R9, R17, R4, R18, 0x2, P2 ;  /* 0x000000041109b211 */ /* 0x000fca00010f1412 */
[----:B------:R-:W-:Y:S01]  /*af30*/  @!P3 ST.E.64 [R8.64], R52 ;  /* 0x000000340800b985 */ /* 0x000fe2000c101b06 */
[----:B------:R-:W-:Y:S02]  /*af40*/  ISETP.GE.AND P3, PT, R252, c[0x0][0x3c8], PT ;  /* 0x0000f200fc007a0c */ /* 0x000fe40003f66270 */
[-C--:B-1----:R-:W-:Y:S02]  /*af50*/  @!P0 LEA R6, P2, R13, R0.reuse, 0x2 ;  /* 0x000000000d068211 */ /* 0x082fe400078410ff */
[----:B--2---:R-:W-:Y:S02]  /*af60*/  @!P1 LEA R2, P6, R15, R0, 0x2 ;  /* 0x000000000f029211 */ /* 0x004fe400078c10ff */
[-C--:B------:R-:W-:Y:S02]  /*af70*/  @!P0 LEA.HI.X R7, R13, R4.reuse, R14, 0x2, P2 ;  /* 0x000000040d078211 */ /* 0x080fe400010f140e */
[----:B------:R-:W-:Y:S02]  /*af80*/  @!P1 LEA.HI.X R3, R15, R4, R16, 0x2, P6 ;  /* 0x000000040f039211 */ /* 0x000fe400030f1410 */
[----:B------:R-:W-:-:S03]  /*af90*/  ISETP.GE.AND P2, PT, R251, c[0x0][0x3c8], PT ;  /* 0x0000f200fb007a0c */ /* 0x000fc60003f46270 */
[----:B------:R1:W-:Y:S01]  /*afa0*/  @!P1 ST.E.64 [R2.64], R40 ;  /* 0x0000002802009985 */ /* 0x0003e2000c101b06 */
[----:B------:R-:W-:-:S03]  /*afb0*/  ISETP.GE.AND P1, PT, R250, c[0x0][0x3c8], PT ;  /* 0x0000f200fa007a0c */ /* 0x000fc60003f26270 */
[----:B------:R2:W-:Y:S01]  /*afc0*/  @!P0 ST.E.64 [R6.64], R42 ;  /* 0x0000002a06008985 */ /* 0x0005e2000c101b06 */
[----:B------:R-:W-:Y:S02]  /*afd0*/  ISETP.GE.AND P0, PT, R249, c[0x0][0x3c8], PT ;  /* 0x0000f200f9007a0c */ /* 0x000fe40003f06270 */
[----:B------:R-:W-:Y:S02]  /*afe0*/  SHF.R.S32.HI R13, RZ, 0x1f, R252 ;  /* 0x0000001fff0d7819 */ /* 0x000fe400000114fc */
[----:B------:R-:W-:Y:S02]  /*aff0*/  SHF.R.S32.HI R15, RZ, 0x1f, R251 ;  /* 0x0000001fff0f7819 */ /* 0x000fe400000114fb */
[----:B------:R-:W-:Y:S02]  /*b000*/  SHF.R.S32.HI R14, RZ, 0x1f, R250 ;  /* 0x0000001fff0e7819 */ /* 0x000fe400000114fa */
[----:B-1----:R-:W-:-:S04]  /*b010*/  @!P4 LEA R2, P6, R10, R0, 0x2 ;  /* 0x000000000a02c211 */ /* 0x002fc800078c10ff */
[----:B------:R-:W-:Y:S02]  /*b020*/  @!P4 LEA.HI.X R3, R10, R4, R11, 0x2, P6 ;  /* 0x000000040a03c211 */ /* 0x000fe400030f140b */
[----:B------:R-:W-:-:S03]  /*b030*/  @!P3 LEA R10, P6, R252, R0, 0x2 ;  /* 0x00000000fc0ab211 */ /* 0x000fc600078c10ff */
[----:B------:R1:W-:Y:S01]  /*b040*/  @!P4 ST.E.64 [R2.64], R44 ;  /* 0x0000002c0200c985 */ /* 0x0003e2000c101b06 */
[C---:B------:R-:W-:Y:S02]  /*b050*/  @!P2 LEA R8, P4, R251.reuse, R0, 0x2 ;  /* 0x00000000fb08a211 */ /* 0x040fe400078810ff */
[----:B------:R-:W-:Y:S02]  /*b060*/  @!P3 LEA.HI.X R11, R252, R4, R13, 0x2, P6 ;  /* 0x00000004fc0bb211 */ /* 0x000fe400030f140d */
[C---:B--2---:R-:W-:Y:S02]  /*b070*/  @!P1 LEA R6, P6, R250.reuse, R0, 0x2 ;  /* 0x00000000fa069211 */ /* 0x044fe400078c10ff */
[-C--:B------:R-:W-:Y:S02]  /*b080*/  @!P2 LEA.HI.X R9, R251, R4.reuse, R15, 0x2, P4 ;  /* 0x00000004fb09a211 */ /* 0x080fe400020f140f */
[----:B------:R-:W-:Y:S02]  /*b090*/  SHF.R.S32.HI R13, RZ, 0x1f, R249 ;  /* 0x0000001fff0d7819 */ /* 0x000fe400000114f9 */
[----:B------:R-:W-:Y:S01]  /*b0a0*/  @!P1 LEA.HI.X R7, R250, R4, R14, 0x2, P6 ;  /* 0x00000004fa079211 */ /* 0x000fe200030f140e */
[----:B------:R2:W-:Y:S04]  /*b0b0*/  @!P3 ST.E.64 [R10.64], R68 ;  /* 0x000000440a00b985 */ /* 0x0005e8000c101b06 */
[----:B------:R2:W-:Y:S04]  /*b0c0*/  @!P2 ST.E.64 [R8.64], R60 ;  /* 0x0000003c0800a985 */ /* 0x0005e8000c101b06 */
[----:B------:R2:W-:Y:S01]  /*b0d0*/  @!P1 ST.E.64 [R6.64], R46 ;  /* 0x0000002e06009985 */ /* 0x0005e2000c101b06 */
[----:B-1----:R-:W-:-:S04]  /*b0e0*/  @!P0 LEA R2, P4, R249, R0, 0x2 ;  /* 0x00000000f9028211 */ /* 0x002fc800078810ff */
[----:B------:R-:W-:-:S05]  /*b0f0*/  @!P0 LEA.HI.X R3, R249, R4, R13, 0x2, P4 ;  /* 0x00000004f9038211 */ /* 0x000fca00020f140d */
[----:B------:R2:W-:Y:S04]  /*b100*/  @!P0 ST.E.64 [R2.64], R26 ;  /* 0x0000001a02008985 */ /* 0x0005e8000c101b06 */
.L_x_108:
[----:B------:R-:W-:Y:S05]  /*b110*/  BSYNC B0 ;  /* 0x0000000000007941 */ /* 0x000fea0003800000 */
.L_x_107:
[----:B------:R-:W-:Y:S05]  /*b120*/  BRA.DIV ~URZ, `(.L_x_109) ;  /* 0x000036e27f007947 */ /* 0x000fea000b800000 */
[----:B--2---:R2:W3:Y:S04]  /*b130*/  SHFL.IDX PT, R4, R5, 0x3, 0x1c1f ;  /* 0x007c1f0005047f89 */ /* 0x0044e800000e0000 */
[----:B-1----:R2:W1:Y:S02]  /*b140*/  SHFL.IDX PT, R0, R12, 0x3, 0x1c1f ;  /* 0x007c1f000c007f89 */ /* 0x00246400000e0000 */
.L_x_179:
[----:B------:R-:W-:Y:S05]  /*b150*/  @P5 BRA `(.L_x_97) ;  /* 0x0000114000005947 */ /* 0x000fea0003800000 */
[----:B------:R-:W5:Y:S04]  /*b160*/  LDL R21, [R1+0x2c] ;  /* 0x00002c0001157983 */ /* 0x000f680000100800 */
[----:B--2---:R-:W2:Y:S04]  /*b170*/  LDL R8, [R1+0x18] ;  /* 0x0000180001087983 */ /* 0x004ea80000100800 */
[----:B----4-:R-:W4:Y:S04]  /*b180*/  LDL R19, [R1+0x14] ;  /* 0x0000140001137983 */ /* 0x010f280000100800 */
[----:B---3--:R-:W3:Y:S04]  /*b190*/  LDL R17, [R1+0x10] ;  /* 0x0000100001117983 */ /* 0x008ee80000100800 */
[----:B------:R-:W3:Y:S04]  /*b1a0*/  LDL R15, [R1+0xc] ;  /* 0x00000c00010f7983 */ /* 0x000ee80000100800 */
[----:B------:R-:W3:Y:S04]  /*b1b0*/  LDL R9, [R1+0x58] ;  /* 0x0000580001097983 */ /* 0x000ee80000100800 */
[----:B------:R-:W3:Y:S04]  /*b1c0*/  LDL R13, [R1+0x8] ;  /* 0x00000800010d7983 */ /* 0x000ee80000100800 */
[----:B------:R-:W3:Y:S04]  /*b1d0*/  LDL R20, [R1+0x54] ;  /* 0x0000540001147983 */ /* 0x000ee80000100800 */
[----:B------:R-:W3:Y:S04]  /*b1e0*/  LDL R18, [R1+0x50] ;  /* 0x0000500001127983 */ /* 0x000ee80000100800 */
[----:B------:R-:W3:Y:S04]  /*b1f0*/  LDL R16, [R1+0x4c] ;  /* 0x00004c0001107983 */ /* 0x000ee80000100800 */
[----:B------:R-:W3:Y:S04]  /*b200*/  LDL R10, [R1+0x4] ;  /* 0x00000400010a7983 */ /* 0x000ee80000100800 */
[----:B------:R-:W3:Y:S04]  /*b210*/  LDL R5, [R1] ;  /* 0x0000000001057983 */ /* 0x000ee80000100800 */
[----:B------:R-:W3:Y:S04]  /*b220*/  LDL R14, [R1+0x48] ;  /* 0x00004800010e7983 */ /* 0x000ee80000100800 */
[----:B------:R-:W3:Y:S04]  /*b230*/  LDL R11, [R1+0x44] ;  /* 0x00004400010b7983 */ /* 0x000ee80000100800 */
[----:B------:R-:W3:Y:S01]  /*b240*/  LDL R12, [R1+0x40] ;  /* 0x00004000010c7983 */ /* 0x000ee20000100800 */
[----:B-----5:R-:W-:-:S02]  /*b250*/  ISETP.GE.AND P4, PT, R21, c[0x0][0x3c8], PT ;  /* 0x0000f20015007a0c */ /* 0x020fc40003f86270 */
[----:B--2---:R-:W-:Y:S02]  /*b260*/  ISETP.GE.AND P3, PT, R8, c[0x0][0x3c8], PT ;  /* 0x0000f20008007a0c */ /* 0x004fe40003f66270 */
[----:B----4-:R-:W-:Y:S02]  /*b270*/  ISETP.GE.AND P2, PT, R19, c[0x0][0x3c8], PT ;  /* 0x0000f20013007a0c */ /* 0x010fe40003f46270 */
[----:B---3--:R-:W-:-:S07]  /*b280*/  ISETP.GE.AND P1, PT, R17, c[0x0][0x3c8], PT ;  /* 0x0000f20011007a0c */ /* 0x008fce0003f26270 */
[----:B-1----:R-:W-:Y:S02]  /*b290*/  @!P4 IMAD.MOV.U32 R6, RZ, RZ, R0 ;  /* 0x000000ffff06c224 */ /* 0x002fe400078e0000 */
[----:B------:R-:W-:Y:S01]  /*b2a0*/  @!P4 IMAD.MOV.U32 R7, RZ, RZ, R4 ;  /* 0x000000ffff07c224 */ /* 0x000fe200078e0004 */
[----:B------:R-:W-:Y:S02]  /*b2b0*/  ISETP.GE.AND P0, PT, R15, c[0x0][0x3c8], PT ;  /* 0x0000f2000f007a0c */ /* 0x000fe40003f06270 */
[----:B------:R-:W-:Y:S01]  /*b2c0*/  @!P3 LEA R2, P5, R8, R0, 0x2 ;  /* 0x000000000802b211 */ /* 0x000fe200078a10ff */
[----:B------:R-:W-:-:S03]  /*b2d0*/  @!P4 IMAD.WIDE R6, R21, 0x4, R6 ;  /* 0x000000041506c825 */ /* 0x000fc600078e0206 */
[----:B------:R-:W-:Y:S02]  /*b2e0*/  @!P3 LEA.HI.X R3, R8, R4, R9, 0x2, P5 ;  /* 0x000000040803b211 */ /* 0x000fe400028f1409 */
[----:B------:R1:W-:Y:S01]  /*b2f0*/  @!P4 ST.E.64 [R6.64], R64 ;  /* 0x000000400600c985 */ /* 0x0003e2000c101b06 */
[----:B------:R-:W-:Y:S02]  /*b300*/  ISETP.GE.AND P4, PT, R13, c[0x0][0x3c8], PT ;  /* 0x0000f2000d007a0c */ /* 0x000fe40003f86270 */
[C---:B------:R-:W-:Y:S01]  /*b310*/  @!P2 LEA R8, P5, R19.reuse, R0, 0x2 ;  /* 0x000000001308a211 */ /* 0x040fe200078a10ff */
[----:B------:R2:W-:Y:S03]  /*b320*/  @!P3 ST.E.64 [R2.64], R50 ;  /* 0x000000320200b985 */ /* 0x0005e6000c101b06 */
[----:B------:R-:W-:-:S05]  /*b330*/  @!P2 LEA.HI.X R9, R19, R4, R20, 0x2, P5 ;  /* 0x000000041309a211 */ /* 0x000fca00028f1414 */
[----:B------:R-:W-:Y:S01]  /*b340*/  @!P2 ST.E.64 [R8.64], R70 ;  /* 0x000000460800a985 */ /* 0x000fe2000c101b06 */
[----:B------:R-:W-:Y:S02]  /*b350*/  ISETP.GE.AND P5, PT, R10, c[0x0][0x3c8], PT ;  /* 0x0000f2000a007a0c */ /* 0x000fe40003fa6270 */
[-C--:B-1----:R-:W-:Y:S02]  /*b360*/  @!P1 LEA R6, P6, R17, R0.reuse, 0x2 ;  /* 0x0000000011069211 */ /* 0x082fe400078c10ff */
[----:B--2---:R-:W-:Y:S02]  /*b370*/  @!P0 LEA R2, P3, R15, R0, 0x2 ;  /* 0x000000000f028211 */ /* 0x004fe400078610ff */
[-C--:B------:R-:W-:Y:S02]  /*b380*/  @!P1 LEA.HI.X R7, R17, R4.reuse, R18, 0x2, P6 ;  /* 0x0000000411079211 */ /* 0x080fe400030f1412 */
[----:B------:R-:W-:Y:S02]  /*b390*/  @!P0 LEA.HI.X R3, R15, R4, R16, 0x2, P3 ;  /* 0x000000040f038211 */ /* 0x000fe400018f1410 */
[----:B------:R-:W-:Y:S01]  /*b3a0*/  ISETP.GE.AND P3, PT, R5, c[0x0][0x3c8], PT ;  /* 0x0000f20005007a0c */ /* 0x000fe20003f66270 */
[----:B------:R1:W-:Y:S04]  /*b3b0*/  @!P1 ST.E.64 [R6.64], R66 ;  /* 0x0000004206009985 */ /* 0x0003e8000c101b06 */
[----:B------:R2:W-:Y:S01]  /*b3c0*/  @!P0 ST.E.64 [R2.64], R38 ;  /* 0x0000002602008985 */ /* 0x0005e2000c101b06 */
[----:B------:R-:W-:-:S02]  /*b3d0*/  ISETP.GE.AND P2, PT, R252, c[0x0][0x3c8], PT ;  /* 0x0000f200fc007a0c */ /* 0x000fc40003f46270 */
[----:B------:R-:W-:Y:S02]  /*b3e0*/  ISETP.GE.AND P1, PT, R251, c[0x0][0x3c8], PT ;  /* 0x0000f200fb007a0c */ /* 0x000fe40003f26270 */
[----:B-1----:R-:W-:-:S04]  /*b3f0*/  @!P4 LEA R6, P0, R13, R0, 0x2 ;  /* 0x000000000d06c211 */ /* 0x002fc800078010ff */
[----:B------:R-:W-:Y:S02]  /*b400*/  @!P4 LEA.HI.X R7, R13, R4, R14, 0x2, P0 ;  /* 0x000000040d07c211 */ /* 0x000fe400000f140e */
[----:B------:R-:W-:Y:S02]  /*b410*/  ISETP.GE.AND P0, PT, R250, c[0x0][0x3c8], PT ;  /* 0x0000f200fa007a0c */ /* 0x000fe40003f06270 */
[C---:B--2---:R-:W-:Y:S01]  /*b420*/  @!P5 LEA R2, P6, R10.reuse, R0, 0x2 ;  /* 0x000000000a02d211 */ /* 0x044fe200078c10ff */
[----:B------:R1:W-:Y:S03]  /*b430*/  @!P4 ST.E.64 [R6.64], R54 ;  /* 0x000000360600c985 */ /* 0x0003e6000c101b06 */
[----:B------:R-:W-:Y:S02]  /*b440*/  @!P5 LEA.HI.X R3, R10, R4, R11, 0x2, P6 ;  /* 0x000000040a03d211 */ /* 0x000fe400030f140b */
[----:B------:R-:W-:-:S02]  /*b450*/  @!P3 LEA R10, P4, R5, R0, 0x2 ;  /* 0x00000000050ab211 */ /* 0x000fc400078810ff */
[C---:B------:R-:W-:Y:S01]  /*b460*/  @!P2 LEA R8, P6, R252.reuse, R0, 0x2 ;  /* 0x00000000fc08a211 */ /* 0x040fe200078c10ff */
[----:B------:R2:W-:Y:S01]  /*b470*/  @!P5 ST.E.64 [R2.64], R56 ;  /* 0x000000380200d985 */ /* 0x0005e2000c101b06 */
[-C--:B------:R-:W-:Y:S02]  /*b480*/  @!P3 LEA.HI.X R11, R5, R4.reuse, R12, 0x2, P4 ;  /* 0x00000004050bb211 */ /* 0x080fe400020f140c */
[----:B------:R-:W-:Y:S02]  /*b490*/  SHF.R.S32.HI R13, RZ, 0x1f, R252 ;  /* 0x0000001fff0d7819 */ /* 0x000fe400000114fc */
[----:B------:R-:W-:Y:S02]  /*b4a0*/  SHF.R.S32.HI R12, RZ, 0x1f, R251 ;  /* 0x0000001fff0c7819 */ /* 0x000fe400000114fb */
[----:B------:R-:W-:Y:S02]  /*b4b0*/  SHF.R.S32.HI R5, RZ, 0x1f, R250 ;  /* 0x0000001fff057819 */ /* 0x000fe400000114fa */
[----:B------:R-:W-:Y:S01]  /*b4c0*/  @!P2 LEA.HI.X R9, R252, R4, R13, 0x2, P6 ;  /* 0x00000004fc09a211 */ /* 0x000fe200030f140d */
[----:B------:R3:W-:Y:S01]  /*b4d0*/  @!P3 ST.E.64 [R10.64], R72 ;  /* 0x000000480a00b985 */ /* 0x0007e2000c101b06 */
[----:B-1----:R-:W-:-:S04]  /*b4e0*/  @!P1 LEA R6, P5, R251, R0, 0x2 ;  /* 0x00000000fb069211 */ /* 0x002fc800078a10ff */
[----:B------:R-:W-:Y:S02]  /*b4f0*/  @!P1 LEA.HI.X R7, R251, R4, R12, 0x2, P5 ;  /* 0x00000004fb079211 */ /* 0x000fe400028f140c */
[C---:B--2---:R-:W-:Y:S01]  /*b500*/  @!P0 LEA R2, P4, R250.reuse, R0, 0x2 ;  /* 0x00000000fa028211 */ /* 0x044fe200078810ff */
[----:B------:R3:W-:Y:S03]  /*b510*/  @!P2 ST.E.64 [R8.64], R62 ;  /* 0x0000003e0800a985 */ /* 0x0007e6000c101b06 */
[----:B------:R-:W-:Y:S01]  /*b520*/  @!P0 LEA.HI.X R3, R250, R4, R5, 0x2, P4 ;  /* 0x00000004fa038211 */ /* 0x000fe200020f1405 */
[----:B------:R3:W-:Y:S04]  /*b530*/  @!P1 ST.E.64 [R6.64], R58 ;  /* 0x0000003a06009985 */ /* 0x0007e8000c101b06 */
[----:B------:R3:W-:Y:S01]  /*b540*/  @!P0 ST.E.64 [R2.64], R48 ;  /* 0x0000003002008985 */ /* 0x0007e2000c101b06 */
[----:B------:R-:W-:-:S13]  /*b550*/  ISETP.GE.AND P0, PT, R249, c[0x0][0x3c8], PT ;  /* 0x0000f200f9007a0c */ /* 0x000fda0003f06270 */
[----:B------:R-:W-:Y:S05]  /*b560*/  @P0 BRA `(.L_x_97) ;  /* 0x00000d3000000947 */ /* 0x000fea0003800000 */
[----:B------:R-:W-:Y:S02]  /*b570*/  SHF.R.S32.HI R5, RZ, 0x1f, R249 ;  /* 0x0000001fff057819 */ /* 0x000fe400000114f9 */
[----:B---3--:R-:W-:-:S04]  /*b580*/  LEA R2, P0, R249, R0, 0x2 ;  /* 0x00000000f9027211 */ /* 0x008fc800078010ff */
[----:B------:R-:W-:-:S05]  /*b590*/  LEA.HI.X R3, R249, R4, R5, 0x2, P0 ;  /* 0x00000004f9037211 */ /* 0x000fca00000f1405 */
[----:B------:R1:W-:Y:S01]  /*b5a0*/  ST.E.64 [R2.64], R28 ;  /* 0x0000001c02007985 */ /* 0x0003e2000c101b06 */
[----:B------:R-:W-:Y:S05]  /*b5b0*/  BRA `(.L_x_97) ;  /* 0x00000ce000007947 */ /* 0x000fea0003800000 */
.L_x_82:
[----:B------:R-:W2:Y:S04]  /*b5c0*/  LDL.LU R4, [R1+0x24] ;  /* 0x0000240001047983 */ /* 0x000ea80000300800 */
[----:B------:R-:W3:Y:S01]  /*b5d0*/  LDL.LU R7, [R1+0x28] ;  /* 0x0000280001077983 */ /* 0x000ee20000300800 */
[----:B------:R-:W-:Y:S02]  /*b5e0*/  ISETP.NE.U32.AND P1, PT, RZ, c[0x0][0x508], PT ;  /* 0x00014200ff007a0c */ /* 0x000fe40003f25070 */
[----:B------:R-:W-:Y:S01]  /*b5f0*/  ISETP.NE.U32.AND P3, PT, RZ, c[0x0][0x500], PT ;  /* 0x00014000ff007a0c */ /* 0x000fe20003f65070 */
[----:B------:R-:W4:Y:S01]  /*b600*/  LDL.LU R0, [R1+0x30] ;  /* 0x0000300001007983 */ /* 0x000f220000300800 */
[----:B------:R-:W-:Y:S01]  /*b610*/  ISETP.NE.AND.EX P1, PT, RZ, c[0x0][0x50c], PT, P1 ;  /* 0x00014300ff007a0c */ /* 0x000fe20003f25310 */
[----:B------:R-:W-:Y:S01]  /*b620*/  IMAD.MOV.U32 R6, RZ, RZ, RZ ;  /* 0x000000ffff067224 */ /* 0x000fe200078e00ff */
[----:B------:R-:W-:Y:S01]  /*b630*/  ISETP.NE.AND.EX P3, PT, RZ, c[0x0][0x504], PT, P3 ;  /* 0x00014100ff007a0c */ /* 0x000fe20003f65330 */
[----:B------:R-:W-:Y:S01]  /*b640*/  IMAD.MOV.U32 R20, RZ, RZ, c[0x0][0x388] ;  /* 0x0000e200ff147624 */ /* 0x000fe200078e00ff */
[----:B--2---:R-:W-:-:S09]  /*b650*/  IADD3 R2, P2, R4, c[0x0][0x500], RZ ;  /* 0x0001400004027a10 */ /* 0x004fd20007f5e0ff */
[----:B------:R-:W-:Y:S02]  /*b660*/  @P1 IADD3 R4, P0, R4, c[0x0][0x508], RZ ;  /* 0x0001420004041a10 */ /* 0x000fe40007f1e0ff */
[C---:B---3--:R-:W-:Y:S02]  /*b670*/  IADD3.X R3, R7.reuse, c[0x0][0x504], RZ, P2, !PT ;  /* 0x0001410007037a10 */ /* 0x048fe400017fe4ff */
[----:B-1----:R-:W-:-:S03]  /*b680*/  @P1 IADD3.X R5, R7, c[0x0][0x50c], RZ, P0, !PT ;  /* 0x0001430007051a10 */ /* 0x002fc600007fe4ff */
[----:B------:R1:W5:Y:S04]  /*b690*/  @P3 LDG.E R6, [R2.64] ;  /* 0x0000000602063981 */ /* 0x000368000c1e1900 */
[----:B------:R1:W5:Y:S01]  /*b6a0*/  @P1 LDG.E R20, [R4.64] ;  /* 0x0000000604141981 */ /* 0x000362000c1e1900 */
[----:B----4-:R-:W-:-:S04]  /*b6b0*/  ISETP.NE.AND P0, PT, R0, RZ, PT ;  /* 0x000000ff0000720c */ /* 0x010fc80003f05270 */
[----:B------:R-:W-:Y:S01]  /*b6c0*/  SEL R19, R0, c[0x0][0x3d4], P0 ;  /* 0x0000f50000137a07 */ /* 0x000fe20000000000 */
[----:B------:R-:W-:Y:S05]  /*b6d0*/  @P1 BRA `(.L_x_110) ;  /* 0x0000004000001947 */ /* 0x000fea0003800000 */
[----:B------:R-:W-:Y:S05]  /*b6e0*/  @!P3 BRA `(.L_x_110) ;  /* 0x000000300000b947 */ /* 0x000fea0003800000 */
[----:B------:R2:W3:Y:S04]  /*b6f0*/  LDG.E R0, [R2.64] ;  /* 0x0000000602007981 */ /* 0x0004e8000c1e1900 */
[----:B-12---:R-:W3:Y:S02]  /*b700*/  LDG.E R2, [R2.64+0x4] ;  /* 0x0000040602027981 */ /* 0x006ee4000c1e1900 */
[----:B---3-5:R-:W-:Y:S02]  /*b710*/  IADD3 R20, -R0, R2, RZ ;  /* 0x0000000200147210 */ /* 0x028fe40007ffe1ff */
.L_x_110:
[----:B------:R-:W2:Y:S01]  /*b720*/  LDL.LU R0, [R1+0x34] ;  /* 0x0000340001007983 */ /* 0x000ea20000300800 */
[----:B------:R-:W-:Y:S01]  /*b730*/  BSSY B0, `(.L_x_111) ;  /* 0x0000038000007945 */ /* 0x000fe20003800000 */
[----:B------:R-:W-:Y:S02]  /*b740*/  LOP3.LUT R12, R246, 0xffff, RZ, 0xc0, !PT ;  /* 0x0000fffff60c7812 */ /* 0x000fe400078ec0ff */
[----:B-1----:R-:W1:Y:S01]  /*b750*/  S2R R2, SR_TID.X ;  /* 0x0000000000027919 */ /* 0x002e620000002100 */
[----:B------:R-:W-:-:S02]  /*b760*/  SEL R13, R242, RZ, !P3 ;  /* 0x000000fff20d7207 */ /* 0x000fc40005800000 */
[----:B-----5:R-:W-:Y:S02]  /*b770*/  SHF.R.S32.HI R18, RZ, 0x1f, R6 ;  /* 0x0000001fff127819 */ /* 0x020fe40000011406 */
[----:B-1----:R-:W-:Y:S02]  /*b780*/  ISETP.GT.AND P0, PT, R2, 0x7f, PT ;  /* 0x0000007f0200780c */ /* 0x002fe40003f04270 */
[----:B--2---:R-:W-:-:S11]  /*b790*/  SEL R21, R0, RZ, !P3 ;  /* 0x000000ff00157207 */ /* 0x004fd60005800000 */
[----:B------:R-:W-:Y:S05]  /*b7a0*/  @P0 BRA `(.L_x_112) ;  /* 0x0000030000000947 */ /* 0x000fea0003800000 */
[----:B------:R-:W-:Y:S01]  /*b7b0*/  IMAD R0, R20, c[0x0][0x4e8], RZ ;  /* 0x00013a0014007a24 */ /* 0x000fe200078e02ff */
[----:B------:R-:W-:-:S04]  /*b7c0*/  LEA R16, R245, R2, 0x7 ;  /* 0x00000002f5107211 */ /* 0x000fc800078e38ff */
[----:B------:R-:W-:-:S13]  /*b7d0*/  ISETP.GE.AND P0, PT, R16, R0, PT ;  /* 0x000000001000720c */ /* 0x000fda0003f06270 */
[----:B------:R-:W-:Y:S05]  /*b7e0*/  @P0 BRA `(.L_x_112) ;  /* 0x000002c000000947 */ /* 0x000fea0003800000 */
[----:B------:R-:W2:Y:S01]  /*b7f0*/  LDL.LU R22, [R1+0x38] ;  /* 0x0000380001167983 */ /* 0x000ea20000300800 */
[----:B------:R-:W-:Y:S01]  /*b800*/  IMAD.MOV.U32 R0, RZ, RZ, 0x368 ;  /* 0x00000368ff007424 */ /* 0x000fe200078e00ff */
[----:B------:R-:W-:-:S04]  /*b810*/  ISETP.GT.AND P2, PT, R19, 0x1, PT ;  /* 0x000000011300780c */ /* 0x000fc80003f44270 */
[----:B------:R-:W-:-:S04]  /*b820*/  SEL R0, R0, 0x328, P2 ;  /* 0x0000032800007807 */ /* 0x000fc80001000000 */
[----:B------:R1:W3:Y:S08]  /*b830*/  LDC.64 R8, c[0x0][R0+0x170] ;  /* 0x00005c0000087b82 */ /* 0x0002f00000000a00 */
[----:B------:R1:W4:Y:S08]  /*b840*/  LDC.64 R4, c[0x0][R0+0x168] ;  /* 0x00005a0000047b82 */ /* 0x0003300000000a00 */
[----:B------:R1:W5:Y:S08]  /*b850*/  LDC.64 R14, c[0x0][R0+0x178] ;  /* 0x00005e00000e7b82 */ /* 0x0003700000000a00 */
[----:B------:R1:W2:Y:S02]  /*b860*/  LDC.64 R10, c[0x0][R0+0x160] ;  /* 0x00005800000a7b82 */ /* 0x0002a40000000a00 */
[----:B-1----:R-:W-:-:S02]  /*b870*/  IMAD.MOV.U32 R0, RZ, RZ, c[0x0][0x4e8] ;  /* 0x00013a00ff007624 */ /* 0x002fc400078e00ff */
[-C--:B---3--:R-:W-:Y:S02]  /*b880*/  IMAD R7, R9, R13.reuse, RZ ;  /* 0x0000000d09077224 */ /* 0x088fe400078e02ff */
[----:B------:R-:W-:Y:S01]  /*b890*/  IMAD.WIDE.U32 R2, R8, R13, RZ ;  /* 0x0000000d08027225 */ /* 0x000fe200078e00ff */
[----:B------:R-:W-:Y:S02]  /*b8a0*/  ISETP.NE.AND P0, PT, R0, 0x1, PT ;  /* 0x000000010000780c */ /* 0x000fe40003f05270 */
[----:B------:R-:W-:Y:S01]  /*b8b0*/  MOV R0, R16 ;  /* 0x0000001000007202 */ /* 0x000fe20000000f00 */
[----:B------:R-:W-:Y:S02]  /*b8c0*/  IMAD R8, R8, R21, R7 ;  /* 0x0000001508087224 */ /* 0x000fe400078e0207 */
[-C--:B----4-:R-:W-:Y:S02]  /*b8d0*/  IMAD R9, R5, R12.reuse, RZ ;  /* 0x0000000c05097224 */ /* 0x090fe400078e02ff */
[----:B------:R-:W-:Y:S01]  /*b8e0*/  IMAD.WIDE.U32 R4, R4, R12, RZ ;  /* 0x0000000c04047225 */ /* 0x000fe200078e00ff */
[----:B------:R-:W-:-:S03]  /*b8f0*/  IADD3 R3, R3, R8, RZ ;  /* 0x0000000803037210 */ /* 0x000fc60007ffe0ff */
[----:B------:R-:W-:Y:S02]  /*b900*/  IMAD.IADD R9, R5, 0x1, R9 ;  /* 0x0000000105097824 */ /* 0x000fe400078e0209 */
[----:B------:R-:W-:-:S05]  /*b910*/  @P0 IMAD.HI.U32 R17, R16, c[0x0][0x4ec], RZ ;  /* 0x00013b0010110a27 */ /* 0x000fca00078e00ff */
[----:B------:R-:W-:Y:S02]  /*b920*/  @P0 SHF.R.U32.HI R0, RZ, c[0x0][0x4f0], R17 ;  /* 0x00013c00ff000a19 */ /* 0x000fe40000011611 */
[----:B------:R-:W-:-:S03]  /*b930*/  IADD3 R17, P1, P0, R2, R4, R6 ;  /* 0x0000000402117210 */ /* 0x000fc6000783e006 */
[----:B------:R-:W-:Y:S01]  /*b940*/  IMAD.MOV R2, RZ, RZ, -R0 ;  /* 0x000000ffff027224 */ /* 0x000fe200078e0a00 */
[----:B------:R-:W-:Y:S02]  /*b950*/  IADD3.X R9, R3, R9, R18, P1, P0 ;  /* 0x0000000903097210 */ /* 0x000fe40000fe0412 */
[----:B------:R-:W-:Y:S01]  /*b960*/  SHF.R.S32.HI R3, RZ, 0x1f, R0 ;  /* 0x0000001fff037819 */ /* 0x000fe20000011400 */
[----:B------:R-:W-:Y:S01]  /*b970*/  IMAD R2, R2, c[0x0][0x4e8], R16 ;  /* 0x00013a0002027a24 */ /* 0x000fe200078e0210 */
[----:B--2---:R-:W-:-:S05]  /*b980*/  SEL R7, R22, RZ, P2 ;  /* 0x000000ff16077207 */ /* 0x004fca0001000000 */
[-C--:B-----5:R-:W-:Y:S02]  /*b990*/  IMAD R8, R15, R7.reuse, RZ ;  /* 0x000000070f087224 */ /* 0x0a0fe400078e02ff */
[----:B------:R-:W-:Y:S01]  /*b9a0*/  IMAD.WIDE.U32 R4, R14, R7, RZ ;  /* 0x000000070e047225 */ /* 0x000fe200078e00ff */
[----:B------:R-:W-:-:S04]  /*b9b0*/  SHF.R.S32.HI R7, RZ, 0x1f, R2 ;  /* 0x0000001fff077819 */ /* 0x000fc80000011402 */
[----:B------:R-:W-:Y:S01]  /*b9c0*/  IADD3 R5, R5, R8, RZ ;  /* 0x0000000805057210 */ /* 0x000fe20007ffe0ff */
[----:B------:R-:W-:Y:S01]  /*b9d0*/  IMAD.MOV.U32 R8, RZ, RZ, c[0x0][0x4a8] ;  /* 0x00012a00ff087624 */ /* 0x000fe200078e00ff */
[----:B------:R-:W-:Y:S01]  /*b9e0*/  IADD3 R4, P1, P0, R0, R17, R4 ;  /* 0x0000001100047210 */ /* 0x000fe2000783e004 */
[----:B------:R-:W-:-:S03]  /*b9f0*/  IMAD R0, R11, R2, RZ ;  /* 0x000000020b007224 */ /* 0x000fc600078e02ff */
[----:B------:R-:W-:Y:S01]  /*ba00*/  IADD3.X R5, R3, R9, R5, P1, P0 ;  /* 0x0000000903057210 */ /* 0x000fe20000fe0405 */
[----:B------:R-:W-:-:S04]  /*ba10*/  IMAD R0, R10, R7, R0 ;  /* 0x000000070a007224 */ /* 0x000fc800078e0200 */
[----:B------:R-:W-:Y:S01]  /*ba20*/  IMAD.WIDE.U32 R2, R10, R2, R4 ;  /* 0x000000020a027225 */ /* 0x000fe200078e0004 */
[----:B------:R-:W-:Y:S02]  /*ba30*/  MOV R5, c[0x0][0x4ac] ;  /* 0x00012b0000057a02 */ /* 0x000fe40000000f00 */
[----:B------:R-:W-:Y:S01]  /*ba40*/  SEL R4, R8, c[0x0][0x450], P2 ;  /* 0x0001140008047a07 */ /* 0x000fe20001000000 */
[----:B------:R-:W-:Y:S01]  /*ba50*/  IMAD.IADD R0, R3, 0x1, R0 ;  /* 0x0000000103007824 */ /* 0x000fe200078e0200 */
[----:B------:R-:W-:Y:S02]  /*ba60*/  SEL R5, R5, c[0x0][0x454], P2 ;  /* 0x0001150005057a07 */ /* 0x000fe40001000000 */
[----:B------:R-:W-:-:S04]  /*ba70*/  LEA R4, P0, R2, R4, 0x2 ;  /* 0x0000000402047211 */ /* 0x000fc800078010ff */
[----:B------:R-:W-:Y:S02]  /*ba80*/  LEA.HI.X R5, R2, R5, R0, 0x2, P0 ;  /* 0x0000000502057211 */ /* 0x000fe400000f1400 */
[----:B------:R-:W-:-:S05]  /*ba90*/  MOV R0, 0xff800000 ;  /* 0xff80000000007802 */ /* 0x000fca0000000f00 */
[----:B------:R1:W-:Y:S02]  /*baa0*/  STG.E [R4.64], R0 ;  /* 0x0000000004007986 */ /* 0x0003e4000c101906 */
.L_x_112:
[----:B------:R-:W-:Y:S05]  /*bab0*/  BSYNC B0 ;  /* 0x0000000000007941 */ /* 0x000fea0003800000 */
.L_x_111:
[----:B------:R-:W-:-:S13]  /*bac0*/  ISETP.GT.AND P0, PT, R19, 0x1, PT ;  /* 0x000000011300780c */ /* 0x000fda0003f04270 */
[----:B------:R-:W-:Y:S05]  /*bad0*/  @P0 BRA `(.L_x_97) ;  /* 0x000007c000000947 */ /* 0x000fea0003800000 */
[----:B------:R-:W-:Y:S01]  /*bae0*/  MOV R2, c[0x0][0x4e8] ;  /* 0x00013a0000027a02 */ /* 0x000fe20000000f00 */
[----:B-1----:R-:W-:Y:S01]  /*baf0*/  IMAD R0, R18, c[0x0][0x3a0], RZ ;  /* 0x0000e80012007a24 */ /* 0x002fe200078e02ff */
[----:B------:R-:W-:Y:S01]  /*bb00*/  LEA R4, R227, R230, 0x5 ;  /* 0x000000e6e3047211 */ /* 0x000fe200078e28ff */
[----:B------:R-:W-:Y:S01]  /*bb10*/  IMAD R5, R21, c[0x0][0x3f0], RZ ;  /* 0x0000fc0015057a24 */ /* 0x000fe200078e02ff */
[----:B------:R-:W-:Y:S01]  /*bb20*/  ISETP.NE.AND P0, PT, R2, 0x1, PT ;  /* 0x000000010200780c */ /* 0x000fe20003f05270 */
[----:B------:R-:W-:Y:S01]  /*bb30*/  IMAD.WIDE.U32 R2, R6, c[0x0][0x3a0], RZ ;  /* 0x0000e80006027a25 */ /* 0x000fe200078e00ff */
[----:B------:R-:W-:-:S03]  /*bb40*/  LEA R4, R245, R4, 0x7 ;  /* 0x00000004f5047211 */ /* 0x000fc600078e38ff */
[----:B------:R-:W-:Y:S01]  /*bb50*/  IMAD R6, R6, c[0x0][0x3a4], R0 ;  /* 0x0000e90006067a24 */ /* 0x000fe200078e0200 */
[----:B------:R-:W-:Y:S01]  /*bb60*/  MOV R0, R4 ;  /* 0x0000000400007202 */ /* 0x000fe20000000f00 */
[----:B------:R-:W-:-:S03]  /*bb70*/  IMAD R7, R13, c[0x0][0x3f4], R5 ;  /* 0x0000fd000d077a24 */ /* 0x000fc600078e0205 */
[----:B------:R-:W-:-:S03]  /*bb80*/  IADD3 R3, R3, R6, RZ ;  /* 0x0000000603037210 */ /* 0x000fc60007ffe0ff */
[----:B------:R-:W-:-:S04]  /*bb90*/  @P0 IMAD.HI.U32 R6, R4, c[0x0][0x4ec], RZ ;  /* 0x00013b0004060a27 */ /* 0x000fc800078e00ff */
[----:B------:R-:W-:Y:S01]  /*bba0*/  IMAD.WIDE.U32 R2, R12, c[0x0][0x3e8], R2 ;  /* 0x0000fa000c027a25 */ /* 0x000fe200078e0002 */
[----:B------:R-:W-:-:S03]  /*bbb0*/  @P0 SHF.R.U32.HI R0, RZ, c[0x0][0x4f0], R6 ;  /* 0x00013c00ff000a19 */ /* 0x000fc60000011606 */
[----:B------:R-:W-:Y:S01]  /*bbc0*/  IMAD R3, R12, c[0x0][0x3ec], R3 ;  /* 0x0000fb000c037a24 */ /* 0x000fe200078e0203 */
[----:B------:R-:W-:Y:S02]  /*bbd0*/  SHF.R.S32.HI R6, RZ, 0x1f, R0 ;  /* 0x0000001fff067819 */ /* 0x000fe40000011400 */
[----:B------:R-:W-:Y:S01]  /*bbe0*/  IADD3 R5, -R0, RZ, RZ ;  /* 0x000000ff00057210 */ /* 0x000fe20007ffe1ff */
[----:B------:R-:W-:-:S04]  /*bbf0*/  IMAD.WIDE.U32 R2, R13, c[0x0][0x3f0], R2 ;  /* 0x0000fc000d027a25 */ /* 0x000fc800078e0002 */
[----:B------:R-:W-:Y:S01]  /*bc00*/  IMAD R6, R6, c[0x0][0x3e0], RZ ;  /* 0x0000f80006067a24 */ /* 0x000fe200078e02ff */
[----:B------:R-:W-:Y:S01]  /*bc10*/  IADD3 R3, R3, R7, RZ ;  /* 0x0000000703037210 */ /* 0x000fe20007ffe0ff */
[----:B------:R-:W-:Y:S02]  /*bc20*/  IMAD R4, R5, c[0x0][0x4e8], R4 ;  /* 0x00013a0005047a24 */ /* 0x000fe400078e0204 */
[C---:B------:R-:W-:Y:S02]  /*bc30*/  IMAD R6, R0.reuse, c[0x0][0x3e4], R6 ;  /* 0x0000f90000067a24 */ /* 0x040fe400078e0206 */
        /* <DEDUP_REMOVED lines=11> */
.L_x_180:
[----:B------:R-:W-:Y:S05]  /*bcf0*/  BRA.DIV ~URZ, `(.L_x_114) ;  /* 0x00002c527f007947 */ /* 0x000fea000b800000 */
[----:B------:R3:W4:Y:S02]  /*bd00*/  SHFL.IDX PT, R0, R12, RZ, 0x1c1f ;  /* 0x001c1fff0c007589 */ /* 0x00072400000e0000 */
.L_x_181:
[----:B------:R-:W-:Y:S01]  /*bd10*/  IMAD R11, R20, c[0x0][0x4e8], RZ ;  /* 0x00013a00140b7a24 */ /* 0x000fe200078e02ff */
        /* <DEDUP_REMOVED lines=16> */
[----:B------:R2:W-:Y:S04]  /*be20*/  @!P2 ST.E.128 [R8.64], RZ ;  /* 0x000000ff0800a985 */ /* 0x0005e8000c101d06 */
[----:B------:R2:W-:Y:S04]  /*be30*/  @!P1 ST.E.128 [R6.64], RZ ;  /* 0x000000ff06009985 */ /* 0x0005e8000c101d06 */
[----:B------:R2:W-:Y:S02]  /*be40*/  @!P0 ST.E.128 [R2.64], RZ ;  /* 0x000000ff02008985 */ /* 0x0005e4000c101d06 */
.L_x_116:
[----:B------:R-:W-:Y:S05]  /*be50*/  BSYNC B0 ;  /* 0x0000000000007941 */ /* 0x000fea0003800000 */
.L_x_115:
[----:B------:R-:W-:Y:S05]  /*be60*/  BRA.DIV ~URZ, `(.L_x_117) ;  /* 0x00002b527f007947 */ /* 0x000fea000b800000 */
[----:B--2---:R2:W1:Y:S04]  /*be70*/  SHFL.IDX PT, R4, R5, 0x1, 0x1c1f ;  /* 0x003c1f0005047f89 */ /* 0x00446800000e0000 */
[----:B----4-:R2:W4:Y:S02]  /*be80*/  SHFL.IDX PT, R0, R12, 0x1, 0x1c1f ;  /* 0x003c1f000c007f89 */ /* 0x01052400000e0000 */
.L_x_182:
        /* <DEDUP_REMOVED lines=16> */
[----:B------:R1:W-:Y:S04]  /*bf90*/  @!P2 ST.E.128 [R8.64], RZ ;  /* 0x000000ff0800a985 */ /* 0x0003e8000c101d06 */
[----:B------:R1:W-:Y:S04]  /*bfa0*/  @!P1 ST.E.128 [R6.64], RZ ;  /* 0x000000ff06009985 */ /* 0x0003e8000c101d06 */
[----:B------:R1:W-:Y:S02]  /*bfb0*/  @!P0 ST.E.128 [R2.64], RZ ;  /* 0x000000ff02008985 */ /* 0x0003e4000c101d06 */
.L_x_119:
[----:B------:R-:W-:Y:S05]  /*bfc0*/  BSYNC B0 ;  /* 0x0000000000007941 */ /* 0x000fea0003800000 */
.L_x_118:
[----:B------:R-:W-:Y:S05]  /*bfd0*/  BRA.DIV ~URZ, `(.L_x_120) ;  /* 0x00002ab27f007947 */ /* 0x000fea000b800000 */
[----:B-1----:R1:W2:Y:S02]  /*bfe0*/  SHFL.IDX PT, R4, R5, 0x2, 0x1c1f ;  /* 0x005c1f0005047f89 */ /* 0x0022a400000e0000 */
.L_x_183:
[----:B------:R-:W-:Y:S05]  /*bff0*/  BRA.DIV ~URZ, `(.L_x_121) ;  /* 0x00002b027f007947 */ /* 0x000fea000b800000 */
[----:B----4-:R4:W1:Y:S02]  /*c000*/  SHFL.IDX PT, R0, R12, 0x2, 0x1c1f ;  /* 0x005c1f000c007f89 */ /* 0x01086400000e0000 */
.L_x_184:
        /* <DEDUP_REMOVED lines=19> */
.L_x_123:
[----:B------:R-:W-:Y:S05]  /*c140*/  BSYNC B0 ;  /* 0x0000000000007941 */ /* 0x000fea0003800000 */
.L_x_122:
[----:B------:R-:W-:Y:S05]  /*c150*/  BRA.DIV ~URZ, `(.L_x_124) ;  /* 0x00002a127f007947 */ /* 0x000fea000b800000 */
[----:B--2---:R2:W3:Y:S04]  /*c160*/  SHFL.IDX PT, R4, R5, 0x3, 0x1c1f ;  /* 0x007c1f0005047f89 */ /* 0x0044e800000e0000 */
[----:B-1----:R2:W1:Y:S02]  /*c170*/  SHFL.IDX PT, R0, R12, 0x3, 0x1c1f ;  /* 0x007c1f000c007f89 */ /* 0x00246400000e0000 */
.L_x_185:
[----:B------:R-:W-:-:S04]  /*c180*/  IADD3 R2, R10, 0x60, RZ ;  /* 0x000000600a027810 */ /* 0x000fc80007ffe0ff */
[----:B------:R-:W-:-:S13]  /*c190*/  ISETP.GE.AND P0, PT, R2, R11, PT ;  /* 0x0000000b0200720c */ /* 0x000fda0003f06270 */
[----:B------:R-:W-:Y:S05]  /*c1a0*/  @P0 BRA `(.L_x_97) ;  /* 0x000000f000000947 */ /* 0x000fea0003800000 */
[----:B------:R-:W-:Y:S02]  /*c1b0*/  ISETP.GE.AND P2, PT, R196, c[0x0][0x3c8], PT ;  /* 0x0000f200c4007a0c */ /* 0x000fe40003f46270 */
[----:B------:R-:W-:Y:S02]  /*c1c0*/  ISETP.GE.AND P1, PT, R228, c[0x0][0x3c8], PT ;  /* 0x0000f200e4007a0c */ /* 0x000fe40003f26270 */
[----:B------:R-:W-:Y:S02]  /*c1d0*/  ISETP.GE.AND P0, PT, R229, c[0x0][0x3c8], PT ;  /* 0x0000f200e5007a0c */ /* 0x000fe40003f06270 */
[----:B------:R-:W-:Y:S02]  /*c1e0*/  SHF.R.S32.HI R13, RZ, 0x1f, R196 ;  /* 0x0000001fff0d7819 */ /* 0x000fe400000114c4 */
[----:B--234-:R-:W-:Y:S02]  /*c1f0*/  SHF.R.S32.HI R12, RZ, 0x1f, R228 ;  /* 0x0000001fff0c7819 */ /* 0x01cfe400000114e4 */
[----:B------:R-:W-:-:S03]  /*c200*/  SHF.R.S32.HI R5, RZ, 0x1f, R229 ;  /* 0x0000001fff057819 */ /* 0x000fc600000114e5 */
[-C--:B-1----:R-:W-:Y:S02]  /*c210*/  @!P2 LEA R8, P5, R196, R0.reuse, 0x1 ;  /* 0x00000000c408a211 */ /* 0x082fe400078a08ff */
[-C--:B------:R-:W-:Y:S02]  /*c220*/  @!P1 LEA R6, P4, R228, R0.reuse, 0x1 ;  /* 0x00000000e4069211 */ /* 0x080fe400078808ff */
[C---:B------:R-:W-:Y:S02]  /*c230*/  @!P0 LEA R2, P3, R229.reuse, R0, 0x1 ;  /* 0x00000000e5028211 */ /* 0x040fe400078608ff */
[-C--:B------:R-:W-:Y:S02]  /*c240*/  @!P2 LEA.HI.X R9, R196, R4.reuse, R13, 0x1, P5 ;  /* 0x00000004c409a211 */ /* 0x080fe400028f0c0d */
[-C--:B------:R-:W-:Y:S02]  /*c250*/  @!P1 LEA.HI.X R7, R228, R4.reuse, R12, 0x1, P4 ;  /* 0x00000004e4079211 */ /* 0x080fe400020f0c0c */
[----:B------:R-:W-:Y:S01]  /*c260*/  @!P0 LEA.HI.X R3, R229, R4, R5, 0x1, P3 ;  /* 0x00000004e5038211 */ /* 0x000fe200018f0c05 */
[----:B------:R1:W-:Y:S04]  /*c270*/  @!P2 ST.E.128 [R8.64], RZ ;  /* 0x000000ff0800a985 */ /* 0x0003e8000c101d06 */
[----:B------:R1:W-:Y:S04]  /*c280*/  @!P1 ST.E.128 [R6.64], RZ ;  /* 0x000000ff06009985 */ /* 0x0003e8000c101d06 */
[----:B------:R1:W-:Y:S02]  /*c290*/  @!P0 ST.E.128 [R2.64], RZ ;  /* 0x000000ff02008985 */ /* 0x0003e4000c101d06 */
.L_x_97:
[----:B------:R-:W-:Y:S05]  /*c2a0*/  BSYNC B1 ;  /* 0x0000000000017941 */ /* 0x000fea0003800000 */
.L_x_81:
[----:B-1--4-:R-:W4:Y:S02]  /*c2b0*/  LDL R0, [R1+0x5c] ;  /* 0x00005c0001007983 */ /* 0x012f240000100800 */
[----:B----4-:R-:W-:-:S13]  /*c2c0*/  ISETP.NE.AND P0, PT, R0, RZ, PT ;  /* 0x000000ff0000720c */ /* 0x010fda0003f05270 */
[----:B------:R-:W-:Y:S01]  /*c2d0*/  @P0 WARPSYNC 0xffffffff ;  /* 0xffffffff00000948 */ /* 0x000fe20003800000 */
[----:B------:R-:W-:Y:S06]  /*c2e0*/  @P0 BAR.SYNC.DEFER_BLOCKING 0x5, 0x80 ;  /* 0x0142000000000b1d */ /* 0x000fec0000010000 */
[----:B------:R-:W1:Y:S04]  /*c2f0*/  @P0 LDS.128 R244, [0xc080] ;  /* 0x00c08000fff40984 */ /* 0x000e680000000c00 */
[----:B------:R-:W-:Y:S06]  /*c300*/  @P0 BAR.ARV 0x4, 0x80 ;  /* 0x0102000000000b1d */ /* 0x000fec0000002000 */
[----:B------:R-:W-:Y:S05]  /*c310*/  @P0 BRA `(.L_x_125) ;  /* 0x00000ad000000947 */ /* 0x000fea0003800000 */
[----:B------:R-:W4:Y:S01]  /*c320*/  S2R R0, SR_TID.X ;  /* 0x0000000000007919 */ /* 0x000f220000002100 */
[----:B---3--:R-:W-:Y:S01]  /*c330*/  IMAD.MOV.U32 R7, RZ, RZ, RZ ;  /* 0x000000ffff077224 */ /* 0x008fe200078e00ff */
[----:B----4-:R-:W-:-:S04]  /*c340*/  LOP3.LUT R13, R0, 0x1f, RZ, 0xc0, !PT ;  /* 0x0000001f000d7812 */ /* 0x010fc800078ec0ff */
[----:B------:R-:W-:Y:S01]  /*c350*/  ISETP.NE.AND P5, PT, R13, 0x1f, PT ;  /* 0x0000001f0d00780c */ /* 0x000fe20003fa5270 */
[----:B------:R-:W-:Y:S10]  /*c360*/  BRA.DIV ~URZ, `(.L_x_126) ;  /* 0x000028d27f007947 */ /* 0x000ff4000b800000 */
[----:B------:R3:W4:Y:S02]  /*c370*/  SHFL.IDX PT, R9, R74, RZ, 0x1f ;  /* 0x00001fff4a097589 */ /* 0x00072400000e0000 */
.L_x_186:
[----:B------:R-:W-:Y:S05]  /*c380*/  BRA.DIV ~URZ, `(.L_x_127) ;  /* 0x000029227f007947 */ /* 0x000fea000b800000 */
[----:B------:R3:W4:Y:S02]  /*c390*/  SHFL.IDX PT, R8, R74, 0x1, 0x1f ;  /* 0x00201f004a087f89 */ /* 0x00072400000e0000 */
.L_x_187:
[----:B-1----:R-:W-:Y:S02]  /*c3a0*/  IMAD.IADD R0, R247, 0x1, R13 ;  /* 0x00000001f7007824 */ /* 0x002fe400078e020d */
[----:B------:R-:W-:-:S03]  /*c3b0*/  IMAD.MOV.U32 R6, RZ, RZ, RZ ;  /* 0x000000ffff067224 */ /* 0x000fc600078e00ff */
[----:B------:R-:W-:-:S13]  /*c3c0*/  ISETP.GE.OR P0, PT, R0, c[0x0][0x53c], !P5 ;  /* 0x00014f0000007a0c */ /* 0x000fda0006f06670 */
[----:B--2---:R-:W-:Y:S01]  /*c3d0*/  @!P0 IMAD.MOV.U32 R2, RZ, RZ, 0x4 ;  /* 0x00000004ff028424 */ /* 0x004fe200078e00ff */
[----:B------:R-:W-:-:S03]  /*c3e0*/  @!P0 MOV R3, 0x4 ;  /* 0x0000000400038802 */ /* 0x000fc60000000f00 */
[----:B------:R-:W-:-:S04]  /*c3f0*/  @!P0 IMAD.WIDE R4, R0, R2, c[0x0][0x580] ;  /* 0x0001600000048625 */ /* 0x000fc800078e0202 */
[----:B------:R-:W-:Y:S01]  /*c400*/  @!P0 IMAD.WIDE R2, R0, R3, c[0x0][0x578] ;  /* 0x00015e0000028625 */ /* 0x000fe200078e0203 */
[----:B------:R-:W2:Y:S04]  /*c410*/  @!P0 LDG.E R6, [R4.64] ;  /* 0x0000000604068981 */ /* 0x000ea8000c1e1900 */
[----:B------:R-:W2:Y:S01]  /*c420*/  @!P0 LDG.E R7, [R2.64] ;  /* 0x0000000602078981 */ /* 0x000ea2000c1e1900 */
[C---:B------:R-:W-:Y:S02]  /*c430*/  ISETP.GE.U32.AND P4, PT, R13.reuse, 0x10, PT ;  /* 0x000000100d00780c */ /* 0x040fe40003f86070 */
[C---:B------:R-:W-:Y:S02]  /*c440*/  ISETP.GE.U32.AND P3, PT, R13.reuse, 0x8, PT ;  /* 0x000000080d00780c */ /* 0x040fe40003f66070 */
[----:B------:R-:W-:-:S02]  /*c450*/  ISETP.GE.U32.AND P2, PT, R13, 0x4, PT ;  /* 0x000000040d00780c */ /* 0x000fc40003f46070 */
[C---:B------:R-:W-:Y:S02]  /*c460*/  ISETP.GE.U32.AND P1, PT, R13.reuse, 0x2, PT ;  /* 0x000000020d00780c */ /* 0x040fe40003f26070 */
[----:B------:R-:W-:Y:S02]  /*c470*/  ISETP.NE.AND P0, PT, R13, RZ, PT ;  /* 0x000000ff0d00720c */ /* 0x000fe40003f05270 */
[----:B------:R-:W-:Y:S01]  /*c480*/  MOV R12, RZ ;  /* 0x000000ff000c7202 */ /* 0x000fe20000000f00 */
[----:B--2---:R-:W-:Y:S01]  /*c490*/  IMAD R0, R7, R6, RZ ;  /* 0x0000000607007224 */ /* 0x004fe200078e02ff */
[----:B------:R-:W-:Y:S07]  /*c4a0*/  BRA.DIV ~URZ, `(.L_x_128) ;  /* 0x000028727f007947 */ /* 0x000fee000b800000 */
[----:B------:R1:W2:Y:S02]  /*c4b0*/  SHFL.UP PT, R4, R0, 0x1, RZ ;  /* 0x0420000000047989 */ /* 0x0002a400000e00ff */
.L_x_188:
[----:B--2---:R-:W-:-:S04]  /*c4c0*/  SEL R4, R4, RZ, P0 ;  /* 0x000000ff04047207 */ /* 0x004fc80000000000 */
        /* <DEDUP_REMOVED lines=14> */
[----:B------:R1:W2:Y:S02]  /*c5b0*/  SHFL.IDX PT, R0, R4, 0x1f, 0x1f ;  /* 0x03e01f0004007f89 */ /* 0x0002a400000e0000 */
.L_x_189:
[----:B--2---:R-:W-:Y:S01]  /*c5c0*/  IMAD R0, R0, c[0x0][0x538], RZ ;  /* 0x00014e0000007a24 */ /* 0x004fe200078e02ff */
[----:B------:R-:W-:Y:S04]  /*c5d0*/  BSSY B1, `(.L_x_130) ;  /* 0x000007c000017945 */ /* 0x000fe80003800000 */
[----:B----4-:R-:W-:-:S04]  /*c5e0*/  IADD3 R8, R0, R8, RZ ;  /* 0x0000000800087210 */ /* 0x010fc80007ffe0ff */
[----:B------:R-:W-:-:S13]  /*c5f0*/  ISETP.GT.AND P6, PT, R8, R9, PT ;  /* 0x000000090800720c */ /* 0x000fda0003fc4270 */
[----:B------:R-:W-:Y:S05]  /*c600*/  @P6 BRA `(.L_x_131) ;  /* 0x0000024000006947 */ /* 0x000fea0003800000 */
.L_x_135:
[----:B------:R-:W-:-:S04]  /*c610*/  IADD3 R0, R247, 0x1f, RZ ;  /* 0x0000001ff7007810 */ /* 0x000fc80007ffe0ff */
[----:B------:R-:W-:-:S13]  /*c620*/  ISETP.GE.AND P6, PT, R0, c[0x0][0x53c], PT ;  /* 0x00014f0000007a0c */ /* 0x000fda0003fc6270 */
[----:B------:R-:W-:Y:S05]  /*c630*/  @P6 BRA `(.L_x_132) ;  /* 0x0000071000006947 */ /* 0x000fea0003800000 */
[----:B------:R-:W-:Y:S01]  /*c640*/  MOV R247, R0 ;  /* 0x0000000000f77202 */ /* 0x000fe20000000f00 */
[----:B------:R-:W-:-:S03]  /*c650*/  CS2R R6, SRZ ;  /* 0x0000000000067805 */ /* 0x000fc6000001ff00 */
[----:B------:R-:W-:-:S04]  /*c660*/  IADD3 R0, R247, R13, RZ ;  /* 0x0000000df7007210 */ /* 0x000fc80007ffe0ff */
[----:B------:R-:W-:-:S13]  /*c670*/  ISETP.GE.OR P6, PT, R0, c[0x0][0x53c], !P5 ;  /* 0x00014f0000007a0c */ /* 0x000fda0006fc6670 */
[----:B------:R-:W-:Y:S02]  /*c680*/  @!P6 MOV R2, 0x4 ;  /* 0x000000040002e802 */ /* 0x000fe40000000f00 */
[----:B------:R-:W-:-:S03]  /*c690*/  @!P6 MOV R3, 0x4 ;  /* 0x000000040003e802 */ /* 0x000fc60000000f00 */
[----:B-1----:R-:W-:-:S04]  /*c6a0*/  @!P6 IMAD.WIDE R4, R0, R2, c[0x0][0x580] ;  /* 0x000160000004e625 */ /* 0x002fc800078e0202 */
[----:B------:R-:W-:Y:S01]  /*c6b0*/  @!P6 IMAD.WIDE R2, R0, R3, c[0x0][0x578] ;  /* 0x00015e000002e625 */ /* 0x000fe200078e0203 */
[----:B------:R-:W2:Y:S04]  /*c6c0*/  @!P6 LDG.E R6, [R4.64] ;  /* 0x000000060406e981 */ /* 0x000ea8000c1e1900 */
[----:B------:R-:W2:Y:S02]  /*c6d0*/  @!P6 LDG.E R7, [R2.64] ;  /* 0x000000060207e981 */ /* 0x000ea4000c1e1900 */
[----:B--2---:R-:W-:Y:S01]  /*c6e0*/  IMAD R0, R7, R6, RZ ;  /* 0x0000000607007224 */ /* 0x004fe200078e02ff */
[----:B------:R-:W-:Y:S05]  /*c6f0*/  BRA.DIV ~URZ, `(.L_x_133) ;  /* 0x000028127f007947 */ /* 0x000fea000b800000 */
[----:B------:R1:W2:Y:S02]  /*c700*/  SHFL.UP PT, R2, R0, 0x1, RZ ;  /* 0x0420000000027989 */ /* 0x0002a400000e00ff */
.L_x_190:
        /* <DEDUP_REMOVED lines=16> */
.L_x_191:
[----:B--2---:R-:W-:-:S05]  /*c810*/  IMAD R0, R0, c[0x0][0x538], RZ ;  /* 0x00014e0000007a24 */ /* 0x004fca00078e02ff */
[----:B------:R-:W-:-:S04]  /*c820*/  IADD3 R8, R0, R8, RZ ;  /* 0x0000000800087210 */ /* 0x000fc80007ffe0ff */
[----:B------:R-:W-:-:S13]  /*c830*/  ISETP.GT.AND P6, PT, R8, R9, PT ;  /* 0x000000090800720c */ /* 0x000fda0003fc4270 */
[----:B-1-3--:R-:W-:Y:S05]  /*c840*/  @!P6 BRA `(.L_x_135) ;  /* 0xfffffdc00000e947 */ /* 0x00afea000383ffff */
.L_x_131:
[----:B------:R-:W-:-:S05]  /*c850*/  IADD3 R10, -R0, R8, RZ ;  /* 0x00000008000a7210 */ /* 0x000fca0007ffe1ff */
[----:B------:R-:W-:-:S05]  /*c860*/  IMAD R0, R4, c[0x0][0x538], R10 ;  /* 0x00014e0004007a24 */ /* 0x000fca00078e020a */
[----:B------:R-:W-:Y:S01]  /*c870*/  ISETP.GT.AND P0, PT, R0, R9, PT ;  /* 0x000000090000720c */ /* 0x000fe20003f04270 */
[----:B------:R-:W-:-:S12]  /*c880*/  BRA.DIV ~URZ, `(.L_x_136) ;  /* 0x000028827f007947 */ /* 0x000fd8000b800000 */
[----:B------:R-:W-:-:S04]  /*c890*/  VOTE.ANY R0, PT, !P0 ;  /* 0x0000000000007806 */ /* 0x000fc800040e0100 */
.L_x_192:
[----:B------:R2:W4:Y:S01]  /*c8a0*/  POPC R11, R0 ;  /* 0x00000000000b7309 */ /* 0x0005220000000000 */
[----:B------:R-:W-:Y:S05]  /*c8b0*/  BRA.DIV ~URZ, `(.L_x_137) ;  /* 0x000028927f007947 */ /* 0x000fea000b800000 */
[----:B----4-:R4:W1:Y:S04]  /*c8c0*/  SHFL.IDX PT, R8, R6, R11, 0x1f ;  /* 0x00001f0b06087589 */ /* 0x01086800000e0000 */
[----:B------:R4:W2:Y:S02]  /*c8d0*/  SHFL.IDX PT, R7, R7, R11, 0x1f ;  /* 0x00001f0b07077589 */ /* 0x0008a400000e0000 */
.L_x_193:
[----:B------:R-:W-:Y:S01]  /*c8e0*/  ISETP.NE.AND P0, PT, R0, RZ, PT ;  /* 0x000000ff0000720c */ /* 0x000fe20003f05270 */
[----:B------:R-:W-:-:S12]  /*c8f0*/  BSSY B0, `(.L_x_138) ;  /* 0x0000005000007945 */ /* 0x000fd80003800000 */
[----:B------:R-:W-:Y:S05]  /*c900*/  @!P0 BRA `(.L_x_139) ;  /* 0x0000003000008947 */ /* 0x000fea0003800000 */
[----:B--2---:R-:W-:Y:S01]  /*c910*/  IADD3 R0, R11, -0x1, RZ ;  /* 0xffffffff0b007810 */ /* 0x004fe20007ffe0ff */
[----:B------:R-:W-:Y:S05]  /*c920*/  BRA.DIV ~URZ, `(.L_x_140) ;  /* 0x000028f27f007947 */ /* 0x000fea000b800000 */
[----:B------:R2:W3:Y:S02]  /*c930*/  SHFL.IDX PT, R12, R4, R0, 0x1f ;  /* 0x00001f00040c7589 */ /* 0x0004e400000e0000 */
.L_x_139:
[----:B------:R-:W-:Y:S05]  /*c940*/  BSYNC B0 ;  /* 0x0000000000007941 */ /* 0x000fea0003800000 */
.L_x_138:
[-C--:B-1----:R-:W-:Y:S01]  /*c950*/  IABS R2, R8.reuse ;  /* 0x0000000800027213 */ /* 0x082fe20000000000 */
[----:B---3--:R-:W-:Y:S01]  /*c960*/  IMAD R244, R12, c[0x0][0x538], R10 ;  /* 0x00014e000cf47a24 */ /* 0x008fe200078e020a */
[----:B--2---:R-:W-:Y:S01]  /*c970*/  IABS R0, R7 ;  /* 0x0000000700007213 */ /* 0x004fe20000000000 */
[----:B------:R-:W-:Y:S01]  /*c980*/  IMAD.IADD R247, R11, 0x1, R247 ;  /* 0x000000010bf77824 */ /* 0x000fe200078e02f7 */
[----:B------:R-:W1:Y:S01]  /*c990*/  I2F.RP R4, R2 ;  /* 0x0000000200047306 */ /* 0x000e620000209400 */
[----:B------:R-:W-:Y:S02]  /*c9a0*/  IMAD.IADD R10, R9, 0x1, -R244 ;  /* 0x00000001090a7824 */ /* 0x000fe400078e0af4 */
[----:B----4-:R-:W-:Y:S01]  /*c9b0*/  IMAD.MOV.U32 R6, RZ, RZ, R0 ;  /* 0x000000ffff067224 */ /* 0x010fe200078e0000 */
[----:B------:R-:W-:Y:S02]  /*c9c0*/  IABS R0, R8 ;  /* 0x0000000800007213 */ /* 0x000fe40000000000 */
[----:B------:R-:W-:-:S02]  /*c9d0*/  IABS R9, R10 ;  /* 0x0000000a00097213 */ /* 0x000fc40000000000 */
[----:B------:R-:W-:Y:S01]  /*c9e0*/  I2F.RP R12, R6 ;  /* 0x00000006000c7306 */ /* 0x000fe20000209400 */
[----:B------:R-:W-:-:S07]  /*c9f0*/  IMAD.MOV R0, RZ, RZ, -R0 ;  /* 0x000000ffff007224 */ /* 0x000fce00078e0a00 */
[----:B-1----:R-:W1:Y:S02]  /*ca00*/  MUFU.RCP R4, R4 ;  /* 0x0000000400047308 */ /* 0x002e640000001000 */
[----:B-1----:R-:W-:-:S06]  /*ca10*/  IADD3 R4, R4, 0xffffffe, RZ ;  /* 0x0ffffffe04047810 */ /* 0x002fcc0007ffe0ff */
[----:B------:R-:W1:Y:S02]  /*ca20*/  F2I.FTZ.U32.TRUNC.NTZ R5, R4 ;  /* 0x0000000400057305 */ /* 0x000e64000021f000 */
[----:B-1----:R-:W-:Y:S01]  /*ca30*/  IMAD.MOV R3, RZ, RZ, -R5 ;  /* 0x000000ffff037224 */ /* 0x002fe200078e0a05 */
[----:B------:R-:W-:-:S03]  /*ca40*/  MOV R4, RZ ;  /* 0x000000ff00047202 */ /* 0x000fc60000000f00 */
[----:B------:R-:W-:-:S04]  /*ca50*/  IMAD R3, R3, R2, RZ ;  /* 0x0000000203037224 */ /* 0x000fc800078e02ff */
[----:B------:R-:W-:-:S04]  /*ca60*/  IMAD.HI.U32 R5, R5, R3, R4 ;  /* 0x0000000305057227 */ /* 0x000fc800078e0004 */
[----:B------:R-:W-:Y:S02]  /*ca70*/  IMAD.MOV.U32 R3, RZ, RZ, R9 ;  /* 0x000000ffff037224 */ /* 0x000fe400078e0009 */
[----:B------:R-:W-:Y:S02]  /*ca80*/  IMAD.MOV.U32 R4, RZ, RZ, R0 ;  /* 0x000000ffff047224 */ /* 0x000fe400078e0000 */
[----:B------:R-:W-:-:S04]  /*ca90*/  IMAD.HI.U32 R0, R5, R3, RZ ;  /* 0x0000000305007227 */ /* 0x000fc800078e00ff */
[----:B------:R-:W-:Y:S02]  /*caa0*/  IMAD R3, R0, R4, R3 ;  /* 0x0000000400037224 */ /* 0x000fe400078e0203 */
[----:B------:R-:W1:Y:S03]  /*cab0*/  MUFU.RCP R4, R12 ;  /* 0x0000000c00047308 */ /* 0x000e660000001000 */
[----:B------:R-:W-:-:S13]  /*cac0*/  ISETP.GT.U32.AND P1, PT, R2, R3, PT ;  /* 0x000000030200720c */ /* 0x000fda0003f24070 */
[-C--:B------:R-:W-:Y:S02]  /*cad0*/  @!P1 IADD3 R3, R3, -R2.reuse, RZ ;  /* 0x8000000203039210 */ /* 0x080fe40007ffe0ff */
[----:B-1----:R-:W-:Y:S02]  /*cae0*/  IADD3 R4, R4, 0xffffffe, RZ ;  /* 0x0ffffffe04047810 */ /* 0x002fe40007ffe0ff */
[----:B------:R-:W-:Y:S02]  /*caf0*/  ISETP.GE.U32.AND P2, PT, R3, R2, PT ;  /* 0x000000020300720c */ /* 0x000fe40003f46070 */
[----:B------:R-:W1:Y:S01]  /*cb00*/  F2I.FTZ.U32.TRUNC.NTZ R3, R4 ;  /* 0x0000000400037305 */ /* 0x000e62000021f000 */
[----:B------:R-:W-:Y:S02]  /*cb10*/  LOP3.LUT R2, R10, R8, RZ, 0x3c, !PT ;  /* 0x000000080a027212 */ /* 0x000fe400078e3cff */
[----:B------:R-:W-:Y:S02]  /*cb20*/  @!P1 IADD3 R0, R0, 0x1, RZ ;  /* 0x0000000100009810 */ /* 0x000fe40007ffe0ff */
[----:B------:R-:W-:-:S02]  /*cb30*/  ISETP.GE.AND P0, PT, R2, RZ, PT ;  /* 0x000000ff0200720c */ /* 0x000fc40003f06270 */
[----:B------:R-:W-:-:S04]  /*cb40*/  ISETP.NE.AND P1, PT, R8, RZ, PT ;  /* 0x000000ff0800720c */ /* 0x000fc80003f25270 */
[----:B------:R-:W-:Y:S01]  /*cb50*/  @P2 IADD3 R0, R0, 0x1, RZ ;  /* 0x0000000100002810 */ /* 0x000fe20007ffe0ff */
[----:B-1----:R-:W-:-:S06]  /*cb60*/  IMAD.MOV R2, RZ, RZ, -R3 ;  /* 0x000000ffff027224 */ /* 0x002fcc00078e0a03 */
[----:B------:R-:W-:Y:S02]  /*cb70*/  @!P0 IMAD.MOV R0, RZ, RZ, -R0 ;  /* 0x000000ffff008224 */ /* 0x000fe400078e0a00 */
[----:B------:R-:W-:Y:S01]  /*cb80*/  IMAD.MOV.U32 R4, RZ, RZ, R2 ;  /* 0x000000ffff047224 */ /* 0x000fe200078e0002 */
[----:B------:R-:W-:Y:S02]  /*cb90*/  IABS R2, R7 ;  /* 0x0000000700027213 */ /* 0x000fe40000000000 */
[----:B------:R-:W-:Y:S01]  /*cba0*/  @!P1 LOP3.LUT R0, RZ, R8, RZ, 0x33, !PT ;  /* 0x00000008ff009212 */ /* 0x000fe200078e33ff */
[----:B------:R-:W-:Y:S01]  /*cbb0*/  IMAD R4, R4, R6, RZ ;  /* 0x0000000604047224 */ /* 0x000fe200078e02ff */
[----:B------:R-:W-:Y:S01]  /*cbc0*/  IADD3 R5, RZ, -R2, RZ ;  /* 0x80000002ff057210 */ /* 0x000fe20007ffe0ff */
[----:B------:R-:W-:Y:S01]  /*cbd0*/  IMAD.MOV.U32 R2, RZ, RZ, RZ ;  /* 0x000000ffff027224 */ /* 0x000fe200078e00ff */
[----:B------:R-:W-:-:S03]  /*cbe0*/  IABS R9, R0 ;  /* 0x0000000000097213 */ /* 0x000fc60000000000 */
[----:B------:R-:W-:Y:S01]  /*cbf0*/  IMAD.HI.U32 R2, R3, R4, R2 ;  /* 0x0000000403027227 */ /* 0x000fe200078e0002 */
[----:B------:R-:W-:-:S03]  /*cc00*/  MOV R4, R5 ;  /* 0x0000000500047202 */ /* 0x000fc60000000f00 */
[----:B------:R-:W-:-:S04]  /*cc10*/  IMAD.MOV.U32 R3, RZ, RZ, R9 ;  /* 0x000000ffff037224 */ /* 0x000fc800078e0009 */
        /* <DEDUP_REMOVED lines=13> */
[----:B------:R-:W-:-:S04]  /*ccf0*/  @!P1 LOP3.LUT R2, RZ, R7, RZ, 0x33, !PT ;  /* 0x00000007ff029212 */ /* 0x000fc800078e33ff */
[----:B------:R-:W-:Y:S01]  /*cd00*/  IADD3 R3, -R2, RZ, RZ ;  /* 0x000000ff02037210 */ /* 0x000fe20007ffe1ff */
[----:B------:R-:W-:-:S04]  /*cd10*/  IMAD R2, R7, 0x1000000, R2 ;  /* 0x0100000007027824 */ /* 0x000fc800078e0202 */
[----:B------:R-:W-:-:S04]  /*cd20*/  IMAD R0, R7, R3, R0 ;  /* 0x0000000307007224 */ /* 0x000fc800078e0200 */
[----:B------:R-:W-:Y:S01]  /*cd30*/  IMAD R246, R0, 0x10000, R2 ;  /* 0x0001000000f67824 */ /* 0x000fe200078e0202 */
[----:B------:R-:W-:Y:S05]  /*cd40*/  BRA `(.L_x_141) ;  /* 0x0000004000007947 */ /* 0x000fea0003800000 */
.L_x_132:
[----:B------:R-:W-:Y:S01]  /*cd50*/  IMAD.MOV.U32 R244, RZ, RZ, R9 ;  /* 0x000000fffff47224 */ /* 0x000fe200078e0009 */
[----:B------:R-:W-:Y:S01]  /*cd60*/  MOV R246, RZ ;  /* 0x000000ff00f67202 */ /* 0x000fe20000000f00 */
[----:B------:R-:W-:Y:S01]  /*cd70*/  IMAD.MOV.U32 R245, RZ, RZ, RZ ;  /* 0x000000fffff57224 */ /* 0x000fe200078e00ff */
[----:B------:R-:W-:Y:S02]  /*cd80*/  MOV R247, c[0x0][0x53c] ;  /* 0x00014f0000f77a02 */ /* 0x000fe40000000f00 */
.L_x_141:
[----:B------:R-:W-:Y:S05]  /*cd90*/  BSYNC B1 ;  /* 0x0000000000017941 */ /* 0x000fea0003800000 */
.L_x_130:
[----:B------:R-:W-:Y:S01]  /*cda0*/  WARPSYNC 0xffffffff ;  /* 0xffffffff00007948 */ /* 0x000fe20003800000 */
[----:B------:R-:W-:Y:S01]  /*cdb0*/  BAR.SYNC.DEFER_BLOCKING 0x4, 0x80 ;  /* 0x0102000000007b1d */ /* 0x000fe20000010000 */
[----:B------:R-:W-:-:S13]  /*cdc0*/  ISETP.NE.AND P0, PT, R13, RZ, PT ;  /* 0x000000ff0d00720c */ /* 0x000fda0003f05270 */
[----:B------:R2:W-:Y:S04]  /*cdd0*/  @!P0 STS.128 [0xc080], R244 ;  /* 0x00c080f4ff008388 */ /* 0x0005e80000000c00 */
[----:B------:R-:W-:Y:S06]  /*cde0*/  BAR.ARV 0x5, 0x80 ;  /* 0x0142000000007b1d */ /* 0x000fec0000002000 */
.L_x_125:
[----:B-1----:R-:W-:-:S13]  /*cdf0*/  ISETP.GE.AND P0, PT, R247, c[0x0][0x53c], PT ;  /* 0x00014f00f7007a0c */ /* 0x002fda0003f06270 */
[----:B--23--:R-:W-:Y:S01]  /*ce00*/  @P0 CALL.REL.NOINC `(.L_x_142) ;  /* 0x0000001000000944 */ /* 0x00cfe20003c00000 */
[----:B------:R-:W-:Y:S05]  /*ce10*/  BRA `(.L_x_143) ;  /* 0xffff485000007947 */ /* 0x000fea000383ffff */
.L_x_142:
[----:B------:R-:W-:Y:S05]  /*ce20*/  EXIT ;  /* 0x000000000000794d */ /* 0x000fea0003800000 */
.L_x_26:
[----:B------:R-:W-:Y:S01]  /*ce30*/  IMAD.MOV.U32 R0, RZ, RZ, R5 ;  /* 0x000000ffff007224 */ /* 0x000fe200078e0005 */
[----:B------:R-:W-:Y:S02]  /*ce40*/  MOV R2, 0x1 ;  /* 0x0000000100027802 */ /* 0x000fe40000000f00 */
[----:B------:R-:W-:Y:S02]  /*ce50*/  MOV R3, 0xce70 ;  /* 0x0000ce7000037802 */ /* 0x000fe40000000f00 */
[----:B--2---:R-:W-:Y:S05]  /*ce60*/  CALL.REL.NOINC `($__internal_2_$__cuda_sm70_shflsync_up_p) ;  /* 0x000024d000007944 */ /* 0x004fea0003c00000 */
[----:B------:R-:W-:Y:S01]  /*ce70*/  MOV R0, R4 ;  /* 0x0000000400007202 */ /* 0x000fe20000000f00 */
[----:B------:R-:W-:Y:S05]  /*ce80*/  BRA `(.L_x_144) ;  /* 0xffff35c000007947 */ /* 0x000fea000383ffff */
.L_x_27:
[----:B------:R-:W-:Y:S01]  /*ce90*/  IMAD.MOV.U32 R0, RZ, RZ, R5 ;  /* 0x000000ffff007224 */ /* 0x000fe200078e0005 */
[----:B------:R-:W-:Y:S02]  /*cea0*/  MOV R2, 0x2 ;  /* 0x0000000200027802 */ /* 0x000fe40000000f00 */
[----:B------:R-:W-:Y:S02]  /*ceb0*/  MOV R3, 0xced0 ;  /* 0x0000ced000037802 */ /* 0x000fe40000000f00 */
[----:B--2---:R-:W-:Y:S05]  /*cec0*/  CALL.REL.NOINC `($__internal_2_$__cuda_sm70_shflsync_up_p) ;  /* 0x0000247000007944 */ /* 0x004fea0003c00000 */
[----:B------:R-:W-:Y:S01]  /*ced0*/  SEL R0, R4, RZ, P4 ;  /* 0x000000ff04007207 */ /* 0x000fe20002000000 */
[----:B------:R-:W-:Y:S01]  /*cee0*/  IMAD.MOV.U32 R2, RZ, RZ, 0x4 ;  /* 0x00000004ff027424 */ /* 0x000fe200078e00ff */
[----:B------:R-:W-:-:S03]  /*cef0*/  MOV R3, 0xcf20 ;  /* 0x0000cf2000037802 */ /* 0x000fc60000000f00 */
[----:B------:R-:W-:Y:S02]  /*cf00*/  IMAD.IADD R0, R5, 0x1, R0 ;  /* 0x0000000105007824 */ /* 0x000fe400078e0200 */
[----:B------:R-:W-:Y:S05]  /*cf10*/  CALL.REL.NOINC `($__internal_2_$__cuda_sm70_shflsync_up_p) ;  /* 0x0000242000007944 */ /* 0x000fea0003c00000 */
        /* <DEDUP_REMOVED lines=12> */
[----:B------:R-:W-:Y:S02]  /*cfe0*/  MOV R3, 0x1f ;  /* 0x0000001f00037802 */ /* 0x000fe40000000f00 */
[----:B------:R-:W-:Y:S01]  /*cff0*/  MOV R2, 0xd030 ;  /* 0x0000d03000027802 */ /* 0x000fe20000000f00 */
[----:B------:R-:W-:-:S04]  /*d000*/  IMAD.IADD R4, R0, 0x1, R4 ;  /* 0x0000000100047824 */ /* 0x000fc800078e0204 */
[----:B------:R-:W-:Y:S02]  /*d010*/  IMAD.MOV.U32 R199, RZ, RZ, R4 ;  /* 0x000000ffffc77224 */ /* 0x000fe400078e0004 */
[----:B------:R-:W-:Y:S05]  /*d020*/  CALL.REL.NOINC `($__internal_1_$__cuda_sm70_shflsync_idx_p) ;  /* 0x000022c000007944 */ /* 0x000fea0003c00000 */
[----:B------:R-:W-:Y:S01]  /*d030*/  MOV R0, R198 ;  /* 0x000000c600007202 */ /* 0x000fe20000000f00 */
[----:B------:R-:W-:Y:S05]  /*d040*/  BRA `(.L_x_145) ;  /* 0xffff350000007947 */ /* 0x000fea000383ffff */
.L_x_29:
[----:B------:R-:W-:Y:S02]  /*d050*/  SEL R0, RZ, 0x1, P0 ;  /* 0x00000001ff007807 */ /* 0x000fe40000000000 */
[----:B------:R-:W-:Y:S02]  /*d060*/  MOV R2, 0xd080 ;  /* 0x0000d08000027802 */ /* 0x000fe40000000f00 */
[----:B------:R-:W-:Y:S05]  /*d070*/  CALL.REL.NOINC `($__internal_3_$__cuda_sm70_votesync_ballot) ;  /* 0x0000233000007944 */ /* 0x000fea0003c00000 */
[----:B------:R-:W-:Y:S05]  /*d080*/  BRA `(.L_x_146) ;  /* 0xffff355000007947 */ /* 0x000fea000383ffff */
.L_x_30:
[----:B------:R-:W-:Y:S01]  /*d090*/  IMAD.MOV.U32 R199, RZ, RZ, R8 ;  /* 0x000000ffffc77224 */ /* 0x000fe200078e0008 */
[----:B--2---:R-:W-:Y:S01]  /*d0a0*/  MOV R198, R247 ;  /* 0x000000f700c67202 */ /* 0x004fe20000000f00 */
[----:B------:R-:W-:Y:S01]  /*d0b0*/  IMAD.MOV.U32 R3, RZ, RZ, 0x1f ;  /* 0x0000001fff037424 */ /* 0x000fe200078e00ff */
[----:B------:R-:W-:Y:S02]  /*d0c0*/  MOV R2, 0xd0e0 ;  /* 0x0000d0e000027802 */ /* 0x000fe40000000f00 */
[----:B-1----:R-:W-:Y:S05]  /*d0d0*/  CALL.REL.NOINC `($__internal_1_$__cuda_sm70_shflsync_idx_p) ;  /* 0x0000221000007944 */ /* 0x002fea0003c00000 */
[----:B------:R-:W-:Y:S01]  /*d0e0*/  IMAD.MOV.U32 R11, RZ, RZ, R198 ;  /* 0x000000ffff0b7224 */ /* 0x000fe200078e00c6 */
[----:B------:R-:W-:Y:S01]  /*d0f0*/  MOV R199, R7 ;  /* 0x0000000700c77202 */ /* 0x000fe20000000f00 */
[----:B------:R-:W-:Y:S01]  /*d100*/  IMAD.MOV.U32 R6, RZ, RZ, RZ ;  /* 0x000000ffff067224 */ /* 0x000fe200078e00ff */
[----:B------:R-:W-:Y:S01]  /*d110*/  MOV R198, R247 ;  /* 0x000000f700c67202 */ /* 0x000fe20000000f00 */
[----:B------:R-:W-:Y:S01]  /*d120*/  IMAD.MOV.U32 R3, RZ, RZ, 0x1f ;  /* 0x0000001fff037424 */ /* 0x000fe200078e00ff */
[----:B------:R-:W-:-:S02]  /*d130*/  MOV R2, 0xd150 ;  /* 0x0000d15000027802 */ /* 0x000fc40000000f00 */
[----:B------:R-:W-:Y:S05]  /*d140*/  CALL.REL.NOINC `($__internal_1_$__cuda_sm70_shflsync_idx_p) ;  /* 0x000021a000007944 */ /* 0x000fea0003c00000 */
[----:B------:R-:W-:Y:S01]  /*d150*/  MOV R10, R198 ;  /* 0x000000c6000a7202 */ /* 0x000fe20000000f00 */
[----:B------:R-:W-:Y:S05]  /*d160*/  BRA `(.L_x_147) ;  /* 0xffff34c000007947 */ /* 0x000fea000383ffff */
.L_x_33:
[----:B------:R-:W-:Y:S01]  /*d170*/  IMAD.MOV.U32 R199, RZ, RZ, R4 ;  /* 0x000000ffffc77224 */ /* 0x000fe200078e0004 */
[----:B------:R-:W-:-:S02]  /*d180*/  MOV R3, 0x1f ;  /* 0x0000001f00037802 */ /* 0x000fc40000000f00 */
[----:B------:R-:W-:Y:S02]  /*d190*/  MOV R2, 0xd1b0 ;  /* 0x0000d1b000027802 */ /* 0x000fe40000000f00 */
[----:B-1234-:R-:W-:Y:S05]  /*d1a0*/  CALL.REL.NOINC `($__internal_1_$__cuda_sm70_shflsync_idx_p) ;  /* 0x0000214000007944 */ /* 0x01efea0003c00000 */
[----:B------:R-:W-:Y:S01]  /*d1b0*/  MOV R6, R198 ;  /* 0x000000c600067202 */ /* 0x000fe20000000f00 */
[----:B------:R-:W-:Y:S05]  /*d1c0*/  BRA `(.L_x_32) ;  /* 0xffff34c000007947 */ /* 0x000fea000383ffff */
.L_x_41:
[----:B------:R-:W-:Y:S01]  /*d1d0*/  IMAD.MOV.U32 R199, RZ, RZ, R5 ;  /* 0x000000ffffc77224 */ /* 0x000fe200078e0005 */
[----:B------:R-:W-:Y:S01]  /*d1e0*/  MOV R198, RZ ;  /* 0x000000ff00c67202 */ /* 0x000fe20000000f00 */
[----:B------:R-:W-:Y:S01]  /*d1f0*/  IMAD.MOV.U32 R3, RZ, RZ, 0x1c1f ;  /* 0x00001c1fff037424 */ /* 0x000fe200078e00ff */
[----:B------:R-:W-:Y:S02]  /*d200*/  MOV R2, 0xd220 ;  /* 0x0000d22000027802 */ /* 0x000fe40000000f00 */
[----:B-----5:R-:W-:Y:S05]  /*d210*/  CALL.REL.NOINC `($__internal_1_$__cuda_sm70_shflsync_idx_p) ;  /* 0x000020d000007944 */ /* 0x020fea0003c00000 */
[----:B------:R-:W-:Y:S01]  /*d220*/  MOV R4, R198 ;  /* 0x000000c600047202 */ /* 0x000fe20000000f00 */
[----:B------:R-:W-:Y:S05]  /*d230*/  BRA `(.L_x_148) ;  /* 0xffff50b000007947 */ /* 0x000fea000383ffff */
.L_x_42:
[----:B------:R-:W-:Y:S01]  /*d240*/  IMAD.MOV.U32 R199, RZ, RZ, R12 ;  /* 0x000000ffffc77224 */ /* 0x000fe200078e000c */
[----:B------:R-:W-:Y:S01]  /*d250*/  MOV R198, RZ ;  /* 0x000000ff00c67202 */ /* 0x000fe20000000f00 */
[----:B------:R-:W-:Y:S01]  /*d260*/  IMAD.MOV.U32 R3, RZ, RZ, 0x1c1f ;  /* 0x00001c1fff037424 */ /* 0x000fe200078e00ff */
[----:B------:R-:W-:Y:S02]  /*d270*/  MOV R2, 0xd290 ;  /* 0x0000d29000027802 */ /* 0x000fe40000000f00 */
[----:B-12--5:R-:W-:Y:S05]  /*d280*/  CALL.REL.NOINC `($__internal_1_$__cuda_sm70_shflsync_idx_p) ;  /* 0x0000206000007944 */ /* 0x026fea0003c00000 */
[----:B------:R-:W-:Y:S01]  /*d290*/  MOV R0, R198 ;  /* 0x000000c600007202 */ /* 0x000fe20000000f00 */
[----:B------:R-:W-:Y:S05]  /*d2a0*/  BRA `(.L_x_149) ;  /* 0xffff506000007947 */ /* 0x000fea000383ffff */
.L_x_45:
[----:B------:R-:W-:Y:S01]  /*d2b0*/  IMAD.MOV.U32 R199, RZ, RZ, R5 ;  /* 0x000000ffffc77224 */ /* 0x000fe200078e0005 */
[----:B------:R-:W-:Y:S01]  /*d2c0*/  MOV R198, 0x1 ;  /* 0x0000000100c67802 */ /* 0x000fe20000000f00 */
[----:B--2---:R-:W-:Y:S01]  /*d2d0*/  IMAD.MOV.U32 R3, RZ, RZ, 0x1c1f ;  /* 0x00001c1fff037424 */ /* 0x004fe200078e00ff */
[----:B------:R-:W-:-:S02]  /*d2e0*/  MOV R2, 0xd300 ;  /* 0x0000d30000027802 */ /* 0x000fc40000000f00 */
[----:B-1-345:R-:W-:Y:S05]  /*d2f0*/  CALL.REL.NOINC `($__internal_1_$__cuda_sm70_shflsync_idx_p) ;  /* 0x00001ff000007944 */ /* 0x03afea0003c00000 */
[----:B------:R-:W-:Y:S01]  /*d300*/  IMAD.MOV.U32 R4, RZ, RZ, R198 ;  /* 0x000000ffff047224 */ /* 0x000fe200078e00c6 */
[----:B------:R-:W-:Y:S01]  /*d310*/  MOV R198, 0x1 ;  /* 0x0000000100c67802 */ /* 0x000fe20000000f00 */
[----:B------:R-:W-:Y:S01]  /*d320*/  IMAD.MOV.U32 R199, RZ, RZ, R12 ;  /* 0x000000ffffc77224 */ /* 0x000fe200078e000c */
[----:B------:R-:W-:-:S02]  /*d330*/  MOV R3, 0x1c1f ;  /* 0x00001c1f00037802 */ /* 0x000fc40000000f00 */
[----:B------:R-:W-:Y:S02]  /*d340*/  MOV R2, 0xd360 ;  /* 0x0000d36000027802 */ /* 0x000fe40000000f00 */
[----:B------:R-:W-:Y:S05]  /*d350*/  CALL.REL.NOINC `($__internal_1_$__cuda_sm70_shflsync_idx_p) ;  /* 0x00001f9000007944 */ /* 0x000fea0003c00000 */
[----:B------:R-:W-:Y:S01]  /*d360*/  MOV R0, R198 ;  /* 0x000000c600007202 */ /* 0x000fe20000000f00 */
[----:B------:R-:W-:Y:S05]  /*d370*/  BRA `(.L_x_150) ;  /* 0xffff513000007947 */ /* 0x000fea000383ffff */
.L_x_48:
[----:B------:R-:W-:Y:S01]  /*d380*/  IMAD.MOV.U32 R199, RZ, RZ, R5 ;  /* 0x000000ffffc77224 */ /* 0x000fe200078e0005 */
[----:B------:R-:W-:Y:S01]  /*d390*/  MOV R198, 0x2 ;  /* 0x0000000200c67802 */ /* 0x000fe20000000f00 */
[----:B-1----:R-:W-:Y:S01]  /*d3a0*/  IMAD.MOV.U32 R3, RZ, RZ, 0x1c1f ;  /* 0x00001c1fff037424 */ /* 0x002fe200078e00ff */
[----:B------:R-:W-:Y:S02]  /*d3b0*/  MOV R2, 0xd3d0 ;  /* 0x0000d3d000027802 */ /* 0x000fe40000000f00 */
[----:B--2345:R-:W-:Y:S05]  /*d3c0*/  CALL.REL.NOINC `($__internal_1_$__cuda_sm70_shflsync_idx_p) ;  /* 0x00001f2000007944 */ /* 0x03cfea0003c00000 */
[----:B------:R-:W-:Y:S01]  /*d3d0*/  MOV R4, R198 ;  /* 0x000000c600047202 */ /* 0x000fe20000000f00 */
[----:B------:R-:W-:Y:S05]  /*d3e0*/  BRA `(.L_x_151) ;  /* 0xffff524000007947 */ /* 0x000fea000383ffff */
.L_x_49:
[----:B------:R-:W-:Y:S01]  /*d3f0*/  IMAD.MOV.U32 R199, RZ, RZ, R12 ;  /* 0x000000ffffc77224 */ /* 0x000fe200078e000c */
[----:B------:R-:W-:Y:S01]  /*d400*/  MOV R198, 0x2 ;  /* 0x0000000200c67802 */ /* 0x000fe20000000f00 */
[----:B------:R-:W-:Y:S01]  /*d410*/  IMAD.MOV.U32 R3, RZ, RZ, 0x1c1f ;  /* 0x00001c1fff037424 */ /* 0x000fe200078e00ff */
[----:B------:R-:W-:Y:S02]  /*d420*/  MOV R2, 0xd440 ;  /* 0x0000d44000027802 */ /* 0x000fe40000000f00 */
[----:B-12345:R-:W-:Y:S05]  /*d430*/  CALL.REL.NOINC `($__internal_1_$__cuda_sm70_shflsync_idx_p) ;  /* 0x00001eb000007944 */ /* 0x03efea0003c00000 */
[----:B------:R-:W-:Y:S01]  /*d440*/  MOV R0, R198 ;  /* 0x000000c600007202 */ /* 0x000fe20000000f00 */
[----:B------:R-:W-:Y:S05]  /*d450*/  BRA `(.L_x_152) ;  /* 0xffff51f000007947 */ /* 0x000fea000383ffff */
.L_x_52:
[----:B------:R-:W-:Y:S01]  /*d460*/  IMAD.MOV.U32 R199, RZ, RZ, R5 ;  /* 0x000000ffffc77224 */ /* 0x000fe200078e0005 */
[----:B------:R-:W-:Y:S01]  /*d470*/  MOV R198, 0x3 ;  /* 0x0000000300c67802 */ /* 0x000fe20000000f00 */
[----:B-1----:R-:W-:Y:S01]  /*d480*/  IMAD.MOV.U32 R3, RZ, RZ, 0x1c1f ;  /* 0x00001c1fff037424 */ /* 0x002fe200078e00ff */
[----:B------:R-:W-:-:S02]  /*d490*/  MOV R2, 0xd4b0 ;  /* 0x0000d4b000027802 */ /* 0x000fc40000000f00 */
[----:B--2345:R-:W-:Y:S05]  /*d4a0*/  CALL.REL.NOINC `($__internal_1_$__cuda_sm70_shflsync_idx_p) ;  /* 0x00001e4000007944 */ /* 0x03cfea0003c00000 */
        /* <DEDUP_REMOVED lines=8> */
.L_x_55:
[----:B------:R-:W-:Y:S01]  /*d530*/  IMAD.MOV.U32 R199, RZ, RZ, R24 ;  /* 0x000000ffffc77224 */ /* 0x000fe200078e0018 */
[----:B------:R-:W-:Y:S01]  /*d540*/  MOV R198, 0x1 ;  /* 0x0000000100c67802 */ /* 0x000fe20000000f00 */
[----:B---3--:R-:W-:Y:S01]  /*d550*/  IMAD.MOV.U32 R3, RZ, RZ, 0x1c1f ;  /* 0x00001c1fff037424 */ /* 0x008fe200078e00ff */
[----:B------:R-:W-:Y:S02]  /*d560*/  MOV R2, 0xd580 ;  /* 0x0000d58000027802 */ /* 0x000fe40000000f00 */
[----:B------:R-:W-:Y:S05]  /*d570*/  CALL.REL.NOINC `($__internal_1_$__cuda_sm70_shflsync_idx_p) ;  /* 0x00001d7000007944 */ /* 0x000fea0003c00000 */
[----:B------:R-:W-:Y:S01]  /*d580*/  IMAD.MOV.U32 R20, RZ, RZ, R198 ;  /* 0x000000ffff147224 */ /* 0x000fe200078e00c6 */
[----:B------:R-:W-:Y:S01]  /*d590*/  MOV R198, 0x1 ;  /* 0x0000000100c67802 */ /* 0x000fe20000000f00 */
[----:B------:R-:W-:Y:S01]  /*d5a0*/  IMAD.MOV.U32 R199, RZ, RZ, R25 ;  /* 0x000000ffffc77224 */ /* 0x000fe200078e0019 */
[----:B------:R-:W-:Y:S02]  /*d5b0*/  MOV R3, 0x1c1f ;  /* 0x00001c1f00037802 */ /* 0x000fe40000000f00 */
[----:B------:R-:W-:Y:S02]  /*d5c0*/  MOV R2, 0xd5e0 ;  /* 0x0000d5e000027802 */ /* 0x000fe40000000f00 */
[----:B------:R-:W-:Y:S05]  /*d5d0*/  CALL.REL.NOINC `($__internal_1_$__cuda_sm70_shflsync_idx_p) ;  /* 0x00001d1000007944 */ /* 0x000fea0003c00000 */
[----:B------:R-:W-:Y:S01]  /*d5e0*/  MOV R2, R198 ;  /* 0x000000c600027202 */ /* 0x000fe20000000f00 */
[----:B------:R-:W-:Y:S05]  /*d5f0*/  BRA `(.L_x_154) ;  /* 0xffff5b2000007947 */ /* 0x000fea000383ffff */
.L_x_58:
[----:B------:R-:W-:Y:S01]  /*d600*/  IMAD.MOV.U32 R199, RZ, RZ, R5 ;  /* 0x000000ffffc77224 */ /* 0x000fe200078e0005 */
[----:B------:R-:W-:Y:S01]  /*d610*/  MOV R198, RZ ;  /* 0x000000ff00c67202 */ /* 0x000fe20000000f00 */
[----:B------:R-:W-:Y:S01]  /*d620*/  IMAD.MOV.U32 R3, RZ, RZ, 0x1c1f ;  /* 0x00001c1fff037424 */ /* 0x000fe200078e00ff */
[----:B------:R-:W-:-:S02]  /*d630*/  MOV R2, 0xd650 ;  /* 0x0000d65000027802 */ /* 0x000fc40000000f00 */
[----:B------:R-:W-:Y:S05]  /*d640*/  CALL.REL.NOINC `($__internal_1_$__cuda_sm70_shflsync_idx_p) ;  /* 0x00001ca000007944 */ /* 0x000fea0003c00000 */
[----:B------:R-:W-:Y:S01]  /*d650*/  MOV R4, R198 ;  /* 0x000000c600047202 */ /* 0x000fe20000000f00 */
[----:B------:R-:W-:Y:S05]  /*d660*/  BRA `(.L_x_155) ;  /* 0xffff644000007947 */ /* 0x000fea000383ffff */
.L_x_59:
[----:B------:R-:W-:Y:S01]  /*d670*/  IMAD.MOV.U32 R199, RZ, RZ, R10 ;  /* 0x000000ffffc77224 */ /* 0x000fe200078e000a */
[----:B------:R-:W-:Y:S01]  /*d680*/  MOV R198, RZ ;  /* 0x000000ff00c67202 */ /* 0x000fe20000000f00 */
[----:B------:R-:W-:Y:S01]  /*d690*/  IMAD.MOV.U32 R3, RZ, RZ, 0x1c1f ;  /* 0x00001c1fff037424 */ /* 0x000fe200078e00ff */
[----:B------:R-:W-:-:S02]  /*d6a0*/  MOV R2, 0xd6c0 ;  /* 0x0000d6c000027802 */ /* 0x000fc40000000f00 */
[----:B-12---:R-:W-:Y:S05]  /*d6b0*/  CALL.REL.NOINC `($__internal_1_$__cuda_sm70_shflsync_idx_p) ;  /* 0x00001c3000007944 */ /* 0x006fea0003c00000 */
[----:B------:R-:W-:Y:S01]  /*d6c0*/  MOV R0, R198 ;  /* 0x000000c600007202 */ /* 0x000fe20000000f00 */
[----:B------:R-:W-:Y:S05]  /*d6d0*/  BRA `(.L_x_156) ;  /* 0xffff63f000007947 */ /* 0x000fea000383ffff */
.L_x_62:
[----:B------:R-:W-:Y:S01]  /*d6e0*/  IMAD.MOV.U32 R199, RZ, RZ, R5 ;  /* 0x000000ffffc77224 */ /* 0x000fe200078e0005 */
[----:B------:R-:W-:Y:S01]  /*d6f0*/  MOV R198, 0x1 ;  /* 0x0000000100c67802 */ /* 0x000fe20000000f00 */
[----:B--2---:R-:W-:Y:S01]  /*d700*/  IMAD.MOV.U32 R3, RZ, RZ, 0x1c1f ;  /* 0x00001c1fff037424 */ /* 0x004fe200078e00ff */
[----:B------:R-:W-:-:S03]  /*d710*/  MOV R2, 0xd730 ;  /* 0x0000d73000027802 */ /* 0x000fc60000000f00 */
[----:B-1-34-:R-:W-:Y:S05]  /*d720*/  CALL.REL.NOINC `($__internal_1_$__cuda_sm70_shflsync_idx_p) ;  /* 0x00001bc000007944 */ /* 0x01afea0003c00000 */
        /* <DEDUP_REMOVED lines=8> */
.L_x_63:
[----:B------:R-:W-:Y:S01]  /*d7b0*/  IMAD.MOV.U32 R116, RZ, RZ, R0 ;  /* 0x000000ffff747224 */ /* 0x000fe200078e0000 */
[----:B------:R-:W-:Y:S02]  /*d7c0*/  MOV R3, 0x2 ;  /* 0x0000000200037802 */ /* 0x000fe40000000f00 */
[----:B------:R-:W-:Y:S02]  /*d7d0*/  MOV R2, 0xd7f0 ;  /* 0x0000d7f000027802 */ /* 0x000fe40000000f00 */
[----:B------:R-:W-:Y:S05]  /*d7e0*/  CALL.REL.NOINC `($__internal_0_$__cuda_sm70_shflsync_bfly_p) ;  /* 0x00001aa000007944 */ /* 0x000fea0003c00000 */
[----:B------:R-:W-:Y:S01]  /*d7f0*/  MOV R2, R158 ;  /* 0x0000009e00027202 */ /* 0x000fe20000000f00 */
[----:B------:R-:W-:Y:S05]  /*d800*/  BRA `(.L_x_158) ;  /* 0xffff6c0000007947 */ /* 0x000fea000383ffff */
.L_x_64:
[----:B------:R-:W-:Y:S01]  /*d810*/  IMAD.MOV.U32 R116, RZ, RZ, R4 ;  /* 0x000000ffff747224 */ /* 0x000fe200078e0004 */
[----:B------:R-:W-:Y:S02]  /*d820*/  MOV R3, 0x1 ;  /* 0x0000000100037802 */ /* 0x000fe40000000f00 */
[----:B------:R-:W-:Y:S02]  /*d830*/  MOV R2, 0xd850 ;  /* 0x0000d85000027802 */ /* 0x000fe40000000f00 */
[----:B-1----:R-:W-:Y:S05]  /*d840*/  CALL.REL.NOINC `($__internal_0_$__cuda_sm70_shflsync_bfly_p) ;  /* 0x00001a4000007944 */ /* 0x002fea0003c00000 */
[----:B------:R-:W-:Y:S01]  /*d850*/  FMNMX.FTZ R122, R4, R158, !PT ;  /* 0x0000009e047a7209 */ /* 0x000fe20007810000 */
[----:B------:R-:W-:Y:S01]  /*d860*/  IMAD.MOV.U32 R116, RZ, RZ, R5 ;  /* 0x000000ffff747224 */ /* 0x000fe200078e0005 */
[----:B------:R-:W-:Y:S01]  /*d870*/  MOV R2, 0xd8a0 ;  /* 0x0000d8a000027802 */ /* 0x000fe20000000f00 */
[----:B------:R-:W-:-:S02]  /*d880*/  IMAD.MOV.U32 R3, RZ, RZ, 0x2 ;  /* 0x00000002ff037424 */ /* 0x000fc400078e00ff */
[----:B------:R-:W-:Y:S05]  /*d890*/  CALL.REL.NOINC `($__internal_0_$__cuda_sm70_shflsync_bfly_p) ;  /* 0x000019f000007944 */ /* 0x000fea0003c00000 */
[----:B------:R-:W-:Y:S01]  /*d8a0*/  FMNMX.FTZ R5, R5, R158, !PT ;  /* 0x0000009e05057209 */ /* 0x000fe20007810000 */
[----:B------:R-:W-:Y:S01]  /*d8b0*/  IMAD.MOV.U32 R3, RZ, RZ, 0x1 ;  /* 0x00000001ff037424 */ /* 0x000fe200078e00ff */
[----:B------:R-:W-:-:S03]  /*d8c0*/  MOV R2, 0xd8f0 ;  /* 0x0000d8f000027802 */ /* 0x000fc60000000f00 */
[----:B------:R-:W-:Y:S02]  /*d8d0*/  IMAD.MOV.U32 R116, RZ, RZ, R5 ;  /* 0x000000ffff747224 */ /* 0x000fe400078e0005 */
[----:B------:R-:W-:Y:S05]  /*d8e0*/  CALL.REL.NOINC `($__internal_0_$__cuda_sm70_shflsync_bfly_p) ;  /* 0x000019a000007944 */ /* 0x000fea0003c00000 */
[----:B------:R-:W-:Y:S01]  /*d8f0*/  FMNMX.FTZ R121, R5, R158, !PT ;  /* 0x0000009e05797209 */ /* 0x000fe20007810000 */
[----:B------:R-:W-:Y:S01]  /*d900*/  IMAD.MOV.U32 R116, RZ, RZ, R6 ;  /* 0x000000ffff747224 */ /* 0x000fe200078e0006 */
[----:B------:R-:W-:Y:S01]  /*d910*/  MOV R2, 0xd940 ;  /* 0x0000d94000027802 */ /* 0x000fe20000000f00 */
[----:B------:R-:W-:Y:S02]  /*d920*/  IMAD.MOV.U32 R3, RZ, RZ, 0x2 ;  /* 0x00000002ff037424 */ /* 0x000fe400078e00ff */
        /* <DEDUP_REMOVED lines=16> */
[----:B------:R-:W-:Y:S01]  /*da30*/  MOV R8, R158 ;  /* 0x0000009e00087202 */ /* 0x000fe20000000f00 */
[----:B------:R-:W-:Y:S05]  /*da40*/  BRA `(.L_x_159) ;  /* 0xffff6ab000007947 */ /* 0x000fea000383ffff */
.L_x_66:
[----:B------:R-:W-:Y:S01]  /*da50*/  MOV R198, RZ ;  /* 0x000000ff00c67202 */ /* 0x000fe20000000f00 */
[----:B------:R-:W-:Y:S01]  /*da60*/  IMAD.MOV.U32 R199, RZ, RZ, R10 ;  /* 0x000000ffffc77224 */ /* 0x000fe200078e000a */
[----:B------:R-:W-:Y:S01]  /*da70*/  MOV R2, 0xdaa0 ;  /* 0x0000daa000027802 */ /* 0x000fe20000000f00 */
[----:B------:R-:W-:Y:S02]  /*da80*/  IMAD.MOV.U32 R3, RZ, RZ, 0x1c1f ;  /* 0x00001c1fff037424 */ /* 0x000fe400078e00ff */
[----:B-1234-:R-:W-:Y:S05]  /*da90*/  CALL.REL.NOINC `($__internal_1_$__cuda_sm70_shflsync_idx_p) ;  /* 0x0000185000007944 */ /* 0x01efea0003c00000 */
[----:B------:R-:W-:Y:S01]  /*daa0*/  MOV R2, R198 ;  /* 0x000000c600027202 */ /* 0x000fe20000000f00 */
[----:B------:R-:W-:-:S05]  /*dab0*/  BRA `(.L_x_160) ;  /* 0xffff7d5000007947 */ /* 0x000fca000383ffff */
.L_x_69:
[----:B------:R-:W-:Y:S01]  /*dac0*/  MOV R198, 0x1 ;  /* 0x0000000100c67802 */ /* 0x000fe20000000f00 */
[----:B------:R-:W-:Y:S01]  /*dad0*/  IMAD.MOV.U32 R199, RZ, RZ, R10 ;  /* 0x000000ffffc77224 */ /* 0x000fe200078e000a */
[----:B------:R-:W-:Y:S01]  /*dae0*/  MOV R2, 0xdb10 ;  /* 0x0000db1000027802 */ /* 0x000fe20000000f00 */
[----:B------:R-:W-:Y:S02]  /*daf0*/  IMAD.MOV.U32 R3, RZ, RZ, 0x1c1f ;  /* 0x00001c1fff037424 */ /* 0x000fe400078e00ff */
[----:B-12-4-:R-:W-:Y:S05]  /*db00*/  CALL.REL.NOINC `($__internal_1_$__cuda_sm70_shflsync_idx_p) ;  /* 0x000017e000007944 */ /* 0x016fea0003c00000 */
[----:B------:R-:W-:Y:S01]  /*db10*/  MOV R3, 0x1c1f ;  /* 0x00001c1f00037802 */ /* 0x000fe20000000f00 */
[----:B------:R-:W-:Y:S01]  /*db20*/  IMAD.MOV.U32 R4, RZ, RZ, R198 ;  /* 0x000000ffff047224 */ /* 0x000fe200078e00c6 */
[----:B------:R-:W-:Y:S01]  /*db30*/  MOV R198, 0x1 ;  /* 0x0000000100c67802 */ /* 0x000fe20000000f00 */
[----:B------:R-:W-:Y:S01]  /*db40*/  IMAD.MOV.U32 R199, RZ, RZ, R11 ;  /* 0x000000ffffc77224 */ /* 0x000fe200078e000b */
[----:B------:R-:W-:Y:S02]  /*db50*/  MOV R2, 0xdb70 ;  /* 0x0000db7000027802 */ /* 0x000fe40000000f00 */
[----:B------:R-:W-:Y:S05]  /*db60*/  CALL.REL.NOINC `($__internal_1_$__cuda_sm70_shflsync_idx_p) ;  /* 0x0000178000007944 */ /* 0x000fea0003c00000 */
[----:B------:R-:W-:Y:S01]  /*db70*/  MOV R2, R198 ;  /* 0x000000c600027202 */ /* 0x000fe20000000f00 */
[----:B------:R-:W-:-:S05]  /*db80*/  BRA `(.L_x_161) ;  /* 0xffff7df000007947 */ /* 0x000fca000383ffff */
.L_x_72:
[----:B------:R-:W-:Y:S01]  /*db90*/  MOV R198, RZ ;  /* 0x000000ff00c67202 */ /* 0x000fe20000000f00 */
[----:B------:R-:W-:Y:S01]  /*dba0*/  IMAD.MOV.U32 R199, RZ, RZ, R157 ;  /* 0x000000ffffc77224 */ /* 0x000fe200078e009d */
[----:B------:R-:W-:Y:S01]  /*dbb0*/  MOV R2, 0xdbe0 ;  /* 0x0000dbe000027802 */ /* 0x000fe20000000f00 */
[----:B------:R-:W-:Y:S02]  /*dbc0*/  IMAD.MOV.U32 R3, RZ, RZ, 0x1c1f ;  /* 0x00001c1fff037424 */ /* 0x000fe400078e00ff */
[----:B------:R-:W-:Y:S05]  /*dbd0*/  CALL.REL.NOINC `($__internal_1_$__cuda_sm70_shflsync_idx_p) ;  /* 0x0000171000007944 */ /* 0x000fea0003c00000 */
[----:B------:R-:W-:Y:S01]  /*dbe0*/  MOV R116, R198 ;  /* 0x000000c600747202 */ /* 0x000fe20000000f00 */
[----:B------:R-:W-:-:S05]  /*dbf0*/  BRA `(.L_x_162) ;  /* 0xffff86d000007947 */ /* 0x000fca000383ffff */
.L_x_73:
[----:B------:R-:W-:Y:S01]  /*dc00*/  MOV R198, RZ ;  /* 0x000000ff00c67202 */ /* 0x000fe20000000f00 */
[----:B------:R-:W-:Y:S01]  /*dc10*/  IMAD.MOV.U32 R199, RZ, RZ, R162 ;  /* 0x000000ffffc77224 */ /* 0x000fe200078e00a2 */
[----:B------:R-:W-:Y:S01]  /*dc20*/  MOV R2, 0xdc50 ;  /* 0x0000dc5000027802 */ /* 0x000fe20000000f00 */
[----:B------:R-:W-:Y:S02]  /*dc30*/  IMAD.MOV.U32 R3, RZ, RZ, 0x1c1f ;  /* 0x00001c1fff037424 */ /* 0x000fe400078e00ff */
[----:B-12---:R-:W-:Y:S05]  /*dc40*/  CALL.REL.NOINC `($__internal_1_$__cuda_sm70_shflsync_idx_p) ;  /* 0x000016a000007944 */ /* 0x006fea0003c00000 */
[----:B------:R-:W-:Y:S01]  /*dc50*/  MOV R2, R198 ;  /* 0x000000c600027202 */ /* 0x000fe20000000f00 */
[----:B------:R-:W-:-:S05]  /*dc60*/  BRA `(.L_x_163) ;  /* 0xffff868000007947 */ /* 0x000fca000383ffff */
.L_x_74:
[----:B------:R-:W-:Y:S01]  /*dc70*/  MOV R198, 0x1 ;  /* 0x0000000100c67802 */ /* 0x000fe20000000f00 */
[----:B------:R-:W-:Y:S01]  /*dc80*/  IMAD.MOV.U32 R199, RZ, RZ, R157 ;  /* 0x000000ffffc77224 */ /* 0x000fe200078e009d */
[----:B--2---:R-:W-:Y:S01]  /*dc90*/  MOV R2, 0xdcc0 ;  /* 0x0000dcc000027802 */ /* 0x004fe20000000f00 */
[----:B------:R-:W-:Y:S02]  /*dca0*/  IMAD.MOV.U32 R3, RZ, RZ, 0x1c1f ;  /* 0x00001c1fff037424 */ /* 0x000fe400078e00ff */
[----:B-1-3--:R-:W-:Y:S05]  /*dcb0*/  CALL.REL.NOINC `($__internal_1_$__cuda_sm70_shflsync_idx_p) ;  /* 0x0000163000007944 */ /* 0x00afea0003c00000 */
        /* <DEDUP_REMOVED lines=8> */
.L_x_75:
[----:B------:R-:W-:Y:S02]  /*dd40*/  MOV R3, 0x2 ;  /* 0x0000000200037802 */ /* 0x000fe40000000f00 */
[----:B------:R-:W-:Y:S02]  /*dd50*/  MOV R2, 0xdd70 ;  /* 0x0000dd7000027802 */ /* 0x000fe40000000f00 */
[----:B---3--:R-:W-:Y:S05]  /*dd60*/  CALL.REL.NOINC `($__internal_0_$__cuda_sm70_shflsync_bfly_p) ;  /* 0x0000152000007944 */ /* 0x008fea0003c00000 */
[----:B------:R-:W-:Y:S01]  /*dd70*/  MOV R2, R158 ;  /* 0x0000009e00027202 */ /* 0x000fe20000000f00 */
[----:B------:R-:W-:-:S05]  /*dd80*/  BRA `(.L_x_165) ;  /* 0xffff8ac000007947 */ /* 0x000fca000383ffff */
.L_x_76:
[----:B------:R-:W-:Y:S01]  /*dd90*/  MOV R3, 0x1 ;  /* 0x0000000100037802 */ /* 0x000fe20000000f00 */
[----:B-1----:R-:W-:Y:S01]  /*dda0*/  IMAD.MOV.U32 R116, RZ, RZ, R122 ;  /* 0x000000ffff747224 */ /* 0x002fe200078e007a */
[----:B------:R-:W-:Y:S02]  /*ddb0*/  MOV R2, 0xddd0 ;  /* 0x0000ddd000027802 */ /* 0x000fe40000000f00 */
[----:B---3--:R-:W-:Y:S05]  /*ddc0*/  CALL.REL.NOINC `($__internal_0_$__cuda_sm70_shflsync_bfly_p) ;  /* 0x000014c000007944 */ /* 0x008fea0003c00000 */
[----:B------:R-:W-:Y:S01]  /*ddd0*/  IMAD.MOV.U32 R116, RZ, RZ, R120 ;  /* 0x000000ffff747224 */ /* 0x000fe200078e0078 */
[----:B------:R-:W-:Y:S01]  /*dde0*/  FMNMX.FTZ R122, R122, R158, !PT ;  /* 0x0000009e7a7a7209 */ /* 0x000fe20007810000 */
[----:B------:R-:W-:Y:S01]  /*ddf0*/  IMAD.MOV.U32 R3, RZ, RZ, 0x2 ;  /* 0x00000002ff037424 */ /* 0x000fe200078e00ff */
[----:B------:R-:W-:Y:S02]  /*de00*/  MOV R2, 0xde20 ;  /* 0x0000de2000027802 */ /* 0x000fe40000000f00 */
[----:B------:R-:W-:Y:S05]  /*de10*/  CALL.REL.NOINC `($__internal_0_$__cuda_sm70_shflsync_bfly_p) ;  /* 0x0000147000007944 */ /* 0x000fea0003c00000 */
[----:B------:R-:W-:Y:S01]  /*de20*/  FMNMX.FTZ R116, R120, R158, !PT ;  /* 0x0000009e78747209 */ /* 0x000fe20007810000 */
[----:B------:R-:W-:Y:S01]  /*de30*/  IMAD.MOV.U32 R3, RZ, RZ, 0x1 ;  /* 0x00000001ff037424 */ /* 0x000fe200078e00ff */
[----:B------:R-:W-:Y:S02]  /*de40*/  MOV R2, 0xde60 ;  /* 0x0000de6000027802 */ /* 0x000fe40000000f00 */
[----:B------:R-:W-:Y:S05]  /*de50*/  CALL.REL.NOINC `($__internal_0_$__cuda_sm70_shflsync_bfly_p) ;  /* 0x0000143000007944 */ /* 0x000fea0003c00000 */
[----:B------:R-:W-:Y:S01]  /*de60*/  IMAD.MOV.U32 R3, RZ, RZ, 0x2 ;  /* 0x00000002ff037424 */ /* 0x000fe200078e00ff */
[----:B------:R-:W-:Y:S01]  /*de70*/  FMNMX.FTZ R121, R116, R158, !PT ;  /* 0x0000009e74797209 */ /* 0x000fe20007810000 */
[----:B------:R-:W-:Y:S01]  /*de80*/  IMAD.MOV.U32 R116, RZ, RZ, R156 ;  /* 0x000000ffff747224 */ /* 0x000fe200078e009c */
        /* <DEDUP_REMOVED lines=15> */
[----:B------:R-:W-:Y:S01]  /*df80*/  MOV R2, R158 ;  /* 0x0000009e00027202 */ /* 0x000fe20000000f00 */
[----:B------:R-:W-:-:S05]  /*df90*/  BRA `(.L_x_166) ;  /* 0xffff89a000007947 */ /* 0x000fca000383ffff */
.L_x_78:
[----:B------:R-:W-:Y:S01]  /*dfa0*/  IMAD.MOV.U32 R116, RZ, RZ, R200 ;  /* 0x000000ffff747224 */ /* 0x000fe200078e00c8 */
[----:B------:R-:W-:-:S02]  /*dfb0*/  MOV R3, 0x2 ;  /* 0x0000000200037802 */ /* 0x000fc40000000f00 */
[----:B------:R-:W-:Y:S02]  /*dfc0*/  MOV R2, 0xdfe0 ;  /* 0x0000dfe000027802 */ /* 0x000fe40000000f00 */
[----:B------:R-:W-:Y:S05]  /*dfd0*/  CALL.REL.NOINC `($__internal_0_$__cuda_sm70_shflsync_bfly_p) ;  /* 0x000012b000007944 */ /* 0x000fea0003c00000 */
[----:B------:R-:W-:Y:S01]  /*dfe0*/  FADD.FTZ R116, R200, R158 ;  /* 0x0000009ec8747221 */ /* 0x000fe20000010000 */
[----:B------:R-:W-:Y:S02]  /*dff0*/  MOV R3, 0x1 ;  /* 0x0000000100037802 */ /* 0x000fe40000000f00 */
[----:B------:R-:W-:Y:S02]  /*e000*/  MOV R2, 0xe020 ;  /* 0x0000e02000027802 */ /* 0x000fe40000000f00 */
[----:B------:R-:W-:Y:S05]  /*e010*/  CALL.REL.NOINC `($__internal_0_$__cuda_sm70_shflsync_bfly_p) ;  /* 0x0000127000007944 */ /* 0x000fea0003c00000 */
[----:B------:R-:W-:Y:S01]  /*e020*/  FADD.FTZ R7, R116, R158 ;  /* 0x0000009e74077221 */ /* 0x000fe20000010000 */
[----:B------:R-:W-:Y:S02]  /*e030*/  MOV R116, R201 ;  /* 0x000000c900747202 */ /* 0x000fe40000000f00 */
[----:B------:R-:W-:Y:S02]  /*e040*/  MOV R3, 0x2 ;  /* 0x0000000200037802 */ /* 0x000fe40000000f00 */
[----:B------:R-:W-:Y:S02]  /*e050*/  MOV R2, 0xe070 ;  /* 0x0000e07000027802 */ /* 0x000fe40000000f00 */
[----:B------:R-:W-:Y:S05]  /*e060*/  CALL.REL.NOINC `($__internal_0_$__cuda_sm70_shflsync_bfly_p) ;  /* 0x0000122000007944 */ /* 0x000fea0003c00000 */
[----:B------:R-:W-:Y:S01]  /*e070*/  FADD.FTZ R6, R201, R158 ;  /* 0x0000009ec9067221 */ /* 0x000fe20000010000 */
[----:B------:R-:W-:Y:S02]  /*e080*/  MOV R3, 0x1 ;  /* 0x0000000100037802 */ /* 0x000fe40000000f00 */
[----:B------:R-:W-:-:S02]  /*e090*/  MOV R2, 0xe0c0 ;  /* 0x0000e0c000027802 */ /* 0x000fc40000000f00 */
[----:B------:R-:W-:Y:S02]  /*e0a0*/  MOV R116, R6 ;  /* 0x0000000600747202 */ /* 0x000fe40000000f00 */
        /* <DEDUP_REMOVED lines=8> */
[----:B------:R-:W-:Y:S02]  /*e130*/  MOV R2, 0xe160 ;  /* 0x0000e16000027802 */ /* 0x000fe40000000f00 */
[----:B------:R-:W-:-:S02]  /*e140*/  MOV R116, R5 ;  /* 0x0000000500747202 */ /* 0x000fc40000000f00 */
[----:B------:R-:W-:Y:S05]  /*e150*/  CALL.REL.NOINC `($__internal_0_$__cuda_sm70_shflsync_bfly_p) ;  /* 0x0000113000007944 */ /* 0x000fea0003c00000 */
[----:B------:R-:W-:Y:S01]  /*e160*/  FADD.FTZ R5, R5, R158 ;  /* 0x0000009e05057221 */ /* 0x000fe20000010000 */
[----:B------:R-:W-:-:S02]  /*e170*/  MOV R116, R221 ;  /* 0x000000dd00747202 */ /* 0x000fc40000000f00 */
[----:B------:R-:W-:Y:S02]  /*e180*/  MOV R3, 0x2 ;  /* 0x0000000200037802 */ /* 0x000fe40000000f00 */
[----:B------:R-:W-:Y:S02]  /*e190*/  MOV R2, 0xe1b0 ;  /* 0x0000e1b000027802 */ /* 0x000fe40000000f00 */
[----:B------:R-:W-:Y:S05]  /*e1a0*/  CALL.REL.NOINC `($__internal_0_$__cuda_sm70_shflsync_bfly_p) ;  /* 0x000010e000007944 */ /* 0x000fea0003c00000 */
[----:B------:R-:W-:Y:S01]  /*e1b0*/  FADD.FTZ R4, R221, R158 ;  /* 0x0000009edd047221 */ /* 0x000fe20000010000 */
[----:B------:R-:W-:Y:S02]  /*e1c0*/  MOV R3, 0x1 ;  /* 0x0000000100037802 */ /* 0x000fe40000000f00 */
[----:B------:R-:W-:Y:S02]  /*e1d0*/  MOV R2, 0xe200 ;  /* 0x0000e20000027802 */ /* 0x000fe40000000f00 */
[----:B------:R-:W-:Y:S02]  /*e1e0*/  MOV R116, R4 ;  /* 0x0000000400747202 */ /* 0x000fe40000000f00 */
[----:B------:R-:W-:Y:S05]  /*e1f0*/  CALL.REL.NOINC `($__internal_0_$__cuda_sm70_shflsync_bfly_p) ;  /* 0x0000109000007944 */ /* 0x000fea0003c00000 */
[----:B------:R-:W-:Y:S01]  /*e200*/  MOV R8, R158 ;  /* 0x0000009e00087202 */ /* 0x000fe20000000f00 */
[----:B------:R-:W-:Y:S05]  /*e210*/  BRA `(.L_x_167) ;  /* 0xffff9fb000007947 */ /* 0x000fea000383ffff */
.L_x_85:
[----:B-1234-:R-:W-:Y:S01]  /*e220*/  IMAD.MOV.U32 R199, RZ, RZ, R10 ;  /* 0x000000ffffc77224 */ /* 0x01efe200078e000a */
[----:B------:R-:W-:Y:S01]  /*e230*/  MOV R198, RZ ;  /* 0x000000ff00c67202 */ /* 0x000fe20000000f00 */
[----:B------:R-:W-:Y:S01]  /*e240*/  IMAD.MOV.U32 R3, RZ, RZ, 0x1c1f ;  /* 0x00001c1fff037424 */ /* 0x000fe200078e00ff */
[----:B------:R-:W-:-:S02]  /*e250*/  MOV R2, 0xe270 ;  /* 0x0000e27000027802 */ /* 0x000fc40000000f00 */
[----:B------:R-:W-:Y:S05]  /*e260*/  CALL.REL.NOINC `($__internal_1_$__cuda_sm70_shflsync_idx_p) ;  /* 0x0000108000007944 */ /* 0x000fea0003c00000 */
[----:B------:R-:W-:Y:S01]  /*e270*/  MOV R5, R198 ;  /* 0x000000c600057202 */ /* 0x000fe20000000f00 */
[----:B------:R-:W-:Y:S05]  /*e280*/  BRA `(.L_x_168) ;  /* 0xffffb8e000007947 */ /* 0x000fea000383ffff */
.L_x_86:
[----:B------:R-:W-:Y:S01]  /*e290*/  IMAD.MOV.U32 R199, RZ, RZ, R12 ;  /* 0x000000ffffc77224 */ /* 0x000fe200078e000c */
[----:B------:R-:W-:Y:S01]  /*e2a0*/  MOV R198, RZ ;  /* 0x000000ff00c67202 */ /* 0x000fe20000000f00 */
[----:B------:R-:W-:Y:S01]  /*e2b0*/  IMAD.MOV.U32 R3, RZ, RZ, 0x1c1f ;  /* 0x00001c1fff037424 */ /* 0x000fe200078e00ff */
[----:B------:R-:W-:-:S02]  /*e2c0*/  MOV R2, 0xe2e0 ;  /* 0x0000e2e000027802 */ /* 0x000fc40000000f00 */
[----:B-12---:R-:W-:Y:S05]  /*e2d0*/  CALL.REL.NOINC `($__internal_1_$__cuda_sm70_shflsync_idx_p) ;  /* 0x0000101000007944 */ /* 0x006fea0003c00000 */
[----:B------:R-:W-:Y:S01]  /*e2e0*/  MOV R0, R198 ;  /* 0x000000c600007202 */ /* 0x000fe20000000f00 */
[----:B------:R-:W-:Y:S05]  /*e2f0*/  BRA `(.L_x_169) ;  /* 0xffffb89000007947 */ /* 0x000fea000383ffff */
.L_x_89:
[----:B------:R-:W-:Y:S01]  /*e300*/  IMAD.MOV.U32 R199, RZ, RZ, R10 ;  /* 0x000000ffffc77224 */ /* 0x000fe200078e000a */
[----:B------:R-:W-:Y:S01]  /*e310*/  MOV R198, 0x1 ;  /* 0x0000000100c67802 */ /* 0x000fe20000000f00 */
[----:B--2---:R-:W-:Y:S01]  /*e320*/  IMAD.MOV.U32 R3, RZ, RZ, 0x1c1f ;  /* 0x00001c1fff037424 */ /* 0x004fe200078e00ff */
[----:B------:R-:W-:-:S02]  /*e330*/  MOV R2, 0xe350 ;  /* 0x0000e35000027802 */ /* 0x000fc40000000f00 */
        /* <DEDUP_REMOVED lines=9> */
.L_x_92:
[----:B------:R-:W-:Y:S01]  /*e3d0*/  IMAD.MOV.U32 R199, RZ, RZ, R10 ;  /* 0x000000ffffc77224 */ /* 0x000fe200078e000a */
[----:B------:R-:W-:Y:S01]  /*e3e0*/  MOV R198, 0x2 ;  /* 0x0000000200c67802 */ /* 0x000fe20000000f00 */
[----:B-1----:R-:W-:Y:S01]  /*e3f0*/  IMAD.MOV.U32 R3, RZ, RZ, 0x1c1f ;  /* 0x00001c1fff037424 */ /* 0x002fe200078e00ff */
[----:B------:R-:W-:Y:S02]  /*e400*/  MOV R2, 0xe420 ;  /* 0x0000e42000027802 */ /* 0x000fe40000000f00 */
[----:B--234-:R-:W-:Y:S05]  /*e410*/  CALL.REL.NOINC `($__internal_1_$__cuda_sm70_shflsync_idx_p) ;  /* 0x00000ed000007944 */ /* 0x01cfea0003c00000 */
[----:B------:R-:W-:Y:S01]  /*e420*/  MOV R5, R198 ;  /* 0x000000c600057202 */ /* 0x000fe20000000f00 */
[----:B------:R-:W-:Y:S05]  /*e430*/  BRA `(.L_x_171) ;  /* 0xffffba2000007947 */ /* 0x000fea000383ffff */
.L_x_93:
[----:B------:R-:W-:Y:S01]  /*e440*/  IMAD.MOV.U32 R199, RZ, RZ, R12 ;  /* 0x000000ffffc77224 */ /* 0x000fe200078e000c */
[----:B------:R-:W-:Y:S01]  /*e450*/  MOV R198, 0x2 ;  /* 0x0000000200c67802 */ /* 0x000fe20000000f00 */
[----:B------:R-:W-:Y:S01]  /*e460*/  IMAD.MOV.U32 R3, RZ, RZ, 0x1c1f ;  /* 0x00001c1fff037424 */ /* 0x000fe200078e00ff */
[----:B------:R-:W-:Y:S02]  /*e470*/  MOV R2, 0xe490 ;  /* 0x0000e49000027802 */ /* 0x000fe40000000f00 */
[----:B-1234-:R-:W-:Y:S05]  /*e480*/  CALL.REL.NOINC `($__internal_1_$__cuda_sm70_shflsync_idx_p) ;  /* 0x00000e6000007944 */ /* 0x01efea0003c00000 */
[----:B------:R-:W-:Y:S01]  /*e490*/  MOV R0, R198 ;  /* 0x000000c600007202 */ /* 0x000fe20000000f00 */
[----:B------:R-:W-:Y:S05]  /*e4a0*/  BRA `(.L_x_172) ;  /* 0xffffb9d000007947 */ /* 0x000fea000383ffff */
.L_x_96:
[----:B------:R-:W-:Y:S01]  /*e4b0*/  IMAD.MOV.U32 R199, RZ, RZ, R10 ;  /* 0x000000ffffc77224 */ /* 0x000fe200078e000a */
[----:B------:R-:W-:Y:S01]  /*e4c0*/  MOV R198, 0x3 ;  /* 0x0000000300c67802 */ /* 0x000fe20000000f00 */
[----:B-1----:R-:W-:Y:S01]  /*e4d0*/  IMAD.MOV.U32 R3, RZ, RZ, 0x1c1f ;  /* 0x00001c1fff037424 */ /* 0x002fe200078e00ff */
[----:B------:R-:W-:-:S02]  /*e4e0*/  MOV R2, 0xe500 ;  /* 0x0000e50000027802 */ /* 0x000fc40000000f00 */
[----:B--234-:R-:W-:Y:S05]  /*e4f0*/  CALL.REL.NOINC `($__internal_1_$__cuda_sm70_shflsync_idx_p) ;  /* 0x00000df000007944 */ /* 0x01cfea0003c00000 */
        /* <DEDUP_REMOVED lines=8> */
.L_x_98:
[----:B------:R-:W-:Y:S01]  /*e580*/  IMAD.MOV.U32 R199, RZ, RZ, R5 ;  /* 0x000000ffffc77224 */ /* 0x000fe200078e0005 */
[----:B------:R-:W-:Y:S01]  /*e590*/  MOV R198, RZ ;  /* 0x000000ff00c67202 */ /* 0x000fe20000000f00 */
[----:B------:R-:W-:Y:S01]  /*e5a0*/  IMAD.MOV.U32 R3, RZ, RZ, 0x1c1f ;  /* 0x00001c1fff037424 */ /* 0x000fe200078e00ff */
[----:B------:R-:W-:Y:S02]  /*e5b0*/  MOV R2, 0xe5d0 ;  /* 0x0000e5d000027802 */ /* 0x000fe40000000f00 */
[----:B------:R-:W-:Y:S05]  /*e5c0*/  CALL.REL.NOINC `($__internal_1_$__cuda_sm70_shflsync_idx_p) ;  /* 0x00000d2000007944 */ /* 0x000fea0003c00000 */
[----:B------:R-:W-:Y:S01]  /*e5d0*/  MOV R4, R198 ;  /* 0x000000c600047202 */ /* 0x000fe20000000f00 */
[----:B------:R-:W-:Y:S05]  /*e5e0*/  BRA `(.L_x_174) ;  /* 0xffffbd5000007947 */ /* 0x000fea000383ffff */
.L_x_99:
[----:B------:R-:W-:Y:S01]  /*e5f0*/  IMAD.MOV.U32 R199, RZ, RZ, R12 ;  /* 0x000000ffffc77224 */ /* 0x000fe200078e000c */
[----:B------:R-:W-:Y:S01]  /*e600*/  MOV R198, RZ ;  /* 0x000000ff00c67202 */ /* 0x000fe20000000f00 */
[----:B------:R-:W-:Y:S01]  /*e610*/  IMAD.MOV.U32 R3, RZ, RZ, 0x1c1f ;  /* 0x00001c1fff037424 */ /* 0x000fe200078e00ff */
[----:B------:R-:W-:Y:S02]  /*e620*/  MOV R2, 0xe640 ;  /* 0x0000e64000027802 */ /* 0x000fe40000000f00 */
[----:B-12---:R-:W-:Y:S05]  /*e630*/  CALL.REL.NOINC `($__internal_1_$__cuda_sm70_shflsync_idx_p) ;  /* 0x00000cb000007944 */ /* 0x006fea0003c00000 */
[----:B------:R-:W-:Y:S01]  /*e640*/  MOV R0, R198 ;  /* 0x000000c600007202 */ /* 0x000fe20000000f00 */
[----:B------:R-:W-:Y:S05]  /*e650*/  BRA `(.L_x_175) ;  /* 0xffffbd0000007947 */ /* 0x000fea000383ffff */
.L_x_102:
        /* <DEDUP_REMOVED lines=13> */
.L_x_105:
[----:B------:R-:W-:Y:S01]  /*e730*/  IMAD.MOV.U32 R199, RZ, RZ, R5 ;  /* 0x000000ffffc77224 */ /* 0x000fe200078e0005 */
[----:B------:R-:W-:Y:S01]  /*e740*/  MOV R198, 0x2 ;  /* 0x0000000200c67802 */ /* 0x000fe20000000f00 */
[----:B-1----:R-:W-:Y:S01]  /*e750*/  IMAD.MOV.U32 R3, RZ, RZ, 0x1c1f ;  /* 0x00001c1fff037424 */ /* 0x002fe200078e00ff */
[----:B------:R-:W-:Y:S02]  /*e760*/  MOV R2, 0xe780 ;  /* 0x0000e78000027802 */ /* 0x000fe40000000f00 */
[----:B--234-:R-:W-:Y:S05]  /*e770*/  CALL.REL.NOINC `($__internal_1_$__cuda_sm70_shflsync_idx_p) ;  /* 0x00000b7000007944 */ /* 0x01cfea0003c00000 */
[----:B------:R-:W-:Y:S01]  /*e780*/  MOV R4, R198 ;  /* 0x000000c600047202 */ /* 0x000fe20000000f00 */
[----:B------:R-:W-:Y:S05]  /*e790*/  BRA `(.L_x_177) ;  /* 0xffffc4f000007947 */ /* 0x000fea000383ffff */
.L_x_106:
[----:B------:R-:W-:Y:S01]  /*e7a0*/  IMAD.MOV.U32 R199, RZ, RZ, R12 ;  /* 0x000000ffffc77224 */ /* 0x000fe200078e000c */
[----:B------:R-:W-:Y:S01]  /*e7b0*/  MOV R198, 0x2 ;  /* 0x0000000200c67802 */ /* 0x000fe20000000f00 */
[----:B------:R-:W-:Y:S01]  /*e7c0*/  IMAD.MOV.U32 R3, RZ, RZ, 0x1c1f ;  /* 0x00001c1fff037424 */ /* 0x000fe200078e00ff */
[----:B------:R-:W-:Y:S02]  /*e7d0*/  MOV R2, 0xe7f0 ;  /* 0x0000e7f000027802 */ /* 0x000fe40000000f00 */
[----:B-1234-:R-:W-:Y:S05]  /*e7e0*/  CALL.REL.NOINC `($__internal_1_$__cuda_sm70_shflsync_idx_p) ;  /* 0x00000b0000007944 */ /* 0x01efea0003c00000 */
[----:B------:R-:W-:Y:S01]  /*e7f0*/  MOV R0, R198 ;  /* 0x000000c600007202 */ /* 0x000fe20000000f00 */
[----:B------:R-:W-:Y:S05]  /*e800*/  BRA `(.L_x_178) ;  /* 0xffffc4a000007947 */ /* 0x000fea000383ffff */
.L_x_109:
        /* <DEDUP_REMOVED lines=13> */
.L_x_113:
[----:B------:R-:W-:Y:S01]  /*e8e0*/  IMAD.MOV.U32 R199, RZ, RZ, R5 ;  /* 0x000000ffffc77224 */ /* 0x000fe200078e0005 */
[----:B------:R-:W-:Y:S01]  /*e8f0*/  MOV R198, RZ ;  /* 0x000000ff00c67202 */ /* 0x000fe20000000f00 */
[----:B------:R-:W-:Y:S01]  /*e900*/  IMAD.MOV.U32 R3, RZ, RZ, 0x1c1f ;  /* 0x00001c1fff037424 */ /* 0x000fe200078e00ff */
[----:B------:R-:W-:Y:S02]  /*e910*/  MOV R2, 0xe930 ;  /* 0x0000e93000027802 */ /* 0x000fe40000000f00 */
[----:B------:R-:W-:Y:S05]  /*e920*/  CALL.REL.NOINC `($__internal_1_$__cuda_sm70_shflsync_idx_p) ;  /* 0x000009c000007944 */ /* 0x000fea0003c00000 */
[----:B------:R-:W-:Y:S01]  /*e930*/  MOV R4, R198 ;  /* 0x000000c600047202 */ /* 0x000fe20000000f00 */
[----:B------:R-:W-:Y:S05]  /*e940*/  BRA `(.L_x_180) ;  /* 0xffffd3a000007947 */ /* 0x000fea000383ffff */
.L_x_114:
[----:B------:R-:W-:Y:S01]  /*e950*/  IMAD.MOV.U32 R199, RZ, RZ, R12 ;  /* 0x000000ffffc77224 */ /* 0x000fe200078e000c */
[----:B------:R-:W-:Y:S01]  /*e960*/  MOV R198, RZ ;  /* 0x000000ff00c67202 */ /* 0x000fe20000000f00 */
[----:B------:R-:W-:Y:S01]  /*e970*/  IMAD.MOV.U32 R3, RZ, RZ, 0x1c1f ;  /* 0x00001c1fff037424 */ /* 0x000fe200078e00ff */
[----:B------:R-:W-:Y:S02]  /*e980*/  MOV R2, 0xe9a0 ;  /* 0x0000e9a000027802 */ /* 0x000fe40000000f00 */
[----:B-12---:R-:W-:Y:S05]  /*e990*/  CALL.REL.NOINC `($__internal_1_$__cuda_sm70_shflsync_idx_p) ;  /* 0x0000095000007944 */ /* 0x006fea0003c00000 */
[----:B------:R-:W-:Y:S01]  /*e9a0*/  MOV R0, R198 ;  /* 0x000000c600007202 */ /* 0x000fe20000000f00 */
[----:B------:R-:W-:Y:S05]  /*e9b0*/  BRA `(.L_x_181) ;  /* 0xffffd35000007947 */ /* 0x000fea000383ffff */
.L_x_117:
        /* <DEDUP_REMOVED lines=13> */
.L_x_120:
[----:B------:R-:W-:Y:S01]  /*ea90*/  IMAD.MOV.U32 R199, RZ, RZ, R5 ;  /* 0x000000ffffc77224 */ /* 0x000fe200078e0005 */
[----:B------:R-:W-:Y:S01]  /*eaa0*/  MOV R198, 0x2 ;  /* 0x0000000200c67802 */ /* 0x000fe20000000f00 */
[----:B-1----:R-:W-:Y:S01]  /*eab0*/  IMAD.MOV.U32 R3, RZ, RZ, 0x1c1f ;  /* 0x00001c1fff037424 */ /* 0x002fe200078e00ff */
[----:B------:R-:W-:Y:S02]  /*eac0*/  MOV R2, 0xeae0 ;  /* 0x0000eae000027802 */ /* 0x000fe40000000f00 */
[----:B--234-:R-:W-:Y:S05]  /*ead0*/  CALL.REL.NOINC `($__internal_1_$__cuda_sm70_shflsync_idx_p) ;  /* 0x0000081000007944 */ /* 0x01cfea0003c00000 */
[----:B------:R-:W-:Y:S01]  /*eae0*/  MOV R4, R198 ;  /* 0x000000c600047202 */ /* 0x000fe20000000f00 */
[----:B------:R-:W-:Y:S05]  /*eaf0*/  BRA `(.L_x_183) ;  /* 0xffffd4f000007947 */ /* 0x000fea000383ffff */
.L_x_121:
[----:B------:R-:W-:Y:S01]  /*eb00*/  IMAD.MOV.U32 R199, RZ, RZ, R12 ;  /* 0x000000ffffc77224 */ /* 0x000fe200078e000c */
[----:B------:R-:W-:Y:S01]  /*eb10*/  MOV R198, 0x2 ;  /* 0x0000000200c67802 */ /* 0x000fe20000000f00 */
[----:B------:R-:W-:Y:S01]  /*eb20*/  IMAD.MOV.U32 R3, RZ, RZ, 0x1c1f ;  /* 0x00001c1fff037424 */ /* 0x000fe200078e00ff */
[----:B------:R-:W-:Y:S02]  /*eb30*/  MOV R2, 0xeb50 ;  /* 0x0000eb5000027802 */ /* 0x000fe40000000f00 */
[----:B-1234-:R-:W-:Y:S05]  /*eb40*/  CALL.REL.NOINC `($__internal_1_$__cuda_sm70_shflsync_idx_p) ;  /* 0x000007a000007944 */ /* 0x01efea0003c00000 */
[----:B------:R-:W-:Y:S01]  /*eb50*/  MOV R0, R198 ;  /* 0x000000c600007202 */ /* 0x000fe20000000f00 */
[----:B------:R-:W-:Y:S05]  /*eb60*/  BRA `(.L_x_184) ;  /* 0xffffd4a000007947 */ /* 0x000fea000383ffff */
.L_x_124:
        /* <DEDUP_REMOVED lines=13> */
.L_x_126:
[----:B------:R-:W-:Y:S01]  /*ec40*/  IMAD.MOV.U32 R199, RZ, RZ, R74 ;  /* 0x000000ffffc77224 */ /* 0x000fe200078e004a */
[----:B------:R-:W-:Y:S01]  /*ec50*/  MOV R198, RZ ;  /* 0x000000ff00c67202 */ /* 0x000fe20000000f00 */
[----:B--2---:R-:W-:Y:S01]  /*ec60*/  IMAD.MOV.U32 R3, RZ, RZ, 0x1f ;  /* 0x0000001fff037424 */ /* 0x004fe200078e00ff */
[----:B------:R-:W-:Y:S02]  /*ec70*/  MOV R2, 0xec90 ;  /* 0x0000ec9000027802 */ /* 0x000fe40000000f00 */
[----:B-1----:R-:W-:Y:S05]  /*ec80*/  CALL.REL.NOINC `($__internal_1_$__cuda_sm70_shflsync_idx_p) ;  /* 0x0000066000007944 */ /* 0x002fea0003c00000 */
[----:B------:R-:W-:Y:S01]  /*ec90*/  MOV R9, R198 ;  /* 0x000000c600097202 */ /* 0x000fe20000000f00 */
[----:B------:R-:W-:Y:S05]  /*eca0*/  BRA `(.L_x_186) ;  /* 0xffffd6d000007947 */ /* 0x000fea000383ffff */
.L_x_127:
[----:B------:R-:W-:Y:S01]  /*ecb0*/  IMAD.MOV.U32 R199, RZ, RZ, R74 ;  /* 0x000000ffffc77224 */ /* 0x000fe200078e004a */
[----:B------:R-:W-:Y:S01]  /*ecc0*/  MOV R198, 0x1 ;  /* 0x0000000100c67802 */ /* 0x000fe20000000f00 */
[----:B--2---:R-:W-:Y:S01]  /*ecd0*/  IMAD.MOV.U32 R3, RZ, RZ, 0x1f ;  /* 0x0000001fff037424 */ /* 0x004fe200078e00ff */
[----:B------:R-:W-:Y:S02]  /*ece0*/  MOV R2, 0xed00 ;  /* 0x0000ed0000027802 */ /* 0x000fe40000000f00 */
[----:B-1-34-:R-:W-:Y:S05]  /*ecf0*/  CALL.REL.NOINC `($__internal_1_$__cuda_sm70_shflsync_idx_p) ;  /* 0x000005f000007944 */ /* 0x01afea0003c00000 */
[----:B------:R-:W-:Y:S01]  /*ed00*/  MOV R8, R198 ;  /* 0x000000c600087202 */ /* 0x000fe20000000f00 */
[----:B------:R-:W-:Y:S05]  /*ed10*/  BRA `(.L_x_187) ;  /* 0xffffd68000007947 */ /* 0x000fea000383ffff */
.L_x_128:
[----:B------:R-:W-:Y:S02]  /*ed20*/  MOV R2, 0x1 ;  /* 0x0000000100027802 */ /* 0x000fe40000000f00 */
[----:B------:R-:W-:-:S02]  /*ed30*/  MOV R3, 0xed50 ;  /* 0x0000ed5000037802 */ /* 0x000fc40000000f00 */
[----:B---34-:R-:W-:Y:S05]  /*ed40*/  CALL.REL.NOINC `($__internal_2_$__cuda_sm70_shflsync_up_p) ;  /* 0x000005f000007944 */ /* 0x018fea0003c00000 */
[----:B------:R-:W-:Y:S05]  /*ed50*/  BRA `(.L_x_188) ;  /* 0xffffd76000007947 */ /* 0x000fea000383ffff */
.L_x_129:
[----:B------:R-:W-:Y:S02]  /*ed60*/  MOV R2, 0x2 ;  /* 0x0000000200027802 */ /* 0x000fe40000000f00 */
[----:B------:R-:W-:-:S02]  /*ed70*/  MOV R3, 0xed90 ;  /* 0x0000ed9000037802 */ /* 0x000fc40000000f00 */
[----:B---34-:R-:W-:Y:S05]  /*ed80*/  CALL.REL.NOINC `($__internal_2_$__cuda_sm70_shflsync_up_p) ;  /* 0x000005b000007944 */ /* 0x018fea0003c00000 */
        /* <DEDUP_REMOVED lines=24> */
.L_x_133:
[----:B------:R-:W-:Y:S02]  /*ef10*/  MOV R2, 0x1 ;  /* 0x0000000100027802 */ /* 0x000fe40000000f00 */
[----:B------:R-:W-:Y:S02]  /*ef20*/  MOV R3, 0xef40 ;  /* 0x0000ef4000037802 */ /* 0x000fe40000000f00 */
[----:B---3--:R-:W-:Y:S05]  /*ef30*/  CALL.REL.NOINC `($__internal_2_$__cuda_sm70_shflsync_up_p) ;  /* 0x0000040000007944 */ /* 0x008fea0003c00000 */
[----:B------:R-:W-:Y:S01]  /*ef40*/  MOV R2, R4 ;  /* 0x0000000400027202 */ /* 0x000fe20000000f00 */
[----:B------:R-:W-:Y:S05]  /*ef50*/  BRA `(.L_x_190) ;  /* 0xffffd7b000007947 */ /* 0x000fea000383ffff */
.L_x_134:
[----:B------:R-:W-:Y:S02]  /*ef60*/  MOV R2, 0x2 ;  /* 0x0000000200027802 */ /* 0x000fe40000000f00 */
[----:B------:R-:W-:Y:S02]  /*ef70*/  MOV R3, 0xef90 ;  /* 0x0000ef9000037802 */ /* 0x000fe40000000f00 */
[----:B---3--:R-:W-:Y:S05]  /*ef80*/  CALL.REL.NOINC `($__internal_2_$__cuda_sm70_shflsync_up_p) ;  /* 0x000003b000007944 */ /* 0x008fea0003c00000 */
        /* <DEDUP_REMOVED lines=24> */
.L_x_136:
[----:B------:R-:W-:Y:S02]  /*f110*/  SEL R0, RZ, 0x1, P0 ;  /* 0x00000001ff007807 */ /* 0x000fe40000000000 */
[----:B------:R-:W-:Y:S02]  /*f120*/  MOV R2, 0xf140 ;  /* 0x0000f14000027802 */ /* 0x000fe40000000f00 */
[----:B-1-3--:R-:W-:Y:S05]  /*f130*/  CALL.REL.NOINC `($__internal_3_$__cuda_sm70_votesync_ballot) ;  /* 0x0000027000007944 */ /* 0x00afea0003c00000 */
[----:B------:R-:W-:Y:S05]  /*f140*/  BRA `(.L_x_192) ;  /* 0xffffd75000007947 */ /* 0x000fea000383ffff */
.L_x_137:
[----:B------:R-:W-:Y:S01]  /*f150*/  IMAD.MOV.U32 R199, RZ, RZ, R6 ;  /* 0x000000ffffc77224 */ /* 0x000fe200078e0006 */
[----:B----4-:R-:W-:Y:S01]  /*f160*/  MOV R198, R11 ;  /* 0x0000000b00c67202 */ /* 0x010fe20000000f00 */
[----:B------:R-:W-:Y:S01]  /*f170*/  IMAD.MOV.U32 R3, RZ, RZ, 0x1f ;  /* 0x0000001fff037424 */ /* 0x000fe200078e00ff */
[----:B------:R-:W-:Y:S02]  /*f180*/  MOV R2, 0xf1a0 ;  /* 0x0000f1a000027802 */ /* 0x000fe40000000f00 */
[----:B-123--:R-:W-:Y:S05]  /*f190*/  CALL.REL.NOINC `($__internal_1_$__cuda_sm70_shflsync_idx_p) ;  /* 0x0000015000007944 */ /* 0x00efea0003c00000 */
[----:B------:R-:W-:Y:S01]  /*f1a0*/  IMAD.MOV.U32 R8, RZ, RZ, R198 ;  /* 0x000000ffff087224 */ /* 0x000fe200078e00c6 */
[----:B------:R-:W-:Y:S01]  /*f1b0*/  MOV R198, R11 ;  /* 0x0000000b00c67202 */ /* 0x000fe20000000f00 */
[----:B------:R-:W-:Y:S01]  /*f1c0*/  IMAD.MOV.U32 R199, RZ, RZ, R7 ;  /* 0x000000ffffc77224 */ /* 0x000fe200078e0007 */
[----:B------:R-:W-:Y:S02]  /*f1d0*/  MOV R3, 0x1f ;  /* 0x0000001f00037802 */ /* 0x000fe40000000f00 */
[----:B------:R-:W-:-:S02]  /*f1e0*/  MOV R2, 0xf200 ;  /* 0x0000f20000027802 */ /* 0x000fc40000000f00 */
[----:B------:R-:W-:Y:S05]  /*f1f0*/  CALL.REL.NOINC `($__internal_1_$__cuda_sm70_shflsync_idx_p) ;  /* 0x000000f000007944 */ /* 0x000fea0003c00000 */
[----:B------:R-:W-:Y:S01]  /*f200*/  MOV R7, R198 ;  /* 0x000000c600077202 */ /* 0x000fe20000000f00 */
[----:B------:R-:W-:Y:S05]  /*f210*/  BRA `(.L_x_193) ;  /* 0xffffd6c000007947 */ /* 0x000fea000383ffff */
.L_x_140:
[----:B------:R-:W-:Y:S01]  /*f220*/  IMAD.MOV.U32 R199, RZ, RZ, R4 ;  /* 0x000000ffffc77224 */ /* 0x000fe200078e0004 */
[----:B------:R-:W-:Y:S01]  /*f230*/  MOV R198, R0 ;  /* 0x0000000000c67202 */ /* 0x000fe20000000f00 */
[----:B------:R-:W-:Y:S01]  /*f240*/  IMAD.MOV.U32 R3, RZ, RZ, 0x1f ;  /* 0x0000001fff037424 */ /* 0x000fe200078e00ff */
[----:B------:R-:W-:-:S02]  /*f250*/  MOV R2, 0xf270 ;  /* 0x0000f27000027802 */ /* 0x000fc40000000f00 */
[----:B-1-34-:R-:W-:Y:S05]  /*f260*/  CALL.REL.NOINC `($__internal_1_$__cuda_sm70_shflsync_idx_p) ;  /* 0x0000008000007944 */ /* 0x01afea0003c00000 */
[----:B------:R-:W-:Y:S01]  /*f270*/  MOV R12, R198 ;  /* 0x000000c6000c7202 */ /* 0x000fe20000000f00 */
[----:B------:R-:W-:Y:S05]  /*f280*/  BRA `(.L_x_139) ;  /* 0xffffd6b000007947 */ /* 0x000fea000383ffff */
        .weak           $__internal_0_$__cuda_sm70_shflsync_bfly_p
        .type           $__internal_0_$__cuda_sm70_shflsync_bfly_p,@function
        .size           $__internal_0_$__cuda_sm70_shflsync_bfly_p,($__internal_1_$__cuda_sm70_shflsync_idx_p - $__internal_0_$__cuda_sm70_shflsync_bfly_p)
$__internal_0_$__cuda_sm70_shflsync_bfly_p:
[----:B------:R-:W-:Y:S02]  /*f290*/  MOV R158, 0x1f ;  /* 0x0000001f009e7802 */ /* 0x000fe40000000f00 */
[----:B------:R-:W-:-:S04]  /*f2a0*/  MOV R159, 0xffffffff ;  /* 0xffffffff009f7802 */ /* 0x000fc80000000f00 */
[----:B------:R-:W-:Y:S04]  /*f2b0*/  WARPSYNC R159 ;  /* 0x0000009f00007348 */ /* 0x000fe80003800000 */
[----:B------:R1:W2:Y:S02]  /*f2c0*/  SHFL.BFLY PT, R158, R116, R3, R158 ;  /* 0x0c000003749e7389 */ /* 0x0002a400000e009e */
[----:B-1----:R-:W-:-:S04]  /*f2d0*/  MOV R3, 0x0 ;  /* 0x0000000000037802 */ /* 0x002fc80000000f00 */
[----:B--2---:R-:W-:Y:S05]  /*f2e0*/  RET.REL.NODEC R2 `(_ZN7cutlass13device_kernelIN5flash19enable_sm80_to_sm89INS1_16FlashAttnFwdSm80INS1_25CollectiveMainloopFwdSm80ILi4ELi1ELb0EN4cute5tupleIJNS5_1CILi128EEENS7_ILi48EEENS7_ILi96EEEEEELi96ENS_6half_tEfNS_4arch4Sm80ELb0ELb0ELb0ELb1ELb1ELb0ELb1ELb1EEENS1_21CollectiveEpilogueFwdINS6_IJS8_SA_S9_EEENS6_IJNS7_ILi1EEESI_SI_EEESC_SE_Li128ELb1ELb1ELb1ELb0EEENS1_36VarlenDynamicPersistentTileSchedulerILi128ELi48ELi128ELi128ELb1ELb1ELb0ELb0ELb1ELb1EEEEEEEEEvNT_6ParamsE) ;  /* 0xffff0d1002007950 */ /* 0x004fea0003c3ffff */
        .weak           $__internal_1_$__cuda_sm70_shflsync_idx_p
        .type           $__internal_1_$__cuda_sm70_shflsync_idx_p,@function
        .size           $__internal_1_$__cuda_sm70_shflsync_idx_p,($__internal_2_$__cuda_sm70_shflsync_up_p - $__internal_1_$__cuda_sm70_shflsync_idx_p)
$__internal_1_$__cuda_sm70_shflsync_idx_p:
[----:B------:R-:W-:-:S04]  /*f2f0*/  MOV R202, 0xffffffff ;  /* 0xffffffff00ca7802 */ /* 0x000fc80000000f00 */
[----:B------:R-:W-:Y:S04]  /*f300*/  WARPSYNC R202 ;  /* 0x000000ca00007348 */ /* 0x000fe80003800000 */
[----:B------:R1:W2:Y:S02]  /*f310*/  SHFL.IDX PT, R198, R199, R198, R3 ;  /* 0x000000c6c7c67389 */ /* 0x0002a400000e0003 */
[----:B-1----:R-:W-:-:S04]  /*f320*/  MOV R3, 0x0 ;  /* 0x0000000000037802 */ /* 0x002fc80000000f00 */
[----:B--2---:R-:W-:Y:S05]  /*f330*/  RET.REL.NODEC R2 `(_ZN7cutlass13device_kernelIN5flash19enable_sm80_to_sm89INS1_16FlashAttnFwdSm80INS1_25CollectiveMainloopFwdSm80ILi4ELi1ELb0EN4cute5tupleIJNS5_1CILi128EEENS7_ILi48EEENS7_ILi96EEEEEELi96ENS_6half_tEfNS_4arch4Sm80ELb0ELb0ELb0ELb1ELb1ELb0ELb1ELb1EEENS1_21CollectiveEpilogueFwdINS6_IJS8_SA_S9_EEENS6_IJNS7_ILi1EEESI_SI_EEESC_SE_Li128ELb1ELb1ELb1ELb0EEENS1_36VarlenDynamicPersistentTileSchedulerILi128ELi48ELi128ELi128ELb1ELb1ELb0ELb0ELb1ELb1EEEEEEEEEvNT_6ParamsE) ;  /* 0xffff0cc002007950 */ /* 0x004fea0003c3ffff */
        .weak           $__internal_2_$__cuda_sm70_shflsync_up_p
        .type           $__internal_2_$__cuda_sm70_shflsync_up_p,@function
        .size           $__internal_2_$__cuda_sm70_shflsync_up_p,($__internal_3_$__cuda_sm70_votesync_ballot - $__internal_2_$__cuda_sm70_shflsync_up_p)
$__internal_2_$__cuda_sm70_shflsync_up_p:
[----:B------:R-:W-:Y:S02]  /*f340*/  IMAD.MOV.U32 R4, RZ, RZ, RZ ;  /* 0x000000ffff047224 */ /* 0x000fe400078e00ff */
[----:B------:R-:W-:-:S04]  /*f350*/  IMAD.MOV.U32 R10, RZ, RZ, -0x1 ;  /* 0xffffffffff0a7424 */ /* 0x000fc800078e00ff */
[----:B------:R-:W-:Y:S04]  /*f360*/  WARPSYNC R10 ;  /* 0x0000000a00007348 */ /* 0x000fe80003800000 */
[----:B------:R1:W2:Y:S02]  /*f370*/  SHFL.UP PT, R4, R0, R2, R4 ;  /* 0x0400000200047389 */ /* 0x0002a400000e0004 */
[----:B-1----:R-:W-:Y:S02]  /*f380*/  MOV R2, R3 ;  /* 0x0000000300027202 */ /* 0x002fe40000000f00 */
[----:B------:R-:W-:-:S04]  /*f390*/  MOV R3, 0x0 ;  /* 0x0000000000037802 */ /* 0x000fc80000000f00 */
[----:B--2---:R-:W-:Y:S05]  /*f3a0*/  RET.REL.NODEC R2 `(_ZN7cutlass13device_kernelIN5flash19enable_sm80_to_sm89INS1_16FlashAttnFwdSm80INS1_25CollectiveMainloopFwdSm80ILi4ELi1ELb0EN4cute5tupleIJNS5_1CILi128EEENS7_ILi48EEENS7_ILi96EEEEEELi96ENS_6half_tEfNS_4arch4Sm80ELb0ELb0ELb0ELb1ELb1ELb0ELb1ELb1EEENS1_21CollectiveEpilogueFwdINS6_IJS8_SA_S9_EEENS6_IJNS7_ILi1EEESI_SI_EEESC_SE_Li128ELb1ELb1ELb1ELb0EEENS1_36VarlenDynamicPersistentTileSchedulerILi128ELi48ELi128ELi128ELb1ELb1ELb0ELb0ELb1ELb1EEEEEEEEEvNT_6ParamsE) ;  /* 0xffff0c5002007950 */ /* 0x004fea0003c3ffff */
        .weak           $__internal_3_$__cuda_sm70_votesync_ballot
        .type           $__internal_3_$__cuda_sm70_votesync_ballot,@function
        .size           $__internal_3_$__cuda_sm70_votesync_ballot,(.L_x_1815 - $__internal_3_$__cuda_sm70_votesync_ballot)
$__internal_3_$__cuda_sm70_votesync_ballot:
[----:B------:R-:W-:Y:S01]  /*f3b0*/  ISETP.NE.U32.AND P0, PT, R0, 0x1, PT ;  /* 0x000000010000780c */ /* 0x000fe20003f05070 */
[----:B------:R-:W-:-:S04]  /*f3c0*/  IMAD.MOV.U32 R3, RZ, RZ, -0x1 ;  /* 0xffffffffff037424 */ /* 0x000fc800078e00ff */
[----:B------:R-:W-:Y:S08]  /*f3d0*/  WARPSYNC R3 ;  /* 0x0000000300007348 */ /* 0x000ff00003800000 */
[----:B------:R-:W-:-:S04]  /*f3e0*/  VOTE.ANY R0, PT, !P0 ;  /* 0x0000000000007806 */ /* 0x000fc800040e0100 */
[----:B------:R-:W-:Y:S01]  /*f3f0*/  LOP3.LUT R0, R0, R3, RZ, 0xc0, !PT ;  /* 0x0000000300007212 */ /* 0x000fe200078ec0ff */
[----:B------:R-:W-:-:S04]  /*f400*/  IMAD.MOV.U32 R3, RZ, RZ, 0x0 ;  /* 0x00000000ff037424 */ /* 0x000fc800078e00ff */
[----:B------:R-:W-:Y:S05]  /*f410*/  RET.REL.NODEC R2 `(_ZN7cutlass13device_kernelIN5flash19enable_sm80_to_sm89INS1_16FlashAttnFwdSm80INS1_25CollectiveMainloopFwdSm80ILi4ELi1ELb0EN4cute5tupleIJNS5_1CILi128EEENS7_ILi48EEENS7_ILi96EEEEEELi96ENS_6half_tEfNS_4arch4Sm80ELb0ELb0ELb0ELb1ELb1ELb0ELb1ELb1EEENS1_21CollectiveEpilogueFwdINS6_IJS8_SA_S9_EEENS6_IJNS7_ILi1EEESI_SI_EEESC_SE_Li128ELb1ELb1ELb1ELb0EEENS1_36VarlenDynamicPersistentTileSchedulerILi128ELi48ELi128ELi128ELb1ELb1ELb0ELb0ELb1ELb1EEEEEEEEEvNT_6ParamsE) ;  /* 0xffff0be002007950 */ /* 0x000fea0003c3ffff */
.L_x_194:
        /* <DEDUP_REMOVED lines=14> */
.L_x_1815:


//--------------------- .text._ZN7cutlass13device_kernelIN5flash19enable_sm80_to_sm89INS1_16FlashAttnFwdSm80INS1_25CollectiveMainloopFwdSm80ILi4ELi1ELb0EN4cute5tupleIJNS5_1CILi128EEENS7_ILi48EEENS7_ILi96EEEEEELi96ENS_6half_tEfNS_4arch4Sm80ELb0ELb0ELb0ELb1ELb1ELb1ELb1ELb1EEENS1_21CollectiveEpilogueFwdINS6_IJS8_SA_S9_EEENS6_IJNS7_ILi1EEESI_SI_EEESC_SE_Li128ELb1ELb1ELb1ELb0EEENS1_36VarlenDynamicPersistentTileSchedulerILi128ELi48ELi128ELi128ELb1ELb1ELb0ELb0ELb1ELb1EEEEEEEEEvNT_6ParamsE --------------------------
	.section	.text._ZN7cutlass13device_kernelIN5flash19enable_sm80_to_sm89INS1_16FlashAttnFwdSm80INS1_25CollectiveMainloopFwdSm80ILi4ELi1ELb0EN4cute5tupleIJNS5_1CILi128EEENS7_ILi48EEENS7_ILi96EEEEEELi96ENS_6half_tEfNS_4arch4Sm80ELb0ELb0ELb0ELb1ELb1ELb1ELb1ELb1EEENS1_21CollectiveEpilogueFwdINS6_IJS8_SA_S9_EEENS6_IJNS7_ILi1EEESI_SI_EEESC_SE_Li128ELb1ELb1ELb1ELb0EEENS1_36VarlenDynamicPersistentTileSchedulerILi128ELi48ELi128ELi128ELb1ELb1ELb0ELb0ELb1ELb1EEEEEEEEEvNT_6ParamsE,"ax",@progbits
	.sectioninfo	@"SHI_REGISTERS=255"
	.align	128
.text._ZN7cutlass13device_kernelIN5flash19enable_sm80_to_sm89INS1_16FlashAttnFwdSm80INS1_25CollectiveMainloopFwdSm80ILi4ELi1ELb0EN4cute5tupleIJNS5_1CILi128EEENS7_ILi48EEENS7_ILi96EEEEEELi96ENS_6half_tEfNS_4arch4Sm80ELb0ELb0ELb0ELb1ELb1ELb1ELb1ELb1EEENS1_21CollectiveEpilogueFwdINS6_IJS8_SA_S9_EEENS6_IJNS7_ILi1EEESI_SI_EEESC_SE_Li128ELb1ELb1ELb1ELb0EEENS1_36VarlenDynamicPersistentTileSchedulerILi128ELi48ELi128ELi128ELb1ELb1ELb0ELb0ELb1ELb1EEEEEEEEEvNT_6ParamsE:
        .type           _ZN7cutlass13device_kernelIN5flash19enable_sm80_to_sm89INS1_16FlashAttnFwdSm80INS1_25CollectiveMainloopFwdSm80ILi4ELi1ELb0EN4cute5tupleIJNS5_1CILi128EEENS7_ILi48EEENS7_ILi96EEEEEELi96ENS_6half_tEfNS_4arch4Sm80ELb0ELb0ELb0ELb1ELb1ELb1ELb1ELb1EEENS1_21CollectiveEpilogueFwdINS6_IJS8_SA_S9_EEENS6_IJNS7_ILi1EEESI_SI_EEESC_SE_Li128ELb1ELb1ELb1ELb0EEENS1_36VarlenDynamicPersistentTileSchedulerILi128ELi48ELi128ELi128ELb1ELb1ELb0ELb0ELb1ELb1EEEEEEEEEvNT_6ParamsE,@function
        .size           _ZN7cutlass13device_kernelIN5flash19enable_sm80_to_sm89INS1_16FlashAttnFwdSm80INS1_25CollectiveMainloopFwdSm80ILi4ELi1ELb0EN4cute5tupleIJNS5_1CILi128EEENS7_ILi48EEENS7_ILi96EEEEEELi96ENS_6half_tEfNS_4arch4Sm80ELb0ELb0ELb0ELb1ELb1ELb1ELb1ELb1EEENS1_21CollectiveEpilogueFwdINS6_IJS8_SA_S9_EEENS6_IJNS7_ILi1EEESI_SI_EEESC_SE_Li128ELb1ELb1ELb1ELb0EEENS1_36VarlenDynamicPersistentTileSchedulerILi128ELi48ELi128ELi128ELb1ELb1ELb0ELb0ELb1ELb1EEEEEEEEEvNT_6ParamsE,(.L_x_1820 - _ZN7cutlass13device_kernelIN5flash19enable_sm80_to_sm89INS1_16FlashAttnFwdSm80INS1_25CollectiveMainloopFwdSm80ILi4ELi1ELb0EN4cute5tupleIJNS5_1CILi128EEENS7_ILi48EEENS7_ILi96EEEEEELi96ENS_6half_tEfNS_4arch4Sm80ELb0ELb0ELb0ELb1ELb1ELb1ELb1ELb1EEENS1_21CollectiveEpilogueFwdINS6_IJS8_SA_S9_EEENS6_IJNS7_ILi1EEESI_SI_EEESC_SE_Li128ELb1ELb1ELb1ELb0EEENS1_36VarlenDynamicPersistentTileSchedulerILi128ELi48ELi128ELi128ELb1ELb1ELb0ELb0ELb1ELb1EEEEEEEEEvNT_6ParamsE)
        .other          _ZN7cutlass13device_kernelIN5flash19enable_sm80_to_sm89INS1_16FlashAttnFwdSm80INS1_25CollectiveMainloopFwdSm80ILi4ELi1ELb0EN4cute5tupleIJNS5_1CILi128EEENS7_ILi48EEENS7_ILi96EEEEEELi96ENS_6half_tEfNS_4arch4Sm80ELb0ELb0ELb0ELb1ELb1ELb1ELb1ELb1EEENS1_21CollectiveEpilogueFwdINS6_IJS8_SA_S9_EEENS6_IJNS7_ILi1EEESI_SI_EEESC_SE_Li128ELb1ELb1ELb1ELb0EEENS1_36VarlenDynamicPersistentTileSchedulerILi128ELi48ELi128ELi128ELb1ELb1ELb0ELb0ELb1ELb1EEEEEEEEEvNT_6ParamsE,@"STO_CUDA_ENTRY STV_DEFAULT"
_ZN7cutlass13device_kernelIN5flash19enable_sm80_to_sm89INS1_16FlashAttnFwdSm80INS1_25CollectiveMainloopFwdSm80ILi4ELi1ELb0EN4cute5tupleIJNS5_1CILi128EEENS7_ILi48EEENS7_ILi96EEEEEELi96ENS_6half_tEfNS_4arch4Sm80ELb0ELb0ELb0ELb1ELb1ELb1ELb1ELb1EEENS1_21CollectiveEpilogueFwdINS6_IJS8_SA_S9_EEENS6_IJNS7_ILi1EEESI_SI_EEESC_SE_Li128ELb1ELb1ELb1ELb0EEENS1_36VarlenDynamicPersistentTileSchedulerILi128ELi48ELi128ELi128ELb1ELb1ELb0ELb0ELb1ELb1EEEEEEEEEvNT_6ParamsE:
[----:B------:R-:W-:-:S03]  /*0000*/  MOV R1, c[0x0][0x28] ;  /* 0x00000a0000017a02 */ /* 0x000fc60000000f00 */
[----:B------:R-:W1:Y:S01]  /*0010*/  S2R R2, SR_TID.X ;  /* 0x0000000000027919 */ /* 0x000e620000002100 */
[----:B------:R-:W-:Y:S01]  /*0020*/  IADD3 R1, R1, -0x138, RZ ;  /* 0xfffffec801017810 */ /* 0x000fe20007ffe0ff */
[----:B------:R-:W-:Y:S01]  /*0030*/  ULDC.64 UR8, c[0x0][0x118] ;  /* 0x0000460000087ab9 */ /* 0x000fe20000000a00 */
[----:B-1----:R-:W-:-:S05]  /*0040*/  SHF.R.U32.HI R0, RZ, 0x5, R2 ;  /* 0x00000005ff007819 */ /* 0x002fca0000011602 */
[----:B------:R-:W1:Y:S02]  /*0050*/  SHFL.IDX PT, R3, R0, RZ, 0x1f ;  /* 0x00001fff00037589 */ /* 0x000e6400000e0000 */
[----:B-1----:R-:W-:Y:S02]  /*0060*/  ISETP.NE.AND P0, PT, R3, RZ, PT ;  /* 0x000000ff0300720c */ /* 0x002fe40003f05270 */
[----:B------:R-:W-:Y:S11]  /*0070*/  STL [R1+0x12c], R3 ;  /* 0x00012c0301007387 */ /* 0x000ff60000100800 */
[----:B------:R-:W-:Y:S06]  /*0080*/  @P0 BAR.SYNC.DEFER_BLOCKING 0x5, 0x80 ;  /* 0x0142000000000b1d */ /* 0x000fec0000010000 */
[----:B------:R-:W1:Y:S04]  /*0090*/  @P0 LDS.128 R4, [0xc080] ;  /* 0x00c08000ff040984 */ /* 0x000e680000000c00 */
[----:B-1----:R1:W-:Y:S04]  /*00a0*/  @P0 STL.64 [R1+0x50], R4 ;  /* 0x0000500401000387 */ /* 0x0023e80000100a00 */
[----:B------:R1:W-:Y:S04]  /*00b0*/  @P0 STL.64 [R1+0x58], R6 ;  /* 0x0000580601000387 */ /* 0x0003e80000100a00 */
[----:B------:R-:W-:Y:S06]  /*00c0*/  @P0 BAR.ARV 0x4, 0x80 ;  /* 0x0102000000000b1d */ /* 0x000fec0000002000 */
[----:B------:R-:W-:Y:S05]  /*00d0*/  @P0 BRA `(.L_x_195) ;  /* 0x00000b1000000947 */ /* 0x000fea0003800000 */
[----:B------:R-:W-:Y:S01]  /*00e0*/  LOP3.LUT R14, R2, 0x1f, RZ, 0xc0, !PT ;  /* 0x0000001f020e7812 */ /* 0x000fe200078ec0ff */
[----:B------:R-:W-:Y:S01]  /*00f0*/  CS2R R8, SRZ ;  /* 0x0000000000087805 */ /* 0x000fe2000001ff00 */
[----:B-1----:R-:W-:-:S02]  /*0100*/  IMAD.MOV.U32 R7, RZ, RZ, RZ ;  /* 0x000000ffff077224 */ /* 0x002fc400078e00ff */
[----:B------:R-:W-:-:S04]  /*0110*/  ISETP.NE.AND P6, PT, R14, 0x1f, PT ;  /* 0x0000001f0e00780c */ /* 0x000fc80003fc5270 */
[----:B------:R-:W-:-:S13]  /*0120*/  ISETP.GE.OR P0, PT, R14, c[0x0][0x53c], !P6 ;  /* 0x00014f000e007a0c */ /* 0x000fda0007706670 */
[----:B------:R-:W-:Y:S02]  /*0130*/  @!P0 IMAD.MOV.U32 R4, RZ, RZ, 0x4 ;  /* 0x00000004ff048424 */ /* 0x000fe400078e00ff */
[----:B------:R-:W-:Y:S02]  /*0140*/  @!P0 IMAD.MOV.U32 R2, RZ, RZ, 0x4 ;  /* 0x00000004ff028424 */ /* 0x000fe400078e00ff */
[----:B------:R-:W-:-:S04]  /*0150*/  @!P0 IMAD.WIDE.U32 R4, R14, R4, c[0x0][0x580] ;  /* 0x000160000e048625 */ /* 0x000fc800078e0004 */
[C---:B------:R-:W-:Y:S01]  /*0160*/  @!P0 IMAD.WIDE.U32 R2, R14.reuse, R2, c[0x0][0x578] ;  /* 0x00015e000e028625 */ /* 0x040fe200078e0002 */
[----:B------:R-:W2:Y:S04]  /*0170*/  @!P0 LDG.E R8, [R4.64] ;  /* 0x0000000804088981 */ /* 0x000ea8000c1e1900 */
[----:B------:R-:W2:Y:S01]  /*0180*/  @!P0 LDG.E R7, [R2.64] ;  /* 0x0000000802078981 */ /* 0x000ea2000c1e1900 */
[C---:B------:R-:W-:Y:S01]  /*0190*/  ISETP.NE.AND P5, PT, R14.reuse, RZ, PT ;  /* 0x000000ff0e00720c */ /* 0x040fe20003fa5270 */
[----:B------:R-:W1:Y:S01]  /*01a0*/  S2UR UR4, SR_CTAID.X ;  /* 0x00000000000479c3 */ /* 0x000e620000002500 */
[C---:B------:R-:W-:Y:S02]  /*01b0*/  ISETP.GE.U32.AND P4, PT, R14.reuse, 0x2, PT ;  /* 0x000000020e00780c */ /* 0x040fe40003f86070 */
[----:B------:R-:W-:-:S02]  /*01c0*/  ISETP.GE.U32.AND P3, PT, R14, 0x4, PT ;  /* 0x000000040e00780c */ /* 0x000fc40003f66070 */
[C---:B------:R-:W-:Y:S02]  /*01d0*/  ISETP.GE.U32.AND P2, PT, R14.reuse, 0x8, PT ;  /* 0x000000080e00780c */ /* 0x040fe40003f46070 */
[----:B------:R-:W-:Y:S01]  /*01e0*/  ISETP.GE.U32.AND P1, PT, R14, 0x10, PT ;  /* 0x000000100e00780c */ /* 0x000fe20003f26070 */
[----:B--2---:R-:W-:-:S05]  /*01f0*/  IMAD R4, R8, R7, RZ ;  /* 0x0000000708047224 */ /* 0x004fca00078e02ff */
[----:B------:R-:W2:Y:S02]  /*0200*/  SHFL.UP PT, R0, R4, 0x1, RZ ;  /* 0x0420000004007989 */ /* 0x000ea400000e00ff */
[----:B--2---:R-:W-:-:S05]  /*0210*/  SEL R0, R0, RZ, P5 ;  /* 0x000000ff00007207 */ /* 0x004fca0002800000 */
[----:B------:R-:W-:-:S05]  /*0220*/  IMAD.IADD R4, R4, 0x1, R0 ;  /* 0x0000000104047824 */ /* 0x000fca00078e0200 */
        /* <DEDUP_REMOVED lines=12> */
[----:B------:R-:W2:Y:S02]  /*02f0*/  SHFL.IDX PT, R6, R4, 0x1f, 0x1f ;  /* 0x03e01f0004067f89 */ /* 0x000ea400000e0000 */
[----:B--2---:R-:W-:-:S04]  /*0300*/  IMAD R6, R6, c[0x0][0x538], RZ ;  /* 0x00014e0006067a24 */ /* 0x004fc800078e02ff */
[----:B------:R-:W-:Y:S01]  /*0310*/  IMAD.MOV.U32 R0, RZ, RZ, R6 ;  /* 0x000000ffff007224 */ /* 0x000fe200078e0006 */
[----:B-1----:R-:W-:-:S13]  /*0320*/  ISETP.GT.AND P0, PT, R6, UR4, PT ;  /* 0x0000000406007c0c */ /* 0x002fda000bf04270 */
[----:B------:R-:W-:Y:S05]  /*0330*/  @P0 BRA `(.L_x_196) ;  /* 0x0000027000000947 */ /* 0x000fea0003800000 */
[----:B------:R-:W-:Y:S02]  /*0340*/  MOV R6, R0 ;  /* 0x0000000000067202 */ /* 0x000fe40000000f00 */
[----:B------:R-:W-:-:S04]  /*0350*/  MOV R9, RZ ;  /* 0x000000ff00097202 */ /* 0x000fc80000000f00 */
.L_x_200:
        /* <DEDUP_REMOVED lines=12> */
[----:B------:R-:W2:Y:S04]  /*0420*/  @!P0 LDG.E R8, [R4.64] ;  /* 0x0000000804088981 */ /* 0x000ea8000c1e1900 */
[----:B------:R-:W2:Y:S02]  /*0430*/  @!P0 LDG.E R7, [R2.64] ;  /* 0x0000000802078981 */ /* 0x000ea4000c1e1900 */
[----:B--2---:R-:W-:Y:S01]  /*0440*/  IMAD R5, R8, R7, RZ ;  /* 0x0000000708057224 */ /* 0x004fe200078e02ff */
[----:B------:R-:W-:Y:S05]  /*0450*/  BRA.DIV ~URZ, `(.L_x_198) ;  /* 0x000187527f007947 */ /* 0x000fea000b800000 */
[----:B------:R1:W2:Y:S02]  /*0460*/  SHFL.UP PT, R0, R5, 0x1, RZ ;  /* 0x0420000005007989 */ /* 0x0002a400000e00ff */
.L_x_386:
        /* <DEDUP_REMOVED lines=16> */
.L_x_387:
[----:B--2---:R-:W-:-:S05]  /*0570*/  IMAD R0, R0, c[0x0][0x538], RZ ;  /* 0x00014e0000007a24 */ /* 0x004fca00078e02ff */
[----:B------:R-:W-:-:S04]  /*0580*/  IADD3 R6, R0, R6, RZ ;  /* 0x0000000600067210 */ /* 0x000fc80007ffe0ff */
[----:B------:R-:W-:-:S13]  /*0590*/  ISETP.GT.AND P0, PT, R6, UR4, PT ;  /* 0x0000000406007c0c */ /* 0x000fda000bf04270 */
[----:B-1----:R-:W-:Y:S05]  /*05a0*/  @!P0 BRA `(.L_x_200) ;  /* 0xfffffdb000008947 */ /* 0x002fea000383ffff */
.L_x_196:
[----:B------:R-:W-:-:S05]  /*05b0*/  IADD3 R12, -R0, R6, RZ ;  /* 0x00000006000c7210 */ /* 0x000fca0007ffe1ff */
[----:B------:R-:W-:-:S05]  /*05c0*/  IMAD R0, R4, c[0x0][0x538], R12 ;  /* 0x00014e0004007a24 */ /* 0x000fca00078e020c */
[----:B------:R-:W-:Y:S01]  /*05d0*/  ISETP.GT.AND P0, PT, R0, UR4, PT ;  /* 0x0000000400007c0c */ /* 0x000fe2000bf04270 */
[----:B------:R-:W-:-:S12]  /*05e0*/  BRA.DIV ~URZ, `(.L_x_201) ;  /* 0x000187e27f007947 */ /* 0x000fd8000b800000 */
[----:B------:R-:W-:-:S04]  /*05f0*/  VOTE.ANY R0, PT, !P0 ;  /* 0x0000000000007806 */ /* 0x000fc800040e0100 */
.L_x_388:
[----:B------:R1:W2:Y:S01]  /*0600*/  POPC R13, R0 ;  /* 0x00000000000d7309 */ /* 0x0002a20000000000 */
[----:B------:R-:W-:Y:S05]  /*0610*/  BRA.DIV ~URZ, `(.L_x_202) ;  /* 0x000187f27f007947 */ /* 0x000fea000b800000 */
[----:B--2---:R2:W3:Y:S01]  /*0620*/  SHFL.IDX PT, R11, R8, R13, 0x1f ;  /* 0x00001f0d080b7589 */ /* 0x0044e200000e0000 */
[----:B------:R-:W-:-:S03]  /*0630*/  MOV R6, RZ ;  /* 0x000000ff00067202 */ /* 0x000fc60000000f00 */
[----:B------:R2:W4:Y:S04]  /*0640*/  SHFL.IDX PT, R10, R7, R13, 0x1f ;  /* 0x00001f0d070a7589 */ /* 0x00052800000e0000 */
.L_x_389:
[----:B------:R-:W-:Y:S01]  /*0650*/  ISETP.NE.AND P0, PT, R0, RZ, PT ;  /* 0x000000ff0000720c */ /* 0x000fe20003f05270 */
[----:B------:R-:W-:-:S12]  /*0660*/  BSSY B0, `(.L_x_203) ;  /* 0x0000005000007945 */ /* 0x000fd80003800000 */
[----:B------:R-:W-:Y:S05]  /*0670*/  @!P0 BRA `(.L_x_204) ;  /* 0x0000003000008947 */ /* 0x000fea0003800000 */
[----:B------:R-:W-:Y:S01]  /*0680*/  IADD3 R211, R13, -0x1, RZ ;  /* 0xffffffff0dd37810 */ /* 0x000fe20007ffe0ff */
[----:B------:R-:W-:Y:S05]  /*0690*/  BRA.DIV ~URZ, `(.L_x_205) ;  /* 0x000188527f007947 */ /* 0x000fea000b800000 */
[----:B------:R1:W2:Y:S02]  /*06a0*/  SHFL.IDX PT, R6, R4, R211, 0x1f ;  /* 0x00001fd304067589 */ /* 0x0002a400000e0000 */
.L_x_204:
[----:B------:R-:W-:Y:S05]  /*06b0*/  BSYNC B0 ;  /* 0x0000000000007941 */ /* 0x000fea0003800000 */
.L_x_203:
[----:B-1-3--:R-:W-:Y:S01]  /*06c0*/  IABS R0, R11 ;  /* 0x0000000b00007213 */ /* 0x00afe20000000000 */
[----:B--2---:R-:W-:-:S04]  /*06d0*/  IMAD R4, R6, c[0x0][0x538], R12 ;  /* 0x00014e0006047a24 */ /* 0x004fc800078e020c */
[----:B------:R-:W-:Y:S01]  /*06e0*/  IMAD.MOV.U32 R5, RZ, RZ, R0 ;  /* 0x000000ffff057224 */ /* 0x000fe200078e0000 */
[----:B----4-:R-:W-:Y:S01]  /*06f0*/  IABS R0, R10 ;  /* 0x0000000a00007213 */ /* 0x010fe20000000000 */
[----:B------:R1:W-:Y:S01]  /*0700*/  STL [R1+0x50], R4 ;  /* 0x0000500401007387 */ /* 0x0003e20000100800 */
[----:B------:R-:W-:Y:S01]  /*0710*/  IADD3 R12, -R4, UR4, RZ ;  /* 0x00000004040c7c10 */ /* 0x000fe2000fffe1ff */
[----:B------:R-:W2:Y:S02]  /*0720*/  I2F.RP R2, R5 ;  /* 0x0000000500027306 */ /* 0x000ea40000209400 */
[----:B------:R-:W-:Y:S01]  /*0730*/  IMAD.MOV.U32 R7, RZ, RZ, R0 ;  /* 0x000000ffff077224 */ /* 0x000fe200078e0000 */
[----:B------:R-:W-:Y:S02]  /*0740*/  IABS R6, R12 ;  /* 0x0000000c00067213 */ /* 0x000fe40000000000 */
[----:B------:R-:W-:-:S03]  /*0750*/  IABS R0, R11 ;  /* 0x0000000b00007213 */ /* 0x000fc60000000000 */
[----:B------:R-:W-:Y:S01]  /*0760*/  I2F.RP R8, R7 ;  /* 0x0000000700087306 */ /* 0x000fe20000209400 */
[----:B------:R-:W-:-:S07]  /*0770*/  IADD3 R0, RZ, -R0, RZ ;  /* 0x80000000ff007210 */ /* 0x000fce0007ffe0ff */
[----:B--2---:R-:W2:Y:S02]  /*0780*/  MUFU.RCP R2, R2 ;  /* 0x0000000200027308 */ /* 0x004ea40000001000 */
[----:B--2---:R-:W-:-:S06]  /*0790*/  IADD3 R2, R2, 0xffffffe, RZ ;  /* 0x0ffffffe02027810 */ /* 0x004fcc0007ffe0ff */
[----:B------:R-:W2:Y:S02]  /*07a0*/  F2I.FTZ.U32.TRUNC.NTZ R3, R2 ;  /* 0x0000000200037305 */ /* 0x000ea4000021f000 */
[----:B--2---:R-:W-:-:S04]  /*07b0*/  IMAD.MOV R2, RZ, RZ, -R3 ;  /* 0x000000ffff027224 */ /* 0x004fc800078e0a03 */
[----:B-1----:R-:W-:Y:S02]  /*07c0*/  IMAD R4, R2, R5, RZ ;  /* 0x0000000502047224 */ /* 0x002fe400078e02ff */
[----:B------:R-:W-:-:S04]  /*07d0*/  IMAD.MOV.U32 R2, RZ, RZ, RZ ;  /* 0x000000ffff027224 */ /* 0x000fc800078e00ff */
[----:B------:R-:W-:-:S04]  /*07e0*/  IMAD.HI.U32 R2, R3, R4, R2 ;  /* 0x0000000403027227 */ /* 0x000fc800078e0002 */
[----:B------:R-:W-:-:S04]  /*07f0*/  IMAD.MOV.U32 R3, RZ, RZ, R6 ;  /* 0x000000ffff037224 */ /* 0x000fc800078e0006 */
[----:B------:R-:W-:-:S04]  /*0800*/  IMAD.HI.U32 R2, R2, R3, RZ ;  /* 0x0000000302027227 */ /* 0x000fc800078e00ff */
[----:B------:R-:W-:Y:S02]  /*0810*/  IMAD R0, R2, R0, R3 ;  /* 0x0000000002007224 */ /* 0x000fe400078e0203 */
[----:B------:R-:W1:Y:S03]  /*0820*/  MUFU.RCP R3, R8 ;  /* 0x0000000800037308 */ /* 0x000e660000001000 */
[----:B------:R-:W-:Y:S02]  /*0830*/  ISETP.GT.U32.AND P0, PT, R5, R0, PT ;  /* 0x000000000500720c */ /* 0x000fe40003f04070 */
[----:B-1----:R-:W-:-:S11]  /*0840*/  IADD3 R3, R3, 0xffffffe, RZ ;  /* 0x0ffffffe03037810 */ /* 0x002fd60007ffe0ff */
[----:B------:R-:W-:Y:S01]  /*0850*/  @!P0 IMAD.IADD R0, R0, 0x1, -R5 ;  /* 0x0000000100008824 */ /* 0x000fe200078e0a05 */
[----:B------:R-:W-:Y:S02]  /*0860*/  @!P0 IADD3 R2, R2, 0x1, RZ ;  /* 0x0000000102028810 */ /* 0x000fe40007ffe0ff */
[----:B------:R-:W-:Y:S01]  /*0870*/  ISETP.NE.AND P0, PT, R11, RZ, PT ;  /* 0x000000ff0b00720c */ /* 0x000fe20003f05270 */
[----:B------:R-:W1:Y:S01]  /*0880*/  F2I.FTZ.U32.TRUNC.NTZ R3, R3 ;  /* 0x0000000300037305 */ /* 0x000e62000021f000 */
[----:B------:R-:W-:Y:S02]  /*0890*/  ISETP.GE.U32.AND P2, PT, R0, R5, PT ;  /* 0x000000050000720c */ /* 0x000fe40003f46070 */
[----:B------:R-:W-:-:S04]  /*08a0*/  LOP3.LUT R0, R12, R11, RZ, 0x3c, !PT ;  /* 0x0000000b0c007212 */ /* 0x000fc800078e3cff */
[----:B------:R-:W-:-:S07]  /*08b0*/  ISETP.GE.AND P1, PT, R0, RZ, PT ;  /* 0x000000ff0000720c */ /* 0x000fce0003f26270 */
[----:B------:R-:W-:Y:S02]  /*08c0*/  @P2 IADD3 R2, R2, 0x1, RZ ;  /* 0x0000000102022810 */ /* 0x000fe40007ffe0ff */
[----:B-1----:R-:W-:-:S03]  /*08d0*/  IADD3 R0, RZ, -R3, RZ ;  /* 0x80000003ff007210 */ /* 0x002fc60007ffe0ff */
[----:B------:R-:W-:Y:S02]  /*08e0*/  IMAD.MOV.U32 R4, RZ, RZ, R2 ;  /* 0x000000ffff047224 */ /* 0x000fe400078e0002 */
[----:B------:R-:W-:Y:S01]  /*08f0*/  IMAD.MOV.U32 R2, RZ, RZ, R0 ;  /* 0x000000ffff027224 */ /* 0x000fe200078e0000 */
[----:B------:R-:W-:Y:S01]  /*0900*/  IABS R0, R10 ;  /* 0x0000000a00007213 */ /* 0x000fe20000000000 */
[----:B------:R-:W-:Y:S01]  /*0910*/  @!P1 IMAD.MOV R4, RZ, RZ, -R4 ;  /* 0x000000ffff049224 */ /* 0x000fe200078e0a04 */
[----:B------:R-:W-:Y:S01]  /*0920*/  @!P0 LOP3.LUT R4, RZ, R11, RZ, 0x33, !PT ;  /* 0x0000000bff048212 */ /* 0x000fe200078e33ff */
[----:B------:R-:W-:Y:S01]  /*0930*/  IMAD R5, R2, R7, RZ ;  /* 0x0000000702057224 */ /* 0x000fe200078e02ff */
[----:B------:R-:W-:Y:S01]  /*0940*/  MOV R2, RZ ;  /* 0x000000ff00027202 */ /* 0x000fe20000000f00 */
[----:B------:R-:W-:Y:S01]  /*0950*/  IMAD.MOV R6, RZ, RZ, -R0 ;  /* 0x000000ffff067224 */ /* 0x000fe200078e0a00 */
[----:B------:R-:W-:-:S03]  /*0960*/  IABS R8, R4 ;  /* 0x0000000400087213 */ /* 0x000fc60000000000 */
        /* <DEDUP_REMOVED lines=19> */
[----:B------:R-:W-:Y:S02]  /*0aa0*/  IMAD R2, R10, R2, R4 ;  /* 0x000000020a027224 */ /* 0x000fe400078e0204 */
[----:B------:R-:W-:Y:S02]  /*0ab0*/  IMAD.IADD R4, R13, 0x1, R9 ;  /* 0x000000010d047824 */ /* 0x000fe400078e0209 */
[----:B------:R-:W-:-:S03]  /*0ac0*/  IMAD R0, R2, 0x10000, R0 ;  /* 0x0001000002007824 */ /* 0x000fc600078e0200 */
[----:B------:R1:W-:Y:S04]  /*0ad0*/  STL [R1+0x5c], R4 ;  /* 0x00005c0401007387 */ /* 0x0003e80000100800 */
[----:B------:R1:W-:Y:S04]  /*0ae0*/  STL [R1+0x58], R0 ;  /* 0x0000580001007387 */ /* 0x0003e80000100800 */
[----:B------:R1:W-:Y:S01]  /*0af0*/  STL [R1+0x54], R3 ;  /* 0x0000540301007387 */ /* 0x0003e20000100800 */
[----:B------:R-:W-:Y:S05]  /*0b00*/  BRA `(.L_x_206) ;  /* 0x0000006000007947 */ /* 0x000fea0003800000 */
.L_x_197:
[----:B------:R-:W-:Y:S01]  /*0b10*/  MOV R0, UR4 ;  /* 0x0000000400007c02 */ /* 0x000fe20008000f00 */
[----:B------:R-:W-:Y:S04]  /*0b20*/  STL [R1+0x54], RZ ;  /* 0x000054ff01007387 */ /* 0x000fe80000100800 */
[----:B------:R-:W-:Y:S04]  /*0b30*/  STL [R1+0x58], RZ ;  /* 0x000058ff01007387 */ /* 0x000fe80000100800 */
[----:B------:R1:W-:Y:S02]  /*0b40*/  STL [R1+0x50], R0 ;  /* 0x0000500001007387 */ /* 0x0003e40000100800 */
[----:B-1----:R-:W-:-:S05]  /*0b50*/  MOV R0, c[0x0][0x53c] ;  /* 0x00014f0000007a02 */ /* 0x002fca0000000f00 */
[----:B------:R1:W-:Y:S02]  /*0b60*/  STL [R1+0x5c], R0 ;  /* 0x00005c0001007387 */ /* 0x0003e40000100800 */
.L_x_206:
[----:B-1----:R-:W2:Y:S04]  /*0b70*/  LDL R4, [R1+0x50] ;  /* 0x0000500001047983 */ /* 0x002ea80000100800 */
[----:B------:R-:W2:Y:S04]  /*0b80*/  LDL R5, [R1+0x54] ;  /* 0x0000540001057983 */ /* 0x000ea80000100800 */
[----:B------:R-:W2:Y:S04]  /*0b90*/  LDL R6, [R1+0x58] ;  /* 0x0000580001067983 */ /* 0x000ea80000100800 */
[----:B------:R-:W2:Y:S01]  /*0ba0*/  LDL R7, [R1+0x5c] ;  /* 0x00005c0001077983 */ /* 0x000ea20000100800 */
[----:B------:R-:W-:Y:S01]  /*0bb0*/  ISETP.NE.AND P0, PT, R14, RZ, PT ;  /* 0x000000ff0e00720c */ /* 0x000fe20003f05270 */
[----:B------:R-:W-:-:S12]  /*0bc0*/  WARPSYNC 0xffffffff ;  /* 0xffffffff00007948 */ /* 0x000fd80003800000 */
[----:B--2---:R1:W-:Y:S04]  /*0bd0*/  @!P0 STS.128 [0xc080], R4 ;  /* 0x00c08004ff008388 */ /* 0x0043e80000000c00 */
[----:B------:R-:W-:Y:S06]  /*0be0*/  BAR.ARV 0x5, 0x80 ;  /* 0x0142000000007b1d */ /* 0x000fec0000002000 */
.L_x_195:
[----:B------:R-:W2:Y:S02]  /*0bf0*/  LDL R0, [R1+0x5c] ;  /* 0x00005c0001007983 */ /* 0x000ea40000100800 */
[----:B--2---:R-:W-:-:S13]  /*0c00*/  ISETP.GE.AND P0, PT, R0, c[0x0][0x53c], PT ;  /* 0x00014f0000007a0c */ /* 0x004fda0003f06270 */
[----:B------:R-:W-:Y:S05]  /*0c10*/  @P0 EXIT ;  /* 0x000000000000094d */ /* 0x000fea0003800000 */
[----:B------:R-:W2:Y:S01]  /*0c20*/  S2R R12, SR_TID.X ;  /* 0x00000000000c7919 */ /* 0x000ea20000002100 */
[----:B------:R-:W-:Y:S02]  /*0c30*/  ULDC UR4, c[0x0][0x2ac] ;  /* 0x0000ab0000047ab9 */ /* 0x000fe40000000800 */
[----:B------:R-:W-:Y:S02]  /*0c40*/  ULDC UR6, c[0x0][0x1d0] ;  /* 0x0000740000067ab9 */ /* 0x000fe40000000800 */
[----:B------:R-:W-:Y:S01]  /*0c50*/  UIMAD UR6, UR4, UR6, URZ ;  /* 0x00000006040672a4 */ /* 0x000fe2000f8e023f */
[----:B--2---:R-:W-:Y:S02]  /*0c60*/  SHF.R.S32.HI R8, RZ, 0x1f, R12 ;  /* 0x0000001fff087819 */ /* 0x004fe4000001140c */
[-C--:B------:R-:W-:Y:S02]  /*0c70*/  LEA.HI R11, R12, R12.reuse, RZ, 0x1 ;  /* 0x0000000c0c0b7211 */ /* 0x080fe400078f08ff */
[----:B------:R-:W-:-:S02]  /*0c80*/  LEA.HI R3, R8, R12, RZ, 0x4 ;  /* 0x0000000c08037211 */ /* 0x000fc400078f20ff */
[----:B------:R-:W-:Y:S02]  /*0c90*/  SHF.R.S32.HI R112, RZ, 0x1, R11 ;  /* 0x00000001ff707819 */ /* 0x000fe4000001140b */
[----:B------:R-:W-:Y:S02]  /*0ca0*/  SHF.R.S32.HI R0, RZ, 0x4, R3 ;  /* 0x00000004ff007819 */ /* 0x000fe40000011403 */
[C---:B------:R-:W-:Y:S02]  /*0cb0*/  LOP3.LUT R2, R3.reuse, 0xfffffff0, RZ, 0xc0, !PT ;  /* 0xfffffff003027812 */ /* 0x040fe400078ec0ff */
[----:B-1----:R-:W-:Y:S02]  /*0cc0*/  LEA.HI R4, R3, R0, RZ, 0x1 ;  /* 0x0000000003047211 */ /* 0x002fe400078f08ff */
[----:B------:R-:W-:Y:S01]  /*0cd0*/  LEA.HI R5, R11, R112, RZ, 0x1 ;  /* 0x000000700b057211 */ /* 0x000fe200078f08ff */
[----:B------:R-:W-:Y:S01]  /*0ce0*/  IMAD.IADD R2, R12, 0x1, -R2 ;  /* 0x000000010c027824 */ /* 0x000fe200078e0a02 */
[----:B------:R-:W-:-:S02]  /*0cf0*/  LOP3.LUT R4, R4, 0xfffffffe, RZ, 0xc0, !PT ;  /* 0xfffffffe04047812 */ /* 0x000fc400078ec0ff */
[----:B------:R-:W-:Y:S02]  /*0d00*/  LOP3.LUT R3, R5, 0x7fffffe, RZ, 0xc0, !PT ;  /* 0x07fffffe05037812 */ /* 0x000fe400078ec0ff */
[----:B------:R-:W-:Y:S01]  /*0d10*/  LEA.HI R9, R2, R2, RZ, 0x1 ;  /* 0x0000000202097211 */ /* 0x000fe200078f08ff */
[----:B------:R-:W-:Y:S01]  /*0d20*/  IMAD.IADD R19, R0, 0x1, -R4 ;  /* 0x0000000100137824 */ /* 0x000fe200078e0a04 */
[----:B------:R-:W-:Y:S01]  /*0d30*/  SHF.R.S32.HI R5, RZ, 0x1f, R2 ;  /* 0x0000001fff057819 */ /* 0x000fe20000011402 */
[----:B------:R-:W-:Y:S01]  /*0d40*/  IMAD.IADD R3, R112, 0x1, -R3 ;  /* 0x0000000170037824 */ /* 0x000fe200078e0a03 */
[----:B------:R-:W-:Y:S02]  /*0d50*/  LOP3.LUT R4, R9, 0x7fffffe, RZ, 0xc0, !PT ;  /* 0x07fffffe09047812 */ /* 0x000fe400078ec0ff */
[-C--:B------:R-:W-:Y:S01]  /*0d60*/  LEA.HI R22, R8, R12.reuse, RZ, 0x3 ;  /* 0x0000000c08167211 */ /* 0x080fe200078f18ff */
[----:B------:R-:W-:Y:S01]  /*0d70*/  IMAD R0, R0, 0x8, R3 ;  /* 0x0000000800007824 */ /* 0x000fe200078e0203 */
[----:B------:R-:W-:Y:S01]  /*0d80*/  LEA.HI R13, R8, R12, RZ, 0x2 ;  /* 0x0000000c080d7211 */ /* 0x000fe200078f10ff */
[----:B------:R-:W-:Y:S01]  /*0d90*/  IMAD.IADD R14, R2, 0x1, -R4 ;  /* 0x00000001020e7824 */ /* 0x000fe200078e0a04 */
[----:B------:R-:W-:-:S02]  /*0da0*/  LEA.HI R17, R5, R2, RZ, 0x3 ;  /* 0x0000000205117211 */ /* 0x000fc400078f18ff */
[----:B------:R-:W-:Y:S02]  /*0db0*/  LOP3.LUT R3, R22, 0xfffffff8, RZ, 0xc0, !PT ;  /* 0xfffffff816037812 */ /* 0x000fe400078ec0ff */
[----:B------:R-:W-:Y:S02]  /*0dc0*/  SHF.R.S32.HI R2, RZ, 0x3, R22 ;  /* 0x00000003ff027819 */ /* 0x000fe40000011416 */
[C---:B------:R-:W-:Y:S01]  /*0dd0*/  LOP3.LUT R4, R13.reuse, 0xfffffffc, RZ, 0xc0, !PT ;  /* 0xfffffffc0d047812 */ /* 0x040fe200078ec0ff */
[----:B------:R-:W-:Y:S01]  /*0de0*/  IMAD.IADD R3, R12, 0x1, -R3 ;  /* 0x000000010c037824 */ /* 0x000fe200078e0a03 */
[----:B------:R-:W-:Y:S01]  /*0df0*/  SHF.R.S32.HI R249, RZ, 0x2, R13 ;  /* 0x00000002fff97819 */ /* 0x000fe2000001140d */
[----:B------:R-:W-:Y:S01]  /*0e00*/  IMAD.SHL.U32 R2, R2, 0x40, RZ ;  /* 0x0000004002027824 */ /* 0x000fe200078e00ff */
[----:B------:R-:W-:Y:S01]  /*0e10*/  LEA.HI R8, R8, R12, RZ, 0x5 ;  /* 0x0000000c08087211 */ /* 0x000fe200078f28ff */
[----:B------:R-:W-:Y:S01]  /*0e20*/  IMAD.IADD R24, R12, 0x1, -R4 ;  /* 0x000000010c187824 */ /* 0x000fe200078e0a04 */
[----:B------:R-:W-:-:S02]  /*0e30*/  LEA.HI R4, R13, R249, RZ, 0x1 ;  /* 0x000000f90d047211 */ /* 0x000fc400078f08ff */
[----:B------:R-:W-:Y:S01]  /*0e40*/  LEA.HI R10, R3, R3, RZ, 0x1 ;  /* 0x00000003030a7211 */ /* 0x000fe200078f08ff */
[----:B------:R-:W-:Y:S01]  /*0e50*/  IMAD.SHL.U32 R228, R24, 0x8, RZ ;  /* 0x0000000818e47824 */ /* 0x000fe200078e00ff */
[----:B------:R-:W-:Y:S02]  /*0e60*/  LOP3.LUT R2, R2, 0xc0, RZ, 0xc0, !PT ;  /* 0x000000c002027812 */ /* 0x000fe400078ec0ff */
[----:B------:R-:W-:Y:S02]  /*0e70*/  LOP3.LUT R4, R4, 0x7fffffe, RZ, 0xc0, !PT ;  /* 0x07fffffe04047812 */ /* 0x000fe400078ec0ff */
[----:B------:R-:W-:Y:S02]  /*0e80*/  LOP3.LUT R6, R10, 0x3fffffe, RZ, 0xc0, !PT ;  /* 0x03fffffe0a067812 */ /* 0x000fe400078ec0ff */
[----:B------:R-:W-:Y:S01]  /*0e90*/  SHF.R.U32.HI R5, RZ, 0x3, R2 ;  /* 0x00000003ff057819 */ /* 0x000fe20000011602 */
[----:B------:R-:W-:Y:S01]  /*0ea0*/  IMAD.IADD R4, R249, 0x1, -R4 ;  /* 0x00000001f9047824 */ /* 0x000fe200078e0a04 */
[----:B------:R-:W-:Y:S01]  /*0eb0*/  LOP3.LUT R2, R2, 0x18, R228, 0xf8, !PT ;  /* 0x0000001802027812 */ /* 0x000fe200078ef8e4 */
[----:B------:R-:W-:Y:S01]  /*0ec0*/  IMAD.IADD R21, R3, 0x1, -R6 ;  /* 0x0000000103157824 */ /* 0x000fe200078e0a06 */
[----:B------:R-:W-:-:S02]  /*0ed0*/  SHF.R.S32.HI R7, RZ, 0x5, R8 ;  /* 0x00000005ff077819 */ /* 0x000fc40000011408 */
[----:B------:R-:W-:Y:S02]  /*0ee0*/  LOP3.LUT R6, R2, R5, RZ, 0x3c, !PT ;  /* 0x0000000502067212 */ /* 0x000fe400078e3cff */
[----:B------:R-:W-:Y:S01]  /*0ef0*/  LOP3.LUT R2, R11, 0xfffffffe, RZ, 0xc0, !PT ;  /* 0xfffffffe0b027812 */ /* 0x000fe200078ec0ff */
[----:B------:R-:W-:Y:S01]  /*0f00*/  IMAD R3, R7, 0x8, R4 ;  /* 0x0000000807037824 */ /* 0x000fe200078e0204 */
[----:B------:R-:W-:Y:S02]  /*0f10*/  SHF.R.S32.HI R5, RZ, 0x1f, R8 ;  /* 0x0000001fff057819 */ /* 0x000fe40000011408 */
[----:B------:R-:W-:Y:S01]  /*0f20*/  LOP3.LUT R4, R8, 0xffffffe0, RZ, 0xc0, !PT ;  /* 0xffffffe008047812 */ /* 0x000fe200078ec0ff */
[----:B------:R-:W-:Y:S01]  /*0f30*/  IMAD.IADD R168, R12, 0x1, -R2 ;  /* 0x000000010ca87824 */ /* 0x000fe200078e0a02 */
[----:B------:R-:W-:Y:S01]  /*0f40*/  LEA.HI R2, R24, R24, RZ, 0x1 ;  /* 0x0000001818027211 */ /* 0x000fe200078f08ff */
[----:B------:R-:W-:Y:S01]  /*0f50*/  IMAD.U32 R250, R3, 0x20, R6 ;  /* 0x0000002003fa7824 */ /* 0x000fe200078e0006 */
[----:B------:R-:W-:Y:S01]  /*0f60*/  LEA.HI R3, R5, R7, RZ, 0x2 ;  /* 0x0000000705037211 */ /* 0x000fe200078f10ff */
[----:B------:R-:W-:Y:S01]  /*0f70*/  IMAD.SHL.U32 R114, R168, 0x4, RZ ;  /* 0x00000004a8727824 */ /* 0x000fe200078e00ff */
[----:B------:R-:W-:Y:S01]  /*0f80*/  IADD3 R8, R112, 0x40, RZ ;  /* 0x0000004070087810 */ /* 0x000fe20007ffe0ff */
[----:B------:R-:W-:Y:S01]  /*0f90*/  IMAD.IADD R31, R12, 0x1, -R4 ;  /* 0x000000010c1f7824 */ /* 0x000fe200078e0a04 */
[----:B------:R-:W-:Y:S01]  /*0fa0*/  LOP3.LUT R4, R3, 0xffffffc, RZ, 0xc0, !PT ;  /* 0x0ffffffc03047812 */ /* 0x000fe200078ec0ff */
[----:B------:R-:W-:Y:S01]  /*0fb0*/  IMAD.SHL.U32 R104, R168, 0x8, RZ ;  /* 0x00000008a8687824 */ /* 0x000fe200078e00ff */
[C---:B------:R-:W-:Y:S01]  /*0fc0*/  LOP3.LUT R3, R2.reuse, 0x1ffffffe, RZ, 0xc0, !PT ;  /* 0x1ffffffe02037812 */ /* 0x040fe200078ec0ff */
[----:B------:R-:W-:Y:S01]  /*0fd0*/  IMAD.SHL.U32 R2, R2, 0x20, RZ ;  /* 0x0000002002027824 */ /* 0x000fe200078e00ff */
[----:B------:R-:W-:Y:S01]  /*0fe0*/  IADD3 R164, R114, 0x10, RZ ;  /* 0x0000001072a47810 */ /* 0x000fe20007ffe0ff */
[----:B------:R-:W-:Y:S01]  /*0ff0*/  IMAD.IADD R6, R7, 0x1, -R4 ;  /* 0x0000000107067824 */ /* 0x000fe200078e0a04 */
[----:B------:R-:W-:Y:S01]  /*1000*/  SHF.R.S32.HI R5, RZ, 0x1f, R31 ;  /* 0x0000001fff057819 */ /* 0x000fe2000001141f */
[----:B------:R-:W-:Y:S01]  /*1010*/  IMAD.IADD R4, R24, 0x1, -R3 ;  /* 0x0000000118047824 */ /* 0x000fe200078e0a03 */
[----:B------:R-:W-:Y:S01]  /*1020*/  LOP3.LUT R3, R2, 0xffffffc0, RZ, 0xc0, !PT ;  /* 0xffffffc002037812 */ /* 0x000fe200078ec0ff */
[----:B------:R-:W-:Y:S01]  /*1030*/  IMAD.IADD R2, R114, 0x1, R164 ;  /* 0x0000000172027824 */ /* 0x000fe200078e02a4 */
[----:B------:R-:W-:-:S02]  /*1040*/  LEA.HI R20, R5, R31, RZ, 0x2 ;  /* 0x0000001f05147211 */ /* 0x000fc400078f10ff */
[----:B------:R-:W-:Y:S01]  /*1050*/  IADD3 R113, R114, 0x20, RZ ;  /* 0x0000002072717810 */ /* 0x000fe20007ffe0ff */
[----:B------:R-:W-:Y:S01]  /*1060*/  IMAD R23, R4, 0x8, R3 ;  /* 0x0000000804177824 */ /* 0x000fe200078e0203 */
[----:B------:R-:W-:Y:S02]  /*1070*/  SHF.R.S32.HI R4, RZ, 0x1f, R8 ;  /* 0x0000001fff047819 */ /* 0x000fe40000011408 */
[----:B------:R-:W-:Y:S02]  /*1080*/  SHF.R.S32.HI R3, RZ, 0x1f, R2 ;  /* 0x0000001fff037819 */ /* 0x000fe40000011402 */
[----:B------:R-:W-:Y:S02]  /*1090*/  SHF.R.S32.HI R5, RZ, 0x2, R20 ;  /* 0x00000002ff057819 */ /* 0x000fe40000011414 */
[----:B------:R-:W-:Y:S02]  /*10a0*/  LEA.HI R4, R4, R8, RZ, 0x3 ;  /* 0x0000000804047211 */ /* 0x000fe400078f18ff */
[CC--:B------:R-:W-:Y:S01]  /*10b0*/  LEA.HI R15, R3.reuse, R2.reuse, RZ, 0x3 ;  /* 0x00000002030f7211 */ /* 0x0c0fe200078f18ff */
[----:B------:R-:W-:Y:S01]  /*10c0*/  IMAD R29, R6, 0x10, R5 ;  /* 0x00000010061d7824 */ /* 0x000fe200078e0205 */
[----:B------:R-:W-:Y:S01]  /*10d0*/  LEA.HI R16, R3, R2, RZ, 0x5 ;  /* 0x0000000203107211 */ /* 0x000fe200078f28ff */
[----:B------:R-:W-:Y:S01]  /*10e0*/  IMAD.IADD R2, R114, 0x1, R113 ;  /* 0x0000000172027824 */ /* 0x000fe200078e0271 */
[----:B------:R-:W-:Y:S01]  /*10f0*/  LEA.HI R12, R8, R8, RZ, 0x1 ;  /* 0x00000008080c7211 */ /* 0x000fe200078f08ff */
[----:B------:R-:W-:Y:S01]  /*1100*/  IMAD.SHL.U32 R4, R4, 0x20, RZ ;  /* 0x0000002004047824 */ /* 0x000fe200078e00ff */
[----:B------:R-:W-:Y:S01]  /*1110*/  SHF.R.S32.HI R5, RZ, 0x1f, R13 ;  /* 0x0000001fff057819 */ /* 0x000fe2000001140d */
[----:B------:R-:W-:Y:S01]  /*1120*/  STL [R1+0x130], R29 ;  /* 0x0001301d01007387 */ /* 0x000fe20000100800 */
[----:B------:R-:W-:-:S02]  /*1130*/  LOP3.LUT R6, R12, 0x7fffffe, RZ, 0xc0, !PT ;  /* 0x07fffffe0c067812 */ /* 0x000fc400078ec0ff */
[----:B------:R-:W-:Y:S02]  /*1140*/  SHF.R.S32.HI R3, RZ, 0x1f, R2 ;  /* 0x0000001fff037819 */ /* 0x000fe40000011402 */
[----:B------:R-:W-:Y:S01]  /*1150*/  LEA.HI R11, R5, R249, RZ, 0x3 ;  /* 0x000000f9050b7211 */ /* 0x000fe200078f18ff */
[----:B------:R-:W-:Y:S01]  /*1160*/  IMAD.IADD R6, R8, 0x1, -R6 ;  /* 0x0000000108067824 */ /* 0x000fe200078e0a06 */
[----:B------:R-:W-:Y:S01]  /*1170*/  LOP3.LUT R4, R4, 0xffffff00, RZ, 0xc0, !PT ;  /* 0xffffff0004047812 */ /* 0x000fe200078ec0ff */
[----:B------:R-:W-:Y:S01]  /*1180*/  IMAD.SHL.U32 R8, R7, 0x200, RZ ;  /* 0x0000020007087824 */ /* 0x000fe200078e00ff */
[CC--:B------:R-:W-:Y:S02]  /*1190*/  LEA.HI R13, R3.reuse, R2.reuse, RZ, 0x3 ;  /* 0x00000002030d7211 */ /* 0x0c0fe400078f18ff */
[----:B------:R-:W-:Y:S01]  /*11a0*/  LEA.HI R18, R3, R2, RZ, 0x5 ;  /* 0x0000000203127211 */ /* 0x000fe200078f28ff */
[----:B------:R-:W-:Y:S01]  /*11b0*/  IMAD R25, R6, 0x20, R4 ;  /* 0x0000002006197824 */ /* 0x000fe200078e0204 */
[----:B------:R-:W-:-:S02]  /*11c0*/  LOP3.LUT R3, R11, 0xfffffff8, RZ, 0xc0, !PT ;  /* 0xfffffff80b037812 */ /* 0x000fc400078ec0ff */
[----:B------:R-:W-:Y:S02]  /*11d0*/  SHF.R.S32.HI R2, RZ, 0x1, R10 ;  /* 0x00000001ff027819 */ /* 0x000fe4000001140a */
[----:B------:R-:W-:Y:S01]  /*11e0*/  SHF.R.S32.HI R7, RZ, 0x1, R9 ;  /* 0x00000001ff077819 */ /* 0x000fe20000011409 */
[----:B------:R-:W-:Y:S01]  /*11f0*/  IMAD.IADD R6, R249, 0x1, -R3 ;  /* 0x00000001f9067824 */ /* 0x000fe200078e0a03 */
[----:B------:R-:W-:Y:S01]  /*1200*/  SHF.R.S32.HI R4, RZ, 0x1f, R9 ;  /* 0x0000001fff047819 */ /* 0x000fe20000011409 */
[C---:B------:R-:W-:Y:S01]  /*1210*/  IMAD.SHL.U32 R3, R2.reuse, 0x40, RZ ;  /* 0x0000004002037824 */ /* 0x040fe200078e00ff */
[----:B------:R-:W-:Y:S01]  /*1220*/  LOP3.LUT P3, RZ, R2, 0x2, RZ, 0xc0, !PT ;  /* 0x0000000202ff7812 */ /* 0x000fe2000786c0ff */
[----:B------:R-:W-:Y:S01]  /*1230*/  STL [R1+0xe8], R25 ;  /* 0x0000e81901007387 */ /* 0x000fe20000100800 */
[----:B------:R-:W-:Y:S01]  /*1240*/  LEA.HI R9, R4, R7, RZ, 0x2 ;  /* 0x0000000704097211 */ /* 0x000fe200078f10ff */
[----:B------:R-:W-:Y:S01]  /*1250*/  IMAD.SHL.U32 R4, R17, 0x20, RZ ;  /* 0x0000002011047824 */ /* 0x000fe200078e00ff */
[----:B------:R-:W-:-:S02]  /*1260*/  LOP3.LUT R3, R3, 0xc0, RZ, 0xc0, !PT ;  /* 0x000000c003037812 */ /* 0x000fc400078ec0ff */
[----:B------:R-:W-:Y:S02]  /*1270*/  LEA.HI R2, R6, R6, RZ, 0x1 ;  /* 0x0000000606027211 */ /* 0x000fe400078f08ff */
[----:B------:R-:W-:Y:S02]  /*1280*/  LOP3.LUT R10, R3, 0x8, R22, 0xf8, !PT ;  /* 0x00000008030a7812 */ /* 0x000fe400078ef816 */
[----:B------:R-:W-:Y:S02]  /*1290*/  SHF.R.U32.HI R3, RZ, 0x3, R3 ;  /* 0x00000003ff037819 */ /* 0x000fe40000011603 */
[----:B------:R-:W-:Y:S02]  /*12a0*/  LOP3.LUT R11, R9, 0xfffffffc, RZ, 0xc0, !PT ;  /* 0xfffffffc090b7812 */ /* 0x000fe400078ec0ff */
[----:B------:R-:W-:Y:S02]  /*12b0*/  LOP3.LUT R10, R10, R3, RZ, 0x3c, !PT ;  /* 0x000000030a0a7212 */ /* 0x000fe400078e3cff */
[----:B------:R-:W-:Y:S01]  /*12c0*/  LEA.HI R3, R5, R249, RZ, 0x2 ;  /* 0x000000f905037211 */ /* 0x000fe200078f10ff */
[----:B------:R-:W-:Y:S01]  /*12d0*/  IMAD R5, R24, 0x2, R8 ;  /* 0x0000000218057824 */ /* 0x000fe200078e0208 */
[----:B------:R-:W-:Y:S01]  /*12e0*/  LOP3.LUT R9, R2, 0x3fffffe, RZ, 0xc0, !PT ;  /* 0x03fffffe02097812 */ /* 0x000fe200078ec0ff */
[----:B------:R-:W-:Y:S01]  /*12f0*/  IMAD.IADD R11, R7, 0x1, -R11 ;  /* 0x00000001070b7824 */ /* 0x000fe200078e0a0b */
[----:B------:R-:W-:Y:S01]  /*1300*/  LOP3.LUT R3, R3, 0xfffffffc, RZ, 0xc0, !PT ;  /* 0xfffffffc03037812 */ /* 0x000fe200078ec0ff */
[----:B------:R-:W-:Y:S01]  /*1310*/  IMAD.SHL.U32 R7, R0, 0x20, RZ ;  /* 0x0000002000077824 */ /* 0x000fe200078e00ff */
[----:B------:R-:W-:Y:S01]  /*1320*/  LOP3.LUT R4, R4, 0xffffff00, RZ, 0xc0, !PT ;  /* 0xffffff0004047812 */ /* 0x000fe200078ec0ff */
[----:B------:R-:W-:Y:S01]  /*1330*/  IMAD.IADD R9, R6, 0x1, -R9 ;  /* 0x0000000106097824 */ /* 0x000fe200078e0a09 */
[----:B------:R-:W-:Y:S01]  /*1340*/  SHF.R.S32.HI R2, RZ, 0x1, R2 ;  /* 0x00000001ff027819 */ /* 0x000fe20000011402 */
[----:B------:R-:W-:Y:S01]  /*1350*/  IMAD.IADD R3, R249, 0x1, -R3 ;  /* 0x00000001f9037824 */ /* 0x000fe200078e0a03 */
[----:B------:R-:W-:Y:S01]  /*1360*/  LOP3.LUT P4, RZ, R11, 0x2, RZ, 0xc0, !PT ;  /* 0x000000020bff7812 */ /* 0x000fe2000788c0ff */
[----:B------:R-:W-:Y:S01]  /*1370*/  IMAD.IADD R6, R4, 0x1, R8 ;  /* 0x0000000104067824 */ /* 0x000fe200078e0208 */
[----:B------:R-:W-:Y:S01]  /*1380*/  LOP3.LUT P1, RZ, R2, 0x2, RZ, 0xc0, !PT ;  /* 0x0000000202ff7812 */ /* 0x000fe2000782c0ff */
[C---:B------:R-:W-:Y:S01]  /*1390*/  IMAD R17, R14.reuse, 0x20, R4 ;  /* 0x000000200e117824 */ /* 0x040fe200078e0204 */
[----:B------:R-:W-:Y:S01]  /*13a0*/  SHF.R.S32.HI R4, RZ, 0x1, R12 ;  /* 0x00000001ff047819 */ /* 0x000fe2000001140c */
[----:B------:R-:W-:Y:S01]  /*13b0*/  IMAD R14, R14, 0x20, R6 ;  /* 0x000000200e0e7824 */ /* 0x000fe200078e0206 */
[C---:B------:R-:W-:Y:S01]  /*13c0*/  LOP3.LUT P0, RZ, R3.reuse, 0x2, RZ, 0xc0, !PT ;  /* 0x0000000203ff7812 */ /* 0x040fe2000780c0ff */
[----:B------:R-:W-:Y:S01]  /*13d0*/  IMAD.SHL.U32 R3, R3, 0x40, RZ ;  /* 0x0000004003037824 */ /* 0x000fe200078e00ff */
[----:B------:R-:W-:Y:S01]  /*13e0*/  LOP3.LUT R6, R2, 0x1, RZ, 0xc0, !PT ;  /* 0x0000000102067812 */ /* 0x000fe200078ec0ff */
[----:B------:R-:W-:Y:S01]  /*13f0*/  IMAD.SHL.U32 R4, R4, 0x40, RZ ;  /* 0x0000004004047824 */ /* 0x000fe200078e00ff */
[----:B------:R-:W-:Y:S01]  /*1400*/  IADD3 R248, R104, 0x30, RZ ;  /* 0x0000003068f87810 */ /* 0x000fe20007ffe0ff */
[----:B------:R-:W-:Y:S01]  /*1410*/  IMAD.SHL.U32 R0, R2, 0x40, RZ ;  /* 0x0000004002007824 */ /* 0x000fe200078e00ff */
[----:B------:R-:W-:Y:S01]  /*1420*/  LOP3.LUT R28, R3, 0xc0, RZ, 0xc0, !PT ;  /* 0x000000c0031c7812 */ /* 0x000fe200078ec0ff */
[----:B------:R-:W-:Y:S01]  /*1430*/  IMAD R9, R9, 0x20, R5 ;  /* 0x0000002009097824 */ /* 0x000fe200078e0205 */
[----:B------:R-:W-:Y:S01]  /*1440*/  LOP3.LUT R30, R4, 0xc0, RZ, 0xc0, !PT ;  /* 0x000000c0041e7812 */ /* 0x000fe200078ec0ff */
[----:B------:R-:W-:Y:S01]  /*1450*/  IMAD.SHL.U32 R2, R16, 0x80, RZ ;  /* 0x0000008010027824 */ /* 0x000fe200078e00ff */
[----:B------:R-:W-:Y:S01]  /*1460*/  SHF.R.U32.HI R26, RZ, 0x3, R28 ;  /* 0x00000003ff1a7819 */ /* 0x000fe2000001161c */
[----:B------:R-:W-:Y:S01]  /*1470*/  IMAD R8, R19, 0x8, R21 ;  /* 0x0000000813087824 */ /* 0x000fe200078e0215 */
[----:B------:R-:W-:Y:S01]  /*1480*/  LOP3.LUT R3, R28, 0x18, R15, 0xf8, !PT ;  /* 0x000000181c037812 */ /* 0x000fe200078ef80f */
[----:B------:R-:W-:Y:S01]  /*1490*/  STL [R1+0xe0], R30 ;  /* 0x0000e01e01007387 */ /* 0x000fe20000100800 */
[----:B------:R-:W-:-:S02]  /*14a0*/  SHF.R.U32.HI R27, RZ, 0x3, R30 ;  /* 0x00000003ff1b7819 */ /* 0x000fc4000001161e */
[----:B------:R-:W-:Y:S01]  /*14b0*/  LOP3.LUT R5, R30, 0x18, R15, 0xf8, !PT ;  /* 0x000000181e057812 */ /* 0x000fe200078ef80f */
[----:B------:R-:W-:Y:S01]  /*14c0*/  STL [R1+0xc], R28 ;  /* 0x00000c1c01007387 */ /* 0x000fe20000100800 */
[----:B------:R-:W-:Y:S02]  /*14d0*/  LOP3.LUT R4, R3, R26, RZ, 0x3c, !PT ;  /* 0x0000001a03047212 */ /* 0x000fe400078e3cff */
[----:B------:R-:W-:Y:S01]  /*14e0*/  LOP3.LUT R2, R2, 0xfffff000, RZ, 0xc0, !PT ;  /* 0xfffff00002027812 */ /* 0x000fe200078ec0ff */
[----:B------:R-:W-:Y:S01]  /*14f0*/  STL [R1+0xe4], R27 ;  /* 0x0000e41b01007387 */ /* 0x000fe20000100800 */
[----:B------:R-:W-:Y:S02]  /*1500*/  LOP3.LUT R3, R5, R27, RZ, 0x3c, !PT ;  /* 0x0000001b05037212 */ /* 0x000fe400078e3cff */
[----:B------:R-:W-:Y:S01]  /*1510*/  ISETP.NE.U32.AND P2, PT, R6, 0x1, PT ;  /* 0x000000010600780c */ /* 0x000fe20003f45070 */
[----:B------:R-:W-:Y:S01]  /*1520*/  STL [R1+0x10], R26 ;  /* 0x0000101a01007387 */ /* 0x000fe20000100800 */
[----:B------:R-:W-:Y:S01]  /*1530*/  LOP3.LUT R6, R0, 0xc0, RZ, 0xc0, !PT ;  /* 0x000000c000067812 */ /* 0x000fe200078ec0ff */
[----:B------:R-:W-:Y:S01]  /*1540*/  IMAD.U32 R0, R8, 0x20, R10 ;  /* 0x0000002008007824 */ /* 0x000fe200078e000a */
[----:B------:R-:W-:Y:S01]  /*1550*/  IADD3 R16, R3, R25, R2 ;  /* 0x0000001903107210 */ /* 0x000fe20007ffe002 */
[----:B------:R-:W-:Y:S01]  /*1560*/  IMAD.SHL.U32 R3, R11, 0x40, RZ ;  /* 0x000000400b037824 */ /* 0x000fe200078e00ff */
[----:B------:R-:W-:-:S02]  /*1570*/  LEA.HI R5, R6, R6, RZ, 0x1d ;  /* 0x0000000606057211 */ /* 0x000fc400078fe8ff */
[----:B------:R-:W-:Y:S01]  /*1580*/  IADD3 R21, R4, R2, R7 ;  /* 0x0000000204157210 */ /* 0x000fe20007ffe007 */
[----:B------:R-:W-:Y:S01]  /*1590*/  IMAD.SHL.U32 R4, R19, 0x8, RZ ;  /* 0x0000000813047824 */ /* 0x000fe200078e00ff */
[----:B------:R-:W-:Y:S01]  /*15a0*/  LOP3.LUT R3, R3, 0xc0, RZ, 0xc0, !PT ;  /* 0x000000c003037812 */ /* 0x000fe200078ec0ff */
[----:B------:R-:W-:Y:S01]  /*15b0*/  IMAD.SHL.U32 R2, R18, 0x80, RZ ;  /* 0x0000008012027824 */ /* 0x000fe200078e00ff */
[----:B------:R-:W-:Y:S01]  /*15c0*/  LOP3.LUT R8, R30, 0x18, R13, 0xf8, !PT ;  /* 0x000000181e087812 */ /* 0x000fe200078ef80d */
[----:B------:R-:W-:Y:S01]  /*15d0*/  IMAD.IADD R9, R5, 0x1, R9 ;  /* 0x0000000105097824 */ /* 0x000fe200078e0209 */
[----:B------:R-:W-:Y:S02]  /*15e0*/  LOP3.LUT R6, R3, 0x8, R4, 0xf8, !PT ;  /* 0x0000000803067812 */ /* 0x000fe400078ef804 */
[----:B------:R-:W-:Y:S01]  /*15f0*/  LOP3.LUT R5, R28, 0x18, R13, 0xf8, !PT ;  /* 0x000000181c057812 */ /* 0x000fe200078ef80d */
[----:B------:R-:W-:Y:S01]  /*1600*/  IMAD.SHL.U32 R24, R9, 0x2, RZ ;  /* 0x0000000209187824 */ /* 0x000fe200078e00ff */
[----:B------:R-:W-:-:S02]  /*1610*/  SHF.R.U32.HI R3, RZ, 0x3, R3 ;  /* 0x00000003ff037819 */ /* 0x000fc40000011603 */
[----:B------:R-:W-:Y:S02]  /*1620*/  LOP3.LUT R2, R2, 0xfffff000, RZ, 0xc0, !PT ;  /* 0xfffff00002027812 */ /* 0x000fe400078ec0ff */
[----:B------:R-:W-:Y:S01]  /*1630*/  LOP3.LUT R4, R8, R27, RZ, 0x3c, !PT ;  /* 0x0000001b08047212 */ /* 0x000fe200078e3cff */
[----:B------:R-:W-:Y:S01]  /*1640*/  STL [R1+0x68], R24 ;  /* 0x0000681801007387 */ /* 0x000fe20000100800 */
[----:B------:R-:W-:Y:S02]  /*1650*/  LOP3.LUT R5, R5, R26, RZ, 0x3c, !PT ;  /* 0x0000001a05057212 */ /* 0x000fe400078e3cff */
[----:B------:R-:W-:Y:S02]  /*1660*/  LOP3.LUT R3, R6, R3, RZ, 0x3c, !PT ;  /* 0x0000000306037212 */ /* 0x000fe400078e3cff */
[----:B------:R-:W-:Y:S02]  /*1670*/  IADD3 R11, R4, R25, R2 ;  /* 0x00000019040b7210 */ /* 0x000fe40007ffe002 */
[----:B------:R-:W-:-:S02]  /*1680*/  IADD3 R4, R24, 0x80, RZ ;  /* 0x0000008018047810 */ /* 0x000fc40007ffe0ff */
[----:B------:R-:W-:Y:S01]  /*1690*/  IADD3 R12, R5, R2, R7 ;  /* 0x00000002050c7210 */ /* 0x000fe20007ffe007 */
[C---:B------:R-:W-:Y:S01]  /*16a0*/  IMAD.IADD R2, R3.reuse, 0x1, R14 ;  /* 0x0000000103027824 */ /* 0x040fe200078e020e */
[----:B------:R-:W-:Y:S01]  /*16b0*/  IADD3 R22, R24, 0x70, RZ ;  /* 0x0000007018167810 */ /* 0x000fe20007ffe0ff */
[----:B------:R-:W-:Y:S01]  /*16c0*/  IMAD.IADD R3, R3, 0x1, R17 ;  /* 0x0000000103037824 */ /* 0x000fe200078e0211 */
[----:B------:R-:W-:Y:S01]  /*16d0*/  @P2 IADD3 R22, R4, 0x10, RZ ;  /* 0x0000001004162810 */ /* 0x000fe20007ffe0ff */
[----:B------:R-:W-:Y:S01]  /*16e0*/  IMAD.MOV.U32 R14, RZ, RZ, 0x20 ;  /* 0x00000020ff0e7424 */ /* 0x000fe200078e00ff */
[----:B------:R-:W-:Y:S02]  /*16f0*/  IADD3 R247, R104, 0x40, RZ ;  /* 0x0000004068f77810 */ /* 0x000fe40007ffe0ff */
[----:B------:R-:W-:Y:S01]  /*1700*/  SHF.R.S32.HI R17, RZ, 0x1f, R248 ;  /* 0x0000001fff117819 */ /* 0x000fe200000114f8 */
[----:B------:R-:W-:Y:S01]  /*1710*/  STL [R1+0x6c], R22 ;  /* 0x00006c1601007387 */ /* 0x000fe20000100800 */
[----:B------:R-:W-:-:S02]  /*1720*/  IADD3 R167, R114, 0x8, RZ ;  /* 0x0000000872a77810 */ /* 0x000fc40007ffe0ff */
[----:B------:R-:W-:Y:S01]  /*1730*/  IADD3 R246, R104, 0x50, RZ ;  /* 0x0000005068f67810 */ /* 0x000fe20007ffe0ff */
[----:B------:R1:W-:Y:S01]  /*1740*/  STL [R1+0x24], R17 ;  /* 0x0000241101007387 */ /* 0x0003e20000100800 */
[----:B------:R-:W-:Y:S02]  /*1750*/  SHF.R.S32.HI R18, RZ, 0x1f, R247 ;  /* 0x0000001fff127819 */ /* 0x000fe400000114f7 */
[----:B------:R-:W-:Y:S02]  /*1760*/  SHF.R.S32.HI R10, RZ, 0x1f, R246 ;  /* 0x0000001fff0a7819 */ /* 0x000fe400000114f6 */
[C---:B------:R-:W-:Y:S01]  /*1770*/  IADD3 R166, R114.reuse, 0x18, RZ ;  /* 0x0000001872a67810 */ /* 0x040fe20007ffe0ff */
[----:B------:R2:W-:Y:S01]  /*1780*/  STL [R1+0x20], R18 ;  /* 0x0000201201007387 */ /* 0x0005e20000100800 */
[----:B------:R-:W-:Y:S02]  /*1790*/  IADD3 R165, R114, 0x28, RZ ;  /* 0x0000002872a57810 */ /* 0x000fe40007ffe0ff */
[----:B------:R-:W-:Y:S01]  /*17a0*/  SHF.R.S32.HI R9, RZ, 0x1f, R167 ;  /* 0x0000001fff097819 */ /* 0x000fe200000114a7 */
[----:B------:R3:W-:Y:S01]  /*17b0*/  STL [R1+0x14], R10 ;  /* 0x0000140a01007387 */ /* 0x0007e20000100800 */
[----:B------:R-:W-:-:S02]  /*17c0*/  SHF.R.S32.HI R8, RZ, 0x1f, R164 ;  /* 0x0000001fff087819 */ /* 0x000fc400000114a4 */
[----:B------:R-:W-:Y:S02]  /*17d0*/  SHF.R.S32.HI R6, RZ, 0x1f, R166 ;  /* 0x0000001fff067819 */ /* 0x000fe400000114a6 */
[----:B------:R-:W-:Y:S02]  /*17e0*/  SHF.R.S32.HI R5, RZ, 0x1f, R113 ;  /* 0x0000001fff057819 */ /* 0x000fe40000011471 */
[----:B------:R-:W-:Y:S02]  /*17f0*/  SHF.R.S32.HI R4, RZ, 0x1f, R165 ;  /* 0x0000001fff047819 */ /* 0x000fe400000114a5 */
[----:B------:R-:W-:Y:S02]  /*1800*/  LEA R169, R0, 0x3c80, 0x1 ;  /* 0x00003c8000a97811 */ /* 0x000fe400078e08ff */
[----:B------:R-:W-:Y:S02]  /*1810*/  LEA R0, R21, 0x6080, 0x1 ;  /* 0x0000608015007811 */ /* 0x000fe400078e08ff */
[----:B------:R-:W-:Y:S01]  /*1820*/  IADD3 R198, R169, 0x20, RZ ;  /* 0x00000020a9c67810 */ /* 0x000fe20007ffe0ff */
[----:B-1----:R-:W-:Y:S01]  /*1830*/  IMAD.SHL.U32 R17, R167, 0x2, RZ ;  /* 0x00000002a7117824 */ /* 0x002fe200078e00ff */
[----:B------:R-:W-:-:S02]  /*1840*/  LEA R196, R2, 0x6080, 0x1 ;  /* 0x0000608002c47811 */ /* 0x000fc400078e08ff */
[----:B------:R-:W-:Y:S02]  /*1850*/  LEA R170, R3, 0x1880, 0x1 ;  /* 0x0000188003aa7811 */ /* 0x000fe400078e08ff */
[----:B------:R1:W-:Y:S01]  /*1860*/  STL [R1+0x118], R17 ;  /* 0x0001181101007387 */ /* 0x0003e20000100800 */
[----:B--2---:R-:W-:Y:S01]  /*1870*/  IMAD.SHL.U32 R18, R164, 0x2, RZ ;  /* 0x00000002a4127824 */ /* 0x004fe200078e00ff */
[C---:B------:R-:W-:Y:S02]  /*1880*/  IADD3 R235, R228.reuse, 0x20, RZ ;  /* 0x00000020e4eb7810 */ /* 0x040fe40007ffe0ff */
[----:B------:R-:W-:Y:S01]  /*1890*/  IADD3 R227, R228, 0x40, RZ ;  /* 0x00000040e4e37810 */ /* 0x000fe20007ffe0ff */
[----:B---3--:R-:W-:Y:S01]  /*18a0*/  IMAD.SHL.U32 R10, R166, 0x2, RZ ;  /* 0x00000002a60a7824 */ /* 0x008fe200078e00ff */
[----:B------:R2:W-:Y:S01]  /*18b0*/  STL [R1+0x11c], R18 ;  /* 0x00011c1201007387 */ /* 0x0005e20000100800 */
[----:B------:R-:W-:Y:S02]  /*18c0*/  @P3 IADD3 R198, R169, -0x20, RZ ;  /* 0xffffffe0a9c63810 */ /* 0x000fe40007ffe0ff */
[----:B------:R-:W-:Y:S01]  /*18d0*/  SHF.R.S32.HI R105, RZ, 0x1f, R104 ;  /* 0x0000001fff697819 */ /* 0x000fe20000011468 */
[----:B------:R3:W-:Y:S01]  /*18e0*/  STL [R1+0x120], R10 ;  /* 0x0001200a01007387 */ /* 0x0007e20000100800 */
[----:B------:R-:W-:-:S02]  /*18f0*/  SHF.R.S32.HI R229, RZ, 0x1f, R228 ;  /* 0x0000001fffe57819 */ /* 0x000fc400000114e4 */
[----:B------:R-:W-:Y:S02]  /*1900*/  SHF.R.S32.HI R252, RZ, 0x1f, R235 ;  /* 0x0000001ffffc7819 */ /* 0x000fe400000114eb */
[----:B------:R-:W-:Y:S02]  /*1910*/  SHF.R.S32.HI R251, RZ, 0x1f, R227 ;  /* 0x0000001ffffb7819 */ /* 0x000fe400000114e3 */
[C---:B------:R-:W-:Y:S02]  /*1920*/  IADD3 R206, R198.reuse, 0x400, RZ ;  /* 0x00000400c6ce7810 */ /* 0x040fe40007ffe0ff */
[C---:B------:R-:W-:Y:S02]  /*1930*/  IADD3 R205, R198.reuse, 0x800, RZ ;  /* 0x00000800c6cd7810 */ /* 0x040fe40007ffe0ff */
[C---:B------:R-:W-:Y:S02]  /*1940*/  IADD3 R204, R198.reuse, 0xc00, RZ ;  /* 0x00000c00c6cc7810 */ /* 0x040fe40007ffe0ff */
[C---:B------:R-:W-:Y:S01]  /*1950*/  IADD3 R203, R198.reuse, 0x1000, RZ ;  /* 0x00001000c6cb7810 */ /* 0x040fe20007ffe0ff */
[----:B-1----:R-:W-:Y:S01]  /*1960*/  IMAD.SHL.U32 R17, R113, 0x2, RZ ;  /* 0x0000000271117824 */ /* 0x002fe200078e00ff */
[----:B------:R-:W-:-:S02]  /*1970*/  IADD3 R202, R198, 0x1400, RZ ;  /* 0x00001400c6ca7810 */ /* 0x000fc40007ffe0ff */
[C---:B------:R-:W-:Y:S02]  /*1980*/  IADD3 R201, R198.reuse, 0x1800, RZ ;  /* 0x00001800c6c97810 */ /* 0x040fe40007ffe0ff */
[----:B------:R1:W-:Y:S01]  /*1990*/  STL [R1+0x124], R17 ;  /* 0x0001241101007387 */ /* 0x0003e20000100800 */
[----:B--2---:R-:W-:Y:S01]  /*19a0*/  IMAD.SHL.U32 R18, R165, 0x2, RZ ;  /* 0x00000002a5127824 */ /* 0x004fe200078e00ff */
[C---:B------:R-:W-:Y:S02]  /*19b0*/  IADD3 R200, R198.reuse, 0x1c00, RZ ;  /* 0x00001c00c6c87810 */ /* 0x040fe40007ffe0ff */
[----:B------:R-:W-:Y:S02]  /*19c0*/  IADD3 R199, R198, 0x2000, RZ ;  /* 0x00002000c6c77810 */ /* 0x000fe40007ffe0ff */
[----:B---3--:R-:W-:Y:S01]  /*19d0*/  LOP3.LUT R10, R20, 0x7ffffffc, RZ, 0xc0, !PT ;  /* 0x7ffffffc140a7812 */ /* 0x008fe200078ec0ff */
[----:B------:R2:W-:Y:S01]  /*19e0*/  STL [R1+0x128], R18 ;  /* 0x0001281201007387 */ /* 0x0005e20000100800 */
[----:B-1----:R-:W-:-:S02]  /*19f0*/  SHF.L.U64.HI R17, R167, 0x1, R9 ;  /* 0x00000001a7117819 */ /* 0x002fc40000010209 */
[----:B------:R-:W-:Y:S02]  /*1a00*/  SHF.L.U64.HI R9, R164, 0x1, R8 ;  /* 0x00000001a4097819 */ /* 0x000fe40000010208 */
[----:B------:R-:W-:Y:S01]  /*1a10*/  SHF.L.U64.HI R8, R166, 0x1, R6 ;  /* 0x00000001a6087819 */ /* 0x000fe20000010206 */
[----:B------:R1:W-:Y:S01]  /*1a20*/  STL [R1+0x114], R17 ;  /* 0x0001141101007387 */ /* 0x0003e20000100800 */
[----:B------:R-:W-:Y:S02]  /*1a30*/  SHF.L.U64.HI R6, R113, 0x1, R5 ;  /* 0x0000000171067819 */ /* 0x000fe40000010205 */
[----:B------:R-:W-:Y:S01]  /*1a40*/  SHF.L.U64.HI R5, R165, 0x1, R4 ;  /* 0x00000001a5057819 */ /* 0x000fe20000010204 */
[----:B------:R-:W-:Y:S01]  /*1a50*/  STL [R1+0x110], R9 ;  /* 0x0001100901007387 */ /* 0x000fe20000100800 */
[----:B------:R-:W-:-:S03]  /*1a60*/  IMAD.IADD R4, R31, 0x1, -R10 ;  /* 0x000000011f047824 */ /* 0x000fc600078e0a0a */
[----:B------:R3:W-:Y:S01]  /*1a70*/  STL [R1+0x10c], R8 ;  /* 0x00010c0801007387 */ /* 0x0007e20000100800 */
[----:B------:R-:W-:Y:S01]  /*1a80*/  IMAD.SHL.U32 R10, R4, 0x2, RZ ;  /* 0x00000002040a7824 */ /* 0x000fe200078e00ff */
[----:B------:R-:W-:Y:S02]  /*1a90*/  SHF.R.S32.HI R4, RZ, 0x3, R15 ;  /* 0x00000003ff047819 */ /* 0x000fe4000001140f */
[----:B------:R4:W-:Y:S02]  /*1aa0*/  STL [R1+0x108], R6 ;  /* 0x0001080601007387 */ /* 0x0009e40000100800 */
[C---:B------:R-:W-:Y:S02]  /*1ab0*/  IADD3 R20, R10.reuse, 0x28, RZ ;  /* 0x000000280a147810 */ /* 0x040fe40007ffe0ff */
[----:B------:R5:W-:Y:S01]  /*1ac0*/  STL [R1+0x104], R5 ;  /* 0x0001040501007387 */ /* 0x000be20000100800 */
[C---:B------:R-:W-:Y:S02]  /*1ad0*/  IADD3 R19, R10.reuse, 0x30, RZ ;  /* 0x000000300a137810 */ /* 0x040fe40007ffe0ff */
[----:B--2---:R-:W-:-:S02]  /*1ae0*/  IADD3 R18, R10, 0x38, RZ ;  /* 0x000000380a127810 */ /* 0x004fc40007ffe0ff */
[C---:B------:R-:W-:Y:S02]  /*1af0*/  IADD3 R15, R10.reuse, 0x48, RZ ;  /* 0x000000480a0f7810 */ /* 0x040fe40007ffe0ff */
[----:B-1----:R-:W-:Y:S02]  /*1b00*/  IADD3 R17, R10, 0x40, RZ ;  /* 0x000000400a117810 */ /* 0x002fe40007ffe0ff */
[----:B---3--:R-:W-:Y:S01]  /*1b10*/  LOP3.LUT R8, R28, 0x8, R104, 0xf8, !PT ;  /* 0x000000081c087812 */ /* 0x008fe200078ef868 */
[----:B----4-:R-:W-:-:S03]  /*1b20*/  IMAD.IADD R6, R29, 0x1, R23 ;  /* 0x000000011d067824 */ /* 0x010fc600078e0217 */
[----:B------:R-:W-:Y:S02]  /*1b30*/  LOP3.LUT R8, R8, R26, RZ, 0x3c, !PT ;  /* 0x0000001a08087212 */ /* 0x000fe400078e3cff */
[----:B------:R-:W-:Y:S02]  /*1b40*/  IADD3 R23, R10, 0x20, RZ ;  /* 0x000000200a177810 */ /* 0x000fe40007ffe0ff */
[----:B-----5:R-:W-:Y:S01]  /*1b50*/  LOP3.LUT R5, R30, 0x18, R104, 0xf8, !PT ;  /* 0x000000181e057812 */ /* 0x020fe200078ef868 */
[----:B------:R1:W-:Y:S01]  /*1b60*/  STL [R1+0x134], R6 ;  /* 0x0001340601007387 */ /* 0x0003e20000100800 */
[----:B------:R-:W-:-:S03]  /*1b70*/  IMAD.IADD R244, R7, 0x1, R8 ;  /* 0x0000000107f47824 */ /* 0x000fc600078e0208 */
[----:B------:R-:W-:Y:S02]  /*1b80*/  STL [R1+0xa4], R10 ;  /* 0x0000a40a01007387 */ /* 0x000fe40000100800 */
[----:B------:R-:W-:Y:S02]  /*1b90*/  LEA R244, R244, 0x1880, 0x1 ;  /* 0x00001880f4f47811 */ /* 0x000fe400078e08ff */
[----:B------:R2:W-:Y:S02]  /*1ba0*/  STL [R1+0x8], R4 ;  /* 0x0000080401007387 */ /* 0x0005e40000100800 */
[C---:B------:R-:W-:Y:S02]  /*1bb0*/  IADD3 R245, R244.reuse, 0x20, RZ ;  /* 0x00000020f4f57810 */ /* 0x040fe40007ffe0ff */
[----:B------:R-:W-:Y:S02]  /*1bc0*/  @P0 IADD3 R245, R244, -0x20, RZ ;  /* 0xffffffe0f4f50810 */ /* 0x000fe40007ffe0ff */
[----:B-1----:R-:W-:-:S04]  /*1bd0*/  LOP3.LUT R6, R28, 0x18, R104, 0xf8, !PT ;  /* 0x000000181c067812 */ /* 0x002fc800078ef868 */
[----:B------:R-:W-:Y:S02]  /*1be0*/  LOP3.LUT R9, R6, R26, RZ, 0x3c, !PT ;  /* 0x0000001a06097212 */ /* 0x000fe400078e3cff */
[C---:B------:R-:W-:Y:S02]  /*1bf0*/  IADD3 R26, R10.reuse, 0x10, RZ ;  /* 0x000000100a1a7810 */ /* 0x040fe40007ffe0ff */
[----:B--2---:R-:W-:Y:S01]  /*1c00*/  LOP3.LUT R4, R5, R27, RZ, 0x3c, !PT ;  /* 0x0000001b05047212 */ /* 0x004fe200078e3cff */
[----:B------:R-:W-:Y:S01]  /*1c10*/  IMAD.IADD R9, R7, 0x1, R9 ;  /* 0x0000000107097824 */ /* 0x000fe200078e0209 */
[----:B------:R-:W-:Y:S02]  /*1c20*/  SHF.R.S32.HI R5, RZ, 0x3, R13 ;  /* 0x00000003ff057819 */ /* 0x000fe4000001140d */
[C---:B------:R-:W-:Y:S01]  /*1c30*/  IADD3 R27, R10.reuse, 0x8, RZ ;  /* 0x000000080a1b7810 */ /* 0x040fe20007ffe0ff */
[----:B------:R-:W-:Y:S01]  /*1c40*/  IMAD.IADD R6, R25, 0x1, R4 ;  /* 0x0000000119067824 */ /* 0x000fe200078e0204 */
[C---:B------:R-:W-:Y:S01]  /*1c50*/  IADD3 R25, R10.reuse, 0x18, RZ ;  /* 0x000000180a197810 */ /* 0x040fe20007ffe0ff */
[----:B------:R1:W-:Y:S01]  /*1c60*/  STL [R1+0x4], R5 ;  /* 0x0000040501007387 */ /* 0x0003e20000100800 */
[----:B------:R-:W-:-:S02]  /*1c70*/  IADD3 R13, R10, 0x50, RZ ;  /* 0x000000500a0d7810 */ /* 0x000fc40007ffe0ff */
[----:B------:R-:W-:Y:S01]  /*1c80*/  IADD3 R10, R10, 0x58, RZ ;  /* 0x000000580a0a7810 */ /* 0x000fe20007ffe0ff */
[----:B------:R-:W-:Y:S01]  /*1c90*/  STL [R1+0x98], R27 ;  /* 0x0000981b01007387 */ /* 0x000fe20000100800 */
[----:B------:R-:W-:Y:S02]  /*1ca0*/  SEL R4, R14, 0xffffffe0, !P4 ;  /* 0xffffffe00e047807 */ /* 0x000fe40006000000 */
[----:B------:R-:W-:Y:S01]  /*1cb0*/  SHF.R.S32.HI R8, RZ, 0x1f, R27 ;  /* 0x0000001fff087819 */ /* 0x000fe2000001141b */
[----:B------:R-:W-:Y:S02]  /*1cc0*/  STL [R1+0x94], R26 ;  /* 0x0000941a01007387 */ /* 0x000fe40000100800 */
[----:B------:R-:W-:Y:S02]  /*1cd0*/  IMAD.IADD R197, R196, 0x1, R4 ;  /* 0x00000001c4c57824 */ /* 0x000fe400078e0204 */
[----:B------:R-:W-:Y:S01]  /*1ce0*/  STL [R1+0x90], R25 ;  /* 0x0000901901007387 */ /* 0x000fe20000100800 */
[----:B------:R-:W-:-:S03]  /*1cf0*/  IMAD.IADD R171, R4, 0x1, R170 ;  /* 0x0000000104ab7824 */ /* 0x000fc600078e02aa */
[----:B------:R-:W-:Y:S04]  /*1d00*/  STL [R1+0x8c], R23 ;  /* 0x00008c1701007387 */ /* 0x000fe80000100800 */
[----:B------:R-:W-:Y:S04]  /*1d10*/  STL [R1+0x88], R20 ;  /* 0x0000881401007387 */ /* 0x000fe80000100800 */
[----:B------:R-:W-:Y:S01]  /*1d20*/  STL [R1+0x84], R19 ;  /* 0x0000841301007387 */ /* 0x000fe20000100800 */
[----:B-1----:R-:W-:Y:S02]  /*1d30*/  SEL R5, R14, 0xffffffe0, !P1 ;  /* 0xffffffe00e057807 */ /* 0x002fe40004800000 */
[----:B------:R-:W-:Y:S01]  /*1d40*/  LEA R14, R6, 0x6080, 0x1 ;  /* 0x00006080060e7811 */ /* 0x000fe200078e08ff */
[----:B------:R-:W-:Y:S01]  /*1d50*/  STL [R1+0x80], R18 ;  /* 0x0000801201007387 */ /* 0x000fe20000100800 */
[----:B------:R-:W-:-:S03]  /*1d60*/  SHF.R.S32.HI R6, RZ, 0x1f, R26 ;  /* 0x0000001fff067819 */ /* 0x000fc6000001141a */
[----:B------:R-:W-:Y:S04]  /*1d70*/  STL [R1+0x7c], R17 ;  /* 0x00007c1101007387 */ /* 0x000fe80000100800 */
[----:B------:R-:W-:Y:S04]  /*1d80*/  STL [R1+0x78], R15 ;  /* 0x0000780f01007387 */ /* 0x000fe80000100800 */
[----:B------:R-:W-:Y:S04]  /*1d90*/  STL [R1+0x74], R13 ;  /* 0x0000740d01007387 */ /* 0x000fe80000100800 */
[----:B------:R-:W-:Y:S04]  /*1da0*/  STL [R1+0x70], R10 ;  /* 0x0000700a01007387 */ /* 0x000fe80000100800 */
[----:B------:R1:W-:Y:S04]  /*1db0*/  STL [R1+0x100], R14 ;  /* 0x0001000e01007387 */ /* 0x0003e80000100800 */
[----:B------:R2:W-:Y:S04]  /*1dc0*/  STL [R1+0xdc], R8 ;  /* 0x0000dc0801007387 */ /* 0x0005e80000100800 */
[----:B------:R3:W-:Y:S01]  /*1dd0*/  STL [R1+0xd8], R6 ;  /* 0x0000d80601007387 */ /* 0x0007e20000100800 */
[----:B-1----:R-:W-:-:S02]  /*1de0*/  SHF.R.S32.HI R14, RZ, 0x1f, R25 ;  /* 0x0000001fff0e7819 */ /* 0x002fc40000011419 */
[----:B--2---:R-:W-:-:S03]  /*1df0*/  SHF.R.S32.HI R8, RZ, 0x1f, R23 ;  /* 0x0000001fff087819 */ /* 0x004fc60000011417 */
[----:B------:R1:W-:Y:S01]  /*1e00*/  STL [R1+0xd4], R14 ;  /* 0x0000d40e01007387 */ /* 0x0003e20000100800 */
[----:B---3--:R-:W-:-:S03]  /*1e10*/  SHF.R.S32.HI R6, RZ, 0x1f, R20 ;  /* 0x0000001fff067819 */ /* 0x008fc60000011414 */
[----:B------:R2:W-:Y:S04]  /*1e20*/  STL [R1+0xd0], R8 ;  /* 0x0000d00801007387 */ /* 0x0005e80000100800 */
[----:B------:R3:W-:Y:S01]  /*1e30*/  STL [R1+0xcc], R6 ;  /* 0x0000cc0601007387 */ /* 0x0007e20000100800 */
[----:B-1----:R-:W-:Y:S02]  /*1e40*/  SHF.R.S32.HI R14, RZ, 0x1f, R19 ;  /* 0x0000001fff0e7819 */ /* 0x002fe40000011413 */
[----:B--2---:R-:W-:-:S03]  /*1e50*/  SHF.R.S32.HI R8, RZ, 0x1f, R18 ;  /* 0x0000001fff087819 */ /* 0x004fc60000011412 */
[----:B------:R1:W-:Y:S01]  /*1e60*/  STL [R1+0xc8], R14 ;  /* 0x0000c80e01007387 */ /* 0x0003e20000100800 */
[----:B---3--:R-:W-:-:S03]  /*1e70*/  SHF.R.S32.HI R6, RZ, 0x1f, R17 ;  /* 0x0000001fff067819 */ /* 0x008fc60000011411 */
[----:B------:R2:W-:Y:S04]  /*1e80*/  STL [R1+0xc4], R8 ;  /* 0x0000c40801007387 */ /* 0x0005e80000100800 */
[----:B------:R3:W-:Y:S01]  /*1e90*/  STL [R1+0xc0], R6 ;  /* 0x0000c00601007387 */ /* 0x0007e20000100800 */
[----:B-1----:R-:W-:Y:S02]  /*1ea0*/  SHF.R.S32.HI R14, RZ, 0x1f, R15 ;  /* 0x0000001fff0e7819 */ /* 0x002fe4000001140f */
[----:B--2---:R-:W-:-:S03]  /*1eb0*/  SHF.R.S32.HI R8, RZ, 0x1f, R13 ;  /* 0x0000001fff087819 */ /* 0x004fc6000001140d */
[----:B------:R-:W-:Y:S01]  /*1ec0*/  STL [R1+0xbc], R14 ;  /* 0x0000bc0e01007387 */ /* 0x000fe20000100800 */
[----:B---3--:R-:W-:-:S03]  /*1ed0*/  SHF.R.S32.HI R6, RZ, 0x1f, R10 ;  /* 0x0000001fff067819 */ /* 0x008fc6000001140a */
[----:B------:R-:W-:Y:S04]  /*1ee0*/  STL [R1+0xb8], R8 ;  /* 0x0000b80801007387 */ /* 0x000fe80000100800 */
[----:B------:R1:W-:Y:S04]  /*1ef0*/  STL [R1+0xb4], R6 ;  /* 0x0000b40601007387 */ /* 0x0003e80000100800 */
[----:B------:R2:W-:Y:S01]  /*1f00*/  STL [R1+0xfc], R0 ;  /* 0x0000fc0001007387 */ /* 0x0005e20000100800 */
[----:B-1----:R-:W-:Y:S02]  /*1f10*/  LEA R6, R16, 0x6080, 0x1 ;  /* 0x0000608010067811 */ /* 0x002fe400078e08ff */
[----:B--2---:R-:W-:-:S03]  /*1f20*/  LEA R0, R12, 0x6080, 0x1 ;  /* 0x000060800c007811 */ /* 0x004fc600078e08ff */
[----:B------:R1:W-:Y:S04]  /*1f30*/  STL [R1+0xf8], R6 ;  /* 0x0000f80601007387 */ /* 0x0003e80000100800 */
[----:B------:R2:W-:Y:S01]  /*1f40*/  STL [R1+0xf4], R0 ;  /* 0x0000f40001007387 */ /* 0x0005e20000100800 */
[----:B-1----:R-:W-:Y:S02]  /*1f50*/  LEA R6, R11, 0x6080, 0x1 ;  /* 0x000060800b067811 */ /* 0x002fe400078e08ff */
[----:B--2---:R-:W-:-:S03]  /*1f60*/  LEA R0, R9, 0x6080, 0x1 ;  /* 0x0000608009007811 */ /* 0x004fc600078e08ff */
[----:B------:R-:W-:Y:S04]  /*1f70*/  STL [R1+0xf0], R6 ;  /* 0x0000f00601007387 */ /* 0x000fe80000100800 */
[----:B------:R1:W-:Y:S02]  /*1f80*/  STL [R1+0xec], R0 ;  /* 0x0000ec0001007387 */ /* 0x0003e40000100800 */
[----:B-1----:R-:W-:-:S05]  /*1f90*/  IMAD.IADD R0, R24, 0x1, R5 ;  /* 0x0000000118007824 */ /* 0x002fca00078e0205 */
[----:B------:R1:W-:Y:S02]  /*1fa0*/  STL [R1+0xa0], R0 ;  /* 0x0000a00001007387 */ /* 0x0003e40000100800 */
[----:B-1----:R-:W-:-:S05]  /*1fb0*/  IMAD.IADD R0, R5, 0x1, R22 ;  /* 0x0000000105007824 */ /* 0x002fca00078e0216 */
[----:B------:R1:W-:Y:S02]  /*1fc0*/  STL [R1+0x9c], R0 ;  /* 0x00009c0001007387 */ /* 0x0003e40000100800 */
.L_x_385:
[----:B-1----:R-:W2:Y:S01]  /*1fd0*/  LDL R0, [R1+0x5c] ;  /* 0x00005c0001007983 */ /* 0x002ea20000100800 */
[----:B------:R-:W-:Y:S01]  /*1fe0*/  IMAD.MOV.U32 R2, RZ, RZ, 0x4 ;  /* 0x00000004ff027424 */ /* 0x000fe200078e00ff */
[----:B------:R-:W-:-:S04]  /*1ff0*/  ISETP.NE.U32.AND P0, PT, RZ, c[0x0][0x370], PT ;  /* 0x0000dc00ff007a0c */ /* 0x000fc80003f05070 */
[----:B------:R-:W-:Y:S01]  /*2000*/  ISETP.NE.AND.EX P1, PT, RZ, c[0x0][0x374], PT, P0 ;  /* 0x0000dd00ff007a0c */ /* 0x000fe20003f25300 */
[----:B--2---:R-:W-:-:S05]  /*2010*/  IMAD.WIDE R2, R0, R2, c[0x0][0x588] ;  /* 0x0001620000027625 */ /* 0x004fca00078e0202 */
[----:B------:R-:W2:Y:S01]  /*2020*/  LDG.E R17, [R2.64] ;  /* 0x0000000802117981 */ /* 0x000ea2000c1e1900 */
[----:B------:R-:W-:Y:S01]  /*2030*/  ISETP.NE.U32.AND P4, PT, RZ, c[0x0][0x360], PT ;  /* 0x0000d800ff007a0c */ /* 0x000fe20003f85070 */
[----:B------:R-:W-:Y:S01]  /*2040*/  IMAD.MOV.U32 R10, RZ, RZ, RZ ;  /* 0x000000ffff0a7224 */ /* 0x000fe200078e00ff */
[----:B------:R-:W-:Y:S02]  /*2050*/  ISETP.NE.U32.AND P3, PT, RZ, c[0x0][0x348], PT ;  /* 0x0000d200ff007a0c */ /* 0x000fe40003f65070 */
[----:B------:R-:W-:Y:S02]  /*2060*/  ISETP.NE.AND.EX P4, PT, RZ, c[0x0][0x364], PT, P4 ;  /* 0x0000d900ff007a0c */ /* 0x000fe40003f85340 */
[----:B------:R-:W-:Y:S02]  /*2070*/  ISETP.NE.U32.AND P5, PT, RZ, c[0x0][0x350], PT ;  /* 0x0000d400ff007a0c */ /* 0x000fe40003fa5070 */
[----:B------:R-:W-:Y:S02]  /*2080*/  ISETP.NE.U32.AND P6, PT, RZ, c[0x0][0x358], PT ;  /* 0x0000d600ff007a0c */ /* 0x000fe40003fc5070 */
[----:B------:R-:W-:-:S02]  /*2090*/  ISETP.NE.AND.EX P3, PT, RZ, c[0x0][0x34c], PT, P3 ;  /* 0x0000d300ff007a0c */ /* 0x000fc40003f65330 */
[----:B------:R-:W-:Y:S02]  /*20a0*/  ISETP.NE.AND.EX P5, PT, RZ, c[0x0][0x354], PT, P5 ;  /* 0x0000d500ff007a0c */ /* 0x000fe40003fa5350 */
[----:B------:R-:W-:Y:S01]  /*20b0*/  ISETP.NE.AND.EX P6, PT, RZ, c[0x0][0x35c], PT, P6 ;  /* 0x0000d700ff007a0c */ /* 0x000fe20003fc5360 */
[----:B------:R-:W-:Y:S02]  /*20c0*/  IMAD.MOV.U32 R162, RZ, RZ, RZ ;  /* 0x000000ffffa27224 */ /* 0x000fe400078e00ff */
[----:B------:R-:W-:Y:S02]  /*20d0*/  IMAD.MOV.U32 R15, RZ, RZ, RZ ;  /* 0x000000ffff0f7224 */ /* 0x000fe400078e00ff */
[----:B------:R-:W-:Y:S01]  /*20e0*/  IMAD.MOV.U32 R13, RZ, RZ, RZ ;  /* 0x000000ffff0d7224 */ /* 0x000fe200078e00ff */
[----:B--2---:R-:W-:Y:S01]  /*20f0*/  SHF.R.S32.HI R16, RZ, 0x1f, R17 ;  /* 0x0000001fff107819 */ /* 0x004fe20000011411 */
[C---:B------:R-:W-:Y:S01]  /*2100*/  IMAD.SHL.U32 R19, R17.reuse, 0x4, RZ ;  /* 0x0000000411137824 */ /* 0x040fe200078e00ff */
[C---:B------:R-:W-:Y:S01]  /*2110*/  @P1 LEA R4, P0, R17.reuse, c[0x0][0x370], 0x2 ;  /* 0x0000dc0011041a11 */ /* 0x040fe200078010ff */
[----:B------:R1:W-:Y:S01]  /*2120*/  STL [R1+0x64], R17 ;  /* 0x0000641101007387 */ /* 0x0003e20000100800 */
[----:B------:R-:W-:-:S02]  /*2130*/  SHF.L.U64.HI R18, R17, 0x2, R16 ;  /* 0x0000000211127819 */ /* 0x000fc40000010210 */
[----:B------:R-:W-:Y:S01]  /*2140*/  @P1 LEA.HI.X R5, R17, c[0x0][0x374], R16, 0x2, P0 ;  /* 0x0000dd0011051a11 */ /* 0x000fe200000f1410 */
[----:B------:R1:W-:Y:S01]  /*2150*/  STL [R1+0xa8], R16 ;  /* 0x0000a81001007387 */ /* 0x0003e20000100800 */
[----:B------:R-:W-:-:S03]  /*2160*/  @P4 IADD3 R2, P0, R19, c[0x0][0x360], RZ ;  /* 0x0000d80013024a10 */ /* 0x000fc60007f1e0ff */
[----:B------:R2:W3:Y:S01]  /*2170*/  @P1 LDG.E R10, [R4.64] ;  /* 0x00000008040a1981 */ /* 0x0004e2000c1e1900 */
[C---:B------:R-:W-:Y:S02]  /*2180*/  @P4 IADD3.X R3, R18.reuse, c[0x0][0x364], RZ, P0, !PT ;  /* 0x0000d90012034a10 */ /* 0x040fe400007fe4ff */
[----:B------:R-:W-:Y:S01]  /*2190*/  IADD3 R8, P2, R19, c[0x0][0x348], RZ ;  /* 0x0000d20013087a10 */ /* 0x000fe20007f5e0ff */
[----:B------:R1:W-:Y:S04]  /*21a0*/  STL [R1+0x4c], R19 ;  /* 0x00004c1301007387 */ /* 0x0003e80000100800 */
[----:B------:R4:W5:Y:S01]  /*21b0*/  @P4 LDG.E R163, [R2.64] ;  /* 0x0000000802a34981 */ /* 0x000962000c1e1900 */
[----:B------:R-:W-:-:S03]  /*21c0*/  IADD3.X R9, R18, c[0x0][0x34c], RZ, P2, !PT ;  /* 0x0000d30012097a10 */ /* 0x000fc600017fe4ff */
[----:B------:R1:W-:Y:S04]  /*21d0*/  STL [R1+0x60], R18 ;  /* 0x0000601201007387 */ /* 0x0003e80000100800 */
[----:B------:R1:W5:Y:S01]  /*21e0*/  @P3 LDG.E R162, [R8.64] ;  /* 0x0000000808a23981 */ /* 0x000362000c1e1900 */
[----:B--2---:R-:W-:-:S04]  /*21f0*/  IADD3 R4, P1, R19, c[0x0][0x350], RZ ;  /* 0x0000d40013047a10 */ /* 0x004fc80007f3e0ff */
[----:B------:R-:W-:Y:S02]  /*2200*/  IADD3.X R5, R18, c[0x0][0x354], RZ, P1, !PT ;  /* 0x0000d50012057a10 */ /* 0x000fe40000ffe4ff */
[----:B----4-:R-:W-:-:S03]  /*2210*/  IADD3 R2, P0, R19, c[0x0][0x358], RZ ;  /* 0x0000d60013027a10 */ /* 0x010fc60007f1e0ff */
[----:B------:R1:W5:Y:S01]  /*2220*/  @P5 LDG.E R15, [R4.64] ;  /* 0x00000008040f5981 */ /* 0x000362000c1e1900 */
[----:B------:R-:W-:-:S05]  /*2230*/  IADD3.X R3, R18, c[0x0][0x35c], RZ, P0, !PT ;  /* 0x0000d70012037a10 */ /* 0x000fca00007fe4ff */
[----:B------:R1:W5:Y:S01]  /*2240*/  @P6 LDG.E R13, [R2.64] ;  /* 0x00000008020d6981 */ /* 0x000362000c1e1900 */
[----:B------:R-:W-:Y:S03]  /*2250*/  YIELD ;  /* 0x0000000000007946 */ /* 0x000fe60003800000 */
[----:B---3--:R1:W-:Y:S01]  /*2260*/  STL [R1+0x48], R10 ;  /* 0x0000480a01007387 */ /* 0x0083e20000100800 */
[----:B------:R-:W-:Y:S05]  /*2270*/  @P4 BRA `(.L_x_207) ;  /* 0x0000005000004947 */ /* 0x000fea0003800000 */
[----:B-----5:R-:W-:Y:S01]  /*2280*/  MOV R163, c[0x0][0x168] ;  /* 0x00005a0000a37a02 */ /* 0x020fe20000000f00 */
[----:B------:R-:W-:Y:S05]  /*2290*/  @!P3 BRA `(.L_x_207) ;  /* 0x000000300000b947 */ /* 0x000fea0003800000 */
[----:B------:R-:W2:Y:S04]  /*22a0*/  LDG.E R6, [R8.64] ;  /* 0x0000000808067981 */ /* 0x000ea8000c1e1900 */
[----:B------:R-:W2:Y:S02]  /*22b0*/  LDG.E R0, [R8.64+0x4] ;  /* 0x0000040808007981 */ /* 0x000ea4000c1e1900 */
[----:B--2---:R-:W-:-:S02]  /*22c0*/  IADD3 R163, -R6, R0, RZ ;  /* 0x0000000006a37210 */ /* 0x004fc40007ffe1ff */
.L_x_207:
[----:B------:R-:W-:-:S04]  /*22d0*/  ISETP.NE.U32.AND P0, PT, RZ, c[0x0][0x368], PT ;  /* 0x0000da00ff007a0c */ /* 0x000fc80003f05070 */
[----:B------:R-:W-:-:S13]  /*22e0*/  ISETP.NE.AND.EX P0, PT, RZ, c[0x0][0x36c], PT, P0 ;  /* 0x0000db00ff007a0c */ /* 0x000fda0003f05300 */
[----:B------:R-:W-:Y:S05]  /*22f0*/  @!P0 BRA `(.L_x_208) ;  /* 0x0000004000008947 */ /* 0x000fea0003800000 */
[----:B-1----:R-:W-:-:S04]  /*2300*/  IADD3 R4, P0, R19, c[0x0][0x368], RZ ;  /* 0x0000da0013047a10 */ /* 0x002fc80007f1e0ff */
[----:B------:R-:W-:-:S05]  /*2310*/  IADD3.X R5, R18, c[0x0][0x36c], RZ, P0, !PT ;  /* 0x0000db0012057a10 */ /* 0x000fca00007fe4ff */
[----:B------:R1:W5:Y:S01]  /*2320*/  LDG.E R12, [R4.64] ;  /* 0x00000008040c7981 */ /* 0x000362000c1e1900 */
[----:B------:R-:W-:Y:S05]  /*2330*/  BRA `(.L_x_209) ;  /* 0x0000005000007947 */ /* 0x000fea0003800000 */
.L_x_208:
[----:B------:R-:W-:Y:S01]  /*2340*/  MOV R12, UR6 ;  /* 0x00000006000c7c02 */ /* 0x000fe20008000f00 */
[----:B------:R-:W-:Y:S05]  /*2350*/  @!P5 BRA `(.L_x_209) ;  /* 0x000000300000d947 */ /* 0x000fea0003800000 */
[----:B------:R-:W2:Y:S04]  /*2360*/  LDG.E R6, [R4.64] ;  /* 0x0000000804067981 */ /* 0x000ea8000c1e1900 */
[----:B------:R-:W2:Y:S02]  /*2370*/  LDG.E R0, [R4.64+0x4] ;  /* 0x0000040804007981 */ /* 0x000ea4000c1e1900 */
[----:B--2---:R-:W-:Y:S02]  /*2380*/  IADD3 R12, -R6, R0, RZ ;  /* 0x00000000060c7210 */ /* 0x004fe40007ffe1ff */
.L_x_209:
[----:B------:R-:W2:Y:S04]  /*2390*/  LDL R14, [R1+0x58] ;  /* 0x00005800010e7983 */ /* 0x000ea80000100800 */
[----:B-1----:R1:W3:Y:S04]  /*23a0*/  @P6 LDG.E R4, [R2.64] ;  /* 0x0000000802046981 */ /* 0x0022e8000c1e1900 */
[----:B------:R1:W3:Y:S01]  /*23b0*/  @P6 LDG.E R0, [R2.64+0x4] ;  /* 0x0000040802006981 */ /* 0x0002e2000c1e1900 */
[----:B------:R-:W-:Y:S01]  /*23c0*/  ISETP.NE.U32.AND P0, PT, RZ, c[0x0][0x378], PT ;  /* 0x0000de00ff007a0c */ /* 0x000fe20003f05070 */
[----:B-----5:R-:W-:-:S03]  /*23d0*/  IMAD.MOV.U32 R131, RZ, RZ, R12 ;  /* 0x000000ffff837224 */ /* 0x020fc600078e000c */
[----:B------:R-:W-:-:S13]  /*23e0*/  ISETP.NE.AND.EX P1, PT, RZ, c[0x0][0x37c], PT, P0 ;  /* 0x0000df00ff007a0c */ /* 0x000fda0003f25300 */
[----:B-1----:R-:W-:-:S04]  /*23f0*/  @P1 IADD3 R2, P0, R19, c[0x0][0x378], RZ ;  /* 0x0000de0013021a10 */ /* 0x002fc80007f1e0ff */
[----:B------:R-:W-:-:S05]  /*2400*/  @P1 IADD3.X R3, R18, c[0x0][0x37c], RZ, P0, !PT ;  /* 0x0000df0012031a10 */ /* 0x000fca00007fe4ff */
[----:B------:R1:W5:Y:S01]  /*2410*/  @P1 LDG.E R131, [R2.64] ;  /* 0x0000000802831981 */ /* 0x000362000c1e1900 */
[----:B------:R-:W-:Y:S01]  /*2420*/  IMAD.IADD R6, R12, 0x1, -R10 ;  /* 0x000000010c067824 */ /* 0x000fe200078e0a0a */
[----:B------:R-:W-:Y:S01]  /*2430*/  BSSY B0, `(.L_x_210) ;  /* 0x0000031000007945 */ /* 0x000fe20003800000 */
[----:B-1----:R-:W-:Y:S01]  /*2440*/  IMAD.MOV.U32 R2, RZ, RZ, c[0x0][0x228] ;  /* 0x00008a00ff027624 */ /* 0x002fe200078e00ff */
[----:B--2---:R-:W-:-:S04]  /*2450*/  LOP3.LUT R3, R14, 0xff000000, RZ, 0xc0, !PT ;  /* 0xff0000000e037812 */ /* 0x004fc800078ec0ff */
[----:B------:R-:W-:Y:S01]  /*2460*/  SHF.R.U32.HI R3, RZ, 0x8, R3 ;  /* 0x00000008ff037819 */ /* 0x000fe20000011603 */
[----:B---3--:R-:W-:Y:S01]  /*2470*/  @P6 IMAD.IADD R2, R0, 0x1, -R4 ;  /* 0x0000000100026824 */ /* 0x008fe200078e0a04 */
[----:B------:R-:W-:-:S03]  /*2480*/  LOP3.LUT R4, R14, 0xff0000, RZ, 0xc0, !PT ;  /* 0x00ff00000e047812 */ /* 0x000fc600078ec0ff */
[----:B------:R-:W-:Y:S01]  /*2490*/  IMAD.IADD R138, R6, 0x1, R2 ;  /* 0x00000001068a7824 */ /* 0x000fe200078e0202 */
[----:B------:R-:W-:-:S04]  /*24a0*/  LEA.HI R3, R4, R3, RZ, 0x10 ;  /* 0x0000000304037211 */ /* 0x000fc800078f80ff */
[----:B------:R-:W-:Y:S02]  /*24b0*/  SHF.R.U32.HI R5, RZ, 0x10, R3 ;  /* 0x00000010ff057819 */ /* 0x000fe40000011603 */
[----:B------:R-:W-:Y:S02]  /*24c0*/  LOP3.LUT R20, R3, 0xff, RZ, 0xc0, !PT ;  /* 0x000000ff03147812 */ /* 0x000fe400078ec0ff */
[C---:B------:R-:W-:Y:S01]  /*24d0*/  IADD3 R0, R138.reuse, 0x2f, RZ ;  /* 0x0000002f8a007810 */ /* 0x040fe20007ffe0ff */
[----:B------:R1:W-:Y:S01]  /*24e0*/  STL [R1+0xac], R5 ;  /* 0x0000ac0501007387 */ /* 0x0003e20000100800 */
[----:B------:R-:W-:Y:S02]  /*24f0*/  ISETP.GE.AND P0, PT, R138, 0x1, PT ;  /* 0x000000018a00780c */ /* 0x000fe40003f06270 */
[----:B------:R-:W-:Y:S01]  /*2500*/  ISETP.NE.AND P1, PT, R5, RZ, PT ;  /* 0x000000ff0500720c */ /* 0x000fe20003f25270 */
[----:B------:R1:W-:Y:S01]  /*2510*/  STL [R1+0xb0], R20 ;  /* 0x0000b01401007387 */ /* 0x0003e20000100800 */
[----:B------:R-:W-:-:S02]  /*2520*/  IMAD.HI R0, R0, 0x2aaaaaab, RZ ;  /* 0x2aaaaaab00007827 */ /* 0x000fc400078e02ff */
[----:B------:R-:W-:-:S03]  /*2530*/  SEL R130, R5, c[0x0][0x338], P1 ;  /* 0x0000ce0005827a07 */ /* 0x000fc60000800000 */
[----:B------:R-:W-:-:S04]  /*2540*/  SHF.R.U32.HI R4, RZ, 0x1f, R0 ;  /* 0x0000001fff047819 */ /* 0x000fc80000011600 */
[----:B------:R-:W-:Y:S01]  /*2550*/  LEA.HI.SX32 R139, R0, R4, 0x1d ;  /* 0x00000004008b7211 */ /* 0x000fe200078feaff */
[----:B------:R-:W-:Y:S01]  /*2560*/  IMAD.MOV.U32 R0, RZ, RZ, RZ ;  /* 0x000000ffff007224 */ /* 0x000fe200078e00ff */
[----:B------:R-:W-:Y:S05]  /*2570*/  @!P0 BRA `(.L_x_211) ;  /* 0x000001c000008947 */ /* 0x000fea0003800000 */
        /* <DEDUP_REMOVED lines=11> */
[----:B------:R-:W-:Y:S02]  /*2630*/  IMAD.MOV.U32 R4, RZ, RZ, RZ ;  /* 0x000000ffff047224 */ /* 0x000fe400078e00ff */
        /* <DEDUP_REMOVED lines=16> */
.L_x_211:
[----:B------:R-:W-:Y:S05]  /*2740*/  BSYNC B0 ;  /* 0x0000000000007941 */ /* 0x000fea0003800000 */
.L_x_210:
[----:B------:R-:W-:-:S04]  /*2750*/  IMAD R3, R20, R0, RZ ;  /* 0x0000000014037224 */ /* 0x000fc800078e02ff */
[C---:B------:R-:W-:Y:S02]  /*2760*/  IMAD.IADD R0, R3.reuse, 0x1, R0 ;  /* 0x0000000103007824 */ /* 0x040fe400078e0200 */
[----:B------:R-:W-:-:S03]  /*2770*/  IMAD R3, R3, 0x30, -R6 ;  /* 0x0000003003037824 */ /* 0x000fc600078e0a06 */
[----:B------:R-:W-:Y:S02]  /*2780*/  IMNMX R0, R139, R0, PT ;  /* 0x000000008b007217 */ /* 0x000fe40003800200 */
[----:B------:R-:W-:-:S03]  /*2790*/  IMNMX R3, RZ, R3, !PT ;  /* 0x00000003ff037217 */ /* 0x000fc60007800200 */
[----:B------:R-:W-:Y:S02]  /*27a0*/  IMAD R0, R0, 0x30, -R6 ;  /* 0x0000003000007824 */ /* 0x000fe400078e0a06 */
[----:B-1----:R-:W-:-:S03]  /*27b0*/  IMAD.WIDE.U32 R4, R3, -0x55555555, RZ ;  /* 0xaaaaaaab03047825 */ /* 0x002fc600078e00ff */
[----:B------:R-:W-:Y:S02]  /*27c0*/  IMNMX R0, R0, R2, PT ;  /* 0x0000000200007217 */ /* 0x000fe40003800200 */
[----:B------:R-:W-:Y:S02]  /*27d0*/  SHF.R.U32.HI R89, RZ, 0x5, R5 ;  /* 0x00000005ff597819 */ /* 0x000fe40000011605 */
[----:B------:R-:W-:-:S13]  /*27e0*/  ISETP.GT.AND P0, PT, R0, R3, PT ;  /* 0x000000030000720c */ /* 0x000fda0003f04270 */
[----:B------:R-:W-:Y:S01]  /*27f0*/  @P0 IADD3 R3, R0, 0x2f, RZ ;  /* 0x0000002f00030810 */ /* 0x000fe20007ffe0ff */
[----:B------:R-:W-:-:S04]  /*2800*/  IMAD.MOV.U32 R0, RZ, RZ, R89 ;  /* 0x000000ffff007224 */ /* 0x000fc800078e0059 */
[----:B------:R-:W-:-:S05]  /*2810*/  @P0 IMAD.HI R3, R3, 0x2aaaaaab, RZ ;  /* 0x2aaaaaab03030827 */ /* 0x000fca00078e02ff */
[----:B------:R-:W-:-:S04]  /*2820*/  @P0 SHF.R.U32.HI R4, RZ, 0x1f, R3 ;  /* 0x0000001fff040819 */ /* 0x000fc80000011603 */
[----:B------:R-:W-:-:S04]  /*2830*/  @P0 LEA.HI.SX32 R0, R3, R4, 0x1d ;  /* 0x0000000403000211 */ /* 0x000fc800078feaff */
[----:B------:R-:W-:-:S13]  /*2840*/  ISETP.GT.AND P0, PT, R0, R89, PT ;  /* 0x000000590000720c */ /* 0x000fda0003f04270 */
[----:B------:R-:W-:Y:S05]  /*2850*/  @!P0 BRA `(.L_x_212) ;  /* 0x000053c000008947 */ /* 0x000fea0003800000 */
[----:B------:R-:W-:Y:S01]  /*2860*/  SHF.R.S32.HI R3, RZ, 0x1f, R13 ;  /* 0x0000001fff037819 */ /* 0x000fe2000001140d */
[----:B------:R-:W-:Y:S01]  /*2870*/  IMAD.MOV.U32 R132, RZ, RZ, 0x30 ;  /* 0x00000030ff847424 */ /* 0x000fe200078e00ff */
[C---:B------:R-:W-:Y:S01]  /*2880*/  IADD3 R90, P0, R249.reuse, R13, RZ ;  /* 0x0000000df95a7210 */ /* 0x040fe20007f1e0ff */
[----:B------:R-:W-:Y:S01]  /*2890*/  IMAD.MOV.U32 R142, RZ, RZ, c[0x0][0x238] ;  /* 0x00008e00ff8e7624 */ /* 0x000fe200078e00ff */
[----:B------:R-:W-:Y:S01]  /*28a0*/  IADD3 R35, R0, -0x1, RZ ;  /* 0xffffffff00237810 */ /* 0x000fe20007ffe0ff */
[----:B------:R-:W-:Y:S01]  /*28b0*/  IMAD R143, R132, c[0x0][0x23c], RZ ;  /* 0x00008f00848f7a24 */ /* 0x000fe200078e02ff */
[----:B------:R-:W-:Y:S01]  /*28c0*/  LEA.HI.X.SX32 R91, R249, R3, 0x1, P0 ;  /* 0x00000003f95b7211 */ /* 0x000fe200000f0eff */
[----:B------:R-:W-:Y:S01]  /*28d0*/  IMAD.WIDE.U32 R4, R90, c[0x0][0x238], R228 ;  /* 0x00008e005a047a25 */ /* 0x000fe200078e00e4 */
[----:B------:R-:W-:Y:S02]  /*28e0*/  SEL R13, R16, RZ, !P6 ;  /* 0x000000ff100d7207 */ /* 0x000fe40007000000 */
[----:B------:R-:W-:Y:S01]  /*28f0*/  LOP3.LUT R26, R14, 0xffff, RZ, 0xc0, !PT ;  /* 0x0000ffff0e1a7812 */ /* 0x000fe200078ec0ff */
[----:B------:R-:W-:Y:S01]  /*2900*/  IMAD R3, R91, c[0x0][0x238], RZ ;  /* 0x00008e005b037a24 */ /* 0x000fe200078e02ff */
[----:B------:R-:W-:Y:S01]  /*2910*/  SEL R14, R17, RZ, !P6 ;  /* 0x000000ff110e7207 */ /* 0x000fe20007000000 */
[----:B------:R-:W-:Y:S01]  /*2920*/  IMAD R0, R13, c[0x0][0x248], RZ ;  /* 0x000092000d007a24 */ /* 0x000fe200078e02ff */
[----:B------:R-:W-:Y:S01]  /*2930*/  ISETP.NE.U32.AND P4, PT, RZ, c[0x0][0x340], PT ;  /* 0x0000d000ff007a0c */ /* 0x000fe20003f85070 */
[----:B------:R-:W-:Y:S01]  /*2940*/  IMAD R3, R90, c[0x0][0x23c], R3 ;  /* 0x00008f005a037a24 */ /* 0x000fe200078e0203 */
[----:B------:R-:W-:Y:S01]  /*2950*/  LOP3.LUT R243, R243, 0xfffffffb, RZ, 0xc0, !PT ;  /* 0xfffffffbf3f37812 */ /* 0x000fe200078ec0ff */
[----:B------:R-:W-:Y:S01]  /*2960*/  IMAD R6, R14, c[0x0][0x24c], R0 ;  /* 0x000093000e067a24 */ /* 0x000fe200078e0200 */
[----:B------:R-:W-:Y:S01]  /*2970*/  ISETP.NE.AND.EX P4, PT, RZ, c[0x0][0x344], PT, P4 ;  /* 0x0000d100ff007a0c */ /* 0x000fe20003f85340 */
[----:B------:R-:W-:Y:S01]  /*2980*/  IMAD.IADD R5, R5, 0x1, R3 ;  /* 0x0000000105057824 */ /* 0x000fe200078e0203 */
[----:B------:R-:W-:Y:S01]  /*2990*/  ISETP.GE.AND P6, PT, R235, c[0x0][0x1d4], PT ;  /* 0x00007500eb007a0c */ /* 0x000fe20003fc6270 */
[----:B------:R-:W-:Y:S01]  /*29a0*/  IMAD R3, R35, -0x30, R2 ;  /* 0xffffffd023037824 */ /* 0x000fe200078e0202 */
[----:B------:R-:W-:Y:S01]  /*29b0*/  ISETP.GE.AND P5, PT, R227, c[0x0][0x1d4], PT ;  /* 0x00007500e3007a0c */ /* 0x000fe20003fa6270 */
[----:B------:R-:W-:-:S03]  /*29c0*/  IMAD.WIDE.U32 R4, R26, c[0x0][0x240], R4 ;  /* 0x000090001a047a25 */ /* 0x000fc600078e0004 */
[----:B------:R-:W-:Y:S01]  /*29d0*/  IMNMX R3, R3, 0x30, PT ;  /* 0x0000003003037817 */ /* 0x000fe20003800200 */
[----:B------:R-:W-:-:S04]  /*29e0*/  IMAD.WIDE.U32 R136, R132, c[0x0][0x238], RZ ;  /* 0x00008e0084887a25 */ /* 0x000fc800078e00ff */
[----:B------:R-:W-:Y:S02]  /*29f0*/  IMAD.IADD R0, R3, 0x1, -R249 ;  /* 0x0000000103007824 */ /* 0x000fe400078e0af9 */
[----:B------:R-:W-:Y:S02]  /*2a00*/  IMAD R5, R26, c[0x0][0x244], R5 ;  /* 0x000091001a057a24 */ /* 0x000fe400078e0205 */
[----:B------:R-:W-:Y:S01]  /*2a10*/  IMAD.IADD R143, R137, 0x1, R143 ;  /* 0x00000001898f7824 */ /* 0x000fe200078e028f */
[----:B------:R-:W-:Y:S01]  /*2a20*/  ISETP.GE.AND P1, PT, R0, 0x1, PT ;  /* 0x000000010000780c */ /* 0x000fe20003f26270 */
[----:B------:R-:W-:Y:S01]  /*2a30*/  IMAD.WIDE.U32 R94, R14, c[0x0][0x248], R4 ;  /* 0x000092000e5e7a25 */ /* 0x000fe200078e0004 */
[----:B------:R-:W-:Y:S02]  /*2a40*/  SHF.R.S32.HI R4, RZ, 0x1f, R35 ;  /* 0x0000001fff047819 */ /* 0x000fe40000011423 */
[----:B------:R-:W-:Y:S01]  /*2a50*/  ISETP.GT.AND P0, PT, R0, 0x20, PT ;  /* 0x000000200000780c */ /* 0x000fe20003f04270 */
[----:B------:R-:W-:-:S02]  /*2a60*/  IMAD R3, R143, R35, RZ ;  /* 0x000000238f037224 */ /* 0x000fc400078e02ff */
[----:B------:R-:W-:Y:S02]  /*2a70*/  IMAD.IADD R93, R95, 0x1, R6 ;  /* 0x000000015f5d7824 */ /* 0x000fe400078e0206 */
[----:B------:R-:W-:Y:S02]  /*2a80*/  IMAD.MOV.U32 R92, RZ, RZ, R94 ;  /* 0x000000ffff5c7224 */ /* 0x000fe400078e005e */
[-C--:B------:R-:W-:Y:S02]  /*2a90*/  IMAD R3, R4, R136.reuse, R3 ;  /* 0x0000008804037224 */ /* 0x080fe400078e0203 */
[----:B------:R-:W-:-:S04]  /*2aa0*/  IMAD.WIDE.U32 R4, R35, R136, R92 ;  /* 0x0000008823047225 */ /* 0x000fc800078e005c */
[----:B------:R-:W-:Y:S01]  /*2ab0*/  IMAD.IADD R0, R5, 0x1, R3 ;  /* 0x0000000105007824 */ /* 0x000fe200078e0203 */
[----:B------:R-:W-:Y:S01]  /*2ac0*/  @P1 LEA R8, P2, R4, c[0x0][0x220], 0x1 ;  /* 0x0000880004081a11 */ /* 0x000fe200078408ff */
[----:B------:R-:W-:Y:S02]  /*2ad0*/  IMAD.MOV.U32 R6, RZ, RZ, 0x5 ;  /* 0x00000005ff067424 */ /* 0x000fe400078e00ff */
[----:B------:R-:W-:Y:S01]  /*2ae0*/  IMAD.SHL.U32 R144, R142, 0x20, RZ ;  /* 0x000000208e907824 */ /* 0x000fe200078e00ff */
[----:B------:R-:W-:Y:S02]  /*2af0*/  @P1 LEA.HI.X R9, R4, c[0x0][0x224], R0, 0x1, P2 ;  /* 0x0000890004091a11 */ /* 0x000fe400010f0c00 */
[----:B------:R-:W-:Y:S02]  /*2b00*/  ISETP.GE.AND P2, PT, R228, c[0x0][0x1d4], PT ;  /* 0x00007500e4007a0c */ /* 0x000fe40003f46270 */
[----:B------:R-:W-:Y:S02]  /*2b10*/  SHF.L.U64.HI R142, R142, R6, c[0x0][0x23c] ;  /* 0x00008f008e8e7619 */ /* 0x000fe40000010206 */
[----:B------:R-:W-:-:S05]  /*2b20*/  @P0 IADD3 R3, P3, R144, R4, RZ ;  /* 0x0000000490030210 */ /* 0x000fca0007f7e0ff */
[----:B------:R-:W-:-:S04]  /*2b30*/  @P0 IMAD.X R0, R0, 0x1, R142, P3 ;  /* 0x0000000100000824 */ /* 0x000fc800018e068e */
[----:B------:R-:W-:Y:S02]  /*2b40*/  @P2 LOP3.LUT R243, R243, 0x4, RZ, 0xfc, !PT ;  /* 0x00000004f3f32812 */ /* 0x000fe400078efcff */
[----:B------:R-:W-:Y:S02]  /*2b50*/  @P0 LEA R4, P2, R3, c[0x0][0x220], 0x1 ;  /* 0x0000880003040a11 */ /* 0x000fe400078408ff */
[----:B------:R-:W-:Y:S02]  /*2b60*/  LOP3.LUT P3, RZ, R243, 0x4, RZ, 0xc0, !PT ;  /* 0x00000004f3ff7812 */ /* 0x000fe4000786c0ff */
[----:B------:R-:W-:Y:S01]  /*2b70*/  @P0 LEA.HI.X R5, R3, c[0x0][0x224], R0, 0x1, P2 ;  /* 0x0000890003050a11 */ /* 0x000fe200010f0c00 */
[C---:B------:R-:W-:Y:S01]  /*2b80*/  @P1 IMAD.SHL.U32 R3, R250.reuse, 0x2, RZ ;  /* 0x00000002fa031824 */ /* 0x040fe200078e00ff */
[----:B------:R-:W-:Y:S01]  /*2b90*/  @P4 IADD3 R10, P2, R19, c[0x0][0x340], RZ ;  /* 0x0000d000130a4a10 */ /* 0x000fe20007f5e0ff */
[----:B------:R-:W-:Y:S01]  /*2ba0*/  @P0 IMAD.SHL.U32 R0, R250, 0x2, RZ ;  /* 0x00000002fa000824 */ /* 0x000fe200078e00ff */
[----:B------:R-:W-:-:S02]  /*2bb0*/  LOP3.LUT R243, R243, 0xfffffffd, RZ, 0xc0, !PT ;  /* 0xfffffffdf3f37812 */ /* 0x000fc400078ec0ff */
[----:B------:R-:W-:Y:S02]  /*2bc0*/  @P4 IADD3.X R11, R18, c[0x0][0x344], RZ, P2, !PT ;  /* 0x0000d100120b4a10 */ /* 0x000fe400017fe4ff */
[----:B------:R-:W-:-:S03]  /*2bd0*/  @P6 LOP3.LUT R243, R243, 0x2, RZ, 0xfc, !PT ;  /* 0x00000002f3f36812 */ /* 0x000fc600078efcff */
[----:B------:R-:W2:Y:S01]  /*2be0*/  @P4 LDG.E R6, [R10.64] ;  /* 0x000000080a064981 */ /* 0x000ea2000c1e1900 */
[----:B------:R-:W-:-:S03]  /*2bf0*/  LOP3.LUT R243, R243, 0xfffffffe, RZ, 0xc0, !PT ;  /* 0xfffffffef3f37812 */ /* 0x000fc600078ec0ff */
[----:B------:R-:W-:Y:S01]  /*2c00*/  @!PT LDS RZ, [RZ] ;  /* 0x00000000fffff984 */ /* 0x000fe20000000800 */
[----:B------:R-:W-:Y:S01]  /*2c10*/  @!PT LDS RZ, [RZ] ;  /* 0x00000000fffff984 */ /* 0x000fe20000000800 */
[----:B------:R-:W-:Y:S01]  /*2c20*/  @!PT LDS RZ, [RZ] ;  /* 0x00000000fffff984 */ /* 0x000fe20000000800 */
[----:B------:R1:W-:Y:S01]  /*2c30*/  @P1 LDGSTS.E.BYPASS.LTC128B.128 [R3+0x3c80], [R8.64], !P3 ;  /* 0x03c8000008031fae */ /* 0x0003e2000d901d48 */
[C---:B------:R-:W-:Y:S02]  /*2c40*/  IADD3 R29, R104.reuse, 0x20, RZ ;  /* 0x00000020681d7810 */ /* 0x040fe40007ffe0ff */
[----:B------:R-:W-:Y:S01]  /*2c50*/  IADD3 R30, R104, 0x10, RZ ;  /* 0x00000010681e7810 */ /* 0x000fe20007ffe0ff */
[----:B------:R1:W-:Y:S01]  /*2c60*/  @P1 LDGSTS.E.BYPASS.LTC128B.128 [R3+0x4880], [R8.64+0x40], !P6 ;  /* 0x0488004008031fae */ /* 0x0003e2000f101d48 */
[----:B------:R-:W-:-:S03]  /*2c70*/  @P5 LOP3.LUT R243, R243, 0x1, RZ, 0xfc, !PT ;  /* 0x00000001f3f35812 */ /* 0x000fc600078efcff */
[----:B------:R1:W-:Y:S04]  /*2c80*/  @P1 LDGSTS.E.BYPASS.LTC128B.128 [R3+0x5480], [R8.64+0x80], !P5 ;  /* 0x0548008008031fae */ /* 0x0003e8000e901d48 */
[----:B------:R3:W-:Y:S04]  /*2c90*/  @P0 LDGSTS.E.BYPASS.LTC128B.128 [R0+0x4480], [R4.64], !P3 ;  /* 0x0448000004000fae */ /* 0x0007e8000d901d48 */
[----:B------:R3:W-:Y:S04]  /*2ca0*/  @P0 LDGSTS.E.BYPASS.LTC128B.128 [R0+0x5080], [R4.64+0x40], !P6 ;  /* 0x0508004004000fae */ /* 0x0007e8000f101d48 */
[----:B------:R3:W-:Y:S01]  /*2cb0*/  @P0 LDGSTS.E.BYPASS.LTC128B.128 [R0+0x5c80], [R4.64+0x80], !P5 ;  /* 0x05c8008004000fae */ /* 0x0007e2000e901d48 */
[----:B------:R-:W-:-:S03]  /*2cc0*/  ISETP.GE.AND P1, PT, R104, c[0x0][0x27c], PT ;  /* 0x00009f0068007a0c */ /* 0x000fc60003f26270 */
[----:B------:R-:W0:Y:S01]  /*2cd0*/  LDGDEPBAR ;  /* 0x00000000000079af */ /* 0x000e220000000000 */
[----:B------:R-:W-:Y:S01]  /*2ce0*/  WARPSYNC 0xffffffff ;  /* 0xffffffff00007948 */ /* 0x000fe20003800000 */
[----:B------:R-:W-:Y:S02]  /*2cf0*/  SHF.R.S32.HI R115, RZ, 0x1f, R114 ;  /* 0x0000001fff737819 */ /* 0x000fe40000011472 */
[----:B------:R-:W-:Y:S02]  /*2d00*/  ISETP.GE.AND P3, PT, R29, c[0x0][0x27c], PT ;  /* 0x00009f001d007a0c */ /* 0x000fe40003f66270 */
[----:B------:R-:W-:Y:S02]  /*2d10*/  ISETP.GE.AND P2, PT, R30, c[0x0][0x27c], PT ;  /* 0x00009f001e007a0c */ /* 0x000fe40003f46270 */
[----:B-----5:R-:W-:Y:S02]  /*2d20*/  SHF.R.S32.HI R20, RZ, 0x1f, R131 ;  /* 0x0000001fff147819 */ /* 0x020fe40000011483 */
[----:B-1----:R-:W-:Y:S01]  /*2d30*/  SHF.R.S32.HI R3, RZ, 0x1f, R112 ;  /* 0x0000001fff037819 */ /* 0x002fe20000011470 */
[----:B---3--:R-:W-:-:S04]  /*2d40*/  IMAD.MOV.U32 R0, RZ, RZ, c[0x0][0x27c] ;  /* 0x00009f00ff007624 */ /* 0x008fc800078e00ff */
[----:B------:R-:W-:Y:S01]  /*2d50*/  IMAD.SHL.U32 R67, R0, 0x2, RZ ;  /* 0x0000000200437824 */ /* 0x000fe200078e00ff */
[----:B--2---:R-:W-:Y:S01]  /*2d60*/  @P4 SHF.R.S32.HI R19, RZ, 0x1f, R6 ;  /* 0x0000001fff134819 */ /* 0x004fe20000011406 */
[----:B------:R-:W-:Y:S02]  /*2d70*/  @!P4 IMAD.MOV.U32 R6, RZ, RZ, R17 ;  /* 0x000000ffff06c224 */ /* 0x000fe400078e0011 */
[----:B------:R-:W-:Y:S02]  /*2d80*/  @!P4 IMAD.MOV.U32 R19, RZ, RZ, R16 ;  /* 0x000000ffff13c224 */ /* 0x000fe400078e0010 */
[----:B------:R-:W2:Y:S04]  /*2d90*/  LDL R23, [R1+0xc] ;  /* 0x00000c0001177983 */ /* 0x000ea80000100800 */
[----:B------:R-:W3:Y:S01]  /*2da0*/  LDL R27, [R1+0x10] ;  /* 0x00001000011b7983 */ /* 0x000ee20000100800 */
[----:B------:R-:W-:Y:S01]  /*2db0*/  IMAD.WIDE.U32 R4, R26, c[0x0][0x260], R228 ;  /* 0x000098001a047a25 */ /* 0x000fe200078e00e4 */
[----:B------:R-:W-:Y:S01]  /*2dc0*/  MOV R146, c[0x0][0x2b8] ;  /* 0x0000ae0000927a02 */ /* 0x000fe20000000f00 */
[----:B------:R-:W-:Y:S01]  /*2dd0*/  ULDC.U8 UR5, c[0x0][0x298] ;  /* 0x0000a60000057ab9 */ /* 0x000fe20000000000 */
[----:B------:R-:W-:Y:S01]  /*2de0*/  MOV R145, c[0x0][0x27c] ;  /* 0x00009f0000917a02 */ /* 0x000fe20000000f00 */
[----:B------:R-:W-:Y:S01]  /*2df0*/  IMAD R8, R3, c[0x0][0x280], RZ ;  /* 0x0000a00003087a24 */ /* 0x000fe200078e02ff */
[----:B------:R-:W-:Y:S01]  /*2e00*/  ISETP.NE.AND P4, PT, R146, 0x1, PT ;  /* 0x000000019200780c */ /* 0x000fe20003f85270 */
[----:B------:R-:W-:Y:S01]  /*2e10*/  IMAD R5, R26, c[0x0][0x264], R5 ;  /* 0x000099001a057a24 */ /* 0x000fe200078e0205 */
[----:B------:R-:W-:Y:S01]  /*2e20*/  ISETP.GE.AND P0, PT, R145, 0x1, PT ;  /* 0x000000019100780c */ /* 0x000fe20003f06270 */
[----:B------:R-:W-:Y:S01]  /*2e30*/  IMAD R0, R13, c[0x0][0x268], RZ ;  /* 0x00009a000d007a24 */ /* 0x000fe200078e02ff */
[----:B------:R-:W-:Y:S01]  /*2e40*/  LOP3.LUT R243, R243, 0xffffffef, RZ, 0xc0, !PT ;  /* 0xffffffeff3f37812 */ /* 0x000fe200078ec0ff */
[----:B------:R-:W-:-:S02]  /*2e50*/  IMAD R10, R3, c[0x0][0x290], RZ ;  /* 0x0000a400030a7a24 */ /* 0x000fc400078e02ff */
[C---:B------:R-:W-:Y:S01]  /*2e60*/  IMAD R3, R112.reuse, c[0x0][0x284], R8 ;  /* 0x0000a10070037a24 */ /* 0x040fe200078e0208 */
[----:B------:R-:W-:Y:S01]  /*2e70*/  LOP3.LUT R243, R243, 0xfffffff7, RZ, 0xc0, !PT ;  /* 0xfffffff7f3f37812 */ /* 0x000fe200078ec0ff */
[----:B------:R-:W-:-:S04]  /*2e80*/  IMAD.WIDE.U32 R8, R112, c[0x0][0x280], R114 ;  /* 0x0000a00070087a25 */ /* 0x000fc800078e0072 */
[----:B------:R-:W-:Y:S01]  /*2e90*/  IMAD.WIDE.U32 R84, R14, c[0x0][0x268], R4 ;  /* 0x00009a000e547a25 */ /* 0x000fe200078e0004 */
[----:B------:R-:W-:-:S03]  /*2ea0*/  @P4 LOP3.LUT R243, R243, 0x8, RZ, 0xfc, !PT ;  /* 0x00000008f3f34812 */ /* 0x000fc600078efcff */
[----:B------:R-:W-:Y:S01]  /*2eb0*/  IMAD R25, R14, c[0x0][0x26c], R0 ;  /* 0x00009b000e197a24 */ /* 0x000fe200078e0200 */
[----:B------:R-:W-:Y:S01]  /*2ec0*/  SEL R0, RZ, c[0x0][0x27c], !P1 ;  /* 0x00009f00ff007a07 */ /* 0x000fe20004800000 */
[----:B------:R-:W-:Y:S01]  /*2ed0*/  IMAD.WIDE.U32 R4, R112, c[0x0][0x290], R114 ;  /* 0x0000a40070047a25 */ /* 0x000fe200078e0072 */
[----:B------:R-:W-:Y:S02]  /*2ee0*/  @P0 LOP3.LUT R243, R243, 0x10, RZ, 0xfc, !PT ;  /* 0x00000010f3f30812 */ /* 0x000fe400078efcff */
[----:B------:R-:W-:Y:S01]  /*2ef0*/  IADD3 R0, R104, R0, RZ ;  /* 0x0000000068007210 */ /* 0x000fe20007ffe0ff */
[C---:B------:R-:W-:Y:S01]  /*2f00*/  IMAD R18, R112.reuse, c[0x0][0x294], R10 ;  /* 0x0000a50070127a24 */ /* 0x040fe200078e020a */
[----:B------:R-:W-:Y:S01]  /*2f10*/  IADD3 R83, R85, R25, RZ ;  /* 0x0000001955537210 */ /* 0x000fe20007ffe0ff */
[----:B------:R-:W-:Y:S01]  /*2f20*/  IMAD.MOV.U32 R14, RZ, RZ, R8 ;  /* 0x000000ffff0e7224 */ /* 0x000fe200078e0008 */
[----:B------:R-:W-:Y:S01]  /*2f30*/  SEL R8, RZ, c[0x0][0x27c], !P2 ;  /* 0x00009f00ff087a07 */ /* 0x000fe20005000000 */
[----:B------:R-:W-:Y:S01]  /*2f40*/  IMAD.WIDE.U32 R10, R112, c[0x0][0x280], R104 ;  /* 0x0000a000700a7a25 */ /* 0x000fe200078e0068 */
[----:B------:R-:W-:-:S02]  /*2f50*/  IADD3 R13, R5, R18, RZ ;  /* 0x00000012050d7210 */ /* 0x000fc40007ffe0ff */
[----:B------:R-:W-:Y:S01]  /*2f60*/  SEL R5, RZ, c[0x0][0x27c], !P3 ;  /* 0x00009f00ff057a07 */ /* 0x000fe20005800000 */
[----:B------:R-:W-:Y:S01]  /*2f70*/  IMAD.IADD R129, R12, 0x1, R15 ;  /* 0x000000010c817824 */ /* 0x000fe200078e020f */
[----:B------:R-:W-:Y:S01]  /*2f80*/  MOV R12, R4 ;  /* 0x00000004000c7202 */ /* 0x000fe20000000f00 */
[----:B------:R-:W-:Y:S01]  /*2f90*/  IMAD.IADD R15, R9, 0x1, R3 ;  /* 0x00000001090f7824 */ /* 0x000fe200078e0203 */
[----:B------:R-:W-:Y:S01]  /*2fa0*/  SHF.R.S32.HI R4, RZ, 0x1f, R0 ;  /* 0x0000001fff047819 */ /* 0x000fe20000011400 */
[----:B------:R-:W-:Y:S02]  /*2fb0*/  IMAD.IADD R11, R3, 0x1, R11 ;  /* 0x00000001030b7824 */ /* 0x000fe400078e020b */
[----:B------:R-:W-:Y:S01]  /*2fc0*/  IMAD.IADD R3, R30, 0x1, R8 ;  /* 0x000000011e037824 */ /* 0x000fe200078e0208 */
[----:B------:R-:W-:Y:S01]  /*2fd0*/  IADD3 R8, R29, R5, RZ ;  /* 0x000000051d087210 */ /* 0x000fe20007ffe0ff */
[----:B------:R-:W-:Y:S01]  /*2fe0*/  IMAD.WIDE.U32 R16, R112, c[0x0][0x290], R104 ;  /* 0x0000a40070107a25 */ /* 0x000fe200078e0068 */
[----:B------:R-:W-:-:S02]  /*2ff0*/  LEA.HI R5, R4, R0, RZ, 0x3 ;  /* 0x0000000004057211 */ /* 0x000fc400078f18ff */
[----:B------:R-:W-:Y:S01]  /*3000*/  SHF.R.S32.HI R9, RZ, 0x1f, R3 ;  /* 0x0000001fff097819 */ /* 0x000fe20000011403 */
[----:B------:R-:W-:Y:S01]  /*3010*/  IMAD R140, R132, c[0x0][0x284], RZ ;  /* 0x0000a100848c7a24 */ /* 0x000fe200078e02ff */
[----:B------:R-:W-:Y:S01]  /*3020*/  LEA.HI R22, R4, R0, RZ, 0x5 ;  /* 0x0000000004167211 */ /* 0x000fe200078f28ff */
[C---:B------:R-:W-:Y:S01]  /*3030*/  IMAD R141, R132.reuse, c[0x0][0x294], RZ ;  /* 0x0000a500848d7a24 */ /* 0x040fe200078e02ff */
[----:B------:R-:W-:Y:S01]  /*3040*/  SHF.R.S32.HI R0, RZ, 0x1f, R8 ;  /* 0x0000001fff007819 */ /* 0x000fe20000011408 */
[----:B------:R-:W-:Y:S01]  /*3050*/  IMAD.WIDE.U32 R134, R132, c[0x0][0x280], RZ ;  /* 0x0000a00084867a25 */ /* 0x000fe200078e00ff */
[CC--:B------:R-:W-:Y:S02]  /*3060*/  LEA.HI R4, R9.reuse, R3.reuse, RZ, 0x3 ;  /* 0x0000000309047211 */ /* 0x0c0fe400078f18ff */
[----:B------:R-:W-:Y:S01]  /*3070*/  LEA.HI R21, R9, R3, RZ, 0x5 ;  /* 0x0000000309157211 */ /* 0x000fe200078f28ff */
[----:B------:R-:W-:Y:S01]  /*3080*/  IMAD.IADD R9, R18, 0x1, R17 ;  /* 0x0000000112097824 */ /* 0x000fe200078e0211 */
[-C--:B------:R-:W-:Y:S01]  /*3090*/  LEA.HI R3, R0, R8.reuse, RZ, 0x3 ;  /* 0x0000000800037211 */ /* 0x080fe200078f18ff */
[----:B------:R-:W-:Y:S01]  /*30a0*/  IMAD.WIDE.U32 R110, R6, c[0x0][0x2b0], RZ ;  /* 0x0000ac00066e7a25 */ /* 0x000fe200078e00ff */
[----:B------:R-:W-:-:S02]  /*30b0*/  LEA.HI R0, R0, R8, RZ, 0x5 ;  /* 0x0000000800007211 */ /* 0x000fc400078f28ff */
[----:B------:R-:W-:Y:S01]  /*30c0*/  SHF.R.S32.HI R22, RZ, 0x5, R22 ;  /* 0x00000005ff167819 */ /* 0x000fe20000011416 */
[----:B------:R-:W-:Y:S01]  /*30d0*/  IMAD.WIDE.U32 R132, R132, c[0x0][0x290], RZ ;  /* 0x0000a40084847a25 */ /* 0x000fe200078e00ff */
[----:B------:R-:W-:Y:S02]  /*30e0*/  SHF.R.S32.HI R18, RZ, 0x5, R21 ;  /* 0x00000005ff127819 */ /* 0x000fe40000011415 */
[----:B------:R-:W-:Y:S01]  /*30f0*/  SHF.R.S32.HI R0, RZ, 0x5, R0 ;  /* 0x00000005ff007819 */ /* 0x000fe20000011400 */
[--C-:B------:R-:W-:Y:S01]  /*3100*/  IMAD R24, R22, 0x600, R7.reuse ;  /* 0x0000060016187824 */ /* 0x100fe200078e0207 */
[----:B------:R-:W-:Y:S01]  /*3110*/  LOP3.LUT R88, R5, 0xfffffff8, RZ, 0xc0, !PT ;  /* 0xfffffff805587812 */ /* 0x000fe200078ec0ff */
[----:B------:R-:W-:Y:S01]  /*3120*/  IMAD R21, R18, 0x600, R7 ;  /* 0x0000060012157824 */ /* 0x000fe200078e0207 */
[----:B------:R-:W-:Y:S01]  /*3130*/  LOP3.LUT R87, R4, 0xfffffff8, RZ, 0xc0, !PT ;  /* 0xfffffff804577812 */ /* 0x000fe200078ec0ff */
[----:B------:R-:W-:Y:S01]  /*3140*/  IMAD.WIDE.U32 R98, R131, c[0x0][0x280], R10 ;  /* 0x0000a00083627a25 */ /* 0x000fe200078e000a */
[----:B------:R-:W-:-:S02]  /*3150*/  LOP3.LUT R86, R3, 0xfffffff8, RZ, 0xc0, !PT ;  /* 0xfffffff803567812 */ /* 0x000fc400078ec0ff */
[----:B------:R-:W-:Y:S01]  /*3160*/  IADD3 R141, R133, R141, RZ ;  /* 0x0000008d858d7210 */ /* 0x000fe20007ffe0ff */
[C---:B------:R-:W-:Y:S01]  /*3170*/  IMAD.WIDE.U32 R108, R26.reuse, c[0x0][0x1e8], RZ ;  /* 0x00007a001a6c7a25 */ /* 0x040fe200078e00ff */
[----:B------:R-:W-:Y:S02]  /*3180*/  SHF.R.S32.HI R65, RZ, 0x3, R5 ;  /* 0x00000003ff417819 */ /* 0x000fe40000011405 */
[----:B------:R-:W-:Y:S01]  /*3190*/  SHF.R.S32.HI R64, RZ, 0x3, R4 ;  /* 0x00000003ff407819 */ /* 0x000fe20000011404 */
[----:B------:R-:W-:Y:S01]  /*31a0*/  IMAD.WIDE.U32 R106, R26, c[0x0][0x210], RZ ;  /* 0x000084001a6a7a25 */ /* 0x000fe200078e00ff */
[----:B------:R-:W-:Y:S02]  /*31b0*/  SHF.R.S32.HI R63, RZ, 0x3, R3 ;  /* 0x00000003ff3f7819 */ /* 0x000fe40000011403 */
[----:B------:R-:W-:Y:S01]  /*31c0*/  SHF.R.S32.HI R122, RZ, 0x1f, R88 ;  /* 0x0000001fff7a7819 */ /* 0x000fe20000011458 */
[----:B------:R-:W-:Y:S01]  /*31d0*/  IMAD.WIDE.U32 R102, R131, c[0x0][0x280], R14 ;  /* 0x0000a00083667a25 */ /* 0x000fe200078e000e */
[----:B------:R-:W-:-:S02]  /*31e0*/  SHF.R.S32.HI R121, RZ, 0x1f, R87 ;  /* 0x0000001fff797819 */ /* 0x000fc40000011457 */
[----:B------:R-:W-:Y:S01]  /*31f0*/  SHF.R.S32.HI R120, RZ, 0x1f, R86 ;  /* 0x0000001fff787819 */ /* 0x000fe20000011456 */
[----:B------:R-:W-:-:S04]  /*3200*/  IMAD.WIDE.U32 R100, R131, c[0x0][0x290], R12 ;  /* 0x0000a40083647a25 */ /* 0x000fc800078e000c */
[----:B------:R-:W-:Y:S02]  /*3210*/  IMAD.IADD R140, R135, 0x1, R140 ;  /* 0x00000001878c7824 */ /* 0x000fe400078e028c */
[C---:B------:R-:W-:Y:S02]  /*3220*/  IMAD R128, R26.reuse, c[0x0][0x1ec], R109 ;  /* 0x00007b001a807a24 */ /* 0x040fe400078e026d */
[----:B------:R-:W-:Y:S01]  /*3230*/  IMAD R127, R26, c[0x0][0x214], R107 ;  /* 0x000085001a7f7a24 */ /* 0x000fe200078e026b */
[C---:B--2---:R-:W-:Y:S02]  /*3240*/  LOP3.LUT R17, R23.reuse, 0x18, R5, 0xf8, !PT ;  /* 0x0000001817117812 */ /* 0x044fe400078ef805 */
[C---:B------:R-:W-:Y:S02]  /*3250*/  LOP3.LUT R8, R23.reuse, 0x18, R4, 0xf8, !PT ;  /* 0x0000001817087812 */ /* 0x040fe400078ef804 */
[----:B------:R-:W-:Y:S02]  /*3260*/  LOP3.LUT R23, R23, 0x18, R3, 0xf8, !PT ;  /* 0x0000001817177812 */ /* 0x000fe400078ef803 */
[-C--:B---3--:R-:W-:Y:S01]  /*3270*/  LOP3.LUT R22, R17, R27.reuse, RZ, 0x3c, !PT ;  /* 0x0000001b11167212 */ /* 0x088fe200078e3cff */
[----:B------:R-:W-:Y:S01]  /*3280*/  IMAD R17, R0, 0x600, R7 ;  /* 0x0000060000117824 */ /* 0x000fe200078e0207 */
[----:B------:R-:W-:-:S02]  /*3290*/  LOP3.LUT R18, R8, R27, RZ, 0x3c, !PT ;  /* 0x0000001b08127212 */ /* 0x000fc400078e3cff */
[----:B------:R-:W-:Y:S01]  /*32a0*/  LOP3.LUT R0, R23, R27, RZ, 0x3c, !PT ;  /* 0x0000001b17007212 */ /* 0x000fe200078e3cff */
[----:B------:R-:W-:Y:S01]  /*32b0*/  IMAD.IADD R23, R24, 0x1, R22 ;  /* 0x0000000118177824 */ /* 0x000fe200078e0216 */
[----:B------:R-:W-:Y:S01]  /*32c0*/  IADD3 R22, R21, R18, RZ ;  /* 0x0000001215167210 */ /* 0x000fe20007ffe0ff */
[----:B------:R-:W-:Y:S01]  /*32d0*/  IMAD R18, R20, c[0x0][0x290], RZ ;  /* 0x0000a40014127a24 */ /* 0x000fe200078e02ff */
[----:B------:R-:W-:Y:S01]  /*32e0*/  MOV R8, R16 ;  /* 0x0000001000087202 */ /* 0x000fe20000000f00 */
[----:B------:R-:W-:Y:S01]  /*32f0*/  IMAD.IADD R21, R17, 0x1, R0 ;  /* 0x0000000111157824 */ /* 0x000fe200078e0200 */
[----:B------:R-:W-:Y:S01]  /*3300*/  SHF.L.U32 R117, R22, 0x1, RZ ;  /* 0x0000000116757819 */ /* 0x000fe200000006ff */
[----:B------:R-:W-:Y:S02]  /*3310*/  IMAD R0, R19, c[0x0][0x2b0], RZ ;  /* 0x0000ac0013007a24 */ /* 0x000fe400078e02ff */
[----:B------:R-:W-:Y:S02]  /*3320*/  IMAD R16, R20, c[0x0][0x280], RZ ;  /* 0x0000a00014107a24 */ /* 0x000fe400078e02ff */
[----:B------:R-:W-:Y:S01]  /*3330*/  IMAD R17, R6, c[0x0][0x2b4], R0 ;  /* 0x0000ad0006117a24 */ /* 0x000fe200078e0200 */
[----:B------:R-:W-:Y:S01]  /*3340*/  LEA R0, R168, R112, 0x6 ;  /* 0x00000070a8007211 */ /* 0x000fe200078e30ff */
[----:B------:R-:W-:-:S02]  /*3350*/  IMAD R16, R131, c[0x0][0x284], R16 ;  /* 0x0000a10083107a24 */ /* 0x000fc400078e0210 */
[C---:B------:R-:W-:Y:S02]  /*3360*/  IMAD R6, R131.reuse, c[0x0][0x294], R18 ;  /* 0x0000a50083067a24 */ /* 0x040fe400078e0212 */
[----:B------:R-:W-:Y:S01]  /*3370*/  IMAD.WIDE.U32 R96, R131, c[0x0][0x290], R8 ;  /* 0x0000a40083607a25 */ /* 0x000fe200078e0008 */
[----:B------:R-:W-:-:S03]  /*3380*/  IADD3 R123, R16, R99, RZ ;  /* 0x00000063107b7210 */ /* 0x000fc60007ffe0ff */
[----:B------:R-:W-:Y:S01]  /*3390*/  IMAD.IADD R126, R111, 0x1, R17 ;  /* 0x000000016f7e7824 */ /* 0x000fe200078e0211 */
[----:B------:R-:W-:Y:S01]  /*33a0*/  IADD3 R119, R6, R97, RZ ;  /* 0x0000006106777210 */ /* 0x000fe20007ffe0ff */
[----:B------:R-:W-:Y:S02]  /*33b0*/  IMAD.IADD R125, R103, 0x1, R16 ;  /* 0x00000001677d7824 */ /* 0x000fe400078e0210 */
[----:B------:R-:W-:Y:S02]  /*33c0*/  IMAD.IADD R124, R101, 0x1, R6 ;  /* 0x00000001657c7824 */ /* 0x000fe400078e0206 */
[----:B------:R-:W-:Y:S02]  /*33d0*/  IMAD.SHL.U32 R118, R23, 0x2, RZ ;  /* 0x0000000217767824 */ /* 0x000fe400078e00ff */
[----:B------:R-:W-:Y:S01]  /*33e0*/  IMAD.SHL.U32 R116, R21, 0x2, RZ ;  /* 0x0000000215747824 */ /* 0x000fe200078e00ff */
[----:B------:R-:W-:Y:S06]  /*33f0*/  BAR.SYNC.DEFER_BLOCKING 0x0 ;  /* 0x0000000000007b1d */ /* 0x000fec0000010000 */
.L_x_239:
[----:B-1----:R-:W-:Y:S01]  /*3400*/  IMAD R3, R35, 0x30, R0 ;  /* 0x0000003023037824 */ /* 0x002fe200078e0200 */
[----:B------:R-:W-:Y:S01]  /*3410*/  ISETP.NE.AND P4, PT, R146, 0x1, PT ;  /* 0x000000019200780c */ /* 0x000fe20003f85270 */
[----:B------:R-:W-:Y:S01]  /*3420*/  IMAD.MOV.U32 R79, RZ, RZ, RZ ;  /* 0x000000ffff4f7224 */ /* 0x000fe200078e00ff */
[----:B------:R-:W-:Y:S04]  /*3430*/  DEPBAR.LE SB0, 0x0 ;  /* 0x000080000000791a */ /* 0x000fe80000000000 */
[----:B--2---:R-:W-:Y:S01]  /*3440*/  IMAD.IADD R4, R129, 0x1, R3 ;  /* 0x0000000181047824 */ /* 0x004fe200078e0203 */
[----:B------:R-:W-:Y:S01]  /*3450*/  ISETP.GE.AND P0, PT, R3, R2, PT ;  /* 0x000000020300720c */ /* 0x000fe20003f06270 */
[----:B------:R-:W-:Y:S01]  /*3460*/  WARPSYNC 0xffffffff ;  /* 0xffffffff00007948 */ /* 0x000fe20003800000 */
[----:B------:R-:W-:Y:S01]  /*3470*/  ISETP.GE.AND P5, PT, R145, 0x1, PT ;  /* 0x000000019100780c */ /* 0x000fe20003fa6270 */
[--C-:B------:R-:W-:Y:S01]  /*3480*/  IMAD.MOV.U32 R3, RZ, RZ, R4.reuse ;  /* 0x000000ffff037224 */ /* 0x100fe200078e0004 */
[----:B------:R-:W-:Y:S01]  /*3490*/  ISETP.GT.OR P0, PT, R0, 0x2f, P0 ;  /* 0x0000002f0000780c */ /* 0x000fe20000704670 */
[----:B------:R-:W-:Y:S01]  /*34a0*/  BSSY B1, `(.L_x_213) ;  /* 0x00003e4000017945 */ /* 0x000fe20003800000 */
[----:B---3--:R-:W-:Y:S05]  /*34b0*/  @P4 IMAD.HI.U32 R5, R4, c[0x0][0x2bc], RZ ;  /* 0x0000af0004054a27 */ /* 0x008fea00078e00ff */
[----:B------:R-:W-:Y:S06]  /*34c0*/  @P4 SHF.R.U32.HI R3, RZ, c[0x0][0x2c0], R5 ;  /* 0x0000b000ff034a19 */ /* 0x000fec0000011605 */
[C---:B------:R-:W-:Y:S04]  /*34d0*/  @!P0 IADD3 R5, P4, R3.reuse, R110, RZ ;  /* 0x0000006e03058210 */ /* 0x040fe80007f9e0ff */
[----:B------:R-:W-:Y:S01]  /*34e0*/  @!P0 LEA.HI.X.SX32 R6, R3, R126, 0x1, P4 ;  /* 0x0000007e03068211 */ /* 0x000fe200020f0eff */
[----:B------:R-:W-:Y:S01]  /*34f0*/  IMAD.MOV R3, RZ, RZ, -R3 ;  /* 0x000000ffff037224 */ /* 0x000fe200078e0a03 */
[----:B------:R-:W-:Y:S03]  /*3500*/  @!P0 LEA R8, P4, R5, c[0x0][0x2a0], 0x2 ;  /* 0x0000a80005088a11 */ /* 0x000fe600078810ff */
[----:B------:R-:W-:Y:S01]  /*3510*/  IMAD R80, R3, c[0x0][0x2b8], R4 ;  /* 0x0000ae0003507a24 */ /* 0x000fe200078e0204 */
[----:B------:R-:W-:Y:S03]  /*3520*/  @!P0 LEA.HI.X R9, R5, c[0x0][0x2a4], R6, 0x2, P4 ;  /* 0x0000a90005098a11 */ /* 0x000fe600020f1406 */
[C---:B------:R-:W-:Y:S01]  /*3530*/  IMAD.WIDE.U32 R4, R80.reuse, c[0x0][0x1e0], RZ ;  /* 0x0000780050047a25 */ /* 0x040fe200078e00ff */
[----:B------:R-:W-:Y:S01]  /*3540*/  SHF.R.S32.HI R81, RZ, 0x1f, R80 ;  /* 0x0000001fff517819 */ /* 0x000fe20000011450 */
[----:B------:R-:W2:Y:S04]  /*3550*/  @!P0 LDG.E R79, [R8.64] ;  /* 0x00000008084f8981 */ /* 0x000ea8000c1e1900 */
[----:B------:R-:W-:Y:S01]  /*3560*/  IMAD R3, R81, c[0x0][0x1e0], RZ ;  /* 0x0000780051037a24 */ /* 0x000fe200078e02ff */
[----:B------:R-:W-:Y:S03]  /*3570*/  BAR.SYNC.DEFER_BLOCKING 0x0 ;  /* 0x0000000000007b1d */ /* 0x000fe60000010000 */
[----:B------:R-:W-:Y:S04]  /*3580*/  IMAD R3, R80, c[0x0][0x1e4], R3 ;  /* 0x0000790050037a24 */ /* 0x000fe800078e0203 */
[----:B------:R-:W-:Y:S01]  /*3590*/  IMAD.IADD R5, R5, 0x1, R3 ;  /* 0x0000000105057824 */ /* 0x000fe200078e0203 */
[----:B--2---:R-:W-:Y:S03]  /*35a0*/  SHF.R.S32.HI R82, RZ, 0x1f, R79 ;  /* 0x0000001fff527819 */ /* 0x004fe6000001144f */
[C---:B------:R-:W-:Y:S04]  /*35b0*/  IMAD.WIDE.U32 R4, R79.reuse, c[0x0][0x1f0], R4 ;  /* 0x00007c004f047a25 */ /* 0x040fe800078e0004 */
[----:B------:R-:W-:Y:S01]  /*35c0*/  IMAD R6, R82, c[0x0][0x1f0], RZ ;  /* 0x00007c0052067a24 */ /* 0x000fe200078e02ff */
[----:B------:R-:W-:Y:S03]  /*35d0*/  IADD3 R3, P0, R108, R4, RZ ;  /* 0x000000046c037210 */ /* 0x000fe60007f1e0ff */
[----:B------:R-:W-:Y:S05]  /*35e0*/  IMAD R6, R79, c[0x0][0x1f4], R6 ;  /* 0x00007d004f067a24 */ /* 0x000fea00078e0206 */
[----:B------:R-:W-:Y:S02]  /*35f0*/  IADD3.X R4, R128, R5, R6, P0, !PT ;  /* 0x0000000580047210 */ /* 0x000fe400007fe406 */
[C---:B------:R-:W-:Y:S04]  /*3600*/  LEA R31, P0, R3.reuse, c[0x0][0x1c8], 0x1 ;  /* 0x00007200031f7a11 */ /* 0x040fe800078008ff */
[----:B------:R-:W-:Y:S01]  /*3610*/  LEA.HI.X R28, R3, c[0x0][0x1cc], R4, 0x1, P0 ;  /* 0x00007300031c7a11 */ /* 0x000fe200000f0c04 */
[----:B----4-:R-:W-:-:S05]  /*3620*/  @!P5 BRA `(.L_x_214) ;  /* 0x000039e00000d947 */ /* 0x010fca0003800000 */
[-C--:B------:R-:W-:Y:S01]  /*3630*/  IMAD R6, R140, R35.reuse, RZ ;  /* 0x000000238c067224 */ /* 0x080fe200078e02ff */
[----:B------:R-:W-:Y:S01]  /*3640*/  ISETP.NE.AND P0, PT, RZ, UR5, PT ;  /* 0x00000005ff007c0c */ /* 0x000fe2000bf05270 */
[-C--:B------:R-:W-:Y:S01]  /*3650*/  IMAD R5, R141, R35.reuse, RZ ;  /* 0x000000238d057224 */ /* 0x080fe200078e02ff */
[----:B------:R-:W-:Y:S01]  /*3660*/  SHF.R.S32.HI R4, RZ, 0x1f, R35 ;  /* 0x0000001fff047819 */ /* 0x000fe20000011423 */
[----:B------:R-:W-:Y:S02]  /*3670*/  IMAD R3, R35, -0x30, R2 ;  /* 0xffffffd023037824 */ /* 0x000fe400078e0202 */
[-C--:B------:R-:W-:Y:S03]  /*3680*/  IMAD.WIDE.U32 R22, R134, R35.reuse, RZ ;  /* 0x0000002386167225 */ /* 0x080fe600078e00ff */
[----:B------:R-:W-:Y:S01]  /*3690*/  IMNMX R78, R3, 0x30, PT ;  /* 0x00000030034e7817 */ /* 0x000fe20003800200 */
[C---:B------:R-:W-:Y:S02]  /*36a0*/  IMAD R6, R4.reuse, R134, R6 ;  /* 0x0000008604067224 */ /* 0x040fe400078e0206 */
[----:B------:R-:W-:Y:S02]  /*36b0*/  IMAD R5, R4, R132, R5 ;  /* 0x0000008404057224 */ /* 0x000fe400078e0205 */
[----:B------:R-:W-:Y:S01]  /*36c0*/  IMAD.WIDE.U32 R50, R132, R35, RZ ;  /* 0x0000002384327225 */ /* 0x000fe200078e00ff */
[----:B------:R-:W-:Y:S04]  /*36d0*/  IADD3 R6, R23, R6, RZ ;  /* 0x0000000617067210 */ /* 0x000fe80007ffe0ff */
[----:B------:R-:W-:Y:S01]  /*36e0*/  IADD3 R34, R51, R5, RZ ;  /* 0x0000000533227210 */ /* 0x000fe20007ffe0ff */
[----:B------:R-:W-:-:S05]  /*36f0*/  @!P0 BRA `(.L_x_215) ;  /* 0x00001c9000008947 */ /* 0x000fca0003800000 */
[----:B------:R-:W-:Y:S01]  /*3700*/  ISETP.GE.AND P4, PT, R112, R78, PT ;  /* 0x0000004e7000720c */ /* 0x000fe20003f86270 */
[----:B------:R-:W-:Y:S01]  /*3710*/  BSSY B0, `(.L_x_216) ;  /* 0x000003a000007945 */ /* 0x000fe20003800000 */
        /* <DEDUP_REMOVED lines=12> */
[----:B------:R-:W-:-:S05]  /*37e0*/  @P4 BRA `(.L_x_217) ;  /* 0x000002c000004947 */ /* 0x000fca0003800000 */
[----:B------:R-:W-:Y:S01]  /*37f0*/  IADD3 R3, P0, R102, R22, RZ ;  /* 0x0000001666037210 */ /* 0x000fe20007f1e0ff */
[----:B------:R-:W-:Y:S01]  /*3800*/  CS2R R32, SRZ ;  /* 0x0000000000207805 */ /* 0x000fe2000001ff00 */
[----:B------:R-:W-:Y:S01]  /*3810*/  CS2R R40, SRZ ;  /* 0x0000000000287805 */ /* 0x000fe2000001ff00 */
[----:B------:R-:W-:Y:S01]  /*3820*/  CS2R R8, SRZ ;  /* 0x0000000000087805 */ /* 0x000fe2000001ff00 */
[----:B------:R-:W-:Y:S01]  /*3830*/  CS2R R42, SRZ ;  /* 0x00000000002a7805 */ /* 0x000fe2000001ff00 */
[----:B------:R-:W-:Y:S01]  /*3840*/  IMAD.X R5, R6, 0x1, R125, P0 ;  /* 0x0000000106057824 */ /* 0x000fe200000e067d */
[----:B------:R-:W-:Y:S01]  /*3850*/  IADD3 R4, P0, R100, R50, RZ ;  /* 0x0000003264047210 */ /* 0x000fe20007f1e0ff */
[----:B------:R-:W-:Y:S01]  /*3860*/  CS2R R16, SRZ ;  /* 0x0000000000107805 */ /* 0x000fe2000001ff00 */
[----:B------:R-:W-:Y:S01]  /*3870*/  CS2R R44, SRZ ;  /* 0x00000000002c7805 */ /* 0x000fe2000001ff00 */
[----:B------:R-:W-:Y:S01]  /*3880*/  CS2R R18, SRZ ;  /* 0x0000000000127805 */ /* 0x000fe2000001ff00 */
[----:B------:R-:W-:Y:S01]  /*3890*/  CS2R R46, SRZ ;  /* 0x00000000002e7805 */ /* 0x000fe2000001ff00 */
[----:B------:R-:W-:Y:S01]  /*38a0*/  IMAD.X R6, R34, 0x1, R124, P0 ;  /* 0x0000000122067824 */ /* 0x000fe200000e067c */
[C---:B------:R-:W-:Y:S01]  /*38b0*/  LEA R12, P0, R3.reuse, c[0x0][0x270], 0x1 ;  /* 0x00009c00030c7a11 */ /* 0x040fe200078008ff */
[----:B------:R-:W-:Y:S01]  /*38c0*/  CS2R R20, SRZ ;  /* 0x0000000000147805 */ /* 0x000fe2000001ff00 */
[----:B------:R-:W-:Y:S01]  /*38d0*/  CS2R R48, SRZ ;  /* 0x0000000000307805 */ /* 0x000fe2000001ff00 */
[----:B------:R-:W-:Y:S01]  /*38e0*/  CS2R R24, SRZ ;  /* 0x0000000000187805 */ /* 0x000fe2000001ff00 */
[----:B------:R-:W-:Y:S02]  /*38f0*/  LEA.HI.X R13, R3, c[0x0][0x274], R5, 0x1, P0 ;  /* 0x00009d00030d7a11 */ /* 0x000fe400000f0c05 */
[C---:B------:R-:W-:Y:S04]  /*3900*/  LEA R10, P0, R4.reuse, c[0x0][0x288], 0x1 ;  /* 0x0000a200040a7a11 */ /* 0x040fe800078008ff */
[----:B------:R-:W-:Y:S02]  /*3910*/  LEA.HI.X R11, R4, c[0x0][0x28c], R6, 0x1, P0 ;  /* 0x0000a300040b7a11 */ /* 0x000fe400000f0c06 */
[----:B------:R-:W-:Y:S01]  /*3920*/  ISETP.GE.AND P0, PT, R114, c[0x0][0x27c], PT ;  /* 0x00009f0072007a0c */ /* 0x000fe20003f06270 */
[----:B------:R-:W-:Y:S11]  /*3930*/  CS2R R4, SRZ ;  /* 0x0000000000047805 */ /* 0x000ff6000001ff00 */
[----:B------:R-:W-:Y:S01]  /*3940*/  @!UPT UIADD3 URZ, URZ, URZ, URZ ;  /* 0x0000003f3f3ff290 */ /* 0x000fe2000fffe03f */
[----:B------:R1:W5:Y:S04]  /*3950*/  @!P0 LDG.E.64 R32, [R12.64] ;  /* 0x000000080c208981 */ /* 0x000368000c1e1b00 */
[----:B------:R1:W5:Y:S01]  /*3960*/  @!P0 LDG.E.64 R4, [R10.64] ;  /* 0x000000080a048981 */ /* 0x000362000c1e1b00 */
[----:B------:R-:W-:Y:S11]  /*3970*/  ISETP.GE.AND P0, PT, R167, c[0x0][0x27c], PT ;  /* 0x00009f00a7007a0c */ /* 0x000ff60003f06270 */
[----:B------:R-:W-:Y:S02]  /*3980*/  @!UPT UIADD3 URZ, URZ, URZ, URZ ;  /* 0x0000003f3f3ff290 */ /* 0x000fe4000fffe03f */
[----:B------:R1:W5:Y:S04]  /*3990*/  @!P0 LDG.E.64 R40, [R12.64+0x10] ;  /* 0x000010080c288981 */ /* 0x000368000c1e1b00 */
[----:B------:R1:W5:Y:S01]  /*39a0*/  @!P0 LDG.E.64 R8, [R10.64+0x10] ;  /* 0x000010080a088981 */ /* 0x000362000c1e1b00 */
        /* <DEDUP_REMOVED lines=15> */
[----:B------:R1:W5:Y:S02]  /*3aa0*/  @!P0 LDG.E.64 R24, [R10.64+0x50] ;  /* 0x000050080a188981 */ /* 0x000364000c1e1b00 */
.L_x_217:
[----:B------:R-:W-:Y:S05]  /*3ab0*/  BSYNC B0 ;  /* 0x0000000000007941 */ /* 0x000fea0003800000 */
.L_x_216:
[----:B------:R2:W3:Y:S04]  /*3ac0*/  SHFL.IDX PT, R55, R28, RZ, 0x1e1f ;  /* 0x001e1fff1c377589 */ /* 0x0004e800000e0000 */
[----:B------:R2:W4:Y:S01]  /*3ad0*/  SHFL.IDX PT, R54, R31, RZ, 0x1e1f ;  /* 0x001e1fff1f367589 */ /* 0x00052200000e0000 */
[----:B------:R-:W-:-:S05]  /*3ae0*/  @P4 BRA `(.L_x_218) ;  /* 0x000037f000004947 */ /* 0x000fca0003800000 */
[----:B-----5:R-:W-:Y:S01]  /*3af0*/  MOV R3, R47 ;  /* 0x0000002f00037202 */ /* 0x020fe20000000f00 */
[----:B-1----:R-:W-:Y:S01]  /*3b00*/  IMAD.MOV.U32 R11, RZ, RZ, R48 ;  /* 0x000000ffff0b7224 */ /* 0x002fe200078e0030 */
[----:B------:R-:W-:Y:S01]  /*3b10*/  ISETP.GE.AND P0, PT, R104, c[0x0][0x1d4], PT ;  /* 0x0000750068007a0c */ /* 0x000fe20003f06270 */
[----:B------:R-:W-:Y:S01]  /*3b20*/  IMAD.MOV.U32 R10, RZ, RZ, R49 ;  /* 0x000000ffff0a7224 */ /* 0x000fe200078e0031 */
[----:B------:R-:W-:Y:S01]  /*3b30*/  BSSY B0, `(.L_x_219) ;  /* 0x0000056000007945 */ /* 0x000fe20003800000 */
[----:B------:R-:W-:Y:S03]  /*3b40*/  IMAD.MOV.U32 R6, RZ, RZ, R46 ;  /* 0x000000ffff067224 */ /* 0x000fe600078e002e */
[----:B------:R-:W-:Y:S01]  /*3b50*/  PRMT R53, R11, 0x5410, R10 ;  /* 0x000054100b357816 */ /* 0x000fe2000000000a */
[----:B------:R-:W-:Y:S01]  /*3b60*/  IMAD.MOV.U32 R11, RZ, RZ, R44 ;  /* 0x000000ffff0b7224 */ /* 0x000fe200078e002c */
[----:B------:R-:W-:Y:S01]  /*3b70*/  PRMT R52, R6, 0x5410, R3 ;  /* 0x0000541006347816 */ /* 0x000fe20000000003 */
[----:B------:R-:W-:Y:S01]  /*3b80*/  IMAD.MOV.U32 R10, RZ, RZ, R45 ;  /* 0x000000ffff0a7224 */ /* 0x000fe200078e002d */
[----:B------:R-:W-:Y:S01]  /*3b90*/  MOV R6, R42 ;  /* 0x0000002a00067202 */ /* 0x000fe20000000f00 */
        /* <DEDUP_REMOVED lines=9> */
[----:B--2---:R-:W-:Y:S01]  /*3c30*/  PRMT R31, R6, 0x5410, R3 ;  /* 0x00005410061f7816 */ /* 0x004fe20000000003 */
[----:B------:R-:W-:Y:S01]  /*3c40*/  IMAD.MOV.U32 R6, RZ, RZ, R18 ;  /* 0x000000ffff067224 */ /* 0x000fe200078e0012 */
[----:B------:R-:W-:Y:S02]  /*3c50*/  MOV R11, R20 ;  /* 0x00000014000b7202 */ /* 0x000fe40000000f00 */
[----:B------:R-:W-:Y:S02]  /*3c60*/  MOV R3, R19 ;  /* 0x0000001300037202 */ /* 0x000fe40000000f00 */
[----:B------:R-:W-:Y:S01]  /*3c70*/  PRMT R28, R11, 0x5410, R10 ;  /* 0x000054100b1c7816 */ /* 0x000fe2000000000a */
[----:B------:R-:W-:Y:S01]  /*3c80*/  IMAD.MOV.U32 R11, RZ, RZ, R16 ;  /* 0x000000ffff0b7224 */ /* 0x000fe200078e0010 */
[----:B------:R-:W-:Y:S01]  /*3c90*/  PRMT R27, R6, 0x5410, R3 ;  /* 0x00005410061b7816 */ /* 0x000fe20000000003 */
[----:B------:R-:W-:Y:S01]  /*3ca0*/  IMAD.MOV.U32 R10, RZ, RZ, R17 ;  /* 0x000000ffff0a7224 */ /* 0x000fe200078e0011 */
[----:B------:R-:W-:Y:S01]  /*3cb0*/  MOV R6, R8 ;  /* 0x0000000800067202 */ /* 0x000fe20000000f00 */
[----:B------:R-:W-:Y:S03]  /*3cc0*/  IMAD.MOV.U32 R3, RZ, RZ, R9 ;  /* 0x000000ffff037224 */ /* 0x000fe600078e0009 */
[----:B------:R-:W-:Y:S02]  /*3cd0*/  PRMT R26, R11, 0x5410, R10 ;  /* 0x000054100b1a7816 */ /* 0x000fe4000000000a */
[----:B------:R-:W-:Y:S01]  /*3ce0*/  PRMT R23, R6, 0x5410, R3 ;  /* 0x0000541006177816 */ /* 0x000fe20000000003 */
[----:B------:R-:W-:-:S05]  /*3cf0*/  @P0 BRA `(.L_x_220) ;  /* 0x0000039000000947 */ /* 0x000fca0003800000 */
[C---:B----4-:R-:W-:Y:S01]  /*3d00*/  LEA R56, P0, R104.reuse, R54, 0x1 ;  /* 0x0000003668387211 */ /* 0x050fe200078008ff */
[----:B------:R-:W1:Y:S01]  /*3d10*/  LDS.128 R12, [R244+0x2400] ;  /* 0x00240000f40c7984 */ /* 0x000e620000000c00 */
[----:B------:R-:W-:Y:S01]  /*3d20*/  MOV R6, R4 ;  /* 0x0000000400067202 */ /* 0x000fe20000000f00 */
[----:B------:R-:W-:Y:S01]  /*3d30*/  IMAD.MOV.U32 R34, RZ, RZ, R32 ;  /* 0x000000ffff227224 */ /* 0x000fe200078e0020 */
[----:B---3--:R-:W-:Y:S02]  /*3d40*/  LEA.HI.X R57, R104, R55, R105, 0x1, P0 ;  /* 0x0000003768397211 */ /* 0x008fe400000f0c69 */
[----:B------:R-:W-:Y:S02]  /*3d50*/  ISETP.GE.AND P0, PT, R114, c[0x0][0x27c], PT ;  /* 0x00009f0072007a0c */ /* 0x000fe40003f06270 */
[----:B------:R-:W-:Y:S02]  /*3d60*/  MOV R22, R5 ;  /* 0x0000000500167202 */ /* 0x000fe40000000f00 */
[----:B------:R-:W-:Y:S09]  /*3d70*/  MOV R37, R33 ;  /* 0x0000002100257202 */ /* 0x000ff20000000f00 */
[--C-:B------:R-:W-:Y:S01]  /*3d80*/  @!P0 SHF.R.U64 R10, R4, 0x10, R5.reuse ;  /* 0x00000010040a8819 */ /* 0x100fe20000001205 */
[----:B------:R-:W-:Y:S01]  /*3d90*/  @!P0 HADD2.F32 R6, -RZ, R6.H0_H0 ;  /* 0x20000006ff068230 */ /* 0x000fe20000004100 */
[----:B------:R-:W-:Y:S01]  /*3da0*/  @!P0 SHF.R.U32.HI R11, RZ, 0x10, R5 ;  /* 0x00000010ff0b8819 */ /* 0x000fe20000011605 */
[----:B------:R-:W-:Y:S01]  /*3db0*/  @!P0 HADD2.F32 R22, -RZ, R22.H0_H0 ;  /* 0x20000016ff168230 */ /* 0x000fe20000004100 */
[--C-:B------:R-:W-:Y:S01]  /*3dc0*/  @!P0 SHF.R.U64 R36, R32, 0x10, R33.reuse ;  /* 0x0000001020248819 */ /* 0x100fe20000001221 */
[----:B------:R-:W-:Y:S01]  /*3dd0*/  @!P0 HADD2.F32 R10, -RZ, R10.H0_H0 ;  /* 0x2000000aff0a8230 */ /* 0x000fe20000004100 */
[----:B------:R-:W-:Y:S01]  /*3de0*/  @!P0 SHF.R.U32.HI R38, RZ, 0x10, R33 ;  /* 0x00000010ff268819 */ /* 0x000fe20000011621 */
[----:B------:R-:W-:Y:S02]  /*3df0*/  @!P0 HADD2.F32 R33, -RZ, R34.H0_H0 ;  /* 0x20000022ff218230 */ /* 0x000fe40000004100 */
[----:B------:R-:W-:Y:S02]  /*3e00*/  @!P0 HADD2.F32 R36, -RZ, R36.H0_H0 ;  /* 0x20000024ff248230 */ /* 0x000fe40000004100 */
[----:B------:R-:W-:Y:S02]  /*3e10*/  @!P0 HADD2.F32 R11, -RZ, R11.H0_H0 ;  /* 0x2000000bff0b8230 */ /* 0x000fe40000004100 */
[----:B------:R-:W-:Y:S01]  /*3e20*/  @!P0 HADD2.F32 R38, -RZ, R38.H0_H0 ;  /* 0x20000026ff268230 */ /* 0x000fe20000004100 */
[----:B-1----:R-:W-:Y:S02]  /*3e30*/  @!P0 MOV R3, R12 ;  /* 0x0000000c00038202 */ /* 0x002fe40000000f00 */
[----:B------:R-:W-:Y:S03]  /*3e40*/  @!P0 MOV R5, R13 ;  /* 0x0000000d00058202 */ /* 0x000fe60000000f00 */
[--C-:B------:R-:W-:Y:S02]  /*3e50*/  @!P0 HADD2.F32 R32, -RZ, R3.reuse.H1_H1 ;  /* 0x30000003ff208230 */ /* 0x100fe40000004100 */
[----:B------:R-:W-:Y:S02]  /*3e60*/  @!P0 HADD2.F32 R4, -RZ, R3.H0_H0 ;  /* 0x20000003ff048230 */ /* 0x000fe40000004100 */
[--C-:B------:R-:W-:Y:S01]  /*3e70*/  @!P0 HADD2.F32 R34, -RZ, R5.reuse.H1_H1 ;  /* 0x30000005ff228230 */ /* 0x100fe20000004100 */
[-C--:B------:R-:W-:Y:S01]  /*3e80*/  @!P0 FMUL.FTZ R58, R32, R6.reuse ;  /* 0x00000006203a8220 */ /* 0x080fe20000410000 */
[----:B------:R-:W-:Y:S01]  /*3e90*/  @!P0 HADD2.F32 R5, -RZ, R5.H0_H0 ;  /* 0x20000005ff058230 */ /* 0x000fe20000004100 */
[C---:B------:R-:W-:Y:S02]  /*3ea0*/  @!P0 FMUL.FTZ R3, R4.reuse, R6 ;  /* 0x0000000604038220 */ /* 0x040fe40000410000 */
[----:B------:R-:W-:Y:S02]  /*3eb0*/  @!P0 FFMA.FTZ R61, R4, R33, -R58 ;  /* 0x00000021043d8223 */ /* 0x000fe4000001083a */
[-C--:B------:R-:W-:Y:S02]  /*3ec0*/  @!P0 FMUL.FTZ R58, R34, R10.reuse ;  /* 0x0000000a223a8220 */ /* 0x080fe40000410000 */
[----:B------:R-:W-:Y:S02]  /*3ed0*/  @!P0 IMAD.MOV.U32 R6, RZ, RZ, R14 ;  /* 0x000000ffff068224 */ /* 0x000fe400078e000e */
[C---:B------:R-:W-:Y:S02]  /*3ee0*/  @!P0 FMUL.FTZ R4, R5.reuse, R10 ;  /* 0x0000000a05048220 */ /* 0x040fe40000410000 */
[-C--:B------:R-:W-:Y:S01]  /*3ef0*/  @!P0 FFMA.FTZ R60, R5, R36.reuse, -R58 ;  /* 0x00000024053c8223 */ /* 0x080fe2000001083a */
[----:B------:R-:W-:Y:S01]  /*3f00*/  @!P0 MOV R5, R15 ;  /* 0x0000000f00058202 */ /* 0x000fe20000000f00 */
[----:B------:R-:W-:Y:S01]  /*3f10*/  @!P0 FFMA.FTZ R3, R32, R33, R3 ;  /* 0x0000002120038223 */ /* 0x000fe20000010003 */
[--C-:B------:R-:W-:Y:S01]  /*3f20*/  @!P0 HADD2.F32 R32, -RZ, R6.reuse.H1_H1 ;  /* 0x30000006ff208230 */ /* 0x100fe20000004100 */
[----:B------:R-:W-:Y:S01]  /*3f30*/  @!P0 FFMA.FTZ R4, R34, R36, R4 ;  /* 0x0000002422048223 */ /* 0x000fe20000010004 */
[----:B------:R-:W-:Y:S02]  /*3f40*/  @!P0 HADD2.F32 R6, -RZ, R6.H0_H0 ;  /* 0x20000006ff068230 */ /* 0x000fe40000004100 */
[----:B------:R-:W-:Y:S01]  /*3f50*/  @!P0 HADD2.F32 R10, -RZ, R5.H0_H0 ;  /* 0x20000005ff0a8230 */ /* 0x000fe20000004100 */
[----:B------:R-:W-:Y:S01]  /*3f60*/  @!P0 FMUL.FTZ R59, R32, R22 ;  /* 0x00000016203b8220 */ /* 0x000fe20000410000 */
[----:B------:R-:W-:Y:S01]  /*3f70*/  @!P0 HADD2.F32 R33, -RZ, R37.H0_H0 ;  /* 0x20000025ff218230 */ /* 0x000fe20000004100 */
[----:B------:R-:W-:Y:S01]  /*3f80*/  @!P0 F2FP.PACK_AB R4, R4, R60 ;  /* 0x0000003c0404823e */ /* 0x000fe200000000ff */
[----:B------:R-:W-:Y:S01]  /*3f90*/  @!P0 HADD2.F32 R37, -RZ, R5.H1_H1 ;  /* 0x30000005ff258230 */ /* 0x000fe20000004100 */
[C---:B------:R-:W-:Y:S02]  /*3fa0*/  @!P0 FMUL.FTZ R5, R6.reuse, R22 ;  /* 0x0000001606058220 */ /* 0x040fe40000410000 */
[----:B------:R-:W-:Y:S02]  /*3fb0*/  @!P0 FFMA.FTZ R59, R6, R33, -R59 ;  /* 0x00000021063b8223 */ /* 0x000fe4000001083b */
[-C--:B------:R-:W-:Y:S02]  /*3fc0*/  @!P0 FMUL.FTZ R6, R10, R11.reuse ;  /* 0x0000000b0a068220 */ /* 0x080fe40000410000 */
[----:B------:R-:W-:Y:S02]  /*3fd0*/  @!P0 FMUL.FTZ R58, R37, R11 ;  /* 0x0000000b253a8220 */ /* 0x000fe40000410000 */
[----:B------:R-:W-:Y:S02]  /*3fe0*/  @!P0 FFMA.FTZ R5, R32, R33, R5 ;  /* 0x0000002120058223 */ /* 0x000fe40000010005 */
[-C--:B------:R-:W-:Y:S01]  /*3ff0*/  @!P0 FFMA.FTZ R58, R10, R38.reuse, -R58 ;  /* 0x000000260a3a8223 */ /* 0x080fe2000001083a */
[----:B------:R-:W-:Y:S01]  /*4000*/  @!P0 F2FP.PACK_AB R10, R3, R61 ;  /* 0x0000003d030a823e */ /* 0x000fe200000000ff */
[----:B------:R-:W-:Y:S01]  /*4010*/  @!P0 FFMA.FTZ R6, R37, R38, R6 ;  /* 0x0000002625068223 */ /* 0x000fe20000010006 */
[----:B------:R-:W-:Y:S01]  /*4020*/  @!P0 F2FP.PACK_AB R5, R5, R59 ;  /* 0x0000003b0505823e */ /* 0x000fe200000000ff */
[----:B------:R-:W-:Y:S01]  /*4030*/  @!P0 IMAD.MOV.U32 R13, RZ, RZ, R4 ;  /* 0x000000ffff0d8224 */ /* 0x000fe200078e0004 */
[----:B------:R-:W-:Y:S02]  /*4040*/  @!P0 MOV R12, R10 ;  /* 0x0000000a000c8202 */ /* 0x000fe40000000f00 */
[----:B------:R-:W-:Y:S02]  /*4050*/  @!P0 F2FP.PACK_AB R3, R6, R58 ;  /* 0x0000003a0603823e */ /* 0x000fe400000000ff */
[----:B------:R-:W-:Y:S02]  /*4060*/  @!P0 MOV R14, R5 ;  /* 0x00000005000e8202 */ /* 0x000fe40000000f00 */
[----:B------:R-:W-:Y:S05]  /*4070*/  @!P0 MOV R15, R3 ;  /* 0x00000003000f8202 */ /* 0x000fea0000000f00 */
[----:B------:R1:W-:Y:S02]  /*4080*/  ST.E.128 [R56.64], R12 ;  /* 0x0000000c38007985 */ /* 0x0003e4000c101d08 */
.L_x_220:
[----:B------:R-:W-:Y:S05]  /*4090*/  BSYNC B0 ;  /* 0x0000000000007941 */ /* 0x000fea0003800000 */
.L_x_219:
[----:B------:R-:W-:Y:S01]  /*40a0*/  ISETP.GE.AND P0, PT, R30, c[0x0][0x1d4], PT ;  /* 0x000075001e007a0c */ /* 0x000fe20003f06270 */
[----:B------:R-:W-:Y:S01]  /*40b0*/  @!UPT UIADD3 URZ, URZ, URZ, URZ ;  /* 0x0000003f3f3ff290 */ /* 0x000fe2000fffe03f */
[----:B------:R-:W-:Y:S11]  /*40c0*/  BSSY B0, `(.L_x_221) ;  /* 0x000003a000007945 */ /* 0x000ff60003800000 */
[----:B------:R-:W-:-:S05]  /*40d0*/  @P0 BRA `(.L_x_222) ;  /* 0x0000038000000947 */ /* 0x000fca0003800000 */
[----:B------:R-:W2:Y:S04]  /*40e0*/  LDL R3, [R1+0x8] ;  /* 0x0000080001037983 */ /* 0x000ea80000100800 */
[----:B-1----:R-:W1:Y:S01]  /*40f0*/  LDS.128 R12, [R245+0x2400] ;  /* 0x00240000f50c7984 */ /* 0x002e620000000c00 */
[----:B--2---:R-:W-:Y:S04]  /*4100*/  SHF.L.U32 R3, R3, 0x3, RZ ;  /* 0x0000000303037819 */ /* 0x004fe800000006ff */
[C---:B----4-:R-:W-:Y:S04]  /*4110*/  LEA R36, P0, R3.reuse, R54, 0x1 ;  /* 0x0000003603247211 */ /* 0x050fe800078008ff */
[----:B---3--:R-:W-:Y:S02]  /*4120*/  LEA.HI.X.SX32 R37, R3, R55, 0x1, P0 ;  /* 0x0000003703257211 */ /* 0x008fe400000f0eff */
[----:B------:R-:W-:Y:S11]  /*4130*/  ISETP.GE.AND P0, PT, R167, c[0x0][0x27c], PT ;  /* 0x00009f00a7007a0c */ /* 0x000ff60003f06270 */
[----:B------:R-:W-:Y:S02]  /*4140*/  @!UPT UIADD3 URZ, URZ, URZ, URZ ;  /* 0x0000003f3f3ff290 */ /* 0x000fe4000fffe03f */
[----:B-1----:R-:W-:Y:S01]  /*4150*/  @!P0 MOV R4, R12 ;  /* 0x0000000c00048202 */ /* 0x002fe20000000f00 */
[----:B------:R-:W-:Y:S01]  /*4160*/  @!P0 HADD2.F32 R3, -RZ, R23.H0_H0 ;  /* 0x20000017ff038230 */ /* 0x000fe20000004100 */
[----:B------:R-:W-:Y:S01]  /*4170*/  @!P0 MOV R5, R13 ;  /* 0x0000000d00058202 */ /* 0x000fe20000000f00 */
[----:B------:R-:W-:Y:S01]  /*4180*/  @!P0 HADD2.F32 R10, -RZ, R39.H0_H0 ;  /* 0x20000027ff0a8230 */ /* 0x000fe20000004100 */
[----:B------:R-:W-:Y:S01]  /*4190*/  @!P0 SHF.R.U64 R6, R8, 0x10, R9 ;  /* 0x0000001008068819 */ /* 0x000fe20000001209 */
[--C-:B------:R-:W-:Y:S01]  /*41a0*/  @!P0 HADD2.F32 R8, -RZ, R4.reuse.H1_H1 ;  /* 0x30000004ff088230 */ /* 0x100fe20000004100 */
[--C-:B------:R-:W-:Y:S01]  /*41b0*/  @!P0 SHF.R.U64 R22, R40, 0x10, R41.reuse ;  /* 0x0000001028168819 */ /* 0x100fe20000001229 */
[----:B------:R-:W-:Y:S01]  /*41c0*/  @!P0 HADD2.F32 R4, -RZ, R4.H0_H0 ;  /* 0x20000004ff048230 */ /* 0x000fe20000004100 */
[----:B------:R-:W-:Y:S01]  /*41d0*/  @!P0 SHF.R.U32.HI R34, RZ, 0x10, R41 ;  /* 0x00000010ff228819 */ /* 0x000fe20000011629 */
[----:B------:R-:W-:Y:S01]  /*41e0*/  @!P0 HADD2.F32 R6, -RZ, R6.H0_H0 ;  /* 0x20000006ff068230 */ /* 0x000fe20000004100 */
[-C--:B------:R-:W-:Y:S01]  /*41f0*/  @!P0 FMUL.FTZ R32, R8, R3.reuse ;  /* 0x0000000308208220 */ /* 0x080fe20000410000 */
[--C-:B------:R-:W-:Y:S01]  /*4200*/  @!P0 HADD2.F32 R11, -RZ, R5.reuse.H1_H1 ;  /* 0x30000005ff0b8230 */ /* 0x100fe20000004100 */
[C---:B------:R-:W-:Y:S01]  /*4210*/  @!P0 FMUL.FTZ R3, R4.reuse, R3 ;  /* 0x0000000304038220 */ /* 0x040fe20000410000 */
[----:B------:R-:W-:Y:S01]  /*4220*/  @!P0 HADD2.F32 R5, -RZ, R5.H0_H0 ;  /* 0x20000005ff058230 */ /* 0x000fe20000004100 */
[-C--:B------:R-:W-:Y:S01]  /*4230*/  @!P0 FFMA.FTZ R41, R4, R10.reuse, -R32 ;  /* 0x0000000a04298223 */ /* 0x080fe20000010820 */
[----:B------:R-:W-:Y:S01]  /*4240*/  @!P0 HADD2.F32 R22, -RZ, R22.H0_H0 ;  /* 0x20000016ff168230 */ /* 0x000fe20000004100 */
[----:B------:R-:W-:Y:S01]  /*4250*/  @!P0 FFMA.FTZ R3, R8, R10, R3 ;  /* 0x0000000a08038223 */ /* 0x000fe20000010003 */
[----:B------:R-:W-:Y:S01]  /*4260*/  @!P0 HADD2.F32 R34, -RZ, R34.H0_H0 ;  /* 0x20000022ff228230 */ /* 0x000fe20000004100 */
[----:B------:R-:W-:Y:S01]  /*4270*/  @!P0 IMAD.MOV.U32 R8, RZ, RZ, R14 ;  /* 0x000000ffff088224 */ /* 0x000fe200078e000e */
[----:B------:R-:W-:Y:S01]  /*4280*/  @!P0 SHF.R.U32.HI R9, RZ, 0x10, R9 ;  /* 0x00000010ff098819 */ /* 0x000fe20000011609 */
[-C--:B------:R-:W-:Y:S02]  /*4290*/  @!P0 FMUL.FTZ R32, R11, R6.reuse ;  /* 0x000000060b208220 */ /* 0x080fe40000410000 */
[C---:B------:R-:W-:Y:S01]  /*42a0*/  @!P0 FMUL.FTZ R4, R5.reuse, R6 ;  /* 0x0000000605048220 */ /* 0x040fe20000410000 */
[----:B------:R-:W-:Y:S01]  /*42b0*/  @!P0 MOV R6, R15 ;  /* 0x0000000f00068202 */ /* 0x000fe20000000f00 */
[-C--:B------:R-:W-:Y:S01]  /*42c0*/  @!P0 FFMA.FTZ R40, R5, R22.reuse, -R32 ;  /* 0x0000001605288223 */ /* 0x080fe20000010820 */
[----:B------:R-:W-:Y:S01]  /*42d0*/  @!P0 HADD2.F32 R5, -RZ, R23.H1_H1 ;  /* 0x30000017ff058230 */ /* 0x000fe20000004100 */
[----:B------:R-:W-:Y:S01]  /*42e0*/  @!P0 FFMA.FTZ R4, R11, R22, R4 ;  /* 0x000000160b048223 */ /* 0x000fe20000010004 */
[--C-:B------:R-:W-:Y:S02]  /*42f0*/  @!P0 HADD2.F32 R23, -RZ, R8.reuse.H1_H1 ;  /* 0x30000008ff178230 */ /* 0x100fe40000004100 */
[----:B------:R-:W-:Y:S02]  /*4300*/  @!P0 HADD2.F32 R10, -RZ, R9.H0_H0 ;  /* 0x20000009ff0a8230 */ /* 0x000fe40000004100 */
[----:B------:R-:W-:Y:S01]  /*4310*/  @!P0 HADD2.F32 R9, -RZ, R8.H0_H0 ;  /* 0x20000008ff098230 */ /* 0x000fe20000004100 */
[----:B------:R-:W-:Y:S01]  /*4320*/  @!P0 F2FP.PACK_AB R4, R4, R40 ;  /* 0x000000280404823e */ /* 0x000fe200000000ff */
[--C-:B------:R-:W-:Y:S02]  /*4330*/  @!P0 HADD2.F32 R8, -RZ, R6.reuse.H0_H0 ;  /* 0x20000006ff088230 */ /* 0x100fe40000004100 */
[----:B------:R-:W-:Y:S02]  /*4340*/  @!P0 HADD2.F32 R32, -RZ, R39.H1_H1 ;  /* 0x30000027ff208230 */ /* 0x000fe40000004100 */
[----:B------:R-:W-:Y:S01]  /*4350*/  @!P0 IMAD.MOV.U32 R13, RZ, RZ, R4 ;  /* 0x000000ffff0d8224 */ /* 0x000fe200078e0004 */
[----:B------:R-:W-:Y:S01]  /*4360*/  @!P0 HADD2.F32 R33, -RZ, R6.H1_H1 ;  /* 0x30000006ff218230 */ /* 0x000fe20000004100 */
[-C--:B------:R-:W-:Y:S02]  /*4370*/  @!P0 FMUL.FTZ R6, R23, R5.reuse ;  /* 0x0000000517068220 */ /* 0x080fe40000410000 */
[C---:B------:R-:W-:Y:S02]  /*4380*/  @!P0 FMUL.FTZ R5, R9.reuse, R5 ;  /* 0x0000000509058220 */ /* 0x040fe40000410000 */
[----:B------:R-:W-:Y:S02]  /*4390*/  @!P0 FFMA.FTZ R9, R9, R32, -R6 ;  /* 0x0000002009098223 */ /* 0x000fe40000010806 */
[CC--:B------:R-:W-:Y:S02]  /*43a0*/  @!P0 FMUL.FTZ R6, R8.reuse, R10.reuse ;  /* 0x0000000a08068220 */ /* 0x0c0fe40000410000 */
[----:B------:R-:W-:Y:S02]  /*43b0*/  @!P0 FMUL.FTZ R38, R33, R10 ;  /* 0x0000000a21268220 */ /* 0x000fe40000410000 */
[----:B------:R-:W-:Y:S02]  /*43c0*/  @!P0 FFMA.FTZ R5, R23, R32, R5 ;  /* 0x0000002017058223 */ /* 0x000fe40000010005 */
[-C--:B------:R-:W-:Y:S01]  /*43d0*/  @!P0 FFMA.FTZ R38, R8, R34.reuse, -R38 ;  /* 0x0000002208268223 */ /* 0x080fe20000010826 */
[----:B------:R-:W-:Y:S01]  /*43e0*/  @!P0 F2FP.PACK_AB R8, R3, R41 ;  /* 0x000000290308823e */ /* 0x000fe200000000ff */
[----:B------:R-:W-:Y:S01]  /*43f0*/  @!P0 FFMA.FTZ R6, R33, R34, R6 ;  /* 0x0000002221068223 */ /* 0x000fe20000010006 */
[----:B------:R-:W-:Y:S02]  /*4400*/  @!P0 F2FP.PACK_AB R5, R5, R9 ;  /* 0x000000090505823e */ /* 0x000fe400000000ff */
[----:B------:R-:W-:Y:S02]  /*4410*/  @!P0 MOV R12, R8 ;  /* 0x00000008000c8202 */ /* 0x000fe40000000f00 */
[----:B------:R-:W-:Y:S02]  /*4420*/  @!P0 F2FP.PACK_AB R3, R6, R38 ;  /* 0x000000260603823e */ /* 0x000fe400000000ff */
[----:B------:R-:W-:Y:S02]  /*4430*/  @!P0 MOV R14, R5 ;  /* 0x00000005000e8202 */ /* 0x000fe40000000f00 */
[----:B------:R-:W-:Y:S05]  /*4440*/  @!P0 MOV R15, R3 ;  /* 0x00000003000f8202 */ /* 0x000fea0000000f00 */
[----:B------:R1:W-:Y:S02]  /*4450*/  ST.E.128 [R36.64], R12 ;  /* 0x0000000c24007985 */ /* 0x0003e4000c101d08 */
.L_x_222:
[----:B------:R-:W-:Y:S05]  /*4460*/  BSYNC B0 ;  /* 0x0000000000007941 */ /* 0x000fea0003800000 */
.L_x_221:
[----:B------:R-:W-:Y:S01]  /*4470*/  ISETP.GE.AND P0, PT, R29, c[0x0][0x1d4], PT ;  /* 0x000075001d007a0c */ /* 0x000fe20003f06270 */
[----:B------:R-:W-:Y:S01]  /*4480*/  @!UPT UIADD3 URZ, URZ, URZ, URZ ;  /* 0x0000003f3f3ff290 */ /* 0x000fe2000fffe03f */
[----:B------:R-:W-:Y:S11]  /*4490*/  BSSY B0, `(.L_x_223) ;  /* 0x000003c000007945 */ /* 0x000ff60003800000 */
[----:B------:R-:W-:-:S05]  /*44a0*/  @P0 BRA `(.L_x_224) ;  /* 0x000003a000000947 */ /* 0x000fca0003800000 */
[----:B---3--:R-:W-:Y:S01]  /*44b0*/  IMAD.MOV.U32 R5, RZ, RZ, R55 ;  /* 0x000000ffff057224 */ /* 0x008fe200078e0037 */
[----:B----4-:R-:W-:Y:S01]  /*44c0*/  MOV R4, R54 ;  /* 0x0000003600047202 */ /* 0x010fe20000000f00 */
[----:B------:R-:W2:Y:S04]  /*44d0*/  LDL R3, [R1+0x4] ;  /* 0x0000040001037983 */ /* 0x000ea80000100800 */
[----:B------:R-:W3:Y:S01]  /*44e0*/  LDS.128 R8, [R244+0x3000] ;  /* 0x00300000f4087984 */ /* 0x000ee20000000c00 */
[----:B--2---:R-:W-:Y:S04]  /*44f0*/  SHF.L.U32 R3, R3, 0x3, RZ ;  /* 0x0000000303037819 */ /* 0x004fe800000006ff */
[C---:B-1----:R-:W-:Y:S04]  /*4500*/  LEA R36, P0, R3.reuse, R4, 0x1 ;  /* 0x0000000403247211 */ /* 0x042fe800078008ff */
[----:B------:R-:W-:Y:S02]  /*4510*/  LEA.HI.X.SX32 R37, R3, R5, 0x1, P0 ;  /* 0x0000000503257211 */ /* 0x000fe400000f0eff */
[----:B------:R-:W-:Y:S11]  /*4520*/  ISETP.GE.AND P0, PT, R164, c[0x0][0x27c], PT ;  /* 0x00009f00a4007a0c */ /* 0x000ff60003f06270 */
[----:B------:R-:W-:Y:S02]  /*4530*/  @!UPT UIADD3 URZ, URZ, URZ, URZ ;  /* 0x0000003f3f3ff290 */ /* 0x000fe4000fffe03f */
[----:B---3--:R-:W-:Y:S01]  /*4540*/  @!P0 MOV R4, R8 ;  /* 0x0000000800048202 */ /* 0x008fe20000000f00 */
[----:B------:R-:W-:Y:S01]  /*4550*/  @!P0 HADD2.F32 R3, -RZ, R26.H0_H0 ;  /* 0x2000001aff038230 */ /* 0x000fe20000004100 */
[----:B------:R-:W-:Y:S01]  /*4560*/  @!P0 MOV R5, R9 ;  /* 0x0000000900058202 */ /* 0x000fe20000000f00 */
[----:B------:R-:W-:Y:S01]  /*4570*/  @!P0 HADD2.F32 R14, -RZ, R50.H0_H0 ;  /* 0x20000032ff0e8230 */ /* 0x000fe20000004100 */
[----:B------:R-:W-:Y:S01]  /*4580*/  @!P0 SHF.R.U64 R6, R16, 0x10, R17 ;  /* 0x0000001010068819 */ /* 0x000fe20000001211 */
[--C-:B------:R-:W-:Y:S01]  /*4590*/  @!P0 HADD2.F32 R12, -RZ, R4.reuse.H1_H1 ;  /* 0x30000004ff0c8230 */ /* 0x100fe20000004100 */
[----:B------:R-:W-:Y:S01]  /*45a0*/  @!P0 SHF.R.U64 R16, R42, 0x10, R43 ;  /* 0x000000102a108819 */ /* 0x000fe2000000122b */
        /* <DEDUP_REMOVED lines=12> */
[----:B------:R-:W-:Y:S01]  /*4670*/  @!P0 HADD2.F32 R22, -RZ, R50.H1_H1 ;  /* 0x30000032ff168230 */ /* 0x000fe20000004100 */
[-C--:B------:R-:W-:Y:S01]  /*4680*/  @!P0 FMUL.FTZ R17, R15, R6.reuse ;  /* 0x000000060f118220 */ /* 0x080fe20000410000 */
[----:B------:R-:W-:Y:S01]  /*4690*/  @!P0 SHF.R.U32.HI R32, RZ, 0x10, R43 ;  /* 0x00000010ff208819 */ /* 0x000fe2000001162b */
[C---:B------:R-:W-:Y:S01]  /*46a0*/  @!P0 FMUL.FTZ R4, R5.reuse, R6 ;  /* 0x0000000605048220 */ /* 0x040fe20000410000 */
[----:B------:R-:W-:Y:S01]  /*46b0*/  @!P0 MOV R6, R11 ;  /* 0x0000000b00068202 */ /* 0x000fe20000000f00 */
[-C--:B------:R-:W-:Y:S01]  /*46c0*/  @!P0 FFMA.FTZ R33, R5, R16.reuse, -R17 ;  /* 0x0000001005218223 */ /* 0x080fe20000010811 */
[----:B------:R-:W-:Y:S01]  /*46d0*/  @!P0 HADD2.F32 R17, -RZ, R12.H1_H1 ;  /* 0x3000000cff118230 */ /* 0x000fe20000004100 */
[----:B------:R-:W-:Y:S01]  /*46e0*/  @!P0 FFMA.FTZ R4, R15, R16, R4 ;  /* 0x000000100f048223 */ /* 0x000fe20000010004 */
[----:B------:R-:W-:Y:S02]  /*46f0*/  @!P0 HADD2.F32 R5, -RZ, R26.H1_H1 ;  /* 0x3000001aff058230 */ /* 0x000fe40000004100 */
[----:B------:R-:W-:Y:S02]  /*4700*/  @!P0 HADD2.F32 R13, -RZ, R12.H0_H0 ;  /* 0x2000000cff0d8230 */ /* 0x000fe40000004100 */
[--C-:B------:R-:W-:Y:S01]  /*4710*/  @!P0 HADD2.F32 R12, -RZ, R6.reuse.H0_H0 ;  /* 0x20000006ff0c8230 */ /* 0x100fe20000004100 */
[----:B------:R-:W-:Y:S01]  /*4720*/  @!P0 F2FP.PACK_AB R4, R4, R33 ;  /* 0x000000210404823e */ /* 0x000fe200000000ff */
[----:B------:R-:W-:Y:S01]  /*4730*/  @!P0 HADD2.F32 R23, -RZ, R6.H1_H1 ;  /* 0x30000006ff178230 */ /* 0x000fe20000004100 */
[-C--:B------:R-:W-:Y:S01]  /*4740*/  @!P0 FMUL.FTZ R6, R17, R5.reuse ;  /* 0x0000000511068220 */ /* 0x080fe20000410000 */
[----:B------:R-:W-:Y:S01]  /*4750*/  @!P0 HADD2.F32 R26, -RZ, R32.H0_H0 ;  /* 0x20000020ff1a8230 */ /* 0x000fe20000004100 */
[----:B------:R-:W-:Y:S02]  /*4760*/  @!P0 FMUL.FTZ R5, R13, R5 ;  /* 0x000000050d058220 */ /* 0x000fe40000410000 */
[----:B------:R-:W-:Y:S02]  /*4770*/  @!P0 FMUL.FTZ R32, R23, R14 ;  /* 0x0000000e17208220 */ /* 0x000fe40000410000 */
[----:B------:R-:W-:Y:S02]  /*4780*/  @!P0 FFMA.FTZ R13, R13, R22, -R6 ;  /* 0x000000160d0d8223 */ /* 0x000fe40000010806 */
[C---:B------:R-:W-:Y:S02]  /*4790*/  @!P0 FMUL.FTZ R6, R12.reuse, R14 ;  /* 0x0000000e0c068220 */ /* 0x040fe40000410000 */
[----:B------:R-:W-:Y:S02]  /*47a0*/  @!P0 FFMA.FTZ R5, R17, R22, R5 ;  /* 0x0000001611058223 */ /* 0x000fe40000010005 */
[----:B------:R-:W-:Y:S01]  /*47b0*/  @!P0 FFMA.FTZ R32, R12, R26, -R32 ;  /* 0x0000001a0c208223 */ /* 0x000fe20000010820 */
        /* <DEDUP_REMOVED lines=9> */
.L_x_224:
[----:B------:R-:W-:Y:S05]  /*4850*/  BSYNC B0 ;  /* 0x0000000000007941 */ /* 0x000fea0003800000 */
.L_x_223:
[----:B------:R-:W-:Y:S01]  /*4860*/  ISETP.GE.AND P0, PT, R248, c[0x0][0x1d4], PT ;  /* 0x00007500f8007a0c */ /* 0x000fe20003f06270 */
[----:B------:R-:W-:Y:S01]  /*4870*/  @!UPT UIADD3 URZ, URZ, URZ, URZ ;  /* 0x0000003f3f3ff290 */ /* 0x000fe2000fffe03f */
[----:B------:R-:W-:Y:S11]  /*4880*/  BSSY B0, `(.L_x_225) ;  /* 0x0000039000007945 */ /* 0x000ff60003800000 */
[----:B------:R-:W-:-:S05]  /*4890*/  @P0 BRA `(.L_x_226) ;  /* 0x0000037000000947 */ /* 0x000fca0003800000 */
[C---:B----4-:R-:W-:Y:S01]  /*48a0*/  LEA R32, P0, R248.reuse, R54, 0x1 ;  /* 0x00000036f8207211 */ /* 0x050fe200078008ff */
[----:B------:R-:W2:Y:S04]  /*48b0*/  LDL R3, [R1+0x24] ;  /* 0x0000240001037983 */ /* 0x000ea80000100800 */
[----:B-1----:R-:W1:Y:S01]  /*48c0*/  LDS.128 R8, [R245+0x3000] ;  /* 0x00300000f5087984 */ /* 0x002e620000000c00 */
[----:B--23--:R-:W-:Y:S02]  /*48d0*/  LEA.HI.X R33, R248, R55, R3, 0x1, P0 ;  /* 0x00000037f8217211 */ /* 0x00cfe400000f0c03 */
[----:B------:R-:W-:Y:S11]  /*48e0*/  ISETP.GE.AND P0, PT, R166, c[0x0][0x27c], PT ;  /* 0x00009f00a6007a0c */ /* 0x000ff60003f06270 */
[----:B------:R-:W-:Y:S02]  /*48f0*/  @!UPT UIADD3 URZ, URZ, URZ, URZ ;  /* 0x0000003f3f3ff290 */ /* 0x000fe4000fffe03f */
[----:B------:R-:W-:Y:S01]  /*4900*/  @!P0 HADD2.F32 R3, -RZ, R27.H0_H0 ;  /* 0x2000001bff038230 */ /* 0x000fe20000004100 */
[----:B-1----:R-:W-:Y:S01]  /*4910*/  @!P0 MOV R4, R8 ;  /* 0x0000000800048202 */ /* 0x002fe20000000f00 */
[----:B------:R-:W-:Y:S01]  /*4920*/  @!P0 HADD2.F32 R13, -RZ, R51.H0_H0 ;  /* 0x20000033ff0d8230 */ /* 0x000fe20000004100 */
[----:B------:R-:W-:Y:S02]  /*4930*/  @!P0 MOV R5, R9 ;  /* 0x0000000900058202 */ /* 0x000fe40000000f00 */
        /* <DEDUP_REMOVED lines=13> */
[----:B------:R-:W-:Y:S01]  /*4a10*/  @!P0 MOV R12, R10 ;  /* 0x0000000a000c8202 */ /* 0x000fe20000000f00 */
[-C--:B------:R-:W-:Y:S01]  /*4a20*/  @!P0 FMUL.FTZ R17, R15, R6.reuse ;  /* 0x000000060f118220 */ /* 0x080fe20000410000 */
[----:B------:R-:W-:Y:S01]  /*4a30*/  @!P0 HADD2.F32 R18, -RZ, R51.H1_H1 ;  /* 0x30000033ff128230 */ /* 0x000fe20000004100 */
[C---:B------:R-:W-:Y:S01]  /*4a40*/  @!P0 FMUL.FTZ R4, R5.reuse, R6 ;  /* 0x0000000605048220 */ /* 0x040fe20000410000 */
[----:B------:R-:W-:Y:S01]  /*4a50*/  @!P0 MOV R6, R11 ;  /* 0x0000000b00068202 */ /* 0x000fe20000000f00 */
[-C--:B------:R-:W-:Y:S01]  /*4a60*/  @!P0 FFMA.FTZ R26, R5, R16.reuse, -R17 ;  /* 0x00000010051a8223 */ /* 0x080fe20000010811 */
[----:B------:R-:W-:Y:S01]  /*4a70*/  @!P0 SHF.R.U32.HI R22, RZ, 0x10, R45 ;  /* 0x00000010ff168819 */ /* 0x000fe2000001162d */
[----:B------:R-:W-:Y:S01]  /*4a80*/  @!P0 FFMA.FTZ R4, R15, R16, R4 ;  /* 0x000000100f048223 */ /* 0x000fe20000010004 */
[--C-:B------:R-:W-:Y:S02]  /*4a90*/  @!P0 HADD2.F32 R17, -RZ, R12.reuse.H1_H1 ;  /* 0x3000000cff118230 */ /* 0x100fe40000004100 */
[----:B------:R-:W-:Y:S02]  /*4aa0*/  @!P0 HADD2.F32 R5, -RZ, R27.H1_H1 ;  /* 0x3000001bff058230 */ /* 0x000fe40000004100 */
[----:B------:R-:W-:Y:S01]  /*4ab0*/  @!P0 F2FP.PACK_AB R4, R4, R26 ;  /* 0x0000001a0404823e */ /* 0x000fe200000000ff */
[----:B------:R-:W-:Y:S02]  /*4ac0*/  @!P0 HADD2.F32 R13, -RZ, R12.H0_H0 ;  /* 0x2000000cff0d8230 */ /* 0x000fe40000004100 */
[----:B------:R-:W-:Y:S01]  /*4ad0*/  @!P0 HADD2.F32 R12, -RZ, R6.H0_H0 ;  /* 0x20000006ff0c8230 */ /* 0x000fe20000004100 */
[----:B------:R-:W-:Y:S01]  /*4ae0*/  @!P0 MOV R9, R4 ;  /* 0x0000000400098202 */ /* 0x000fe20000000f00 */
[----:B------:R-:W-:Y:S02]  /*4af0*/  @!P0 HADD2.F32 R14, -RZ, R14.H0_H0 ;  /* 0x2000000eff0e8230 */ /* 0x000fe40000004100 */
[----:B------:R-:W-:Y:S01]  /*4b00*/  @!P0 HADD2.F32 R19, -RZ, R6.H1_H1 ;  /* 0x30000006ff138230 */ /* 0x000fe20000004100 */
[-C--:B------:R-:W-:Y:S01]  /*4b10*/  @!P0 FMUL.FTZ R6, R17, R5.reuse ;  /* 0x0000000511068220 */ /* 0x080fe20000410000 */
[----:B------:R-:W-:Y:S01]  /*4b20*/  @!P0 HADD2.F32 R22, -RZ, R22.H0_H0 ;  /* 0x20000016ff168230 */ /* 0x000fe20000004100 */
[C---:B------:R-:W-:Y:S02]  /*4b30*/  @!P0 FMUL.FTZ R5, R13.reuse, R5 ;  /* 0x000000050d058220 */ /* 0x040fe40000410000 */
[----:B------:R-:W-:Y:S02]  /*4b40*/  @!P0 FFMA.FTZ R13, R13, R18, -R6 ;  /* 0x000000120d0d8223 */ /* 0x000fe40000010806 */
[CC--:B------:R-:W-:Y:S02]  /*4b50*/  @!P0 FMUL.FTZ R6, R12.reuse, R14.reuse ;  /* 0x0000000e0c068220 */ /* 0x0c0fe40000410000 */
[----:B------:R-:W-:Y:S02]  /*4b60*/  @!P0 FMUL.FTZ R23, R19, R14 ;  /* 0x0000000e13178220 */ /* 0x000fe40000410000 */
[----:B------:R-:W-:Y:S02]  /*4b70*/  @!P0 FFMA.FTZ R5, R17, R18, R5 ;  /* 0x0000001211058223 */ /* 0x000fe40000010005 */
[----:B------:R-:W-:Y:S01]  /*4b80*/  @!P0 FFMA.FTZ R23, R12, R22, -R23 ;  /* 0x000000160c178223 */ /* 0x000fe20000010817 */
        /* <DEDUP_REMOVED lines=8> */
.L_x_226:
[----:B------:R-:W-:Y:S05]  /*4c10*/  BSYNC B0 ;  /* 0x0000000000007941 */ /* 0x000fea0003800000 */
.L_x_225:
        /* <DEDUP_REMOVED lines=12> */
[--C-:B------:R-:W-:Y:S01]  /*4ce0*/  @!P0 HADD2.F32 R13, -RZ, R52.reuse.H0_H0 ;  /* 0x20000034ff0d8230 */ /* 0x100fe20000004100 */
[----:B------:R-:W-:Y:S01]  /*4cf0*/  @!P0 MOV R5, R9 ;  /* 0x0000000900058202 */ /* 0x000fe20000000f00 */
[----:B------:R-:W-:Y:S01]  /*4d00*/  @!P0 HADD2.F32 R18, -RZ, R52.H1_H1 ;  /* 0x30000034ff128230 */ /* 0x000fe20000004100 */
        /* <DEDUP_REMOVED lines=15> */
[----:B------:R-:W-:Y:S01]  /*4e00*/  @!P0 HADD2.F32 R14, -RZ, R14.H0_H0 ;  /* 0x2000000eff0e8230 */ /* 0x000fe20000004100 */
[C---:B------:R-:W-:Y:S01]  /*4e10*/  @!P0 FMUL.FTZ R4, R5.reuse, R6 ;  /* 0x0000000605048220 */ /* 0x040fe20000410000 */
[----:B------:R-:W-:Y:S01]  /*4e20*/  @!P0 MOV R6, R11 ;  /* 0x0000000b00068202 */ /* 0x000fe20000000f00 */
[-C--:B------:R-:W-:Y:S01]  /*4e30*/  @!P0 FFMA.FTZ R26, R5, R16.reuse, -R17 ;  /* 0x00000010051a8223 */ /* 0x080fe20000010811 */
[----:B------:R-:W-:Y:S01]  /*4e40*/  @!P0 SHF.R.U32.HI R20, RZ, 0x10, R47 ;  /* 0x00000010ff148819 */ /* 0x000fe2000001162f */
[----:B------:R-:W-:Y:S01]  /*4e50*/  @!P0 FFMA.FTZ R4, R15, R16, R4 ;  /* 0x000000100f048223 */ /* 0x000fe20000010004 */
[----:B------:R-:W-:Y:S02]  /*4e60*/  @!P0 HADD2.F32 R17, -RZ, R12.H1_H1 ;  /* 0x3000000cff118230 */ /* 0x000fe40000004100 */
[----:B------:R-:W-:Y:S02]  /*4e70*/  @!P0 HADD2.F32 R5, -RZ, R28.H1_H1 ;  /* 0x3000001cff058230 */ /* 0x000fe40000004100 */
[----:B------:R-:W-:Y:S01]  /*4e80*/  @!P0 F2FP.PACK_AB R4, R4, R26 ;  /* 0x0000001a0404823e */ /* 0x000fe200000000ff */
[----:B------:R-:W-:Y:S02]  /*4e90*/  @!P0 HADD2.F32 R13, -RZ, R12.H0_H0 ;  /* 0x2000000cff0d8230 */ /* 0x000fe40000004100 */
[--C-:B------:R-:W-:Y:S01]  /*4ea0*/  @!P0 HADD2.F32 R12, -RZ, R6.reuse.H0_H0 ;  /* 0x20000006ff0c8230 */ /* 0x100fe20000004100 */
[----:B------:R-:W-:Y:S01]  /*4eb0*/  @!P0 MOV R9, R4 ;  /* 0x0000000400098202 */ /* 0x000fe20000000f00 */
        /* <DEDUP_REMOVED lines=17> */
.L_x_228:
[----:B------:R-:W-:Y:S05]  /*4fd0*/  BSYNC B0 ;  /* 0x0000000000007941 */ /* 0x000fea0003800000 */
.L_x_227:
[----:B------:R-:W-:Y:S11]  /*4fe0*/  ISETP.GE.AND P0, PT, R246, c[0x0][0x1d4], PT ;  /* 0x00007500f6007a0c */ /* 0x000ff60003f06270 */
[----:B------:R-:W-:Y:S02]  /*4ff0*/  @!UPT UIADD3 URZ, URZ, URZ, URZ ;  /* 0x0000003f3f3ff290 */ /* 0x000fe4000fffe03f */
[----:B------:R-:W-:-:S05]  /*5000*/  @P0 BRA `(.L_x_218) ;  /* 0x000022d000000947 */ /* 0x000fca0003800000 */
[C---:B-1--4-:R-:W-:Y:S01]  /*5010*/  LEA R22, P0, R246.reuse, R54, 0x1 ;  /* 0x00000036f6167211 */ /* 0x052fe200078008ff */
[----:B------:R-:W2:Y:S04]  /*5020*/  LDL R3, [R1+0x14] ;  /* 0x0000140001037983 */ /* 0x000ea80000100800 */
[----:B------:R-:W1:Y:S01]  /*5030*/  LDS.128 R8, [R245+0x3c00] ;  /* 0x003c0000f5087984 */ /* 0x000e620000000c00 */
        /* <DEDUP_REMOVED lines=51> */
[----:B------:R1:W-:Y:S01]  /*5370*/  ST.E.128 [R22.64], R8 ;  /* 0x0000000816007985 */ /* 0x0003e2000c101d08 */
[----:B------:R-:W-:-:S05]  /*5380*/  BRA `(.L_x_218) ;  /* 0x00001f5000007947 */ /* 0x000fca0003800000 */
.L_x_215:
        /* <DEDUP_REMOVED lines=31> */
[----:B------:R-:W-:Y:S01]  /*5580*/  LEA.HI.X R17, R3, c[0x0][0x274], R4, 0x1, P0 ;  /* 0x00009d0003117a11 */ /* 0x000fe200000f0c04 */
[----:B------:R-:W-:Y:S01]  /*5590*/  CS2R R24, SRZ ;  /* 0x0000000000187805 */ /* 0x000fe2000001ff00 */
[C---:B------:R-:W-:Y:S04]  /*55a0*/  LEA R4, P0, R5.reuse, c[0x0][0x288], 0x1 ;  /* 0x0000a20005047a11 */ /* 0x040fe800078008ff */
[----:B------:R-:W-:Y:S02]  /*55b0*/  LEA.HI.X R5, R5, c[0x0][0x28c], R6, 0x1, P0 ;  /* 0x0000a30005057a11 */ /* 0x000fe400000f0c06 */
[----:B------:R-:W-:Y:S11]  /*55c0*/  ISETP.GE.AND P0, PT, R104, c[0x0][0x27c], PT ;  /* 0x00009f0068007a0c */ /* 0x000ff60003f06270 */
[----:B------:R-:W-:Y:S02]  /*55d0*/  @!UPT UIADD3 URZ, URZ, URZ, URZ ;  /* 0x0000003f3f3ff290 */ /* 0x000fe4000fffe03f */
[----:B------:R1:W5:Y:S04]  /*55e0*/  @!P0 LDG.E.128 R36, [R16.64] ;  /* 0x0000000810248981 */ /* 0x000368000c1e1d00 */
[----:B------:R1:W5:Y:S01]  /*55f0*/  @!P0 LDG.E.128 R8, [R4.64] ;  /* 0x0000000804088981 */ /* 0x000362000c1e1d00 */
[----:B------:R-:W-:Y:S11]  /*5600*/  ISETP.GE.AND P0, PT, R30, c[0x0][0x27c], PT ;  /* 0x00009f001e007a0c */ /* 0x000ff60003f06270 */
[----:B------:R-:W-:Y:S02]  /*5610*/  @!UPT UIADD3 URZ, URZ, URZ, URZ ;  /* 0x0000003f3f3ff290 */ /* 0x000fe4000fffe03f */
[----:B------:R1:W5:Y:S04]  /*5620*/  @!P0 LDG.E.128 R44, [R16.64+0x20] ;  /* 0x00002008102c8981 */ /* 0x000368000c1e1d00 */
[----:B------:R1:W5:Y:S01]  /*5630*/  @!P0 LDG.E.128 R12, [R4.64+0x20] ;  /* 0x00002008040c8981 */ /* 0x000362000c1e1d00 */
[----:B------:R-:W-:Y:S11]  /*5640*/  ISETP.GE.AND P0, PT, R29, c[0x0][0x27c], PT ;  /* 0x00009f001d007a0c */ /* 0x000ff60003f06270 */
[----:B------:R-:W-:Y:S02]  /*5650*/  @!UPT UIADD3 URZ, URZ, URZ, URZ ;  /* 0x0000003f3f3ff290 */ /* 0x000fe4000fffe03f */
[----:B------:R1:W5:Y:S04]  /*5660*/  @!P0 LDG.E.128 R52, [R16.64+0x40] ;  /* 0x0000400810348981 */ /* 0x000368000c1e1d00 */
[----:B------:R1:W5:Y:S02]  /*5670*/  @!P0 LDG.E.128 R24, [R4.64+0x40] ;  /* 0x0000400804188981 */ /* 0x000364000c1e1d00 */
.L_x_230:
[----:B------:R-:W-:Y:S05]  /*5680*/  BSYNC B0 ;  /* 0x0000000000007941 */ /* 0x000fea0003800000 */
.L_x_229:
[----:B------:R2:W3:Y:S04]  /*5690*/  SHFL.IDX PT, R69, R28, RZ, 0x1e1f ;  /* 0x001e1fff1c457589 */ /* 0x0004e800000e0000 */
[----:B------:R2:W4:Y:S01]  /*56a0*/  SHFL.IDX PT, R68, R31, RZ, 0x1e1f ;  /* 0x001e1fff1f447589 */ /* 0x00052200000e0000 */
[----:B------:R-:W-:-:S05]  /*56b0*/  @P4 BRA `(.L_x_218) ;  /* 0x00001c2000004947 */ /* 0x000fca0003800000 */
[----:B------:R-:W-:Y:S01]  /*56c0*/  ISETP.GE.AND P0, PT, R104, c[0x0][0x1d4], PT ;  /* 0x0000750068007a0c */ /* 0x000fe20003f06270 */
[----:B------:R1:W5:Y:S01]  /*56d0*/  LDL R148, [R1+0xc] ;  /* 0x00000c0001947983 */ /* 0x0003620000100800 */
[----:B------:R-:W-:Y:S01]  /*56e0*/  IADD3 R66, -R67, c[0x0][0x1d4], RZ ;  /* 0x0000750043427a10 */ /* 0x000fe20007ffe1ff */
[----:B-----5:R-:W-:Y:S01]  /*56f0*/  IMAD.MOV.U32 R6, RZ, RZ, R54 ;  /* 0x000000ffff067224 */ /* 0x020fe200078e0036 */
[----:B------:R-:W-:Y:S01]  /*5700*/  BSSY B0, `(.L_x_231) ;  /* 0x0000098000007945 */ /* 0x000fe20003800000 */
[----:B------:R1:W5:Y:S02]  /*5710*/  LDL R147, [R1+0x10] ;  /* 0x0000100001937983 */ /* 0x0003640000100800 */
[----:B-1----:R-:W-:Y:S02]  /*5720*/  IMAD.MOV.U32 R5, RZ, RZ, R55 ;  /* 0x000000ffff057224 */ /* 0x002fe400078e0037 */
[----:B------:R-:W-:Y:S02]  /*5730*/  IMAD.MOV.U32 R4, RZ, RZ, R52 ;  /* 0x000000ffff047224 */ /* 0x000fe400078e0034 */
[----:B------:R-:W-:Y:S01]  /*5740*/  IMAD.MOV.U32 R3, RZ, RZ, R53 ;  /* 0x000000ffff037224 */ /* 0x000fe200078e0035 */
[----:B------:R-:W-:Y:S01]  /*5750*/  PRMT R62, R5, 0x5410, R6 ;  /* 0x00005410053e7816 */ /* 0x000fe20000000006 */
[----:B------:R-:W-:Y:S01]  /*5760*/  IMAD.MOV.U32 R5, RZ, RZ, R47 ;  /* 0x000000ffff057224 */ /* 0x000fe200078e002f */
[----:B------:R-:W-:Y:S02]  /*5770*/  MOV R6, R46 ;  /* 0x0000002e00067202 */ /* 0x000fe40000000f00 */
        /* <DEDUP_REMOVED lines=16> */
[----:B--2---:R-:W-:Y:S01]  /*5880*/  PRMT R31, R4, 0x5410, R3 ;  /* 0x00005410041f7816 */ /* 0x004fe20000000003 */
[----:B------:R-:W-:-:S05]  /*5890*/  @P0 BRA `(.L_x_232) ;  /* 0x000007e000000947 */ /* 0x000fca0003800000 */
[----:B------:R-:W-:Y:S01]  /*58a0*/  IMAD.MOV.U32 R6, RZ, RZ, R36 ;  /* 0x000000ffff067224 */ /* 0x000fe200078e0024 */
[----:B------:R-:W-:Y:S01]  /*58b0*/  SEL R3, R67, R66, !P1 ;  /* 0x0000004243037207 */ /* 0x000fe20004800000 */
[----:B------:R-:W-:Y:S01]  /*58c0*/  IMAD.MOV.U32 R21, RZ, RZ, R10 ;  /* 0x000000ffff157224 */ /* 0x000fe200078e000a */
[----:B------:R-:W-:Y:S01]  /*58d0*/  ISETP.GE.AND P0, PT, R104, c[0x0][0x27c], PT ;  /* 0x00009f0068007a0c */ /* 0x000fe20003f06270 */
[----:B------:R-:W-:Y:S01]  /*58e0*/  IMAD.MOV.U32 R43, RZ, RZ, R38 ;  /* 0x000000ffff2b7224 */ /* 0x000fe200078e0026 */
[----:B------:R-:W-:Y:S01]  /*58f0*/  SHF.R.S32.HI R4, RZ, 0x1f, R3 ;  /* 0x0000001fff047819 */ /* 0x000fe20000011403 */
[----:B------:R-:W1:Y:S01]  /*5900*/  LDS.128 R16, [R118+0x3c80] ;  /* 0x003c800076107984 */ /* 0x000e620000000c00 */
[----:B------:R-:W-:Y:S02]  /*5910*/  MOV R20, R9 ;  /* 0x0000000900147202 */ /* 0x000fe40000000f00 */
[----:B------:R-:W-:Y:S02]  /*5920*/  LEA.HI R3, R4, R3, RZ, 0x4 ;  /* 0x0000000304037211 */ /* 0x000fe400078f20ff */
[----:B------:R-:W-:Y:S02]  /*5930*/  MOV R23, R11 ;  /* 0x0000000b00177202 */ /* 0x000fe40000000f00 */
[----:B------:R-:W-:Y:S02]  /*5940*/  LEA.HI.SX32 R3, R3, R65, 0x1c ;  /* 0x0000004103037211 */ /* 0x000fe400078fe2ff */
[----:B------:R-:W-:Y:S02]  /*5950*/  MOV R41, R37 ;  /* 0x0000002500297202 */ /* 0x000fe40000000f00 */
[----:B------:R-:W-:Y:S02]  /*5960*/  SHF.R.S32.HI R4, RZ, 0x1f, R3 ;  /* 0x0000001fff047819 */ /* 0x000fe40000011403 */
[----:B------:R-:W-:Y:S02]  /*5970*/  SHF.L.U32 R70, R3, 0x3, RZ ;  /* 0x0000000303467819 */ /* 0x000fe400000006ff */
[----:B------:R-:W-:Y:S02]  /*5980*/  LEA.HI R4, R4, R3, RZ, 0x2 ;  /* 0x0000000304047211 */ /* 0x000fe400078f10ff */
[----:B------:R-:W-:Y:S02]  /*5990*/  @!P0 SHF.R.U64 R40, R36, 0x10, R37 ;  /* 0x0000001024288819 */ /* 0x000fe40000001225 */
[----:B------:R-:W-:Y:S02]  /*59a0*/  SHF.R.S32.HI R3, RZ, 0x2, R4 ;  /* 0x00000002ff037819 */ /* 0x000fe40000011404 */
[----:B------:R-:W-:Y:S02]  /*59b0*/  LOP3.LUT R4, R148, 0x18, R70, 0xf8, !PT ;  /* 0x0000001894047812 */ /* 0x000fe400078ef846 */
[----:B------:R-:W-:Y:S01]  /*59c0*/  @!P0 SHF.R.U64 R5, R8, 0x10, R9 ;  /* 0x0000001008058819 */ /* 0x000fe20000001209 */
[----:B------:R-:W-:Y:S01]  /*59d0*/  IMAD R3, R3, 0x600, R7 ;  /* 0x0000060003037824 */ /* 0x000fe200078e0207 */
[----:B-----5:R-:W-:Y:S02]  /*59e0*/  LOP3.LUT R4, R4, R147, RZ, 0x3c, !PT ;  /* 0x0000009304047212 */ /* 0x020fe400078e3cff */
[--C-:B------:R-:W-:Y:S02]  /*59f0*/  @!P0 SHF.R.U64 R22, R10, 0x10, R11.reuse ;  /* 0x000000100a168819 */ /* 0x100fe4000000120b */
[----:B------:R-:W-:Y:S01]  /*5a00*/  @!P0 SHF.R.U32.HI R28, RZ, 0x10, R11 ;  /* 0x00000010ff1c8819 */ /* 0x000fe2000001160b */
[----:B------:R-:W-:Y:S01]  /*5a10*/  IMAD.IADD R3, R3, 0x1, R4 ;  /* 0x0000000103037824 */ /* 0x000fe200078e0204 */
[----:B------:R-:W-:Y:S01]  /*5a20*/  @!P0 HADD2.F32 R11, -RZ, R6.H0_H0 ;  /* 0x20000006ff0b8230 */ /* 0x000fe20000004100 */
[----:B------:R-:W-:Y:S01]  /*5a30*/  IMAD.MOV.U32 R4, RZ, RZ, R8 ;  /* 0x000000ffff047224 */ /* 0x000fe200078e0008 */
[----:B------:R-:W-:Y:S02]  /*5a40*/  @!P0 SHF.R.U32.HI R8, RZ, 0x10, R9 ;  /* 0x00000010ff088819 */ /* 0x000fe40000011609 */
[----:B------:R-:W-:Y:S02]  /*5a50*/  SHF.L.U32 R3, R3, 0x1, RZ ;  /* 0x0000000103037819 */ /* 0x000fe400000006ff */
[----:B------:R-:W-:Y:S01]  /*5a60*/  @!P0 HADD2.F32 R9, -RZ, R4.H0_H0 ;  /* 0x20000004ff098230 */ /* 0x000fe20000004100 */
[----:B------:R-:W-:Y:S01]  /*5a70*/  @!P0 SHF.R.U64 R56, R38, 0x10, R39 ;  /* 0x0000001026388819 */ /* 0x000fe20000001227 */
[----:B------:R-:W-:Y:S01]  /*5a80*/  @!P0 HADD2.F32 R4, -RZ, R5.H0_H0 ;  /* 0x20000005ff048230 */ /* 0x000fe20000004100 */
[----:B------:R1:W2:Y:S01]  /*5a90*/  LDS.128 R48, [R3+0x3c80] ;  /* 0x003c800003307984 */ /* 0x0002a20000000c00 */
[----:B------:R-:W-:Y:S01]  /*5aa0*/  @!P0 SHF.R.U32.HI R42, RZ, 0x10, R37 ;  /* 0x00000010ff2a8819 */ /* 0x000fe20000011625 */
[----:B------:R-:W-:Y:S01]  /*5ab0*/  @!P0 HADD2.F32 R37, -RZ, R40.H0_H0 ;  /* 0x20000028ff258230 */ /* 0x000fe20000004100 */
[----:B------:R-:W-:Y:S02]  /*5ac0*/  @!P0 SHF.R.U32.HI R58, RZ, 0x10, R39 ;  /* 0x00000010ff3a8819 */ /* 0x000fe40000011627 */
[----:B------:R-:W-:Y:S01]  /*5ad0*/  MOV R57, R39 ;  /* 0x0000002700397202 */ /* 0x000fe20000000f00 */
[----:B------:R-:W-:Y:S02]  /*5ae0*/  @!P0 HADD2.F32 R39, -RZ, R42.H0_H0 ;  /* 0x2000002aff278230 */ /* 0x000fe40000004100 */
[----:B------:R-:W-:Y:S01]  /*5af0*/  @!P0 HADD2.F32 R42, -RZ, R56.H0_H0 ;  /* 0x20000038ff2a8230 */ /* 0x000fe20000004100 */
[----:B-1----:R-:W-:Y:S05]  /*5b00*/  @!P0 IMAD.MOV.U32 R3, RZ, RZ, R16 ;  /* 0x000000ffff038224 */ /* 0x002fea00078e0010 */
[--C-:B------:R-:W-:Y:S02]  /*5b10*/  @!P0 HADD2.F32 R6, -RZ, R3.reuse.H0_H0 ;  /* 0x20000003ff068230 */ /* 0x100fe40000004100 */
[----:B------:R-:W-:Y:S03]  /*5b20*/  @!P0 HADD2.F32 R5, -RZ, R3.H1_H1 ;  /* 0x30000003ff058230 */ /* 0x000fe60000004100 */
[-C--:B------:R-:W-:Y:S01]  /*5b30*/  @!P0 FMUL.FTZ R3, R6, R9.reuse ;  /* 0x0000000906038220 */ /* 0x080fe20000410000 */
[----:B--2---:R-:W-:Y:S05]  /*5b40*/  @!P0 MOV R36, R48 ;  /* 0x0000003000248202 */ /* 0x004fea0000000f00 */
[--C-:B------:R-:W-:Y:S02]  /*5b50*/  @!P0 HADD2.F32 R10, -RZ, R36.reuse.H0_H0 ;  /* 0x20000024ff0a8230 */ /* 0x100fe40000004100 */
[----:B------:R-:W-:Y:S03]  /*5b60*/  @!P0 HADD2.F32 R36, -RZ, R36.H1_H1 ;  /* 0x30000024ff248230 */ /* 0x000fe60000004100 */
[----:B------:R-:W-:Y:S02]  /*5b70*/  @!P0 FMUL.FTZ R38, R10, R9 ;  /* 0x000000090a268220 */ /* 0x000fe40000410000 */
[-C--:B------:R-:W-:Y:S02]  /*5b80*/  @!P0 FMUL.FTZ R9, R36, R4.reuse ;  /* 0x0000000424098220 */ /* 0x080fe40000410000 */
[-C--:B------:R-:W-:Y:S01]  /*5b90*/  @!P0 FFMA.FTZ R3, R10, R11.reuse, R3 ;  /* 0x0000000b0a038223 */ /* 0x080fe20000010003 */
[----:B------:R-:W-:Y:S01]  /*5ba0*/  @!P0 HADD2.F32 R10, -RZ, R8.H0_H0 ;  /* 0x20000008ff0a8230 */ /* 0x000fe20000004100 */
[----:B------:R-:W-:Y:S02]  /*5bb0*/  @!P0 FFMA.FTZ R77, R6, R11, -R38 ;  /* 0x0000000b064d8223 */ /* 0x000fe40000010826 */
[----:B------:R-:W-:Y:S02]  /*5bc0*/  @!P0 IMAD.MOV.U32 R11, RZ, RZ, R49 ;  /* 0x000000ffff0b8224 */ /* 0x000fe400078e0031 */
[C---:B------:R-:W-:Y:S02]  /*5bd0*/  @!P0 FMUL.FTZ R4, R5.reuse, R4 ;  /* 0x0000000405048220 */ /* 0x040fe40000410000 */
[----:B------:R-:W-:Y:S01]  /*5be0*/  @!P0 FFMA.FTZ R76, R5, R37, -R9 ;  /* 0x00000025054c8223 */ /* 0x000fe20000010809 */
[----:B------:R-:W-:Y:S01]  /*5bf0*/  @!P0 MOV R5, R17 ;  /* 0x0000001100058202 */ /* 0x000fe20000000f00 */
[----:B------:R-:W-:Y:S01]  /*5c00*/  @!P0 FFMA.FTZ R4, R36, R37, R4 ;  /* 0x0000002524048223 */ /* 0x000fe20000010004 */
[----:B------:R-:W-:Y:S02]  /*5c10*/  @!P0 HADD2.F32 R9, -RZ, R20.H0_H0 ;  /* 0x20000014ff098230 */ /* 0x000fe40000004100 */
[----:B------:R-:W-:Y:S01]  /*5c20*/  @!P0 HADD2.F32 R36, -RZ, R11.H0_H0 ;  /* 0x2000000bff248230 */ /* 0x000fe20000004100 */
[----:B------:R-:W-:Y:S01]  /*5c30*/  @!P0 F2FP.PACK_AB R56, R76, R77 ;  /* 0x0000004d4c38823e */ /* 0x000fe200000000ff */
[----:B------:R-:W-:Y:S02]  /*5c40*/  @!P0 HADD2.F32 R6, -RZ, R5.H0_H0 ;  /* 0x20000005ff068230 */ /* 0x000fe40000004100 */
[----:B------:R-:W-:Y:S01]  /*5c50*/  @!P0 HADD2.F32 R38, -RZ, R11.H1_H1 ;  /* 0x3000000bff268230 */ /* 0x000fe20000004100 */
[-C--:B------:R-:W-:Y:S01]  /*5c60*/  @!P0 FMUL.FTZ R11, R36, R9.reuse ;  /* 0x00000009240b8220 */ /* 0x080fe20000410000 */
[----:B------:R-:W-:Y:S01]  /*5c70*/  @!P0 HADD2.F32 R37, -RZ, R41.H0_H0 ;  /* 0x20000029ff258230 */ /* 0x000fe20000004100 */
[----:B------:R-:W-:Y:S01]  /*5c80*/  @!P0 MOV R16, R56 ;  /* 0x0000003800108202 */ /* 0x000fe20000000f00 */
[----:B------:R-:W-:Y:S01]  /*5c90*/  @!P0 HADD2.F32 R8, -RZ, R5.H1_H1 ;  /* 0x30000005ff088230 */ /* 0x000fe20000004100 */
[----:B------:R-:W-:Y:S01]  /*5ca0*/  @!P0 FMUL.FTZ R5, R6, R9 ;  /* 0x0000000906058220 */ /* 0x000fe20000410000 */
[----:B------:R-:W-:Y:S01]  /*5cb0*/  @!P0 HADD2.F32 R20, -RZ, R22.H0_H0 ;  /* 0x20000016ff148230 */ /* 0x000fe20000004100 */
[-C--:B------:R-:W-:Y:S01]  /*5cc0*/  @!P0 FMUL.FTZ R9, R38, R10.reuse ;  /* 0x0000000a26098220 */ /* 0x080fe20000410000 */
[----:B------:R-:W-:Y:S01]  /*5cd0*/  @!P0 HADD2.F32 R41, -RZ, R43.H0_H0 ;  /* 0x2000002bff298230 */ /* 0x000fe20000004100 */
[----:B------:R-:W-:Y:S01]  /*5ce0*/  @!P0 FFMA.FTZ R75, R6, R37, -R11 ;  /* 0x00000025064b8223 */ /* 0x000fe2000001080b */
[----:B------:R-:W-:Y:S01]  /*5cf0*/  @!P0 HADD2.F32 R11, -RZ, R21.H0_H0 ;  /* 0x20000015ff0b8230 */ /* 0x000fe20000004100 */
[C---:B------:R-:W-:Y:S01]  /*5d00*/  @!P0 FMUL.FTZ R6, R8.reuse, R10 ;  /* 0x0000000a08068220 */ /* 0x040fe20000410000 */
[----:B------:R-:W-:Y:S01]  /*5d10*/  @!P0 MOV R43, R51 ;  /* 0x00000033002b8202 */ /* 0x000fe20000000f00 */
[----:B------:R-:W-:Y:S02]  /*5d20*/  @!P0 IMAD.MOV.U32 R10, RZ, RZ, R50 ;  /* 0x000000ffff0a8224 */ /* 0x000fe400078e0032 */
[----:B------:R-:W-:Y:S01]  /*5d30*/  @!P0 FFMA.FTZ R74, R8, R39, -R9 ;  /* 0x00000027084a8223 */ /* 0x000fe20000010809 */
[----:B------:R-:W-:Y:S01]  /*5d40*/  @!P0 MOV R8, R18 ;  /* 0x0000001200088202 */ /* 0x000fe20000000f00 */
[----:B------:R-:W-:Y:S01]  /*5d50*/  @!P0 FFMA.FTZ R5, R36, R37, R5 ;  /* 0x0000002524058223 */ /* 0x000fe20000010005 */
[--C-:B------:R-:W-:Y:S01]  /*5d60*/  @!P0 HADD2.F32 R40, -RZ, R10.reuse.H0_H0 ;  /* 0x2000000aff288230 */ /* 0x100fe20000004100 */
[----:B------:R-:W-:Y:S01]  /*5d70*/  @!P0 FFMA.FTZ R6, R38, R39, R6 ;  /* 0x0000002726068223 */ /* 0x000fe20000010006 */
[----:B------:R-:W-:Y:S02]  /*5d80*/  @!P0 HADD2.F32 R22, -RZ, R10.H1_H1 ;  /* 0x3000000aff168230 */ /* 0x000fe40000004100 */
[--C-:B------:R-:W-:Y:S01]  /*5d90*/  @!P0 HADD2.F32 R9, -RZ, R8.reuse.H0_H0 ;  /* 0x20000008ff098230 */ /* 0x100fe20000004100 */
[----:B------:R-:W-:Y:S01]  /*5da0*/  @!P0 FMUL.FTZ R21, R40, R11 ;  /* 0x0000000b28158220 */ /* 0x000fe20000410000 */
[----:B------:R-:W-:Y:S01]  /*5db0*/  @!P0 HADD2.F32 R10, -RZ, R8.H1_H1 ;  /* 0x30000008ff0a8230 */ /* 0x000fe20000004100 */
[----:B------:R-:W-:Y:S01]  /*5dc0*/  @!P0 F2FP.PACK_AB R5, R6, R5 ;  /* 0x000000050605823e */ /* 0x000fe200000000ff */
[----:B------:R-:W-:Y:S01]  /*5dd0*/  @!P0 HADD2.F32 R36, -RZ, R57.H0_H0 ;  /* 0x20000039ff248230 */ /* 0x000fe20000004100 */
[C---:B------:R-:W-:Y:S01]  /*5de0*/  @!P0 FMUL.FTZ R8, R9.reuse, R11 ;  /* 0x0000000b09088220 */ /* 0x040fe20000410000 */
[----:B------:R-:W-:Y:S01]  /*5df0*/  @!P0 F2FP.PACK_AB R57, R74, R75 ;  /* 0x0000004b4a39823e */ /* 0x000fe200000000ff */
[-C--:B------:R-:W-:Y:S02]  /*5e00*/  @!P0 FMUL.FTZ R11, R22, R20.reuse ;  /* 0x00000014160b8220 */ /* 0x080fe40000410000 */
[----:B------:R-:W-:Y:S01]  /*5e10*/  @!P0 FFMA.FTZ R73, R9, R41, -R21 ;  /* 0x0000002909498223 */ /* 0x000fe20000010815 */
[----:B------:R-:W-:Y:S01]  /*5e20*/  @!P0 MOV R17, R57 ;  /* 0x0000003900118202 */ /* 0x000fe20000000f00 */
[C---:B------:R-:W-:Y:S01]  /*5e30*/  @!P0 FMUL.FTZ R9, R10.reuse, R20 ;  /* 0x000000140a098220 */ /* 0x040fe20000410000 */
[----:B------:R-:W-:Y:S01]  /*5e40*/  @!P0 HADD2.F32 R21, -RZ, R28.H0_H0 ;  /* 0x2000001cff158230 */ /* 0x000fe20000004100 */
[----:B------:R-:W-:Y:S01]  /*5e50*/  @!P0 IMAD.MOV.U32 R20, RZ, RZ, R19 ;  /* 0x000000ffff148224 */ /* 0x000fe200078e0013 */
[----:B------:R-:W-:Y:S01]  /*5e60*/  @!P0 HADD2.F32 R28, -RZ, R43.H1_H1 ;  /* 0x3000002bff1c8230 */ /* 0x000fe20000004100 */
[-C--:B------:R-:W-:Y:S01]  /*5e70*/  @!P0 FFMA.FTZ R72, R10, R42.reuse, -R11 ;  /* 0x0000002a0a488223 */ /* 0x080fe2000001080b */
[----:B------:R-:W-:Y:S01]  /*5e80*/  @!P0 HADD2.F32 R10, -RZ, R23.H0_H0 ;  /* 0x20000017ff0a8230 */ /* 0x000fe20000004100 */
[----:B------:R-:W-:Y:S01]  /*5e90*/  @!P0 FFMA.FTZ R8, R40, R41, R8 ;  /* 0x0000002928088223 */ /* 0x000fe20000010008 */
[----:B------:R-:W-:Y:S01]  /*5ea0*/  @!P0 HADD2.F32 R23, -RZ, R43.H0_H0 ;  /* 0x2000002bff178230 */ /* 0x000fe20000004100 */
[-C--:B------:R-:W-:Y:S01]  /*5eb0*/  @!P0 FMUL.FTZ R43, R28, R21.reuse ;  /* 0x000000151c2b8220 */ /* 0x080fe20000410000 */
[--C-:B------:R-:W-:Y:S01]  /*5ec0*/  @!P0 HADD2.F32 R11, -RZ, R20.reuse.H0_H0 ;  /* 0x20000014ff0b8230 */ /* 0x100fe20000004100 */
[----:B------:R-:W-:Y:S01]  /*5ed0*/  @!P0 FFMA.FTZ R9, R22, R42, R9 ;  /* 0x0000002a16098223 */ /* 0x000fe20000010009 */
[----:B------:R-:W-:Y:S01]  /*5ee0*/  @!P0 HADD2.F32 R20, -RZ, R20.H1_H1 ;  /* 0x30000014ff148230 */ /* 0x000fe20000004100 */
[-C--:B------:R-:W-:Y:S02]  /*5ef0*/  @!P0 FMUL.FTZ R37, R23, R10.reuse ;  /* 0x0000000a17258220 */ /* 0x080fe40000410000 */
[C---:B------:R-:W-:Y:S02]  /*5f00*/  @!P0 FMUL.FTZ R10, R11.reuse, R10 ;  /* 0x0000000a0b0a8220 */ /* 0x040fe40000410000 */
[-C--:B------:R-:W-:Y:S01]  /*5f10*/  @!P0 FFMA.FTZ R71, R11, R36.reuse, -R37 ;  /* 0x000000240b478223 */ /* 0x080fe20000010825 */
[----:B------:R-:W-:Y:S01]  /*5f20*/  @!P0 HADD2.F32 R37, -RZ, R58.H0_H0 ;  /* 0x2000003aff258230 */ /* 0x000fe20000004100 */
[C---:B------:R-:W-:Y:S02]  /*5f30*/  @!P0 FMUL.FTZ R11, R20.reuse, R21 ;  /* 0x00000015140b8220 */ /* 0x040fe40000410000 */
[----:B------:R-:W-:Y:S02]  /*5f40*/  @!P0 FFMA.FTZ R10, R23, R36, R10 ;  /* 0x00000024170a8223 */ /* 0x000fe4000001000a */
[----:B------:R-:W-:Y:S01]  /*5f50*/  @!P0 FFMA.FTZ R21, R20, R37, -R43 ;  /* 0x0000002514158223 */ /* 0x000fe2000001082b */
[----:B------:R-:W-:Y:S01]  /*5f60*/  @!P0 F2FP.PACK_AB R43, R72, R73 ;  /* 0x00000049482b823e */ /* 0x000fe200000000ff */
[----:B------:R-:W-:Y:S01]  /*5f70*/  @!P0 FFMA.FTZ R11, R28, R37, R11 ;  /* 0x000000251c0b8223 */ /* 0x000fe2000001000b */
[----:B------:R-:W-:Y:S01]  /*5f80*/  @!P0 F2FP.PACK_AB R20, R4, R3 ;  /* 0x000000030414823e */ /* 0x000fe200000000ff */
[----:B------:R-:W-:Y:S01]  /*5f90*/  @!P0 IMAD.MOV.U32 R49, RZ, RZ, R5 ;  /* 0x000000ffff318224 */ /* 0x000fe200078e0005 */
[----:B------:R-:W-:Y:S01]  /*5fa0*/  @!P0 F2FP.PACK_AB R21, R21, R71 ;  /* 0x000000471515823e */ /* 0x000fe200000000ff */
[----:B------:R-:W-:Y:S01]  /*5fb0*/  @!P0 IMAD.MOV.U32 R18, RZ, RZ, R43 ;  /* 0x000000ffff128224 */ /* 0x000fe200078e002b */
[----:B------:R-:W-:Y:S02]  /*5fc0*/  @!P0 F2FP.PACK_AB R4, R9, R8 ;  /* 0x000000080904823e */ /* 0x000fe400000000ff */
[----:B------:R-:W-:Y:S02]  /*5fd0*/  @!P0 F2FP.PACK_AB R3, R11, R10 ;  /* 0x0000000a0b03823e */ /* 0x000fe400000000ff */
[----:B------:R-:W-:Y:S02]  /*5fe0*/  @!P0 MOV R19, R21 ;  /* 0x0000001500138202 */ /* 0x000fe40000000f00 */
[----:B------:R-:W-:Y:S02]  /*5ff0*/  @!P0 MOV R48, R20 ;  /* 0x0000001400308202 */ /* 0x000fe40000000f00 */
[----:B------:R-:W-:Y:S02]  /*6000*/  @!P0 MOV R50, R4 ;  /* 0x0000000400328202 */ /* 0x000fe40000000f00 */
[----:B------:R-:W-:Y:S02]  /*6010*/  @!P0 MOV R51, R3 ;  /* 0x0000000300338202 */ /* 0x000fe40000000f00 */
[C---:B----4-:R-:W-:Y:S04]  /*6020*/  LEA R4, P0, R88.reuse, R68, 0x1 ;  /* 0x0000004458047211 */ /* 0x050fe800078008ff */
[----:B---3--:R-:W-:Y:S02]  /*6030*/  LEA.HI.X R5, R88, R69, R122, 0x1, P0 ;  /* 0x0000004558057211 */ /* 0x008fe400000f0c7a */
[C---:B------:R-:W-:Y:S03]  /*6040*/  ISETP.GE.AND P0, PT, R70.reuse, c[0x0][0x1d4], PT ;  /* 0x0000750046007a0c */ /* 0x040fe60003f06270 */
[----:B------:R1:W-:Y:S10]  /*6050*/  ST.E.128 [R4.64], R16 ;  /* 0x0000001004007985 */ /* 0x0003f4000c101d08 */
[----:B------:R-:W-:Y:S05]  /*6060*/  @!P0 IMAD.WIDE R8, R70, 0x2, R68 ;  /* 0x0000000246088825 */ /* 0x000fea00078e0244 */
[----:B------:R1:W-:Y:S02]  /*6070*/  @!P0 ST.E.128 [R8.64], R48 ;  /* 0x0000003008008985 */ /* 0x0003e4000c101d08 */
.L_x_232:
[----:B------:R-:W-:Y:S05]  /*6080*/  BSYNC B0 ;  /* 0x0000000000007941 */ /* 0x000fea0003800000 */
.L_x_231:
[----:B------:R-:W-:Y:S01]  /*6090*/  ISETP.GE.AND P0, PT, R30, c[0x0][0x1d4], PT ;  /* 0x000075001e007a0c */ /* 0x000fe20003f06270 */
[----:B------:R-:W-:Y:S01]  /*60a0*/  @!UPT UIADD3 URZ, URZ, URZ, URZ ;  /* 0x0000003f3f3ff290 */ /* 0x000fe2000fffe03f */
[----:B------:R-:W-:Y:S11]  /*60b0*/  BSSY B0, `(.L_x_233) ;  /* 0x0000078000007945 */ /* 0x000ff60003800000 */
[----:B------:R-:W-:-:S05]  /*60c0*/  @P0 BRA `(.L_x_234) ;  /* 0x0000076000000947 */ /* 0x000fca0003800000 */
[----:B------:R-:W-:Y:S01]  /*60d0*/  SEL R3, R67, R66, !P2 ;  /* 0x0000004243037207 */ /* 0x000fe20005000000 */
[----:B-1----:R-:W1:Y:S01]  /*60e0*/  LDS.128 R16, [R117+0x3c80] ;  /* 0x003c800075107984 */ /* 0x002e620000000c00 */
[----:B------:R-:W-:Y:S02]  /*60f0*/  ISETP.GE.AND P0, PT, R30, c[0x0][0x27c], PT ;  /* 0x00009f001e007a0c */ /* 0x000fe40003f06270 */
[----:B------:R-:W-:Y:S04]  /*6100*/  SHF.R.S32.HI R4, RZ, 0x1f, R3 ;  /* 0x0000001fff047819 */ /* 0x000fe80000011403 */
[----:B------:R-:W-:Y:S04]  /*6110*/  LEA.HI R3, R4, R3, RZ, 0x4 ;  /* 0x0000000304037211 */ /* 0x000fe800078f20ff */
[----:B------:R-:W-:Y:S03]  /*6120*/  LEA.HI.SX32 R3, R3, R64, 0x1c ;  /* 0x0000004003037211 */ /* 0x000fe600078fe2ff */
[----:B------:R-:W-:Y:S01]  /*6130*/  @!P0 SHF.R.U64 R5, R12, 0x10, R13 ;  /* 0x000000100c058819 */ /* 0x000fe2000000120d */
[----:B------:R-:W-:Y:S01]  /*6140*/  @!P0 HADD2.F32 R12, -RZ, R59.H0_H0 ;  /* 0x2000003bff0c8230 */ /* 0x000fe20000004100 */
[----:B------:R-:W-:Y:S01]  /*6150*/  SHF.R.S32.HI R4, RZ, 0x1f, R3 ;  /* 0x0000001fff047819 */ /* 0x000fe20000011403 */
[--C-:B------:R-:W-:Y:S01]  /*6160*/  @!P0 HADD2.F32 R37, -RZ, R60.reuse.H0_H0 ;  /* 0x2000003cff258230 */ /* 0x100fe20000004100 */
[----:B------:R-:W-:Y:S01]  /*6170*/  SHF.L.U32 R48, R3, 0x3, RZ ;  /* 0x0000000303307819 */ /* 0x000fe200000006ff */
[----:B------:R-:W-:Y:S01]  /*6180*/  @!P0 HADD2.F32 R8, -RZ, R5.H0_H0 ;  /* 0x20000005ff088230 */ /* 0x000fe20000004100 */
[----:B------:R-:W-:Y:S01]  /*6190*/  LEA.HI R4, R4, R3, RZ, 0x2 ;  /* 0x0000000304047211 */ /* 0x000fe200078f10ff */
[----:B------:R-:W-:Y:S01]  /*61a0*/  @!P0 HADD2.F32 R28, -RZ, R60.H1_H1 ;  /* 0x3000003cff1c8230 */ /* 0x000fe20000004100 */
[----:B------:R-:W-:Y:S02]  /*61b0*/  @!P0 SHF.R.U32.HI R10, RZ, 0x10, R13 ;  /* 0x00000010ff0a8819 */ /* 0x000fe4000001160d */
[----:B------:R-:W-:Y:S02]  /*61c0*/  SHF.R.S32.HI R3, RZ, 0x2, R4 ;  /* 0x00000002ff037819 */ /* 0x000fe40000011404 */
[----:B------:R-:W-:Y:S01]  /*61d0*/  LOP3.LUT R4, R148, 0x18, R48, 0xf8, !PT ;  /* 0x0000001894047812 */ /* 0x000fe200078ef830 */
[----:B------:R-:W-:Y:S01]  /*61e0*/  @!P0 HADD2.F32 R10, -RZ, R10.H0_H0 ;  /* 0x2000000aff0a8230 */ /* 0x000fe20000004100 */
[----:B------:R-:W-:Y:S01]  /*61f0*/  @!P0 SHF.R.U64 R20, R44, 0x10, R45 ;  /* 0x000000102c148819 */ /* 0x000fe2000000122d */
[----:B------:R-:W-:Y:S01]  /*6200*/  IMAD R3, R3, 0x600, R7 ;  /* 0x0000060003037824 */ /* 0x000fe200078e0207 */
[----:B-----5:R-:W-:Y:S02]  /*6210*/  LOP3.LUT R4, R4, R147, RZ, 0x3c, !PT ;  /* 0x0000009304047212 */ /* 0x020fe400078e3cff */
[--C-:B------:R-:W-:Y:S02]  /*6220*/  @!P0 SHF.R.U32.HI R11, RZ, 0x10, R15.reuse ;  /* 0x00000010ff0b8819 */ /* 0x100fe4000001160f */
[----:B------:R-:W-:Y:S01]  /*6230*/  @!P0 SHF.R.U64 R14, R14, 0x10, R15 ;  /* 0x000000100e0e8819 */ /* 0x000fe2000000120f */
[----:B------:R-:W-:Y:S01]  /*6240*/  IMAD.IADD R3, R3, 0x1, R4 ;  /* 0x0000000103037824 */ /* 0x000fe200078e0204 */
[----:B------:R-:W-:Y:S01]  /*6250*/  @!P0 HADD2.F32 R4, -RZ, R31.H0_H0 ;  /* 0x2000001fff048230 */ /* 0x000fe20000004100 */
[----:B------:R-:W-:Y:S01]  /*6260*/  @!P0 SHF.R.U32.HI R22, RZ, 0x10, R45 ;  /* 0x00000010ff168819 */ /* 0x000fe2000001162d */
[----:B------:R-:W-:Y:S01]  /*6270*/  @!P0 HADD2.F32 R15, -RZ, R20.H0_H0 ;  /* 0x20000014ff0f8230 */ /* 0x000fe20000004100 */
[--C-:B------:R-:W-:Y:S01]  /*6280*/  @!P0 SHF.R.U32.HI R23, RZ, 0x10, R47.reuse ;  /* 0x00000010ff178819 */ /* 0x100fe2000001162f */
[----:B------:R-:W-:Y:S01]  /*6290*/  @!P0 HADD2.F32 R11, -RZ, R11.H0_H0 ;  /* 0x2000000bff0b8230 */ /* 0x000fe20000004100 */
[----:B------:R-:W-:Y:S01]  /*62a0*/  SHF.L.U32 R3, R3, 0x1, RZ ;  /* 0x0000000103037819 */ /* 0x000fe200000006ff */
[----:B------:R-:W-:Y:S01]  /*62b0*/  @!P0 HADD2.F32 R22, -RZ, R22.H0_H0 ;  /* 0x20000016ff168230 */ /* 0x000fe20000004100 */
[----:B------:R-:W-:Y:S01]  /*62c0*/  @!P0 SHF.R.U64 R46, R46, 0x10, R47 ;  /* 0x000000102e2e8819 */ /* 0x000fe2000000122f */
[----:B------:R-:W-:Y:S02]  /*62d0*/  @!P0 HADD2.F32 R39, -RZ, R23.H0_H0 ;  /* 0x20000017ff278230 */ /* 0x000fe40000004100 */
[----:B------:R1:W2:Y:S01]  /*62e0*/  LDS.128 R40, [R3+0x3c80] ;  /* 0x003c800003287984 */ /* 0x0002a20000000c00 */
[----:B------:R-:W-:Y:S01]  /*62f0*/  @!P0 HADD2.F32 R14, -RZ, R14.H0_H0 ;  /* 0x2000000eff0e8230 */ /* 0x000fe20000004100 */
[----:B-1----:R-:W-:Y:S05]  /*6300*/  @!P0 IMAD.MOV.U32 R3, RZ, RZ, R16 ;  /* 0x000000ffff038224 */ /* 0x002fea00078e0010 */
[--C-:B------:R-:W-:Y:S02]  /*6310*/  @!P0 HADD2.F32 R6, -RZ, R3.reuse.H0_H0 ;  /* 0x20000003ff068230 */ /* 0x100fe40000004100 */
[----:B------:R-:W-:Y:S03]  /*6320*/  @!P0 HADD2.F32 R5, -RZ, R3.H1_H1 ;  /* 0x30000003ff058230 */ /* 0x000fe60000004100 */
[C---:B------:R-:W-:Y:S01]  /*6330*/  @!P0 FMUL.FTZ R3, R6.reuse, R4 ;  /* 0x0000000406038220 */ /* 0x040fe20000410000 */
[----:B--2---:R-:W-:Y:S05]  /*6340*/  @!P0 MOV R13, R40 ;  /* 0x00000028000d8202 */ /* 0x004fea0000000f00 */
[--C-:B------:R-:W-:Y:S02]  /*6350*/  @!P0 HADD2.F32 R9, -RZ, R13.reuse.H0_H0 ;  /* 0x2000000dff098230 */ /* 0x100fe40000004100 */
[----:B------:R-:W-:Y:S03]  /*6360*/  @!P0 HADD2.F32 R13, -RZ, R13.H1_H1 ;  /* 0x3000000dff0d8230 */ /* 0x000fe60000004100 */
[----:B------:R-:W-:Y:S02]  /*6370*/  @!P0 FMUL.FTZ R21, R9, R4 ;  /* 0x0000000409158220 */ /* 0x000fe40000410000 */
[-C--:B------:R-:W-:Y:S02]  /*6380*/  @!P0 FMUL.FTZ R20, R13, R8.reuse ;  /* 0x000000080d148220 */ /* 0x080fe40000410000 */
[----:B------:R-:W-:Y:S02]  /*6390*/  @!P0 FMUL.FTZ R4, R5, R8 ;  /* 0x0000000805048220 */ /* 0x000fe40000410000 */
[----:B------:R-:W-:Y:S02]  /*63a0*/  @!P0 IMAD.MOV.U32 R8, RZ, RZ, R41 ;  /* 0x000000ffff088224 */ /* 0x000fe400078e0029 */
[-C--:B------:R-:W-:Y:S02]  /*63b0*/  @!P0 FFMA.FTZ R3, R9, R12.reuse, R3 ;  /* 0x0000000c09038223 */ /* 0x080fe40000010003 */
[----:B------:R-:W-:Y:S01]  /*63c0*/  @!P0 FFMA.FTZ R56, R6, R12, -R21 ;  /* 0x0000000c06388223 */ /* 0x000fe20000010815 */
[----:B------:R-:W-:Y:S01]  /*63d0*/  @!P0 MOV R6, R17 ;  /* 0x0000001100068202 */ /* 0x000fe20000000f00 */
[-C--:B------:R-:W-:Y:S01]  /*63e0*/  @!P0 FFMA.FTZ R51, R5, R15.reuse, -R20 ;  /* 0x0000000f05338223 */ /* 0x080fe20000010814 */
[----:B------:R-:W-:Y:S01]  /*63f0*/  @!P0 HADD2.F32 R5, -RZ, R31.H1_H1 ;  /* 0x3000001fff058230 */ /* 0x000fe20000004100 */
[----:B------:R-:W-:Y:S01]  /*6400*/  @!P0 FFMA.FTZ R4, R13, R15, R4 ;  /* 0x0000000f0d048223 */ /* 0x000fe20000010004 */
[--C-:B------:R-:W-:Y:S01]  /*6410*/  @!P0 HADD2.F32 R15, -RZ, R8.reuse.H0_H0 ;  /* 0x20000008ff0f8230 */ /* 0x100fe20000004100 */
[----:B------:R-:W-:Y:S01]  /*6420*/  @!P0 IMAD.MOV.U32 R12, RZ, RZ, R43 ;  /* 0x000000ffff0c8224 */ /* 0x000fe200078e002b */
[----:B------:R-:W-:Y:S02]  /*6430*/  @!P0 HADD2.F32 R21, -RZ, R8.H1_H1 ;  /* 0x30000008ff158230 */ /* 0x000fe40000004100 */
[----:B------:R-:W-:Y:S02]  /*6440*/  @!P0 HADD2.F32 R20, -RZ, R59.H1_H1 ;  /* 0x3000003bff148230 */ /* 0x000fe40000004100 */
[--C-:B------:R-:W-:Y:S01]  /*6450*/  @!P0 HADD2.F32 R9, -RZ, R6.reuse.H0_H0 ;  /* 0x20000006ff098230 */ /* 0x100fe20000004100 */
[----:B------:R-:W-:Y:S01]  /*6460*/  @!P0 FMUL.FTZ R13, R21, R10 ;  /* 0x0000000a150d8220 */ /* 0x000fe20000410000 */
[----:B------:R-:W-:Y:S01]  /*6470*/  @!P0 HADD2.F32 R8, -RZ, R6.H1_H1 ;  /* 0x30000006ff088230 */ /* 0x000fe20000004100 */
[-C--:B------:R-:W-:Y:S01]  /*6480*/  @!P0 FMUL.FTZ R6, R15, R5.reuse ;  /* 0x000000050f068220 */ /* 0x080fe20000410000 */
[--C-:B------:R-:W-:Y:S01]  /*6490*/  @!P0 HADD2.F32 R36, -RZ, R12.reuse.H0_H0 ;  /* 0x2000000cff248230 */ /* 0x100fe20000004100 */
[C---:B------:R-:W-:Y:S01]  /*64a0*/  @!P0 FMUL.FTZ R5, R9.reuse, R5 ;  /* 0x0000000509058220 */ /* 0x040fe20000410000 */
[----:B------:R-:W-:Y:S01]  /*64b0*/  @!P0 HADD2.F32 R38, -RZ, R12.H1_H1 ;  /* 0x3000000cff268230 */ /* 0x000fe20000004100 */
[----:B------:R-:W-:Y:S02]  /*64c0*/  @!P0 FFMA.FTZ R50, R9, R20, -R6 ;  /* 0x0000001409328223 */ /* 0x000fe40000010806 */
[C---:B------:R-:W-:Y:S01]  /*64d0*/  @!P0 FMUL.FTZ R6, R8.reuse, R10 ;  /* 0x0000000a08068220 */ /* 0x040fe20000410000 */
[----:B------:R-:W-:Y:S01]  /*64e0*/  @!P0 HADD2.F32 R10, -RZ, R32.H0_H0 ;  /* 0x20000020ff0a8230 */ /* 0x000fe20000004100 */
[----:B------:R-:W-:Y:S01]  /*64f0*/  @!P0 FFMA.FTZ R49, R8, R22, -R13 ;  /* 0x0000001608318223 */ /* 0x000fe2000001080d */
[----:B------:R-:W-:Y:S01]  /*6500*/  @!P0 MOV R8, R19 ;  /* 0x0000001300088202 */ /* 0x000fe20000000f00 */
[----:B------:R-:W-:Y:S02]  /*6510*/  @!P0 FMUL.FTZ R13, R38, R11 ;  /* 0x0000000b260d8220 */ /* 0x000fe40000410000 */
[----:B------:R-:W-:Y:S02]  /*6520*/  @!P0 FMUL.FTZ R12, R36, R10 ;  /* 0x0000000a240c8220 */ /* 0x000fe40000410000 */
[----:B------:R-:W-:Y:S01]  /*6530*/  @!P0 FFMA.FTZ R5, R15, R20, R5 ;  /* 0x000000140f058223 */ /* 0x000fe20000010005 */
[--C-:B------:R-:W-:Y:S01]  /*6540*/  @!P0 HADD2.F32 R9, -RZ, R8.reuse.H0_H0 ;  /* 0x20000008ff098230 */ /* 0x100fe20000004100 */
[----:B------:R-:W-:Y:S01]  /*6550*/  @!P0 FFMA.FTZ R6, R21, R22, R6 ;  /* 0x0000001615068223 */ /* 0x000fe20000010006 */
[----:B------:R-:W-:Y:S01]  /*6560*/  @!P0 HADD2.F32 R8, -RZ, R8.H1_H1 ;  /* 0x30000008ff088230 */ /* 0x000fe20000004100 */
[----:B------:R-:W-:Y:S02]  /*6570*/  @!P0 F2FP.PACK_AB R20, R49, R50 ;  /* 0x000000323114823e */ /* 0x000fe400000000ff */
[C---:B------:R-:W-:Y:S01]  /*6580*/  @!P0 FFMA.FTZ R47, R9.reuse, R37, -R12 ;  /* 0x00000025092f8223 */ /* 0x040fe2000001080c */
[----:B------:R-:W-:Y:S01]  /*6590*/  @!P0 MOV R12, R42 ;  /* 0x0000002a000c8202 */ /* 0x000fe20000000f00 */
[----:B------:R-:W-:Y:S01]  /*65a0*/  @!P0 FMUL.FTZ R10, R9, R10 ;  /* 0x0000000a090a8220 */ /* 0x000fe20000410000 */
[----:B------:R-:W-:Y:S01]  /*65b0*/  @!P0 MOV R17, R20 ;  /* 0x0000001400118202 */ /* 0x000fe20000000f00 */
[----:B------:R-:W-:Y:S01]  /*65c0*/  @!P0 IMAD.MOV.U32 R9, RZ, RZ, R18 ;  /* 0x000000ffff098224 */ /* 0x000fe200078e0012 */
[----:B------:R-:W-:Y:S01]  /*65d0*/  @!P0 F2FP.PACK_AB R5, R6, R5 ;  /* 0x000000050605823e */ /* 0x000fe200000000ff */
[C---:B------:R-:W-:Y:S01]  /*65e0*/  @!P0 FMUL.FTZ R11, R8.reuse, R11 ;  /* 0x0000000b080b8220 */ /* 0x040fe20000410000 */
[----:B------:R-:W-:Y:S01]  /*65f0*/  @!P0 HADD2.F32 R23, -RZ, R12.H0_H0 ;  /* 0x2000000cff178230 */ /* 0x000fe20000004100 */
[----:B------:R-:W-:Y:S01]  /*6600*/  @!P0 FFMA.FTZ R45, R8, R39, -R13 ;  /* 0x00000027082d8223 */ /* 0x000fe2000001080d */
[----:B------:R-:W-:Y:S01]  /*6610*/  @!P0 F2FP.PACK_AB R15, R51, R56 ;  /* 0x00000038330f823e */ /* 0x000fe200000000ff */
[----:B------:R-:W-:Y:S01]  /*6620*/  @!P0 IMAD.MOV.U32 R41, RZ, RZ, R5 ;  /* 0x000000ffff298224 */ /* 0x000fe200078e0005 */
[----:B------:R-:W-:Y:S02]  /*6630*/  @!P0 HADD2.F32 R8, -RZ, R32.H1_H1 ;  /* 0x30000020ff088230 */ /* 0x000fe40000004100 */
[----:B------:R-:W-:Y:S01]  /*6640*/  @!P0 MOV R16, R15 ;  /* 0x0000000f00108202 */ /* 0x000fe20000000f00 */
[--C-:B------:R-:W-:Y:S02]  /*6650*/  @!P0 HADD2.F32 R13, -RZ, R9.reuse.H0_H0 ;  /* 0x20000009ff0d8230 */ /* 0x100fe40000004100 */
[----:B------:R-:W-:Y:S02]  /*6660*/  @!P0 HADD2.F32 R31, -RZ, R12.H1_H1 ;  /* 0x3000000cff1f8230 */ /* 0x000fe40000004100 */
[----:B------:R-:W-:Y:S01]  /*6670*/  @!P0 HADD2.F32 R12, -RZ, R9.H1_H1 ;  /* 0x30000009ff0c8230 */ /* 0x000fe20000004100 */
[-C--:B------:R-:W-:Y:S01]  /*6680*/  @!P0 FMUL.FTZ R9, R23, R8.reuse ;  /* 0x0000000817098220 */ /* 0x080fe20000410000 */
[----:B------:R-:W-:Y:S01]  /*6690*/  @!P0 HADD2.F32 R32, -RZ, R46.H0_H0 ;  /* 0x2000002eff208230 */ /* 0x000fe20000004100 */
[C---:B------:R-:W-:Y:S02]  /*66a0*/  @!P0 FMUL.FTZ R8, R13.reuse, R8 ;  /* 0x000000080d088220 */ /* 0x040fe40000410000 */
[----:B------:R-:W-:Y:S02]  /*66b0*/  @!P0 FFMA.FTZ R13, R13, R28, -R9 ;  /* 0x0000001c0d0d8223 */ /* 0x000fe40000010809 */
[----:B------:R-:W-:Y:S02]  /*66c0*/  @!P0 FMUL.FTZ R9, R12, R14 ;  /* 0x0000000e0c098220 */ /* 0x000fe40000410000 */
[----:B------:R-:W-:Y:S02]  /*66d0*/  @!P0 FFMA.FTZ R8, R23, R28, R8 ;  /* 0x0000001c17088223 */ /* 0x000fe40000010008 */
[----:B------:R-:W-:Y:S01]  /*66e0*/  @!P0 FMUL.FTZ R44, R31, R14 ;  /* 0x0000000e1f2c8220 */ /* 0x000fe20000410000 */
[----:B------:R-:W-:Y:S01]  /*66f0*/  @!P0 F2FP.PACK_AB R14, R45, R47 ;  /* 0x0000002f2d0e823e */ /* 0x000fe200000000ff */
[----:B------:R-:W-:Y:S02]  /*6700*/  @!P0 FFMA.FTZ R9, R31, R32, R9 ;  /* 0x000000201f098223 */ /* 0x000fe40000010009 */
[----:B------:R-:W-:Y:S01]  /*6710*/  @!P0 FFMA.FTZ R10, R36, R37, R10 ;  /* 0x00000025240a8223 */ /* 0x000fe2000001000a */
[----:B------:R-:W-:Y:S01]  /*6720*/  @!P0 MOV R19, R14 ;  /* 0x0000000e00138202 */ /* 0x000fe20000000f00 */
[----:B------:R-:W-:Y:S01]  /*6730*/  @!P0 FFMA.FTZ R44, R12, R32, -R44 ;  /* 0x000000200c2c8223 */ /* 0x000fe2000001082c */
[----:B------:R-:W-:Y:S01]  /*6740*/  @!P0 F2FP.PACK_AB R12, R4, R3 ;  /* 0x00000003040c823e */ /* 0x000fe200000000ff */
[----:B------:R-:W-:Y:S01]  /*6750*/  @!P0 FFMA.FTZ R11, R38, R39, R11 ;  /* 0x00000027260b8223 */ /* 0x000fe2000001000b */
[----:B------:R-:W-:Y:S02]  /*6760*/  @!P0 F2FP.PACK_AB R4, R9, R8 ;  /* 0x000000080904823e */ /* 0x000fe400000000ff */
[----:B------:R-:W-:Y:S02]  /*6770*/  @!P0 F2FP.PACK_AB R13, R44, R13 ;  /* 0x0000000d2c0d823e */ /* 0x000fe400000000ff */
[----:B------:R-:W-:Y:S02]  /*6780*/  @!P0 F2FP.PACK_AB R3, R11, R10 ;  /* 0x0000000a0b03823e */ /* 0x000fe400000000ff */
[----:B------:R-:W-:Y:S01]  /*6790*/  @!P0 MOV R40, R12 ;  /* 0x0000000c00288202 */ /* 0x000fe20000000f00 */
[----:B------:R-:W-:Y:S01]  /*67a0*/  @!P0 IMAD.MOV.U32 R18, RZ, RZ, R13 ;  /* 0x000000ffff128224 */ /* 0x000fe200078e000d */
        /* <DEDUP_REMOVED lines=8> */
.L_x_234:
[----:B------:R-:W-:Y:S05]  /*6830*/  BSYNC B0 ;  /* 0x0000000000007941 */ /* 0x000fea0003800000 */
.L_x_233:
[----:B------:R-:W-:Y:S11]  /*6840*/  ISETP.GE.AND P0, PT, R29, c[0x0][0x1d4], PT ;  /* 0x000075001d007a0c */ /* 0x000ff60003f06270 */
[----:B------:R-:W-:Y:S02]  /*6850*/  @!UPT UIADD3 URZ, URZ, URZ, URZ ;  /* 0x0000003f3f3ff290 */ /* 0x000fe4000fffe03f */
[----:B------:R-:W-:-:S05]  /*6860*/  @P0 BRA `(.L_x_218) ;  /* 0x00000a7000000947 */ /* 0x000fca0003800000 */
[----:B------:R-:W-:Y:S01]  /*6870*/  SEL R3, R67, R66, !P3 ;  /* 0x0000004243037207 */ /* 0x000fe20005800000 */
[----:B-1----:R-:W1:Y:S01]  /*6880*/  LDS.128 R16, [R116+0x3c80] ;  /* 0x003c800074107984 */ /* 0x002e620000000c00 */
[C---:B----4-:R-:W-:Y:S02]  /*6890*/  LEA R44, P0, R86.reuse, R68, 0x1 ;  /* 0x00000044562c7211 */ /* 0x050fe400078008ff */
[----:B------:R-:W-:Y:S02]  /*68a0*/  SHF.R.S32.HI R4, RZ, 0x1f, R3 ;  /* 0x0000001fff047819 */ /* 0x000fe40000011403 */
[----:B---3--:R-:W-:Y:S02]  /*68b0*/  LEA.HI.X R45, R86, R69, R120, 0x1, P0 ;  /* 0x00000045562d7211 */ /* 0x008fe400000f0c78 */
[----:B------:R-:W-:Y:S02]  /*68c0*/  LEA.HI R3, R4, R3, RZ, 0x4 ;  /* 0x0000000304037211 */ /* 0x000fe400078f20ff */
[----:B------:R-:W-:Y:S02]  /*68d0*/  ISETP.GE.AND P0, PT, R29, c[0x0][0x27c], PT ;  /* 0x00009f001d007a0c */ /* 0x000fe40003f06270 */
[----:B------:R-:W-:Y:S04]  /*68e0*/  LEA.HI.SX32 R3, R3, R63, 0x1c ;  /* 0x0000003f03037211 */ /* 0x000fe800078fe2ff */
[----:B------:R-:W-:Y:S02]  /*68f0*/  SHF.R.S32.HI R4, RZ, 0x1f, R3 ;  /* 0x0000001fff047819 */ /* 0x000fe40000011403 */
[----:B------:R-:W-:Y:S02]  /*6900*/  SHF.L.U32 R40, R3, 0x3, RZ ;  /* 0x0000000303287819 */ /* 0x000fe400000006ff */
[----:B------:R-:W-:Y:S03]  /*6910*/  LEA.HI R4, R4, R3, RZ, 0x2 ;  /* 0x0000000304047211 */ /* 0x000fe600078f10ff */
[----:B------:R-:W-:Y:S01]  /*6920*/  @!P0 SHF.R.U64 R5, R24, 0x10, R25 ;  /* 0x0000001018058819 */ /* 0x000fe20000001219 */
[----:B------:R-:W-:Y:S01]  /*6930*/  @!P0 HADD2.F32 R12, -RZ, R61.H0_H0 ;  /* 0x2000003dff0c8230 */ /* 0x000fe20000004100 */
[----:B------:R-:W-:Y:S01]  /*6940*/  SHF.R.S32.HI R3, RZ, 0x2, R4 ;  /* 0x00000002ff037819 */ /* 0x000fe20000011404 */
[--C-:B------:R-:W-:Y:S01]  /*6950*/  @!P0 HADD2.F32 R28, -RZ, R62.reuse.H0_H0 ;  /* 0x2000003eff1c8230 */ /* 0x100fe20000004100 */
[----:B------:R-:W-:Y:S01]  /*6960*/  LOP3.LUT R4, R148, 0x18, R40, 0xf8, !PT ;  /* 0x0000001894047812 */ /* 0x000fe200078ef828 */
[----:B------:R-:W-:Y:S01]  /*6970*/  @!P0 HADD2.F32 R24, -RZ, R62.H1_H1 ;  /* 0x3000003eff188230 */ /* 0x000fe20000004100 */
[----:B------:R-:W-:Y:S01]  /*6980*/  @!P0 SHF.R.U64 R14, R26, 0x10, R27 ;  /* 0x000000101a0e8819 */ /* 0x000fe2000000121b */
[----:B------:R-:W-:Y:S01]  /*6990*/  IMAD R3, R3, 0x600, R7 ;  /* 0x0000060003037824 */ /* 0x000fe200078e0207 */
[----:B-----5:R-:W-:Y:S01]  /*69a0*/  LOP3.LUT R4, R4, R147, RZ, 0x3c, !PT ;  /* 0x0000009304047212 */ /* 0x020fe200078e3cff */
[----:B------:R-:W-:Y:S01]  /*69b0*/  @!P0 HADD2.F32 R8, -RZ, R5.H0_H0 ;  /* 0x20000005ff088230 */ /* 0x000fe20000004100 */
[----:B------:R-:W-:Y:S01]  /*69c0*/  @!P0 SHF.R.U64 R15, R52, 0x10, R53 ;  /* 0x00000010340f8819 */ /* 0x000fe20000001235 */
[----:B------:R-:W-:Y:S01]  /*69d0*/  @!P0 HADD2.F32 R14, -RZ, R14.H0_H0 ;  /* 0x2000000eff0e8230 */ /* 0x000fe20000004100 */
[----:B------:R-:W-:Y:S01]  /*69e0*/  @!P0 SHF.R.U32.HI R10, RZ, 0x10, R25 ;  /* 0x00000010ff0a8819 */ /* 0x000fe20000011619 */
        /* <DEDUP_REMOVED lines=9> */
[----:B------:R-:W-:Y:S01]  /*6a80*/  @!P0 HADD2.F32 R32, -RZ, R23.H0_H0 ;  /* 0x20000017ff208230 */ /* 0x000fe20000004100 */
[----:B------:R-:W-:Y:S01]  /*6a90*/  @!P0 SHF.R.U32.HI R11, RZ, 0x10, R27 ;  /* 0x00000010ff0b8819 */ /* 0x000fe2000001161b */
[----:B------:R1:W2:Y:S02]  /*6aa0*/  LDS.128 R36, [R3+0x3c80] ;  /* 0x003c800003247984 */ /* 0x0002a40000000c00 */
[----:B------:R-:W-:Y:S02]  /*6ab0*/  @!P0 HADD2.F32 R26, -RZ, R26.H0_H0 ;  /* 0x2000001aff1a8230 */ /* 0x000fe40000004100 */
        /* <DEDUP_REMOVED lines=22> */
[--C-:B------:R-:W-:Y:S02]  /*6c20*/  @!P0 HADD2.F32 R8, -RZ, R6.reuse.H1_H1 ;  /* 0x30000006ff088230 */ /* 0x100fe40000004100 */
[----:B------:R-:W-:Y:S01]  /*6c30*/  @!P0 HADD2.F32 R9, -RZ, R6.H0_H0 ;  /* 0x20000006ff098230 */ /* 0x000fe20000004100 */
[----:B------:R-:W-:Y:S01]  /*6c40*/  @!P0 FMUL.FTZ R6, R15, R5 ;  /* 0x000000050f068220 */ /* 0x000fe20000410000 */
[--C-:B------:R-:W-:Y:S01]  /*6c50*/  @!P0 HADD2.F32 R27, -RZ, R12.reuse.H0_H0 ;  /* 0x2000000cff1b8230 */ /* 0x100fe20000004100 */
[----:B------:R-:W-:Y:S01]  /*6c60*/  @!P0 FMUL.FTZ R13, R21, R10 ;  /* 0x0000000a150d8220 */ /* 0x000fe20000410000 */
[----:B------:R-:W-:Y:S01]  /*6c70*/  @!P0 HADD2.F32 R31, -RZ, R12.H1_H1 ;  /* 0x3000000cff1f8230 */ /* 0x000fe20000004100 */
[C---:B------:R-:W-:Y:S02]  /*6c80*/  @!P0 FFMA.FTZ R46, R9.reuse, R20, -R6 ;  /* 0x00000014092e8223 */ /* 0x040fe40000010806 */
[C---:B------:R-:W-:Y:S01]  /*6c90*/  @!P0 FMUL.FTZ R6, R8.reuse, R10 ;  /* 0x0000000a08068220 */ /* 0x040fe20000410000 */
[----:B------:R-:W-:Y:S01]  /*6ca0*/  @!P0 HADD2.F32 R10, -RZ, R34.H0_H0 ;  /* 0x20000022ff0a8230 */ /* 0x000fe20000004100 */
[----:B------:R-:W-:Y:S01]  /*6cb0*/  @!P0 FFMA.FTZ R43, R8, R22, -R13 ;  /* 0x00000016082b8223 */ /* 0x000fe2000001080d */
[----:B------:R-:W-:Y:S01]  /*6cc0*/  @!P0 MOV R8, R19 ;  /* 0x0000001300088202 */ /* 0x000fe20000000f00 */
[----:B------:R-:W-:Y:S02]  /*6cd0*/  @!P0 FMUL.FTZ R5, R9, R5 ;  /* 0x0000000509058220 */ /* 0x000fe40000410000 */
[----:B------:R-:W-:Y:S02]  /*6ce0*/  @!P0 FMUL.FTZ R12, R27, R10 ;  /* 0x0000000a1b0c8220 */ /* 0x000fe40000410000 */
[----:B------:R-:W-:Y:S01]  /*6cf0*/  @!P0 FMUL.FTZ R13, R31, R11 ;  /* 0x0000000b1f0d8220 */ /* 0x000fe20000410000 */
[--C-:B------:R-:W-:Y:S01]  /*6d00*/  @!P0 HADD2.F32 R9, -RZ, R8.reuse.H0_H0 ;  /* 0x20000008ff098230 */ /* 0x100fe20000004100 */
[----:B------:R-:W-:Y:S01]  /*6d10*/  @!P0 FFMA.FTZ R5, R15, R20, R5 ;  /* 0x000000140f058223 */ /* 0x000fe20000010005 */
[----:B------:R-:W-:Y:S01]  /*6d20*/  @!P0 F2FP.PACK_AB R20, R43, R46 ;  /* 0x0000002e2b14823e */ /* 0x000fe200000000ff */
[----:B------:R-:W-:Y:S01]  /*6d30*/  @!P0 FFMA.FTZ R6, R21, R22, R6 ;  /* 0x0000001615068223 */ /* 0x000fe20000010006 */
[----:B------:R-:W-:Y:S01]  /*6d40*/  @!P0 F2FP.PACK_AB R15, R47, R48 ;  /* 0x000000302f0f823e */ /* 0x000fe200000000ff */
[C---:B------:R-:W-:Y:S01]  /*6d50*/  @!P0 FFMA.FTZ R42, R9.reuse, R28, -R12 ;  /* 0x0000001c092a8223 */ /* 0x040fe2000001080c */
[----:B------:R-:W-:Y:S01]  /*6d60*/  @!P0 HADD2.F32 R8, -RZ, R8.H1_H1 ;  /* 0x30000008ff088230 */ /* 0x000fe20000004100 */
[----:B------:R-:W-:Y:S01]  /*6d70*/  @!P0 FMUL.FTZ R10, R9, R10 ;  /* 0x0000000a090a8220 */ /* 0x000fe20000410000 */
[----:B------:R-:W-:Y:S01]  /*6d80*/  @!P0 MOV R12, R38 ;  /* 0x00000026000c8202 */ /* 0x000fe20000000f00 */
[----:B------:R-:W-:Y:S01]  /*6d90*/  @!P0 IMAD.MOV.U32 R9, RZ, RZ, R18 ;  /* 0x000000ffff098224 */ /* 0x000fe200078e0012 */
[----:B------:R-:W-:Y:S01]  /*6da0*/  @!P0 MOV R16, R15 ;  /* 0x0000000f00108202 */ /* 0x000fe20000000f00 */
[C---:B------:R-:W-:Y:S01]  /*6db0*/  @!P0 FMUL.FTZ R11, R8.reuse, R11 ;  /* 0x0000000b080b8220 */ /* 0x040fe20000410000 */
[----:B------:R-:W-:Y:S01]  /*6dc0*/  @!P0 MOV R17, R20 ;  /* 0x0000001400118202 */ /* 0x000fe20000000f00 */
[----:B------:R-:W-:Y:S01]  /*6dd0*/  @!P0 FFMA.FTZ R41, R8, R32, -R13 ;  /* 0x0000002008298223 */ /* 0x000fe2000001080d */
[----:B------:R-:W-:Y:S01]  /*6de0*/  @!P0 HADD2.F32 R25, -RZ, R12.H1_H1 ;  /* 0x3000000cff198230 */ /* 0x000fe20000004100 */
[----:B------:R-:W-:Y:S01]  /*6df0*/  @!P0 F2FP.PACK_AB R5, R6, R5 ;  /* 0x000000050605823e */ /* 0x000fe200000000ff */
[----:B------:R-:W-:Y:S02]  /*6e00*/  @!P0 HADD2.F32 R8, -RZ, R34.H1_H1 ;  /* 0x30000022ff088230 */ /* 0x000fe40000004100 */
[----:B------:R-:W-:Y:S01]  /*6e10*/  @!P0 HADD2.F32 R23, -RZ, R12.H0_H0 ;  /* 0x2000000cff178230 */ /* 0x000fe20000004100 */
[----:B------:R-:W-:Y:S01]  /*6e20*/  @!P0 FMUL.FTZ R33, R25, R14 ;  /* 0x0000000e19218220 */ /* 0x000fe20000410000 */
[--C-:B------:R-:W-:Y:S01]  /*6e30*/  @!P0 HADD2.F32 R13, -RZ, R9.reuse.H0_H0 ;  /* 0x20000009ff0d8230 */ /* 0x100fe20000004100 */
[----:B------:R-:W-:Y:S01]  /*6e40*/  @!P0 IMAD.MOV.U32 R37, RZ, RZ, R5 ;  /* 0x000000ffff258224 */ /* 0x000fe200078e0005 */
[----:B------:R-:W-:Y:S01]  /*6e50*/  @!P0 HADD2.F32 R12, -RZ, R9.H1_H1 ;  /* 0x30000009ff0c8230 */ /* 0x000fe20000004100 */
[-C--:B------:R-:W-:Y:S02]  /*6e60*/  @!P0 FMUL.FTZ R9, R23, R8.reuse ;  /* 0x0000000817098220 */ /* 0x080fe40000410000 */
[C---:B------:R-:W-:Y:S02]  /*6e70*/  @!P0 FMUL.FTZ R8, R13.reuse, R8 ;  /* 0x000000080d088220 */ /* 0x040fe40000410000 */
[----:B------:R-:W-:Y:S02]  /*6e80*/  @!P0 FFMA.FTZ R13, R13, R24, -R9 ;  /* 0x000000180d0d8223 */ /* 0x000fe40000010809 */
[C---:B------:R-:W-:Y:S02]  /*6e90*/  @!P0 FFMA.FTZ R33, R12.reuse, R26, -R33 ;  /* 0x0000001a0c218223 */ /* 0x040fe40000010821 */
[----:B------:R-:W-:Y:S01]  /*6ea0*/  @!P0 FMUL.FTZ R9, R12, R14 ;  /* 0x0000000e0c098220 */ /* 0x000fe20000410000 */
[----:B------:R-:W-:Y:S01]  /*6eb0*/  @!P0 F2FP.PACK_AB R14, R41, R42 ;  /* 0x0000002a290e823e */ /* 0x000fe200000000ff */
[----:B------:R-:W-:Y:S01]  /*6ec0*/  @!P0 FFMA.FTZ R8, R23, R24, R8 ;  /* 0x0000001817088223 */ /* 0x000fe20000010008 */
[----:B------:R-:W-:Y:S01]  /*6ed0*/  @!P0 F2FP.PACK_AB R13, R33, R13 ;  /* 0x0000000d210d823e */ /* 0x000fe200000000ff */
[----:B------:R-:W-:Y:S01]  /*6ee0*/  @!P0 FFMA.FTZ R9, R25, R26, R9 ;  /* 0x0000001a19098223 */ /* 0x000fe20000010009 */
[----:B------:R-:W-:Y:S01]  /*6ef0*/  @!P0 MOV R19, R14 ;  /* 0x0000000e00138202 */ /* 0x000fe20000000f00 */
[----:B------:R-:W-:Y:S01]  /*6f00*/  @!P0 FFMA.FTZ R10, R27, R28, R10 ;  /* 0x0000001c1b0a8223 */ /* 0x000fe2000001000a */
[----:B------:R-:W-:Y:S01]  /*6f10*/  @!P0 F2FP.PACK_AB R12, R4, R3 ;  /* 0x00000003040c823e */ /* 0x000fe200000000ff */
[----:B------:R-:W-:Y:S01]  /*6f20*/  @!P0 IMAD.MOV.U32 R18, RZ, RZ, R13 ;  /* 0x000000ffff128224 */ /* 0x000fe200078e000d */
[----:B------:R-:W-:Y:S01]  /*6f30*/  @!P0 F2FP.PACK_AB R4, R9, R8 ;  /* 0x000000080904823e */ /* 0x000fe200000000ff */
[----:B------:R-:W-:Y:S01]  /*6f40*/  @!P0 FFMA.FTZ R11, R31, R32, R11 ;  /* 0x000000201f0b8223 */ /* 0x000fe2000001000b */
[----:B------:R-:W-:Y:S02]  /*6f50*/  @!P0 MOV R36, R12 ;  /* 0x0000000c00248202 */ /* 0x000fe40000000f00 */
[----:B------:R1:W-:Y:S01]  /*6f60*/  ST.E.128 [R44.64], R16 ;  /* 0x000000102c007985 */ /* 0x0003e2000c101d08 */
[----:B------:R-:W-:Y:S02]  /*6f70*/  @!P0 MOV R38, R4 ;  /* 0x0000000400268202 */ /* 0x000fe40000000f00 */
[----:B------:R-:W-:Y:S04]  /*6f80*/  @!P0 F2FP.PACK_AB R3, R11, R10 ;  /* 0x0000000a0b03823e */ /* 0x000fe800000000ff */
[----:B------:R-:W-:Y:S02]  /*6f90*/  @!P0 MOV R39, R3 ;  /* 0x0000000300278202 */ /* 0x000fe40000000f00 */
[----:B------:R-:W-:Y:S11]  /*6fa0*/  ISETP.GE.AND P0, PT, R40, c[0x0][0x1d4], PT ;  /* 0x0000750028007a0c */ /* 0x000ff60003f06270 */
[----:B------:R-:W-:Y:S02]  /*6fb0*/  @!UPT UIADD3 URZ, URZ, URZ, URZ ;  /* 0x0000003f3f3ff290 */ /* 0x000fe4000fffe03f */
[----:B------:R-:W-:-:S05]  /*6fc0*/  @P0 BRA `(.L_x_218) ;  /* 0x0000031000000947 */ /* 0x000fca0003800000 */
[C---:B------:R-:W-:Y:S04]  /*6fd0*/  LEA R4, P0, R40.reuse, R68, 0x1 ;  /* 0x0000004428047211 */ /* 0x040fe800078008ff */
[----:B------:R-:W-:Y:S05]  /*6fe0*/  LEA.HI.X.SX32 R5, R40, R69, 0x1, P0 ;  /* 0x0000004528057211 */ /* 0x000fea00000f0eff */
[----:B------:R2:W-:Y:S01]  /*6ff0*/  ST.E.128 [R4.64], R36 ;  /* 0x0000002404007985 */ /* 0x0005e2000c101d08 */
[----:B------:R-:W-:-:S05]  /*7000*/  BRA `(.L_x_218) ;  /* 0x000002d000007947 */ /* 0x000fca0003800000 */
.L_x_214:
[----:B------:R1:W2:Y:S01]  /*7010*/  SHFL.IDX PT, R5, R28, RZ, 0x1e1f ;  /* 0x001e1fff1c057589 */ /* 0x0002a200000e0000 */
[----:B------:R-:W-:Y:S03]  /*7020*/  IMAD R3, R35, -0x30, R2 ;  /* 0xffffffd023037824 */ /* 0x000fe600078e0202 */
[----:B------:R1:W3:Y:S02]  /*7030*/  SHFL.IDX PT, R4, R31, RZ, 0x1e1f ;  /* 0x001e1fff1f047589 */ /* 0x0002e400000e0000 */
[----:B------:R-:W-:Y:S04]  /*7040*/  IMNMX R78, R3, 0x30, PT ;  /* 0x00000030034e7817 */ /* 0x000fe80003800200 */
[----:B------:R-:W-:Y:S11]  /*7050*/  ISETP.GT.AND P0, PT, R78, R112, PT ;  /* 0x000000704e00720c */ /* 0x000ff60003f04270 */
[----:B------:R-:W-:Y:S02]  /*7060*/  @!UPT UIADD3 URZ, URZ, URZ, URZ ;  /* 0x0000003f3f3ff290 */ /* 0x000fe4000fffe03f */
[----:B------:R-:W-:-:S05]  /*7070*/  @!P0 BRA `(.L_x_218) ;  /* 0x0000026000008947 */ /* 0x000fca0003800000 */
[----:B------:R-:W4:Y:S01]  /*7080*/  LDL R10, [R1+0x24] ;  /* 0x00002400010a7983 */ /* 0x000f220000100800 */
[----:B------:R-:W-:Y:S02]  /*7090*/  ISETP.GE.AND P0, PT, R104, c[0x0][0x1d4], PT ;  /* 0x0000750068007a0c */ /* 0x000fe40003f06270 */
[----:B------:R-:W-:Y:S01]  /*70a0*/  ISETP.GE.AND P5, PT, R248, c[0x0][0x1d4], PT ;  /* 0x00007500f8007a0c */ /* 0x000fe20003fa6270 */
[----:B------:R-:W5:Y:S04]  /*70b0*/  LDL R6, [R1+0x14] ;  /* 0x0000140001067983 */ /* 0x000f680000100800 */
[----:B---3--:R-:W3:Y:S04]  /*70c0*/  LDL R16, [R1+0x20] ;  /* 0x0000200001107983 */ /* 0x008ee80000100800 */
[----:B--2---:R-:W2:Y:S02]  /*70d0*/  LDL R15, [R1+0x8] ;  /* 0x00000800010f7983 */ /* 0x004ea40000100800 */
[CC--:B------:R-:W-:Y:S02]  /*70e0*/  @!P0 LEA R8, P4, R104.reuse, R4.reuse, 0x1 ;  /* 0x0000000468088211 */ /* 0x0c0fe400078808ff */
[----:B------:R-:W2:Y:S02]  /*70f0*/  LDL R14, [R1+0x4] ;  /* 0x00000400010e7983 */ /* 0x000ea40000100800 */
[-C--:B------:R-:W-:Y:S02]  /*7100*/  @!P0 LEA.HI.X R9, R104, R5.reuse, R105, 0x1, P4 ;  /* 0x0000000568098211 */ /* 0x080fe400020f0c69 */
[CC--:B------:R-:W-:Y:S04]  /*7110*/  @!P5 LEA R12, P4, R248.reuse, R4.reuse, 0x1 ;  /* 0x00000004f80cd211 */ /* 0x0c0fe800078808ff */
[-C--:B----4-:R-:W-:Y:S02]  /*7120*/  @!P5 LEA.HI.X R13, R248, R5.reuse, R10, 0x1, P4 ;  /* 0x00000005f80dd211 */ /* 0x090fe400020f0c0a */
[C---:B------:R-:W-:Y:S11]  /*7130*/  ISETP.GE.AND P4, PT, R247.reuse, c[0x0][0x1d4], PT ;  /* 0x00007500f7007a0c */ /* 0x040ff60003f86270 */
[----:B------:R-:W-:Y:S02]  /*7140*/  @!UPT UIADD3 URZ, URZ, URZ, URZ ;  /* 0x0000003f3f3ff290 */ /* 0x000fe4000fffe03f */
[CC--:B------:R-:W-:Y:S04]  /*7150*/  @!P4 LEA R10, P6, R247.reuse, R4.reuse, 0x1 ;  /* 0x00000004f70ac211 */ /* 0x0c0fe800078c08ff */
[-C--:B---3--:R-:W-:Y:S02]  /*7160*/  @!P4 LEA.HI.X R11, R247, R5.reuse, R16, 0x1, P6 ;  /* 0x00000005f70bc211 */ /* 0x088fe400030f0c10 */
[----:B------:R-:W3:Y:S04]  /*7170*/  @!P0 LDS.128 R16, [R244+0x2400] ;  /* 0x00240000f4108984 */ /* 0x000ee80000000c00 */
[----:B---3--:R3:W-:Y:S01]  /*7180*/  @!P0 ST.E.128 [R8.64], R16 ;  /* 0x0000001008008985 */ /* 0x0087e2000c101d08 */
[----:B------:R-:W-:Y:S11]  /*7190*/  ISETP.GE.AND P0, PT, R30, c[0x0][0x1d4], PT ;  /* 0x000075001e007a0c */ /* 0x000ff60003f06270 */
[----:B------:R-:W-:Y:S02]  /*71a0*/  @!UPT UIADD3 URZ, URZ, URZ, URZ ;  /* 0x0000003f3f3ff290 */ /* 0x000fe4000fffe03f */
[----:B------:R-:W4:Y:S01]  /*71b0*/  @!P0 LDS.128 R16, [R245+0x2400] ;  /* 0x00240000f5108984 */ /* 0x000f220000000c00 */
[----:B--2---:R-:W-:Y:S04]  /*71c0*/  @!P0 IMAD.SHL.U32 R3, R15, 0x8, RZ ;  /* 0x000000080f038824 */ /* 0x004fe800078e00ff */
[--C-:B---3--:R-:W-:Y:S05]  /*71d0*/  @!P0 IMAD.WIDE R8, R3, 0x2, R4.reuse ;  /* 0x0000000203088825 */ /* 0x108fea00078e0204 */
[----:B----4-:R2:W-:Y:S01]  /*71e0*/  @!P0 ST.E.128 [R8.64], R16 ;  /* 0x0000001008008985 */ /* 0x0105e2000c101d08 */
[----:B------:R-:W-:Y:S11]  /*71f0*/  ISETP.GE.AND P0, PT, R29, c[0x0][0x1d4], PT ;  /* 0x000075001d007a0c */ /* 0x000ff60003f06270 */
[----:B------:R-:W-:Y:S02]  /*7200*/  @!UPT UIADD3 URZ, URZ, URZ, URZ ;  /* 0x0000003f3f3ff290 */ /* 0x000fe4000fffe03f */
[----:B------:R-:W3:Y:S01]  /*7210*/  @!P0 LDS.128 R20, [R244+0x3000] ;  /* 0x00300000f4148984 */ /* 0x000ee20000000c00 */
[----:B------:R-:W-:Y:S04]  /*7220*/  @!P0 IMAD.SHL.U32 R3, R14, 0x8, RZ ;  /* 0x000000080e038824 */ /* 0x000fe800078e00ff */
[----:B--2---:R-:W-:Y:S05]  /*7230*/  @!P0 IMAD.WIDE R8, R3, 0x2, R4 ;  /* 0x0000000203088825 */ /* 0x004fea00078e0204 */
[----:B---3--:R-:W-:Y:S01]  /*7240*/  @!P0 ST.E.128 [R8.64], R20 ;  /* 0x0000001408008985 */ /* 0x008fe2000c101d08 */
[C---:B------:R-:W-:Y:S03]  /*7250*/  ISETP.GE.AND P0, PT, R246.reuse, c[0x0][0x1d4], PT ;  /* 0x00007500f6007a0c */ /* 0x040fe60003f06270 */
[----:B------:R-:W2:Y:S10]  /*7260*/  @!P5 LDS.128 R16, [R245+0x3000] ;  /* 0x00300000f510d984 */ /* 0x000eb40000000c00 */
[C---:B------:R-:W-:Y:S04]  /*7270*/  @!P0 LEA R4, P6, R246.reuse, R4, 0x1 ;  /* 0x00000004f6048211 */ /* 0x040fe800078c08ff */
[----:B-----5:R-:W-:Y:S01]  /*7280*/  @!P0 LEA.HI.X R5, R246, R5, R6, 0x1, P6 ;  /* 0x00000005f6058211 */ /* 0x020fe200030f0c06 */
[----:B--2---:R-:W-:Y:S04]  /*7290*/  @!P5 ST.E.128 [R12.64], R16 ;  /* 0x000000100c00d985 */ /* 0x004fe8000c101d08 */
[----:B------:R-:W2:Y:S04]  /*72a0*/  @!P4 LDS.128 R12, [R244+0x3c00] ;  /* 0x003c0000f40cc984 */ /* 0x000ea80000000c00 */
[----:B--2---:R-:W-:Y:S04]  /*72b0*/  @!P4 ST.E.128 [R10.64], R12 ;  /* 0x0000000c0a00c985 */ /* 0x004fe8000c101d08 */
[----:B------:R-:W2:Y:S04]  /*72c0*/  @!P0 LDS.128 R8, [R245+0x3c00] ;  /* 0x003c0000f5088984 */ /* 0x000ea80000000c00 */
[----:B--2---:R2:W-:Y:S02]  /*72d0*/  @!P0 ST.E.128 [R4.64], R8 ;  /* 0x0000000804008985 */ /* 0x0045e4000c101d08 */
.L_x_218:
[----:B------:R-:W-:Y:S05]  /*72e0*/  BSYNC B1 ;  /* 0x0000000000017941 */ /* 0x000fea0003800000 */
.L_x_213:
[----:B------:R-:W-:Y:S01]  /*72f0*/  IMAD.IADD R3, R78, 0x1, -R249 ;  /* 0x000000014e037824 */ /* 0x000fe200078e0af9 */
[----:B------:R-:W-:Y:S01]  /*7300*/  LOP3.LUT P6, RZ, R243, 0x1, RZ, 0xc0, !PT ;  /* 0x00000001f3ff7812 */ /* 0x000fe200078cc0ff */
[----:B-12--5:R-:W-:Y:S01]  /*7310*/  IMAD.WIDE R8, R35, 0x30, R90 ;  /* 0x0000003023087825 */ /* 0x026fe200078e025a */
[----:B------:R-:W-:Y:S01]  /*7320*/  P2R R13, PR, RZ, 0x2 ;  /* 0x00000002ff0d7803 */ /* 0x000fe20000000000 */
[----:B------:R-:W-:Y:S01]  /*7330*/  BSSY B0, `(.L_x_235) ;  /* 0x000005d000007945 */ /* 0x000fe20003800000 */
[----:B------:R-:W-:Y:S01]  /*7340*/  ISETP.GE.AND P0, PT, R3, 0x21, PT ;  /* 0x000000210300780c */ /* 0x000fe20003f06270 */
[----:B------:R-:W-:Y:S01]  /*7350*/  IMAD R10, R82, c[0x0][0x218], RZ ;  /* 0x00008600520a7a24 */ /* 0x000fe200078e02ff */
[----:B------:R-:W-:Y:S03]  /*7360*/  LOP3.LUT P1, RZ, R243, 0x4, RZ, 0xc0, !PT ;  /* 0x00000004f3ff7812 */ /* 0x000fe6000782c0ff */
[----:B------:R-:W-:Y:S08]  /*7370*/  IMAD R10, R79, c[0x0][0x21c], R10 ;  /* 0x000087004f0a7a24 */ /* 0x000ff000078e020a */
[C---:B------:R-:W-:Y:S05]  /*7380*/  @P0 IADD3 R6, P4, R8.reuse, 0x20, RZ ;  /* 0x0000002008060810 */ /* 0x040fea0007f9e0ff */
[----:B------:R-:W-:Y:S01]  /*7390*/  @P0 IMAD.X R11, RZ, RZ, R9, P4 ;  /* 0x000000ffff0b0224 */ /* 0x000fe200020e0609 */
[----:B------:R-:W-:Y:S11]  /*73a0*/  ISETP.GE.AND P4, PT, R3, 0x1, PT ;  /* 0x000000010300780c */ /* 0x000ff60003f86270 */
[----:B------:R-:W-:Y:S02]  /*73b0*/  @!UPT UIADD3 URZ, URZ, URZ, URZ ;  /* 0x0000003f3f3ff290 */ /* 0x000fe4000fffe03f */
[----:B---3--:R-:W-:Y:S01]  /*73c0*/  @P4 MOV R4, R84 ;  /* 0x0000005400044202 */ /* 0x008fe20000000f00 */
[----:B------:R-:W-:Y:S02]  /*73d0*/  @P4 IMAD R3, R9, c[0x0][0x258], RZ ;  /* 0x0000960009034a24 */ /* 0x000fe400078e02ff */
[----:B------:R-:W-:Y:S02]  /*73e0*/  @P4 IMAD.MOV.U32 R5, RZ, RZ, R83 ;  /* 0x000000ffff054224 */ /* 0x000fe400078e0053 */
[C---:B------:R-:W-:Y:S02]  /*73f0*/  @P4 IMAD R3, R8.reuse, c[0x0][0x25c], R3 ;  /* 0x0000970008034a24 */ /* 0x040fe400078e0203 */
[----:B------:R-:W-:Y:S04]  /*7400*/  @P4 IMAD.WIDE.U32 R4, R8, c[0x0][0x258], R4 ;  /* 0x0000960008044a25 */ /* 0x000fe800078e0004 */
[----:B------:R-:W-:Y:S01]  /*7410*/  @P4 IMAD.IADD R3, R5, 0x1, R3 ;  /* 0x0000000105034824 */ /* 0x000fe200078e0203 */
[C---:B------:R-:W-:Y:S04]  /*7420*/  @P4 LEA R8, P5, R4.reuse, c[0x0][0x250], 0x1 ;  /* 0x0000940004084a11 */ /* 0x040fe800078a08ff */
[----:B------:R-:W-:Y:S01]  /*7430*/  @P4 LEA.HI.X R9, R4, c[0x0][0x254], R3, 0x1, P5 ;  /* 0x0000950004094a11 */ /* 0x000fe200028f0c03 */
[----:B------:R-:W-:Y:S02]  /*7440*/  IMAD R3, R81, c[0x0][0x208], RZ ;  /* 0x0000820051037a24 */ /* 0x000fe400078e02ff */
[C---:B------:R-:W-:Y:S04]  /*7450*/  IMAD.WIDE.U32 R4, R80.reuse, c[0x0][0x208], RZ ;  /* 0x0000820050047a25 */ /* 0x040fe800078e00ff */
[----:B------:R-:W-:Y:S05]  /*7460*/  IMAD R3, R80, c[0x0][0x20c], R3 ;  /* 0x0000830050037a24 */ /* 0x000fea00078e0203 */
[----:B------:R-:W-:Y:S05]  /*7470*/  IADD3 R5, R5, R3, RZ ;  /* 0x0000000305057210 */ /* 0x000fea0007ffe0ff */
[----:B------:R-:W-:Y:S05]  /*7480*/  IMAD.WIDE.U32 R4, R79, c[0x0][0x218], R4 ;  /* 0x000086004f047a25 */ /* 0x000fea00078e0004 */
[----:B------:R-:W-:Y:S01]  /*7490*/  IADD3 R3, P5, R106, R4, RZ ;  /* 0x000000046a037210 */ /* 0x000fe20007fbe0ff */
[----:B------:R-:W-:Y:S02]  /*74a0*/  @P0 IMAD R4, R11, c[0x0][0x258], RZ ;  /* 0x000096000b040a24 */ /* 0x000fe400078e02ff */
[----:B------:R-:W-:Y:S01]  /*74b0*/  @P0 IMAD.MOV.U32 R11, RZ, RZ, R83 ;  /* 0x000000ffff0b0224 */ /* 0x000fe200078e0053 */
[----:B------:R-:W-:Y:S01]  /*74c0*/  IADD3.X R12, R127, R5, R10, P5, !PT ;  /* 0x000000057f0c7210 */ /* 0x000fe20002ffe40a */
[----:B------:R-:W-:Y:S04]  /*74d0*/  @P0 IMAD.MOV.U32 R10, RZ, RZ, R84 ;  /* 0x000000ffff0a0224 */ /* 0x000fe800078e0054 */
[C---:B------:R-:W-:Y:S04]  /*74e0*/  @P0 IMAD.WIDE.U32 R10, R6.reuse, c[0x0][0x258], R10 ;  /* 0x00009600060a0a25 */ /* 0x040fe800078e000a */
[----:B------:R-:W-:Y:S01]  /*74f0*/  @P0 IMAD R6, R6, c[0x0][0x25c], R4 ;  /* 0x0000970006060a24 */ /* 0x000fe200078e0204 */
[C---:B------:R-:W-:Y:S04]  /*7500*/  @P0 LEA R4, P5, R10.reuse, c[0x0][0x250], 0x1 ;  /* 0x000094000a040a11 */ /* 0x040fe800078a08ff */
[----:B------:R-:W-:Y:S04]  /*7510*/  @P0 IADD3 R6, R11, R6, RZ ;  /* 0x000000060b060210 */ /* 0x000fe80007ffe0ff */
[----:B------:R-:W-:Y:S02]  /*7520*/  @P0 LEA.HI.X R5, R10, c[0x0][0x254], R6, 0x1, P5 ;  /* 0x000095000a050a11 */ /* 0x000fe400028f0c06 */
[C---:B------:R-:W-:Y:S04]  /*7530*/  LEA R6, P5, R3.reuse, c[0x0][0x1f8], 0x1 ;  /* 0x00007e0003067a11 */ /* 0x040fe800078a08ff */
[----:B------:R-:W-:Y:S01]  /*7540*/  LEA.HI.X R10, R3, c[0x0][0x1fc], R12, 0x1, P5 ;  /* 0x00007f00030a7a11 */ /* 0x000fe200028f0c0c */
[C---:B------:R-:W-:Y:S01]  /*7550*/  @P4 IMAD.SHL.U32 R3, R250.reuse, 0x2, RZ ;  /* 0x00000002fa034824 */ /* 0x040fe200078e00ff */
[----:B------:R-:W-:Y:S04]  /*7560*/  LOP3.LUT P5, RZ, R243, 0x2, RZ, 0xc0, !PT ;  /* 0x00000002f3ff7812 */ /* 0x000fe800078ac0ff */
[----:B------:R-:W-:Y:S01]  /*7570*/  @!PT LDS RZ, [RZ] ;  /* 0x00000000fffff984 */ /* 0x000fe20000000800 */
[----:B------:R-:W-:Y:S01]  /*7580*/  @!PT LDS RZ, [RZ] ;  /* 0x00000000fffff984 */ /* 0x000fe20000000800 */
[----:B------:R-:W-:Y:S01]  /*7590*/  @!PT LDS RZ, [RZ] ;  /* 0x00000000fffff984 */ /* 0x000fe20000000800 */
[----:B------:R1:W-:Y:S01]  /*75a0*/  @P4 LDGSTS.E.BYPASS.LTC128B.128 [R3+0x1880], [R8.64], !P1 ;  /* 0x0188000008034fae */ /* 0x0003e2000c901d48 */
[----:B------:R-:W-:Y:S08]  /*75b0*/  ISETP.NE.AND P1, PT, R13, RZ, PT ;  /* 0x000000ff0d00720c */ /* 0x000ff00003f25270 */
[----:B------:R1:W-:Y:S04]  /*75c0*/  @P4 LDGSTS.E.BYPASS.LTC128B.128 [R3+0x2480], [R8.64+0x40], !P5 ;  /* 0x0248004008034fae */ /* 0x0003e8000e901d48 */
[----:B------:R1:W-:Y:S01]  /*75d0*/  @P4 LDGSTS.E.BYPASS.LTC128B.128 [R3+0x3080], [R8.64+0x80], !P6 ;  /* 0x0308008008034fae */ /* 0x0003e2000f101d48 */
[----:B------:R-:W-:Y:S02]  /*75e0*/  LOP3.LUT P4, RZ, R243, 0x4, RZ, 0xc0, !PT ;  /* 0x00000004f3ff7812 */ /* 0x000fe4000788c0ff */
[----:B-1----:R-:W-:Y:S11]  /*75f0*/  @P0 SHF.L.U32 R3, R250, 0x1, RZ ;  /* 0x00000001fa030819 */ /* 0x002ff600000006ff */
[----:B------:R1:W-:Y:S04]  /*7600*/  @P0 LDGSTS.E.BYPASS.LTC128B.128 [R3+0x2080], [R4.64], !P4 ;  /* 0x0208000004030fae */ /* 0x0003e8000e101d48 */
[----:B------:R1:W-:Y:S04]  /*7610*/  @P0 LDGSTS.E.BYPASS.LTC128B.128 [R3+0x2c80], [R4.64+0x40], !P5 ;  /* 0x02c8004004030fae */ /* 0x0003e8000e901d48 */
[----:B------:R1:W-:Y:S01]  /*7620*/  @P0 LDGSTS.E.BYPASS.LTC128B.128 [R3+0x3880], [R4.64+0x80], !P6 ;  /* 0x0388008004030fae */ /* 0x0003e2000f101d48 */
[----:B------:R-:W-:Y:S03]  /*7630*/  ISETP.GT.AND P0, PT, R78, R112, PT ;  /* 0x000000704e00720c */ /* 0x000fe60003f04270 */
[----:B------:R-:W0:Y:S04]  /*7640*/  LDGDEPBAR ;  /* 0x00000000000079af */ /* 0x000e280000000000 */
[----:B-1----:R1:W2:Y:S01]  /*7650*/  SHFL.IDX PT, R4, R6, RZ, 0x1e1f ;  /* 0x001e1fff06047589 */ /* 0x0022a200000e0000 */
[----:B------:R-:W-:Y:S04]  /*7660*/  DEPBAR.LE SB0, 0x0 ;  /* 0x000080000000791a */ /* 0x000fe80000000000 */
[----:B------:R1:W3:Y:S04]  /*7670*/  SHFL.IDX PT, R5, R10, RZ, 0x1e1f ;  /* 0x001e1fff0a057589 */ /* 0x0002e800000e0000 */
[----:B------:R-:W-:Y:S06]  /*7680*/  BAR.SYNC.DEFER_BLOCKING 0x0 ;  /* 0x0000000000007b1d */ /* 0x000fec0000010000 */
[----:B------:R-:W-:-:S05]  /*7690*/  @!P0 BRA `(.L_x_236) ;  /* 0x0000026000008947 */ /* 0x000fca0003800000 */
[----:B------:R-:W5:Y:S01]  /*76a0*/  LDL R17, [R1+0x24] ;  /* 0x0000240001117983 */ /* 0x000f620000100800 */
[----:B------:R-:W-:Y:S02]  /*76b0*/  ISETP.GE.AND P0, PT, R104, c[0x0][0x1d4], PT ;  /* 0x0000750068007a0c */ /* 0x000fe40003f06270 */
[----:B------:R-:W-:Y:S01]  /*76c0*/  ISETP.GE.AND P5, PT, R248, c[0x0][0x1d4], PT ;  /* 0x00007500f8007a0c */ /* 0x000fe20003fa6270 */
[----:B----4-:R-:W4:Y:S04]  /*76d0*/  LDL R16, [R1+0x20] ;  /* 0x0000200001107983 */ /* 0x010f280000100800 */
[----:B---3--:R-:W3:Y:S04]  /*76e0*/  LDL R20, [R1+0x8] ;  /* 0x0000080001147983 */ /* 0x008ee80000100800 */
[----:B--2---:R-:W2:Y:S02]  /*76f0*/  LDL R15, [R1+0x4] ;  /* 0x00000400010f7983 */ /* 0x004ea40000100800 */
[CC--:B------:R-:W-:Y:S02]  /*7700*/  @!P0 LEA R8, P4, R104.reuse, R4.reuse, 0x1 ;  /* 0x0000000468088211 */ /* 0x0c0fe400078808ff */
[----:B------:R-:W2:Y:S02]  /*7710*/  LDL R14, [R1+0x14] ;  /* 0x00001400010e7983 */ /* 0x000ea40000100800 */
[-C--:B------:R-:W-:Y:S02]  /*7720*/  @!P0 LEA.HI.X R9, R104, R5.reuse, R105, 0x1, P4 ;  /* 0x0000000568098211 */ /* 0x080fe400020f0c69 */
[CC--:B------:R-:W-:Y:S04]  /*7730*/  @!P5 LEA R12, P4, R248.reuse, R4.reuse, 0x1 ;  /* 0x00000004f80cd211 */ /* 0x0c0fe800078808ff */
[-C--:B-----5:R-:W-:Y:S02]  /*7740*/  @!P5 LEA.HI.X R13, R248, R5.reuse, R17, 0x1, P4 ;  /* 0x00000005f80dd211 */ /* 0x0a0fe400020f0c11 */
[C---:B------:R-:W-:Y:S11]  /*7750*/  ISETP.GE.AND P4, PT, R247.reuse, c[0x0][0x1d4], PT ;  /* 0x00007500f7007a0c */ /* 0x040ff60003f86270 */
[----:B------:R-:W-:Y:S02]  /*7760*/  @!UPT UIADD3 URZ, URZ, URZ, URZ ;  /* 0x0000003f3f3ff290 */ /* 0x000fe4000fffe03f */
[CC--:B-1----:R-:W-:Y:S04]  /*7770*/  @!P4 LEA R10, P6, R247.reuse, R4.reuse, 0x1 ;  /* 0x00000004f70ac211 */ /* 0x0c2fe800078c08ff */
[-C--:B----4-:R-:W-:Y:S02]  /*7780*/  @!P4 LEA.HI.X R11, R247, R5.reuse, R16, 0x1, P6 ;  /* 0x00000005f70bc211 */ /* 0x090fe400030f0c10 */
[----:B------:R-:W1:Y:S04]  /*7790*/  @!P0 LDS.128 R16, [R244] ;  /* 0x00000000f4108984 */ /* 0x000e680000000c00 */
[----:B-1----:R1:W-:Y:S01]  /*77a0*/  @!P0 ST.E.128 [R8.64], R16 ;  /* 0x0000001008008985 */ /* 0x0023e2000c101d08 */
[----:B------:R-:W-:Y:S11]  /*77b0*/  ISETP.GE.AND P0, PT, R30, c[0x0][0x1d4], PT ;  /* 0x000075001e007a0c */ /* 0x000ff60003f06270 */
[----:B------:R-:W-:Y:S02]  /*77c0*/  @!UPT UIADD3 URZ, URZ, URZ, URZ ;  /* 0x0000003f3f3ff290 */ /* 0x000fe4000fffe03f */
[----:B------:R-:W4:Y:S01]  /*77d0*/  @!P0 LDS.128 R16, [R245] ;  /* 0x00000000f5108984 */ /* 0x000f220000000c00 */
[----:B---3--:R-:W-:Y:S04]  /*77e0*/  @!P0 IMAD.SHL.U32 R3, R20, 0x8, RZ ;  /* 0x0000000814038824 */ /* 0x008fe800078e00ff */
[--C-:B-1----:R-:W-:Y:S05]  /*77f0*/  @!P0 IMAD.WIDE R8, R3, 0x2, R4.reuse ;  /* 0x0000000203088825 */ /* 0x102fea00078e0204 */
[----:B----4-:R1:W-:Y:S01]  /*7800*/  @!P0 ST.E.128 [R8.64], R16 ;  /* 0x0000001008008985 */ /* 0x0103e2000c101d08 */
[----:B------:R-:W-:Y:S11]  /*7810*/  ISETP.GE.AND P0, PT, R29, c[0x0][0x1d4], PT ;  /* 0x000075001d007a0c */ /* 0x000ff60003f06270 */
[----:B------:R-:W-:Y:S02]  /*7820*/  @!UPT UIADD3 URZ, URZ, URZ, URZ ;  /* 0x0000003f3f3ff290 */ /* 0x000fe4000fffe03f */
[----:B------:R-:W3:Y:S01]  /*7830*/  @!P0 LDS.128 R20, [R244+0xc00] ;  /* 0x000c0000f4148984 */ /* 0x000ee20000000c00 */
[----:B--2---:R-:W-:Y:S04]  /*7840*/  @!P0 IMAD.SHL.U32 R3, R15, 0x8, RZ ;  /* 0x000000080f038824 */ /* 0x004fe800078e00ff */
[----:B-1----:R-:W-:Y:S05]  /*7850*/  @!P0 IMAD.WIDE R8, R3, 0x2, R4 ;  /* 0x0000000203088825 */ /* 0x002fea00078e0204 */
[----:B---3--:R-:W-:Y:S01]  /*7860*/  @!P0 ST.E.128 [R8.64], R20 ;  /* 0x0000001408008985 */ /* 0x008fe2000c101d08 */
[C---:B------:R-:W-:Y:S03]  /*7870*/  ISETP.GE.AND P0, PT, R246.reuse, c[0x0][0x1d4], PT ;  /* 0x00007500f6007a0c */ /* 0x040fe60003f06270 */
[----:B------:R-:W1:Y:S10]  /*7880*/  @!P5 LDS.128 R16, [R245+0xc00] ;  /* 0x000c0000f510d984 */ /* 0x000e740000000c00 */
[C---:B------:R-:W-:Y:S04]  /*7890*/  @!P0 LEA R4, P6, R246.reuse, R4, 0x1 ;  /* 0x00000004f6048211 */ /* 0x040fe800078c08ff */
[----:B------:R-:W-:Y:S01]  /*78a0*/  @!P0 LEA.HI.X R5, R246, R5, R14, 0x1, P6 ;  /* 0x00000005f6058211 */ /* 0x000fe200030f0c0e */
[----:B-1----:R-:W-:Y:S04]  /*78b0*/  @!P5 ST.E.128 [R12.64], R16 ;  /* 0x000000100c00d985 */ /* 0x002fe8000c101d08 */
[----:B------:R-:W1:Y:S04]  /*78c0*/  @!P4 LDS.128 R12, [R244+0x1800] ;  /* 0x00180000f40cc984 */ /* 0x000e680000000c00 */
[----:B-1----:R-:W-:Y:S04]  /*78d0*/  @!P4 ST.E.128 [R10.64], R12 ;  /* 0x0000000c0a00c985 */ /* 0x002fe8000c101d08 */
[----:B------:R-:W1:Y:S04]  /*78e0*/  @!P0 LDS.128 R8, [R245+0x1800] ;  /* 0x00180000f5088984 */ /* 0x000e680000000c00 */
[----:B-1----:R1:W-:Y:S02]  /*78f0*/  @!P0 ST.E.128 [R4.64], R8 ;  /* 0x0000000804008985 */ /* 0x0023e4000c101d08 */
.L_x_236:
[----:B------:R-:W-:Y:S05]  /*7900*/  BSYNC B0 ;  /* 0x0000000000007941 */ /* 0x000fea0003800000 */
.L_x_235:
[----:B------:R-:W-:Y:S01]  /*7910*/  ISETP.GT.AND P5, PT, R35, R89, PT ;  /* 0x000000592300720c */ /* 0x000fe20003fa4270 */
[----:B------:R-:W-:Y:S01]  /*7920*/  @!UPT UIADD3 URZ, URZ, URZ, URZ ;  /* 0x0000003f3f3ff290 */ /* 0x000fe2000fffe03f */
[----:B------:R-:W-:Y:S11]  /*7930*/  BSSY B0, `(.L_x_237) ;  /* 0x0000029000007945 */ /* 0x000ff60003800000 */
[----:B------:R-:W-:-:S05]  /*7940*/  @!P5 BRA `(.L_x_238) ;  /* 0x000002700000d947 */ /* 0x000fca0003800000 */
[----:B------:R-:W-:Y:S01]  /*7950*/  IADD3 R3, R35, -0x1, RZ ;  /* 0xffffffff23037810 */ /* 0x000fe20007ffe0ff */
[----:B-12---:R-:W-:Y:S01]  /*7960*/  IMAD.MOV.U32 R4, RZ, RZ, R94 ;  /* 0x000000ffff047224 */ /* 0x006fe200078e005e */
[----:B------:R-:W-:Y:S01]  /*7970*/  P2R R10, PR, RZ, 0x4 ;  /* 0x00000004ff0a7803 */ /* 0x000fe20000000000 */
[----:B---3--:R-:W-:Y:S01]  /*7980*/  IMAD.MOV.U32 R5, RZ, RZ, R93 ;  /* 0x000000ffff057224 */ /* 0x008fe200078e005d */
[----:B------:R-:W-:Y:S01]  /*7990*/  SHF.R.S32.HI R8, RZ, 0x1f, R3 ;  /* 0x0000001fff087819 */ /* 0x000fe20000011403 */
[----:B------:R-:W-:Y:S01]  /*79a0*/  IMAD R6, R143, R3, RZ ;  /* 0x000000038f067224 */ /* 0x000fe200078e02ff */
[----:B------:R-:W-:Y:S01]  /*79b0*/  LOP3.LUT P2, RZ, R243, 0x4, RZ, 0xc0, !PT ;  /* 0x00000004f3ff7812 */ /* 0x000fe2000784c0ff */
[-C--:B------:R-:W-:Y:S01]  /*79c0*/  IMAD.WIDE.U32 R4, R3, R136.reuse, R4 ;  /* 0x0000008803047225 */ /* 0x080fe200078e0004 */
[----:B------:R-:W-:Y:S02]  /*79d0*/  P2R R11, PR, RZ, 0x2 ;  /* 0x00000002ff0b7803 */ /* 0x000fe40000000000 */
[----:B------:R-:W-:Y:S01]  /*79e0*/  LOP3.LUT P1, RZ, R243, 0x2, RZ, 0xc0, !PT ;  /* 0x00000002f3ff7812 */ /* 0x000fe2000782c0ff */
[----:B------:R-:W-:Y:S01]  /*79f0*/  IMAD R3, R8, R136, R6 ;  /* 0x0000008808037224 */ /* 0x000fe200078e0206 */
[----:B------:R-:W-:Y:S03]  /*7a00*/  IADD3 R6, -R249, 0x30, RZ ;  /* 0x00000030f9067810 */ /* 0x000fe60007ffe1ff */
[----:B------:R-:W-:Y:S01]  /*7a10*/  IMAD.IADD R3, R5, 0x1, R3 ;  /* 0x0000000105037824 */ /* 0x000fe200078e0203 */
[----:B------:R-:W-:Y:S11]  /*7a20*/  ISETP.GE.AND P4, PT, R6, 0x1, PT ;  /* 0x000000010600780c */ /* 0x000ff60003f86270 */
[----:B------:R-:W-:Y:S02]  /*7a30*/  @!UPT UIADD3 URZ, URZ, URZ, URZ ;  /* 0x0000003f3f3ff290 */ /* 0x000fe4000fffe03f */
[C---:B------:R-:W-:Y:S04]  /*7a40*/  @P4 LEA R8, P0, R4.reuse, c[0x0][0x220], 0x1 ;  /* 0x0000880004084a11 */ /* 0x040fe800078008ff */
[----:B------:R-:W-:Y:S02]  /*7a50*/  @P4 LEA.HI.X R9, R4, c[0x0][0x224], R3, 0x1, P0 ;  /* 0x0000890004094a11 */ /* 0x000fe400000f0c03 */
[----:B------:R-:W-:Y:S11]  /*7a60*/  ISETP.GE.AND P0, PT, R6, 0x21, PT ;  /* 0x000000210600780c */ /* 0x000ff60003f06270 */
[----:B------:R-:W-:Y:S02]  /*7a70*/  @!UPT UIADD3 URZ, URZ, URZ, URZ ;  /* 0x0000003f3f3ff290 */ /* 0x000fe4000fffe03f */
[----:B------:R-:W-:Y:S05]  /*7a80*/  @P0 IADD3 R5, P6, R144, R4, RZ ;  /* 0x0000000490050210 */ /* 0x000fea0007fde0ff */
[----:B------:R-:W-:Y:S01]  /*7a90*/  @P0 IMAD.X R3, R3, 0x1, R142, P6 ;  /* 0x0000000103030824 */ /* 0x000fe200030e068e */
[C---:B------:R-:W-:Y:S04]  /*7aa0*/  @P0 LEA R4, P6, R5.reuse, c[0x0][0x220], 0x1 ;  /* 0x0000880005040a11 */ /* 0x040fe800078c08ff */
[----:B------:R-:W-:Y:S01]  /*7ab0*/  @P0 LEA.HI.X R5, R5, c[0x0][0x224], R3, 0x1, P6 ;  /* 0x0000890005050a11 */ /* 0x000fe200030f0c03 */
[----:B------:R-:W-:Y:S01]  /*7ac0*/  @P4 IMAD.SHL.U32 R3, R250, 0x2, RZ ;  /* 0x00000002fa034824 */ /* 0x000fe200078e00ff */
[C---:B------:R-:W-:Y:S04]  /*7ad0*/  LOP3.LUT P6, RZ, R243.reuse, 0x1, RZ, 0xc0, !PT ;  /* 0x00000001f3ff7812 */ /* 0x040fe800078cc0ff */
[----:B------:R-:W-:Y:S01]  /*7ae0*/  @!PT LDS RZ, [RZ] ;  /* 0x00000000fffff984 */ /* 0x000fe20000000800 */
[----:B------:R-:W-:Y:S01]  /*7af0*/  @!PT LDS RZ, [RZ] ;  /* 0x00000000fffff984 */ /* 0x000fe20000000800 */
[----:B------:R-:W-:Y:S01]  /*7b00*/  @!PT LDS RZ, [RZ] ;  /* 0x00000000fffff984 */ /* 0x000fe20000000800 */
[----:B------:R1:W-:Y:S01]  /*7b10*/  @P4 LDGSTS.E.BYPASS.LTC128B.128 [R3+0x3c80], [R8.64], !P2 ;  /* 0x03c8000008034fae */ /* 0x0003e2000d101d48 */
[----:B------:R-:W-:Y:S03]  /*7b20*/  ISETP.NE.AND P2, PT, R10, RZ, PT ;  /* 0x000000ff0a00720c */ /* 0x000fe60003f45270 */
[----:B------:R1:W-:Y:S05]  /*7b30*/  @P4 LDGSTS.E.BYPASS.LTC128B.128 [R3+0x4880], [R8.64+0x40], !P1 ;  /* 0x0488004008034fae */ /* 0x0003ea000c901d48 */
[----:B------:R1:W-:Y:S01]  /*7b40*/  @P4 LDGSTS.E.BYPASS.LTC128B.128 [R3+0x5480], [R8.64+0x80], !P6 ;  /* 0x0548008008034fae */ /* 0x0003e2000f101d48 */
[----:B------:R-:W-:Y:S01]  /*7b50*/  LOP3.LUT P4, RZ, R243, 0x4, RZ, 0xc0, !PT ;  /* 0x00000004f3ff7812 */ /* 0x000fe2000788c0ff */
[----:B-1----:R-:W-:Y:S11]  /*7b60*/  @P0 IMAD.SHL.U32 R3, R250, 0x2, RZ ;  /* 0x00000002fa030824 */ /* 0x002ff600078e00ff */
[----:B------:R-:W-:Y:S01]  /*7b70*/  @!UPT UIADD3 URZ, URZ, URZ, URZ ;  /* 0x0000003f3f3ff290 */ /* 0x000fe2000fffe03f */
[----:B------:R1:W-:Y:S04]  /*7b80*/  @P0 LDGSTS.E.BYPASS.LTC128B.128 [R3+0x4480], [R4.64], !P4 ;  /* 0x0448000004030fae */ /* 0x0003e8000e101d48 */
[----:B------:R1:W-:Y:S01]  /*7b90*/  @P0 LDGSTS.E.BYPASS.LTC128B.128 [R3+0x5080], [R4.64+0x40], !P1 ;  /* 0x0508004004030fae */ /* 0x0003e2000c901d48 */
[----:B------:R-:W-:Y:S03]  /*7ba0*/  ISETP.NE.AND P1, PT, R11, RZ, PT ;  /* 0x000000ff0b00720c */ /* 0x000fe60003f25270 */
[----:B------:R1:W-:Y:S05]  /*7bb0*/  @P0 LDGSTS.E.BYPASS.LTC128B.128 [R3+0x5c80], [R4.64+0x80], !P6 ;  /* 0x05c8008004030fae */ /* 0x0003ea000f101d48 */
.L_x_238:
[----:B------:R-:W-:Y:S05]  /*7bc0*/  BSYNC B0 ;  /* 0x0000000000007941 */ /* 0x000fea0003800000 */
.L_x_237:
[----:B------:R-:W0:Y:S01]  /*7bd0*/  LDGDEPBAR ;  /* 0x00000000000079af */ /* 0x000e220000000000 */
[----:B------:R-:W-:Y:S01]  /*7be0*/  IADD3 R35, R35, -0x1, RZ ;  /* 0xffffffff23237810 */ /* 0x000fe20007ffe0ff */
[----:B------:R-:W-:-:S05]  /*7bf0*/  @P5 BRA `(.L_x_239) ;  /* 0xffffb80000005947 */ /* 0x000fca000383ffff */
[----:B------:R-:W-:Y:S01]  /*7c00*/  WARPSYNC 0xffffffff ;  /* 0xffffffff00007948 */ /* 0x000fe20003800000 */
[----:B------:R-:W-:Y:S06]  /*7c10*/  BAR.SYNC.DEFER_BLOCKING 0x0 ;  /* 0x0000000000007b1d */ /* 0x000fec0000010000 */
.L_x_212:
[----:B------:R-:W-:Y:S01]  /*7c20*/  ISETP.GE.AND P0, PT, R138, 0x1, PT ;  /* 0x000000018a00780c */ /* 0x000fe20003f06270 */
[----:B------:R-:W-:Y:S01]  /*7c30*/  BSSY B0, `(.L_x_240) ;  /* 0x000001f000007945 */ /* 0x000fe20003800000 */
[----:B------:R-:W-:-:S11]  /*7c40*/  MOV R0, RZ ;  /* 0x000000ff00007202 */ /* 0x000fd60000000f00 */
[----:B------:R-:W-:Y:S05]  /*7c50*/  @!P0 BRA `(.L_x_241) ;  /* 0x000001c000008947 */ /* 0x000fea0003800000 */
[----:B------:R-:W-:Y:S01]  /*7c60*/  IABS R2, R130 ;  /* 0x0000008200027213 */ /* 0x000fe20000000000 */
[----:B-12---:R-:W-:Y:S01]  /*7c70*/  IMAD.MOV.U32 R4, RZ, RZ, RZ ;  /* 0x000000ffff047224 */ /* 0x006fe200078e00ff */
[----:B------:R-:W-:Y:S02]  /*7c80*/  IADD3 R6, R139, -0x1, R130 ;  /* 0xffffffff8b067810 */ /* 0x000fe40007ffe082 */
[----:B------:R-:W1:Y:S02]  /*7c90*/  I2F.RP R0, R2 ;  /* 0x0000000200007306 */ /* 0x000e640000209400 */
[----:B------:R-:W-:-:S06]  /*7ca0*/  IABS R9, R6 ;  /* 0x0000000600097213 */ /* 0x000fcc0000000000 */
[----:B-1----:R-:W1:Y:S02]  /*7cb0*/  MUFU.RCP R0, R0 ;  /* 0x0000000000007308 */ /* 0x002e640000001000 */
[----:B-1----:R-:W-:-:S06]  /*7cc0*/  IADD3 R0, R0, 0xffffffe, RZ ;  /* 0x0ffffffe00007810 */ /* 0x002fcc0007ffe0ff */
[----:B---3--:R-:W1:Y:S02]  /*7cd0*/  F2I.FTZ.U32.TRUNC.NTZ R5, R0 ;  /* 0x0000000000057305 */ /* 0x008e64000021f000 */
        /* <DEDUP_REMOVED lines=20> */
.L_x_241:
[----:B------:R-:W-:Y:S05]  /*7e20*/  BSYNC B0 ;  /* 0x0000000000007941 */ /* 0x000fea0003800000 */
.L_x_240:
[----:B----4-:R-:W4:Y:S01]  /*7e30*/  LDL R2, [R1+0xb0] ;  /* 0x0000b00001027983 */ /* 0x010f220000100800 */
        /* <DEDUP_REMOVED lines=50> */
[----:B-1--4-:R-:W-:-:S04]  /*8160*/  IMAD R3, R2, R0, RZ ;  /* 0x0000000002037224 */ /* 0x012fc800078e02ff */
[--C-:B------:R-:W-:Y:S01]  /*8170*/  IMAD.IADD R2, R3, 0x1, R0.reuse ;  /* 0x0000000103027824 */ /* 0x100fe200078e0200 */
[----:B------:R1:W-:Y:S01]  /*8180*/  STL [R1], R3 ;  /* 0x0000000301007387 */ /* 0x0003e20000100800 */
[----:B------:R-:W-:-:S03]  /*8190*/  PRMT R0, RZ, 0x7610, R0 ;  /* 0x00007610ff007816 */ /* 0x000fc60000000000 */
[----:B------:R-:W-:-:S04]  /*81a0*/  IMNMX R209, R139, R2, PT ;  /* 0x000000028bd17217 */ /* 0x000fc80003800200 */
[----:B------:R-:W-:-:S13]  /*81b0*/  ISETP.GT.AND P0, PT, R209, R3, PT ;  /* 0x00000003d100720c */ /* 0x000fda0003f04270 */
[----:B------:R-:W-:Y:S05]  /*81c0*/  @!P0 BRA `(.L_x_242) ;  /* 0x0000c36000008947 */ /* 0x000fea0003800000 */
[----:B-1----:R-:W4:Y:S04]  /*81d0*/  LDL R3, [R1+0x4c] ;  /* 0x00004c0001037983 */ /* 0x002f280000100800 */
[----:B--2---:R-:W2:Y:S04]  /*81e0*/  LDL R4, [R1+0x60] ;  /* 0x0000600001047983 */ /* 0x004ea80000100800 */
[----:B---3--:R-:W3:Y:S04]  /*81f0*/  LDL R6, [R1+0x58] ;  /* 0x0000580001067983 */ /* 0x008ee80000100800 */
[----:B------:R-:W3:Y:S04]  /*8200*/  LDL R10, [R1+0x54] ;  /* 0x00005400010a7983 */ /* 0x000ee80000100800 */
[----:B------:R-:W3:Y:S04]  /*8210*/  LDL R5, [R1+0xa8] ;  /* 0x0000a80001057983 */ /* 0x000ee80000100800 */
[----:B------:R-:W3:Y:S01]  /*8220*/  LDL R9, [R1+0x64] ;  /* 0x0000640001097983 */ /* 0x000ee20000100800 */
[----:B------:R-:W-:-:S04]  /*8230*/  ISETP.NE.U32.AND P0, PT, RZ, c[0x0][0x340], PT ;  /* 0x0000d000ff007a0c */ /* 0x000fc80003f05070 */
[----:B------:R-:W-:Y:S01]  /*8240*/  ISETP.NE.AND.EX P2, PT, RZ, c[0x0][0x344], PT, P0 ;  /* 0x0000d100ff007a0c */ /* 0x000fe20003f45300 */
[----:B------:R-:W1:Y:S01]  /*8250*/  S2R R11, SR_TID.X ;  /* 0x00000000000b7919 */ /* 0x000e620000002100 */
[----:B------:R-:W-:-:S05]  /*8260*/  SHF.R.S32.HI R0, RZ, 0x1f, R162 ;  /* 0x0000001fff007819 */ /* 0x000fca00000114a2 */
[----:B------:R-:W-:Y:S01]  /*8270*/  IMAD R0, R0, c[0x0][0x178], RZ ;  /* 0x00005e0000007a24 */ /* 0x000fe200078e02ff */
[----:B-1----:R-:W-:-:S05]  /*8280*/  SHF.R.S32.HI R8, RZ, 0x1f, R11 ;  /* 0x0000001fff087819 */ /* 0x002fca000001140b */
[----:B----4-:R-:W-:-:S04]  /*8290*/  @P2 IADD3 R2, P0, R3, c[0x0][0x340], RZ ;  /* 0x0000d00003022a10 */ /* 0x010fc80007f1e0ff */
[----:B--2---:R-:W-:-:S05]  /*82a0*/  @P2 IADD3.X R3, R4, c[0x0][0x344], RZ, P0, !PT ;  /* 0x0000d10004032a10 */ /* 0x004fca00007fe4ff */
[----:B------:R1:W5:Y:S01]  /*82b0*/  @P2 LDG.E R13, [R2.64] ;  /* 0x00000008020d2981 */ /* 0x000362000c1e1900 */
[----:B------:R-:W-:Y:S01]  /*82c0*/  LEA.HI R8, R8, R11, RZ, 0x2 ;  /* 0x0000000b08087211 */ /* 0x000fe200078f10ff */
[----:B------:R-:W-:-:S03]  /*82d0*/  IMAD.MOV.U32 R4, RZ, RZ, c[0x0][0x2c4] ;  /* 0x0000b100ff047624 */ /* 0x000fc600078e00ff */
[----:B------:R-:W-:Y:S02]  /*82e0*/  LOP3.LUT R8, R8, 0xfffffffc, RZ, 0xc0, !PT ;  /* 0xfffffffc08087812 */ /* 0x000fe400078ec0ff */
[----:B------:R-:W-:Y:S01]  /*82f0*/  ISETP.NE.AND P1, PT, R4, 0x1, PT ;  /* 0x000000010400780c */ /* 0x000fe20003f25270 */
[----:B------:R-:W-:Y:S02]  /*8300*/  IMAD R0, R162, c[0x0][0x17c], R0 ;  /* 0x00005f00a2007a24 */ /* 0x000fe400078e0200 */
[----:B------:R-:W-:Y:S01]  /*8310*/  IMAD.IADD R8, R11, 0x1, -R8 ;  /* 0x000000010b087824 */ /* 0x000fe200078e0a08 */
[----:B------:R-:W-:-:S03]  /*8320*/  ISETP.NE.U32.AND P0, PT, RZ, c[0x0][0x348], PT ;  /* 0x0000d200ff007a0c */ /* 0x000fc60003f05070 */
[----:B------:R-:W-:Y:S01]  /*8330*/  IMAD R4, R8, 0x20, R249 ;  /* 0x0000002008047824 */ /* 0x000fe200078e02f9 */
[----:B---3--:R-:W-:Y:S02]  /*8340*/  LOP3.LUT R65, R6, 0xffff, RZ, 0xc0, !PT ;  /* 0x0000ffff06417812 */ /* 0x008fe400078ec0ff */
[----:B------:R-:W-:Y:S01]  /*8350*/  ISETP.NE.AND.EX P0, PT, RZ, c[0x0][0x34c], PT, P0 ;  /* 0x0000d300ff007a0c */ /* 0x000fe20003f05300 */
[----:B------:R-:W-:Y:S02]  /*8360*/  IMAD R4, R10, 0x80, R4 ;  /* 0x000000800a047824 */ /* 0x000fe400078e0204 */
[----:B-1----:R-:W-:Y:S01]  /*8370*/  IMAD.WIDE.U32 R2, R162, c[0x0][0x178], RZ ;  /* 0x00005e00a2027a25 */ /* 0x002fe200078e00ff */
[----:B------:R-:W-:-:S04]  /*8380*/  SEL R6, R5, RZ, !P0 ;  /* 0x000000ff05067207 */ /* 0x000fc80004000000 */
[----:B------:R-:W-:Y:S01]  /*8390*/  IADD3 R3, R3, R0, RZ ;  /* 0x0000000003037210 */ /* 0x000fe20007ffe0ff */
[----:B------:R-:W-:Y:S01]  /*83a0*/  @P1 IMAD.HI.U32 R8, R4, c[0x0][0x2c8], RZ ;  /* 0x0000b20004081a27 */ /* 0x000fe200078e00ff */
[----:B------:R-:W-:-:S03]  /*83b0*/  SEL R5, R9, RZ, !P0 ;  /* 0x000000ff09057207 */ /* 0x000fc60004000000 */
[----:B------:R-:W-:-:S04]  /*83c0*/  IMAD.WIDE.U32 R2, R65, c[0x0][0x1b8], R2 ;  /* 0x00006e0041027a25 */ /* 0x000fc800078e0002 */
[----:B------:R-:W-:Y:S01]  /*83d0*/  IMAD.MOV.U32 R0, RZ, RZ, R4 ;  /* 0x000000ffff007224 */ /* 0x000fe200078e0004 */
[----:B------:R-:W-:Y:S01]  /*83e0*/  @P1 SHF.R.U32.HI R0, RZ, c[0x0][0x2cc], R8 ;  /* 0x0000b300ff001a19 */ /* 0x000fe20000011608 */
[----:B------:R-:W-:Y:S02]  /*83f0*/  IMAD R3, R65, c[0x0][0x1bc], R3 ;  /* 0x00006f0041037a24 */ /* 0x000fe400078e0203 */
[----:B------:R-:W-:Y:S02]  /*8400*/  IMAD R6, R6, c[0x0][0x1c0], RZ ;  /* 0x0000700006067a24 */ /* 0x000fe400078e02ff */
[----:B------:R-:W-:Y:S01]  /*8410*/  IMAD.WIDE.U32 R2, R5, c[0x0][0x1c0], R2 ;  /* 0x0000700005027a25 */ /* 0x000fe200078e0002 */
[----:B------:R-:W-:-:S03]  /*8420*/  SHF.R.S32.HI R8, RZ, 0x1f, R0 ;  /* 0x0000001fff087819 */ /* 0x000fc60000011400 */
[----:B------:R-:W-:Y:S01]  /*8430*/  IMAD R6, R5, c[0x0][0x1c4], R6 ;  /* 0x0000710005067a24 */ /* 0x000fe200078e0206 */
[----:B------:R-:W-:-:S05]  /*8440*/  IADD3 R5, -R0, RZ, RZ ;  /* 0x000000ff00057210 */ /* 0x000fca0007ffe1ff */
[----:B------:R-:W-:Y:S02]  /*8450*/  IMAD R4, R5, c[0x0][0x2c4], R4 ;  /* 0x0000b10005047a24 */ /* 0x000fe400078e0204 */
[----:B------:R-:W-:Y:S02]  /*8460*/  IMAD R5, R8, c[0x0][0x1b0], RZ ;  /* 0x00006c0008057a24 */ /* 0x000fe400078e02ff */
[----:B------:R-:W-:Y:S02]  /*8470*/  IMAD.IADD R3, R3, 0x1, R6 ;  /* 0x0000000103037824 */ /* 0x000fe400078e0206 */
[C---:B------:R-:W-:Y:S01]  /*8480*/  IMAD R6, R0.reuse, c[0x0][0x1b4], R5 ;  /* 0x00006d0000067a24 */ /* 0x040fe200078e0205 */
[----:B------:R-:W-:Y:S01]  /*8490*/  SHF.R.S32.HI R5, RZ, 0x1f, R4 ;  /* 0x0000001fff057819 */ /* 0x000fe20000011404 */
[----:B------:R-:W-:-:S04]  /*84a0*/  IMAD.WIDE.U32 R2, R0, c[0x0][0x1b0], R2 ;  /* 0x00006c0000027a25 */ /* 0x000fc800078e0002 */
[----:B------:R-:W-:Y:S02]  /*84b0*/  IMAD R0, R5, c[0x0][0x1a8], RZ ;  /* 0x00006a0005007a24 */ /* 0x000fe400078e02ff */
[----:B------:R-:W-:Y:S02]  /*84c0*/  IMAD.IADD R3, R3, 0x1, R6 ;  /* 0x0000000103037824 */ /* 0x000fe400078e0206 */
[C---:B------:R-:W-:Y:S02]  /*84d0*/  IMAD R0, R4.reuse, c[0x0][0x1ac], R0 ;  /* 0x00006b0004007a24 */ /* 0x040fe400078e0200 */
[----:B------:R-:W-:Y:S01]  /*84e0*/  IMAD.WIDE.U32 R2, R4, c[0x0][0x1a8], R2 ;  /* 0x00006a0004027a25 */ /* 0x000fe200078e0002 */
[----:B------:R-:W-:-:S04]  /*84f0*/  ISETP.GE.AND P4, PT, R228, c[0x0][0x198], PT ;  /* 0x00006600e4007a0c */ /* 0x000fc80003f86270 */
[----:B------:R-:W-:Y:S02]  /*8500*/  IADD3 R0, R3, R0, RZ ;  /* 0x0000000003007210 */ /* 0x000fe40007ffe0ff */
[----:B------:R-:W-:Y:S01]  /*8510*/  LEA R12, P0, R2, c[0x0][0x160], 0x1 ;  /* 0x00005800020c7a11 */ /* 0x000fe200078008ff */
[----:B------:R-:W-:Y:S01]  /*8520*/  IMAD R5, R10, 0x80, R249 ;  /* 0x000000800a057824 */ /* 0x000fe200078e02f9 */
[----:B------:R-:W-:Y:S02]  /*8530*/  ISETP.GE.AND P6, PT, R235, c[0x0][0x198], PT ;  /* 0x00006600eb007a0c */ /* 0x000fe40003fc6270 */
[----:B------:R-:W-:Y:S02]  /*8540*/  ISETP.GE.AND P5, PT, R227, c[0x0][0x198], PT ;  /* 0x00006600e3007a0c */ /* 0x000fe40003fa6270 */
[----:B------:R-:W-:Y:S02]  /*8550*/  LEA.HI.X R6, R2, c[0x0][0x164], R0, 0x1, P0 ;  /* 0x0000590002067a11 */ /* 0x000fe400000f0c00 */
[----:B------:R-:W-:-:S02]  /*8560*/  IADD3 R128, R209, -0x1, RZ ;  /* 0xffffffffd1807810 */ /* 0x000fc40007ffe0ff */
[----:B------:R-:W-:Y:S01]  /*8570*/  @!P2 MOV R13, R9 ;  /* 0x00000009000da202 */ /* 0x000fe20000000f00 */
[----:B------:R-:W-:Y:S05]  /*8580*/  BRA.DIV ~URZ, `(.L_x_243) ;  /* 0x000109c27f007947 */ /* 0x000fea000b800000 */
[----:B------:R1:W2:Y:S02]  /*8590*/  SHFL.IDX PT, R4, R6, RZ, 0x1c1f ;  /* 0x001c1fff06047589 */ /* 0x0002a400000e0000 */
.L_x_390:
[----:B------:R-:W-:Y:S05]  /*85a0*/  BRA.DIV ~URZ, `(.L_x_244) ;  /* 0x00010a127f007947 */ /* 0x000fea000b800000 */
[----:B------:R3:W4:Y:S02]  /*85b0*/  SHFL.IDX PT, R0, R12, RZ, 0x1c1f ;  /* 0x001c1fff0c007589 */ /* 0x00072400000e0000 */
.L_x_391:
[----:B------:R-:W-:Y:S01]  /*85c0*/  IMAD R36, R163, c[0x0][0x2c4], RZ ;  /* 0x0000b100a3247a24 */ /* 0x000fe200078e02ff */
[----:B------:R-:W-:Y:S04]  /*85d0*/  BSSY B0, `(.L_x_245) ;  /* 0x0000010000007945 */ /* 0x000fe80003800000 */
[----:B------:R-:W-:-:S13]  /*85e0*/  ISETP.GE.AND P0, PT, R5, R36, PT ;  /* 0x000000240500720c */ /* 0x000fda0003f06270 */
[----:B------:R-:W-:Y:S05]  /*85f0*/  @P0 BRA `(.L_x_246) ;  /* 0x000000d000000947 */ /* 0x000fea0003800000 */
[-C--:B----4-:R-:W-:Y:S02]  /*8600*/  LEA R10, P2, R228, R0.reuse, 0x1 ;  /* 0x00000000e40a7211 */ /* 0x090fe400078408ff */
[-C--:B------:R-:W-:Y:S02]  /*8610*/  LEA R8, P1, R235, R0.reuse, 0x1 ;  /* 0x00000000eb087211 */ /* 0x080fe400078208ff */
[----:B------:R-:W-:Y:S01]  /*8620*/  LEA R2, P0, R227, R0, 0x1 ;  /* 0x00000000e3027211 */ /* 0x000fe200078008ff */
[----:B------:R-:W-:Y:S01]  /*8630*/  IMAD.SHL.U32 R0, R250, 0x2, RZ ;  /* 0x00000002fa007824 */ /* 0x000fe200078e00ff */
        /* <DEDUP_REMOVED lines=9> */
.L_x_246:
[----:B------:R-:W-:Y:S05]  /*86d0*/  BSYNC B0 ;  /* 0x0000000000007941 */ /* 0x000fea0003800000 */
.L_x_245:
[----:B------:R-:W-:Y:S05]  /*86e0*/  BRA.DIV ~URZ, `(.L_x_247) ;  /* 0x000109427f007947 */ /* 0x000fea000b800000 */
[----:B--2---:R2:W1:Y:S04]  /*86f0*/  SHFL.IDX PT, R4, R6, 0x1, 0x1c1f ;  /* 0x003c1f0006047f89 */ /* 0x00446800000e0000 */
[----:B----4-:R2:W4:Y:S02]  /*8700*/  SHFL.IDX PT, R0, R12, 0x1, 0x1c1f ;  /* 0x003c1f000c007f89 */ /* 0x01052400000e0000 */
.L_x_392:
[----:B------:R-:W-:Y:S01]  /*8710*/  IADD3 R2, R5, 0x20, RZ ;  /* 0x0000002005027810 */ /* 0x000fe20007ffe0ff */
[----:B------:R-:W-:Y:S03]  /*8720*/  BSSY B0, `(.L_x_248) ;  /* 0x0000010000007945 */ /* 0x000fe60003800000 */
[----:B------:R-:W-:-:S13]  /*8730*/  ISETP.GE.AND P0, PT, R2, R36, PT ;  /* 0x000000240200720c */ /* 0x000fda0003f06270 */
[----:B------:R-:W-:Y:S05]  /*8740*/  @P0 BRA `(.L_x_249) ;  /* 0x000000d000000947 */ /* 0x000fea0003800000 */
[-C--:B----4-:R-:W-:Y:S02]  /*8750*/  LEA R10, P2, R228, R0.reuse, 0x1 ;  /* 0x00000000e40a7211 */ /* 0x090fe400078408ff */
[-C--:B------:R-:W-:Y:S02]  /*8760*/  LEA R8, P1, R235, R0.reuse, 0x1 ;  /* 0x00000000eb087211 */ /* 0x080fe400078208ff */
[----:B------:R-:W-:Y:S01]  /*8770*/  LEA R2, P0, R227, R0, 0x1 ;  /* 0x00000000e3027211 */ /* 0x000fe200078008ff */
[----:B------:R-:W-:Y:S01]  /*8780*/  IMAD.SHL.U32 R0, R250, 0x2, RZ ;  /* 0x00000002fa007824 */ /* 0x000fe200078e00ff */
[-C--:B-1----:R-:W-:Y:S02]  /*8790*/  LEA.HI.X R11, R228, R4.reuse, R229, 0x1, P2 ;  /* 0x00000004e40b7211 */ /* 0x082fe400010f0ce5 */
        /* <DEDUP_REMOVED lines=8> */
.L_x_249:
[----:B------:R-:W-:Y:S05]  /*8820*/  BSYNC B0 ;  /* 0x0000000000007941 */ /* 0x000fea0003800000 */
.L_x_248:
[----:B------:R-:W-:Y:S05]  /*8830*/  BRA.DIV ~URZ, `(.L_x_250) ;  /* 0x000108c27f007947 */ /* 0x000fea000b800000 */
[----:B-1----:R1:W2:Y:S02]  /*8840*/  SHFL.IDX PT, R4, R6, 0x2, 0x1c1f ;  /* 0x005c1f0006047f89 */ /* 0x0022a400000e0000 */
.L_x_393:
[----:B------:R-:W-:Y:S05]  /*8850*/  BRA.DIV ~URZ, `(.L_x_251) ;  /* 0x000109127f007947 */ /* 0x000fea000b800000 */
[----:B----4-:R4:W1:Y:S02]  /*8860*/  SHFL.IDX PT, R0, R12, 0x2, 0x1c1f ;  /* 0x005c1f000c007f89 */ /* 0x01086400000e0000 */
.L_x_394:
[----:B------:R-:W-:Y:S01]  /*8870*/  IADD3 R2, R5, 0x40, RZ ;  /* 0x0000004005027810 */ /* 0x000fe20007ffe0ff */
[----:B------:R-:W-:Y:S03]  /*8880*/  BSSY B0, `(.L_x_252) ;  /* 0x0000010000007945 */ /* 0x000fe60003800000 */
[----:B------:R-:W-:-:S13]  /*8890*/  ISETP.GE.AND P0, PT, R2, R36, PT ;  /* 0x000000240200720c */ /* 0x000fda0003f06270 */
[----:B------:R-:W-:Y:S05]  /*88a0*/  @P0 BRA `(.L_x_253) ;  /* 0x000000d000000947 */ /* 0x000fea0003800000 */
[-C--:B-1----:R-:W-:Y:S02]  /*88b0*/  LEA R10, P2, R228, R0.reuse, 0x1 ;  /* 0x00000000e40a7211 */ /* 0x082fe400078408ff */
        /* <DEDUP_REMOVED lines=12> */
.L_x_253:
[----:B------:R-:W-:Y:S05]  /*8980*/  BSYNC B0 ;  /* 0x0000000000007941 */ /* 0x000fea0003800000 */
.L_x_252:
[----:B------:R-:W-:Y:S05]  /*8990*/  BRA.DIV ~URZ, `(.L_x_254) ;  /* 0x000108427f007947 */ /* 0x000fea000b800000 */
[----:B-12---:R-:W1:Y:S04]  /*89a0*/  SHFL.IDX PT, R6, R6, 0x3, 0x1c1f ;  /* 0x007c1f0006067f89 */ /* 0x006e6800000e0000 */
[----:B------:R2:W3:Y:S02]  /*89b0*/  SHFL.IDX PT, R2, R12, 0x3, 0x1c1f ;  /* 0x007c1f000c027f89 */ /* 0x0004e400000e0000 */
.L_x_395:
[----:B--2---:R-:W2:Y:S04]  /*89c0*/  LDL R8, [R1+0x48] ;  /* 0x0000480001087983 */ /* 0x004ea80000100800 */
[----:B------:R-:W4:Y:S01]  /*89d0*/  S2R R4, SR_TID.X ;  /* 0x0000000000047919 */ /* 0x000f220000002100 */
[----:B------:R-:W-:Y:S01]  /*89e0*/  IADD3 R0, R5, 0x60, RZ ;  /* 0x0000006005007810 */ /* 0x000fe20007ffe0ff */
[----:B------:R-:W-:-:S03]  /*89f0*/  IMAD.MOV.U32 R107, RZ, RZ, 0x30 ;  /* 0x00000030ff6b7424 */ /* 0x000fc600078e00ff */
[----:B------:R-:W-:Y:S01]  /*8a00*/  ISETP.GE.AND P0, PT, R0, R36, PT ;  /* 0x000000240000720c */ /* 0x000fe20003f06270 */
[----:B------:R-:W-:Y:S01]  /*8a10*/  IMAD.MOV.U32 R0, RZ, RZ, c[0x0][0x2b8] ;  /* 0x0000ae00ff007624 */ /* 0x000fe200078e00ff */
[----:B----4-:R-:W-:-:S04]  /*8a20*/  SHF.R.S32.HI R3, RZ, 0x1f, R4 ;  /* 0x0000001fff037819 */ /* 0x010fc80000011404 */
[----:B------:R-:W-:-:S04]  /*8a30*/  LEA.HI R3, R3, R4, RZ, 0x2 ;  /* 0x0000000403037211 */ /* 0x000fc800078f10ff */
[----:B------:R-:W-:Y:S01]  /*8a40*/  LOP3.LUT R3, R3, 0xfffffffc, RZ, 0xc0, !PT ;  /* 0xfffffffc03037812 */ /* 0x000fe200078ec0ff */
[----:B------:R-:W-:-:S04]  /*8a50*/  IMAD R107, R209, R107, -0x30 ;  /* 0xffffffd0d16b7424 */ /* 0x000fc800078e026b */
[----:B------:R-:W-:Y:S01]  /*8a60*/  IMAD.IADD R3, R4, 0x1, -R3 ;  /* 0x0000000104037824 */ /* 0x000fe200078e0a03 */
[----:B------:R-:W-:-:S03]  /*8a70*/  ISETP.NE.AND P3, PT, R0, 0x1, PT ;  /* 0x000000010000780c */ /* 0x000fc60003f65270 */
[----:B------:R-:W-:Y:S01]  /*8a80*/  IMAD R16, R3, 0x20, R249 ;  /* 0x0000002003107824 */ /* 0x000fe200078e02f9 */
[----:B-----5:R-:W-:-:S03]  /*8a90*/  SHF.R.S32.HI R0, RZ, 0x1f, R13 ;  /* 0x0000001fff007819 */ /* 0x020fc6000001140d */
[----:B------:R-:W-:Y:S01]  /*8aa0*/  IMAD.IADD R3, R16, 0x1, R107 ;  /* 0x0000000110037824 */ /* 0x000fe200078e026b */
[----:B---3--:R-:W-:-:S04]  /*8ab0*/  @!P0 LEA R4, P2, R228, R2, 0x1 ;  /* 0x00000002e4048211 */ /* 0x008fc800078408ff */
[----:B------:R-:W-:Y:S01]  /*8ac0*/  ISETP.GE.AND P1, PT, R3, R138, PT ;  /* 0x0000008a0300720c */ /* 0x000fe20003f26270 */
[----:B------:R-:W-:Y:S01]  /*8ad0*/  @!P0 IMAD.SHL.U32 R12, R250, 0x2, RZ ;  /* 0x00000002fa0c8824 */ /* 0x000fe200078e00ff */
[----:B-1----:R-:W-:Y:S01]  /*8ae0*/  @!P0 LEA.HI.X R5, R228, R6, R229, 0x1, P2 ;  /* 0x00000006e4058211 */ /* 0x002fe200010f0ce5 */
[----:B------:R-:W-:-:S04]  /*8af0*/  IMAD.WIDE.U32 R18, R13, c[0x0][0x2b0], RZ ;  /* 0x0000ac000d127a25 */ /* 0x000fc800078e00ff */
[----:B------:R-:W-:Y:S01]  /*8b00*/  @!PT LDS RZ, [RZ] ;  /* 0x00000000fffff984 */ /* 0x000fe20000000800 */
[----:B------:R-:W-:Y:S01]  /*8b10*/  @!PT LDS RZ, [RZ] ;  /* 0x00000000fffff984 */ /* 0x000fe20000000800 */
[----:B------:R-:W-:Y:S01]  /*8b20*/  @!PT LDS RZ, [RZ] ;  /* 0x00000000fffff984 */ /* 0x000fe20000000800 */
[----:B------:R1:W-:Y:S01]  /*8b30*/  @!P0 LDGSTS.E.BYPASS.LTC128B.128 [R12+0x7880], [R4.64], !P4 ;  /* 0x07880000040c8fae */ /* 0x0003e2000e101d48 */
[----:B------:R-:W-:Y:S01]  /*8b40*/  ISETP.GT.OR P1, PT, R16, 0x2f, P1 ;  /* 0x0000002f1000780c */ /* 0x000fe20000f24670 */
[----:B------:R-:W-:Y:S02]  /*8b50*/  IMAD.MOV.U32 R208, RZ, RZ, RZ ;  /* 0x000000ffffd07224 */ /* 0x000fe400078e00ff */
[----:B--2---:R-:W-:Y:S02]  /*8b60*/  IMAD.IADD R3, R3, 0x1, R8 ;  /* 0x0000000103037824 */ /* 0x004fe400078e0208 */
[----:B------:R-:W-:Y:S02]  /*8b70*/  IMAD R8, R0, c[0x0][0x2b0], RZ ;  /* 0x0000ac0000087a24 */ /* 0x000fe400078e02ff */
[----:B------:R-:W-:-:S04]  /*8b80*/  @P3 IMAD.HI.U32 R9, R3, c[0x0][0x2bc], RZ ;  /* 0x0000af0003093a27 */ /* 0x000fc800078e00ff */
[----:B------:R-:W-:Y:S02]  /*8b90*/  IMAD R8, R13, c[0x0][0x2b4], R8 ;  /* 0x0000ad000d087a24 */ /* 0x000fe400078e0208 */
[----:B------:R-:W-:Y:S01]  /*8ba0*/  IMAD.MOV.U32 R0, RZ, RZ, R3 ;  /* 0x000000ffff007224 */ /* 0x000fe200078e0003 */
[----:B------:R-:W-:Y:S01]  /*8bb0*/  @P3 SHF.R.U32.HI R0, RZ, c[0x0][0x2c0], R9 ;  /* 0x0000b000ff003a19 */ /* 0x000fe20000011609 */
[----:B------:R-:W-:Y:S01]  /*8bc0*/  IMAD.IADD R14, R19, 0x1, R8 ;  /* 0x00000001130e7824 */ /* 0x000fe200078e0208 */
[-C--:B------:R-:W-:Y:S02]  /*8bd0*/  @!P0 LEA R10, P3, R235, R2.reuse, 0x1 ;  /* 0x00000002eb0a8211 */ /* 0x080fe400078608ff */
[----:B------:R-:W-:Y:S02]  /*8be0*/  @!P0 LEA R8, P4, R227, R2, 0x1 ;  /* 0x00000002e3088211 */ /* 0x000fe400078808ff */
        /* <DEDUP_REMOVED lines=12> */
[----:B------:R-:W-:-:S04]  /*8cb0*/  IMAD.MOV R0, RZ, RZ, -R0 ;  /* 0x000000ffff007224 */ /* 0x000fc800078e0a00 */
[----:B------:R-:W-:-:S05]  /*8cc0*/  IMAD R210, R0, c[0x0][0x2b8], R3 ;  /* 0x0000ae0000d27a24 */ /* 0x000fca00078e0203 */
[----:B------:R-:W-:Y:S01]  /*8cd0*/  SHF.R.S32.HI R66, RZ, 0x1f, R210 ;  /* 0x0000001fff427819 */ /* 0x000fe200000114d2 */
[----:B------:R-:W-:-:S04]  /*8ce0*/  IMAD.WIDE.U32 R2, R210, c[0x0][0x1e0], RZ ;  /* 0x00007800d2027a25 */ /* 0x000fc800078e00ff */
[----:B------:R-:W-:-:S04]  /*8cf0*/  IMAD R0, R66, c[0x0][0x1e0], RZ ;  /* 0x0000780042007a24 */ /* 0x000fc800078e02ff */
[----:B------:R-:W-:Y:S01]  /*8d00*/  IMAD R0, R210, c[0x0][0x1e4], R0 ;  /* 0x00007900d2007a24 */ /* 0x000fe200078e0200 */
[----:B------:R-:W-:Y:S03]  /*8d10*/  STL.64 [R1+0x38], R18 ;  /* 0x0000381201007387 */ /* 0x000fe60000100a00 */
[----:B------:R-:W-:Y:S01]  /*8d20*/  IMAD.IADD R3, R3, 0x1, R0 ;  /* 0x0000000103037824 */ /* 0x000fe200078e0200 */
[----:B------:R2:W-:Y:S01]  /*8d30*/  STL [R1+0x44], R14 ;  /* 0x0000440e01007387 */ /* 0x0005e20000100800 */
[----:B------:R-:W-:-:S05]  /*8d40*/  IMAD R138, R128, -0x30, R138 ;  /* 0xffffffd0808a7824 */ /* 0x000fca00078e028a */
[----:B-1----:R-:W-:Y:S01]  /*8d50*/  IMNMX R4, R138, 0x30, PT ;  /* 0x000000308a047817 */ /* 0x002fe20003800200 */
[----:B--2---:R-:W-:-:S04]  /*8d60*/  IMAD.WIDE.U32 R14, R65, c[0x0][0x1e8], RZ ;  /* 0x00007a00410e7a25 */ /* 0x004fc800078e00ff */
[----:B------:R-:W-:Y:S02]  /*8d70*/  IMAD R13, R65, c[0x0][0x1ec], R15 ;  /* 0x00007b00410d7a24 */ /* 0x000fe400078e020f */
[----:B------:R-:W-:-:S05]  /*8d80*/  IMAD.IADD R4, R4, 0x1, -R249 ;  /* 0x0000000104047824 */ /* 0x000fca00078e0af9 */
[----:B------:R-:W-:Y:S02]  /*8d90*/  ISETP.GE.AND P1, PT, R4, 0x1, PT ;  /* 0x000000010400780c */ /* 0x000fe40003f26270 */
[----:B------:R-:W-:Y:S02]  /*8da0*/  ISETP.GE.AND P6, PT, R227, c[0x0][0x1d4], PT ;  /* 0x00007500e3007a0c */ /* 0x000fe40003fc6270 */
[----:B------:R-:W-:Y:S02]  /*8db0*/  ISETP.GE.AND P5, PT, R228, c[0x0][0x1d4], PT ;  /* 0x00007500e4007a0c */ /* 0x000fe40003fa6270 */
[----:B------:R-:W-:Y:S01]  /*8dc0*/  P2R R106, PR, RZ, 0x40 ;  /* 0x00000040ff6a7803 */ /* 0x000fe20000000000 */
[----:B------:R-:W-:Y:S01]  /*8dd0*/  STL.64 [R1+0x30], R14 ;  /* 0x0000300e01007387 */ /* 0x000fe20000100a00 */
[----:B------:R-:W-:-:S03]  /*8de0*/  ISETP.GE.AND P4, PT, R235, c[0x0][0x1d4], PT ;  /* 0x00007500eb007a0c */ /* 0x000fc60003f86270 */
[----:B------:R-:W-:Y:S01]  /*8df0*/  STL [R1+0x40], R13 ;  /* 0x0000400d01007387 */ /* 0x000fe20000100800 */
[----:B----4-:R-:W-:Y:S01]  /*8e00*/  SHF.R.S32.HI R67, RZ, 0x1f, R208 ;  /* 0x0000001fff437819 */ /* 0x010fe200000114d0 */
[----:B------:R-:W-:-:S04]  /*8e10*/  IMAD.WIDE.U32 R2, R208, c[0x0][0x1f0], R2 ;  /* 0x00007c00d0027a25 */ /* 0x000fc800078e0002 */
[----:B------:R-:W-:Y:S01]  /*8e20*/  IMAD R0, R67, c[0x0][0x1f0], RZ ;  /* 0x00007c0043007a24 */ /* 0x000fe200078e02ff */
[----:B------:R-:W-:-:S03]  /*8e30*/  IADD3 R2, P0, R2, R14, RZ ;  /* 0x0000000e02027210 */ /* 0x000fc60007f1e0ff */
[----:B------:R-:W-:-:S05]  /*8e40*/  IMAD R0, R208, c[0x0][0x1f4], R0 ;  /* 0x00007d00d0007a24 */ /* 0x000fca00078e0200 */
[----:B------:R-:W-:Y:S02]  /*8e50*/  IADD3.X R3, R13, R3, R0, P0, !PT ;  /* 0x000000030d037210 */ /* 0x000fe400007fe400 */
[----:B------:R-:W-:-:S04]  /*8e60*/  LEA R0, P0, R2, c[0x0][0x1c8], 0x1 ;  /* 0x0000720002007a11 */ /* 0x000fc800078008ff */
[----:B------:R-:W-:Y:S02]  /*8e70*/  LEA.HI.X R5, R2, c[0x0][0x1cc], R3, 0x1, P0 ;  /* 0x0000730002057a11 */ /* 0x000fe400000f0c03 */
[----:B------:R-:W3:Y:S04]  /*8e80*/  SHFL.IDX PT, R2, R0, RZ, 0x1c1f ;  /* 0x001c1fff00027589 */ /* 0x000ee800000e0000 */
[----:B------:R-:W1:Y:S04]  /*8e90*/  SHFL.IDX PT, R0, R0, 0x1, 0x1c1f ;  /* 0x003c1f0000007f89 */ /* 0x000e6800000e0000 */
[----:B------:R-:W2:Y:S04]  /*8ea0*/  SHFL.IDX PT, R3, R5, RZ, 0x1c1f ;  /* 0x001c1fff05037589 */ /* 0x000ea800000e0000 */
[----:B------:R-:W4:Y:S01]  /*8eb0*/  SHFL.IDX PT, R5, R5, 0x1, 0x1c1f ;  /* 0x003c1f0005057f89 */ /* 0x000f2200000e0000 */
[----:B------:R-:W-:Y:S01]  /*8ec0*/  ISETP.GE.AND P0, PT, R4, 0x21, PT ;  /* 0x000000210400780c */ /* 0x000fe20003f06270 */
[----:B------:R-:W-:Y:S01]  /*8ed0*/  @P1 IMAD.SHL.U32 R4, R250, 0x2, RZ ;  /* 0x00000002fa041824 */ /* 0x000fe200078e00ff */
[----:B---3--:R-:W-:-:S11]  /*8ee0*/  @P1 LEA R8, P2, R228, R2, 0x1 ;  /* 0x00000002e4081211 */ /* 0x008fd600078408ff */
[C---:B-1----:R-:W-:Y:S02]  /*8ef0*/  @P0 LEA R10, P6, R228.reuse, R0, 0x1 ;  /* 0x00000000e40a0211 */ /* 0x042fe400078c08ff */
[----:B------:R-:W-:Y:S02]  /*8f00*/  @P1 LEA R14, P3, R235, R2, 0x1 ;  /* 0x00000002eb0e1211 */ /* 0x000fe400078608ff */
[C-C-:B--2---:R-:W-:Y:S02]  /*8f10*/  @P1 LEA.HI.X R9, R228.reuse, R3, R229.reuse, 0x1, P2 ;  /* 0x00000003e4091211 */ /* 0x144fe400010f0ce5 */
[----:B----4-:R-:W-:-:S03]  /*8f20*/  @P0 LEA.HI.X R11, R228, R5, R229, 0x1, P6 ;  /* 0x00000005e40b0211 */ /* 0x010fc600030f0ce5 */
[----:B------:R1:W-:Y:S01]  /*8f30*/  @P1 LDGSTS.E.BYPASS.LTC128B.128 [R4+0x3c80], [R8.64], !P5 ;  /* 0x03c8000008041fae */ /* 0x0003e2000e901d48 */
[----:B------:R-:W-:Y:S02]  /*8f40*/  ISETP.NE.AND P6, PT, R106, RZ, PT ;  /* 0x000000ff6a00720c */ /* 0x000fe40003fc5270 */
[----:B------:R-:W-:Y:S02]  /*8f50*/  @P1 LEA R12, P2, R227, R2, 0x1 ;  /* 0x00000002e30c1211 */ /* 0x000fe400078408ff */
[-C--:B------:R-:W-:Y:S02]  /*8f60*/  @P1 LEA.HI.X R15, R235, R3.reuse, R252, 0x1, P3 ;  /* 0x00000003eb0f1211 */ /* 0x080fe400018f0cfc */
[C-C-:B------:R-:W-:Y:S02]  /*8f70*/  @P1 LEA.HI.X R13, R227.reuse, R3, R251.reuse, 0x1, P2 ;  /* 0x00000003e30d1211 */ /* 0x140fe400010f0cfb */
[CC--:B------:R-:W-:Y:S01]  /*8f80*/  @P0 LEA R2, P2, R227.reuse, R0.reuse, 0x1 ;  /* 0x00000000e3020211 */ /* 0x0c0fe200078408ff */
[----:B------:R2:W-:Y:S03]  /*8f90*/  @P1 LDGSTS.E.BYPASS.LTC128B.128 [R4+0x4880], [R14.64], !P4 ;  /* 0x048800000e041fae */ /* 0x0005e6000e101d48 */
[----:B------:R-:W-:Y:S01]  /*8fa0*/  @P0 LEA.HI.X R3, R227, R5, R251, 0x1, P2 ;  /* 0x00000005e3030211 */ /* 0x000fe200010f0cfb */
[----:B------:R2:W-:Y:S01]  /*8fb0*/  @P1 LDGSTS.E.BYPASS.LTC128B.128 [R4+0x5480], [R12.64], !P6 ;  /* 0x054800000c041fae */ /* 0x0005e2000f101d48 */
[----:B-1----:R-:W-:Y:S01]  /*8fc0*/  @P0 LEA R8, P3, R235, R0, 0x1 ;  /* 0x00000000eb080211 */ /* 0x002fe200078608ff */
[----:B------:R-:W-:-:S03]  /*8fd0*/  @P0 IMAD.SHL.U32 R0, R250, 0x2, RZ ;  /* 0x00000002fa000824 */ /* 0x000fc600078e00ff */
[----:B------:R-:W-:Y:S02]  /*8fe0*/  @P0 LEA.HI.X R9, R235, R5, R252, 0x1, P3 ;  /* 0x00000005eb090211 */ /* 0x000fe400018f0cfc */
[----:B------:R2:W-:Y:S04]  /*8ff0*/  @P0 LDGSTS.E.BYPASS.LTC128B.128 [R0+0x4480], [R10.64], !P5 ;  /* 0x044800000a000fae */ /* 0x0005e8000e901d48 */
[----:B------:R2:W-:Y:S04]  /*9000*/  @P0 LDGSTS.E.BYPASS.LTC128B.128 [R0+0x5080], [R8.64], !P4 ;  /* 0x0508000008000fae */ /* 0x0005e8000e101d48 */
[----:B------:R2:W-:Y:S01]  /*9010*/  @P0 LDGSTS.E.BYPASS.LTC128B.128 [R0+0x5c80], [R2.64], !P6 ;  /* 0x05c8000002000fae */ /* 0x0005e2000f101d48 */
[----:B------:R-:W-:-:S03]  /*9020*/  ISETP.LT.AND P0, PT, RZ, c[0x0][0x27c], PT ;  /* 0x00009f00ff007a0c */ /* 0x000fc60003f01270 */
[----:B------:R-:W0:Y:S01]  /*9030*/  LDGDEPBAR ;  /* 0x00000000000079af */ /* 0x000e220000000000 */
[----:B------:R-:W-:-:S09]  /*9040*/  ISETP.GT.AND P3, PT, R16, 0x2f, PT ;  /* 0x0000002f1000780c */ /* 0x000fd20003f64270 */
[----:B------:R-:W-:Y:S05]  /*9050*/  @P0 BRA `(.L_x_255) ;  /* 0x0000002000000947 */ /* 0x000fea0003800000 */
[----:B------:R-:W-:-:S04]  /*9060*/  DEPBAR.LE SB0, 0x1 ;  /* 0x000080400000791a */ /* 0x000fc80000000000 */
[----:B------:R-:W-:Y:S05]  /*9070*/  BRA `(.L_x_256) ;  /* 0x000057c000007947 */ /* 0x000fea0003800000 */
.L_x_255:
[----:B------:R-:W3:Y:S01]  /*9080*/  LDL R68, [R1+0x54] ;  /* 0x0000540001447983 */ /* 0x000ee20000100800 */
[----:B--2---:R-:W-:Y:S01]  /*9090*/  SHF.R.S32.HI R0, RZ, 0x1f, R131 ;  /* 0x0000001fff007819 */ /* 0x004fe20000011483 */
[----:B------:R-:W-:Y:S01]  /*90a0*/  ULDC.U8 UR4, c[0x0][0x298] ;  /* 0x0000a60000047ab9 */ /* 0x000fe20000000000 */
[C---:B------:R-:W-:Y:S01]  /*90b0*/  IMAD.WIDE.U32 R2, R131.reuse, c[0x0][0x280], RZ ;  /* 0x0000a00083027a25 */ /* 0x040fe200078e00ff */
[----:B------:R-:W-:Y:S01]  /*90c0*/  ISETP.NE.AND P2, PT, RZ, UR4, PT ;  /* 0x00000004ff007c0c */ /* 0x000fe2000bf45270 */
[----:B------:R-:W-:Y:S02]  /*90d0*/  BSSY B2, `(.L_x_256) ;  /* 0x0000576000027945 */ /* 0x000fe40003800000 */
[----:B------:R-:W-:Y:S01]  /*90e0*/  IMAD R6, R0, c[0x0][0x280], RZ ;  /* 0x0000a00000067a24 */ /* 0x000fe200078e02ff */
[----:B------:R-:W-:Y:S01]  /*90f0*/  LEA R8, P1, R2, c[0x0][0x270], 0x1 ;  /* 0x00009c0002087a11 */ /* 0x000fe200078208ff */
[----:B------:R-:W-:Y:S02]  /*9100*/  IMAD R0, R0, c[0x0][0x290], RZ ;  /* 0x0000a40000007a24 */ /* 0x000fe400078e02ff */
[----:B------:R-:W-:-:S02]  /*9110*/  IMAD R6, R131, c[0x0][0x284], R6 ;  /* 0x0000a10083067a24 */ /* 0x000fc400078e0206 */
[----:B------:R-:W-:-:S03]  /*9120*/  IMAD.WIDE.U32 R4, R131, c[0x0][0x290], RZ ;  /* 0x0000a40083047a25 */ /* 0x000fc600078e00ff */
[----:B------:R-:W-:Y:S01]  /*9130*/  IADD3 R3, R6, R3, RZ ;  /* 0x0000000306037210 */ /* 0x000fe20007ffe0ff */
[----:B------:R-:W-:Y:S01]  /*9140*/  IMAD R0, R131, c[0x0][0x294], R0 ;  /* 0x0000a50083007a24 */ /* 0x000fe200078e0200 */
[----:B------:R-:W-:-:S04]  /*9150*/  LEA R9, P0, R4, c[0x0][0x288], 0x1 ;  /* 0x0000a20004097a11 */ /* 0x000fc800078008ff */
[----:B------:R-:W-:Y:S02]  /*9160*/  IADD3 R5, R0, R5, RZ ;  /* 0x0000000500057210 */ /* 0x000fe40007ffe0ff */
[----:B------:R-:W-:Y:S02]  /*9170*/  LEA.HI.X R0, R2, c[0x0][0x274], R3, 0x1, P1 ;  /* 0x00009d0002007a11 */ /* 0x000fe400008f0c03 */
[----:B------:R-:W-:Y:S02]  /*9180*/  LEA.HI.X R2, R4, c[0x0][0x28c], R5, 0x1, P0 ;  /* 0x0000a30004027a11 */ /* 0x000fe400000f0c05 */
[----:B---3--:R-:W-:Y:S01]  /*9190*/  LEA R6, R68, R112, 0x7 ;  /* 0x0000007044067211 */ /* 0x008fe200078e38ff */
[----:B------:R-:W-:Y:S05]  /*91a0*/  @!P2 BRA `(.L_x_257) ;  /* 0x00002a700000a947 */ /* 0x000fea0003800000 */
[----:B------:R-:W-:Y:S01]  /*91b0*/  ISETP.GE.AND P0, PT, R6, R36, PT ;  /* 0x000000240600720c */ /* 0x000fe20003f06270 */
[----:B------:R-:W1:Y:S01]  /*91c0*/  SHFL.IDX PT, R3, R2, RZ, 0x1e1f ;  /* 0x001e1fff02037589 */ /* 0x000e6200000e0000 */
[----:B------:R-:W-:Y:S01]  /*91d0*/  BSSY B0, `(.L_x_258) ;  /* 0x000004f000007945 */ /* 0x000fe20003800000 */
[----:B------:R-:W-:Y:S01]  /*91e0*/  CS2R R30, SRZ ;  /* 0x00000000001e7805 */ /* 0x000fe2000001ff00 */
[----:B------:R-:W-:Y:S01]  /*91f0*/  CS2R R28, SRZ ;  /* 0x00000000001c7805 */ /* 0x000fe2000001ff00 */
[----:B------:R-:W2:Y:S01]  /*9200*/  SHFL.IDX PT, R5, R0, RZ, 0x1e1f ;  /* 0x001e1fff00057589 */ /* 0x000ea200000e0000 */
[----:B------:R-:W-:Y:S01]  /*9210*/  CS2R R26, SRZ ;  /* 0x00000000001a7805 */ /* 0x000fe2000001ff00 */
[----:B------:R-:W-:Y:S01]  /*9220*/  CS2R R24, SRZ ;  /* 0x0000000000187805 */ /* 0x000fe2000001ff00 */
[----:B------:R-:W-:Y:S01]  /*9230*/  CS2R R22, SRZ ;  /* 0x0000000000167805 */ /* 0x000fe2000001ff00 */
[----:B------:R-:W3:Y:S01]  /*9240*/  SHFL.IDX PT, R4, R8, RZ, 0x1e1f ;  /* 0x001e1fff08047589 */ /* 0x000ee200000e0000 */
[----:B------:R-:W-:Y:S01]  /*9250*/  CS2R R20, SRZ ;  /* 0x0000000000147805 */ /* 0x000fe2000001ff00 */
[----:B------:R-:W-:Y:S01]  /*9260*/  CS2R R18, SRZ ;  /* 0x0000000000127805 */ /* 0x000fe2000001ff00 */
[----:B------:R-:W-:Y:S01]  /*9270*/  CS2R R16, SRZ ;  /* 0x0000000000107805 */ /* 0x000fe2000001ff00 */
[----:B------:R4:W1:Y:S01]  /*9280*/  SHFL.IDX PT, R2, R9, RZ, 0x1e1f ;  /* 0x001e1fff09027589 */ /* 0x00086200000e0000 */
[----:B------:R-:W-:Y:S01]  /*9290*/  CS2R R14, SRZ ;  /* 0x00000000000e7805 */ /* 0x000fe2000001ff00 */
[----:B------:R-:W-:Y:S01]  /*92a0*/  CS2R R12, SRZ ;  /* 0x00000000000c7805 */ /* 0x000fe2000001ff00 */
[----:B------:R-:W-:Y:S01]  /*92b0*/  CS2R R10, SRZ ;  /* 0x00000000000a7805 */ /* 0x000fe2000001ff00 */
[----:B----4-:R-:W-:Y:S01]  /*92c0*/  CS2R R8, SRZ ;  /* 0x0000000000087805 */ /* 0x010fe2000001ff00 */
[----:B------:R-:W-:Y:S05]  /*92d0*/  @P0 BRA `(.L_x_259) ;  /* 0x000003e000000947 */ /* 0x000fea0003800000 */
[----:B-123--:R-:W2:Y:S04]  /*92e0*/  LDL R40, [R1+0x118] ;  /* 0x0001180001287983 */ /* 0x00eea80000100800 */
[----:B------:R-:W3:Y:S04]  /*92f0*/  LDL R39, [R1+0x114] ;  /* 0x0001140001277983 */ /* 0x000ee80000100800 */
[----:B------:R-:W4:Y:S04]  /*9300*/  LDL R38, [R1+0x11c] ;  /* 0x00011c0001267983 */ /* 0x000f280000100800 */
[----:B------:R-:W4:Y:S04]  /*9310*/  LDL R37, [R1+0x110] ;  /* 0x0001100001257983 */ /* 0x000f280000100800 */
[----:B------:R-:W4:Y:S04]  /*9320*/  LDL R35, [R1+0x120] ;  /* 0x0001200001237983 */ /* 0x000f280000100800 */
[----:B------:R-:W4:Y:S04]  /*9330*/  LDL R33, [R1+0x10c] ;  /* 0x00010c0001217983 */ /* 0x000f280000100800 */
[----:B------:R-:W4:Y:S04]  /*9340*/  LDL R32, [R1+0x124] ;  /* 0x0001240001207983 */ /* 0x000f280000100800 */
[----:B------:R-:W4:Y:S01]  /*9350*/  LDL R34, [R1+0x108] ;  /* 0x0001080001227983 */ /* 0x000f220000100800 */
[----:B------:R-:W-:Y:S01]  /*9360*/  ISETP.GE.AND P0, PT, R114, c[0x0][0x27c], PT ;  /* 0x00009f0072007a0c */ /* 0x000fe20003f06270 */
[----:B------:R-:W-:Y:S01]  /*9370*/  CS2R R20, SRZ ;  /* 0x0000000000147805 */ /* 0x000fe2000001ff00 */
[----:B------:R-:W-:Y:S01]  /*9380*/  ISETP.GE.AND P1, PT, R167, c[0x0][0x27c], PT ;  /* 0x00009f00a7007a0c */ /* 0x000fe20003f26270 */
[----:B------:R-:W4:Y:S01]  /*9390*/  LDL R6, [R1+0x128] ;  /* 0x0001280001067983 */ /* 0x000f220000100800 */
[----:B------:R-:W-:-:S03]  /*93a0*/  CS2R R8, SRZ ;  /* 0x0000000000087805 */ /* 0x000fc6000001ff00 */
[----:B------:R-:W4:Y:S06]  /*93b0*/  LDL R0, [R1+0x104] ;  /* 0x0001040001007983 */ /* 0x000f2c0000100800 */
[----:B------:R-:W-:-:S04]  /*93c0*/  @!P0 IMAD.WIDE R12, R114, 0x2, R4 ;  /* 0x00000002720c8825 */ /* 0x000fc800078e0204 */
[----:B------:R-:W-:Y:S01]  /*93d0*/  @!P0 IMAD.WIDE R10, R114, 0x2, R2 ;  /* 0x00000002720a8825 */ /* 0x000fe200078e0202 */
[----:B------:R1:W5:Y:S04]  /*93e0*/  @!P0 LD.E.64 R20, [R12.64] ;  /* 0x000000080c148980 */ /* 0x000368000c101b00 */
[----:B------:R1:W5:Y:S01]  /*93f0*/  @!P0 LD.E.64 R8, [R10.64] ;  /* 0x000000080a088980 */ /* 0x000362000c101b00 */
[----:B------:R-:W-:Y:S01]  /*9400*/  ISETP.GE.AND P0, PT, R164, c[0x0][0x27c], PT ;  /* 0x00009f00a4007a0c */ /* 0x000fe20003f06270 */
[----:B------:R-:W-:Y:S01]  /*9410*/  CS2R R22, SRZ ;  /* 0x0000000000167805 */ /* 0x000fe2000001ff00 */
[----:B------:R-:W-:Y:S01]  /*9420*/  CS2R R24, SRZ ;  /* 0x0000000000187805 */ /* 0x000fe2000001ff00 */
[----:B-1----:R-:W-:Y:S01]  /*9430*/  CS2R R10, SRZ ;  /* 0x00000000000a7805 */ /* 0x002fe2000001ff00 */
[----:B------:R-:W-:Y:S01]  /*9440*/  CS2R R26, SRZ ;  /* 0x00000000001a7805 */ /* 0x000fe2000001ff00 */
[----:B------:R-:W-:Y:S01]  /*9450*/  CS2R R28, SRZ ;  /* 0x00000000001c7805 */ /* 0x000fe2000001ff00 */
[----:B------:R-:W-:Y:S01]  /*9460*/  CS2R R30, SRZ ;  /* 0x00000000001e7805 */ /* 0x000fe2000001ff00 */
[----:B--2---:R-:W-:-:S05]  /*9470*/  @!P1 IADD3 R14, P2, R4, R40, RZ ;  /* 0x00000028040e9210 */ /* 0x004fca0007f5e0ff */
[----:B---3--:R-:W-:Y:S01]  /*9480*/  @!P1 IMAD.X R15, R5, 0x1, R39, P2 ;  /* 0x00000001050f9824 */ /* 0x008fe200010e0627 */
[----:B------:R-:W-:-:S04]  /*9490*/  @!P1 IADD3 R12, P2, R2, R40, RZ ;  /* 0x00000028020c9210 */ /* 0x000fc80007f5e0ff */
[----:B------:R1:W5:Y:S01]  /*94a0*/  @!P1 LD.E.64 R22, [R14.64] ;  /* 0x000000080e169980 */ /* 0x000362000c101b00 */
[----:B------:R-:W-:-:S05]  /*94b0*/  @!P1 IMAD.X R13, R3, 0x1, R39, P2 ;  /* 0x00000001030d9824 */ /* 0x000fca00010e0627 */
[----:B------:R2:W5:Y:S01]  /*94c0*/  @!P1 LD.E.64 R10, [R12.64] ;  /* 0x000000080c0a9980 */ /* 0x000562000c101b00 */
[----:B----4-:R-:W-:Y:S02]  /*94d0*/  @!P0 IADD3 R16, P1, R4, R38, RZ ;  /* 0x0000002604108210 */ /* 0x010fe40007f3e0ff */
[----:B------:R-:W-:-:S03]  /*94e0*/  ISETP.GE.AND P2, PT, R166, c[0x0][0x27c], PT ;  /* 0x00009f00a6007a0c */ /* 0x000fc60003f46270 */
[----:B------:R-:W-:-:S05]  /*94f0*/  @!P0 IMAD.X R17, R5, 0x1, R37, P1 ;  /* 0x0000000105118824 */ /* 0x000fca00008e0625 */
[----:B------:R3:W5:Y:S01]  /*9500*/  @!P0 LD.E.64 R24, [R16.64] ;  /* 0x0000000810188980 */ /* 0x000762000c101b00 */
[----:B-1----:R-:W-:-:S05]  /*9510*/  @!P0 IADD3 R14, P1, R2, R38, RZ ;  /* 0x00000026020e8210 */ /* 0x002fca0007f3e0ff */
[----:B------:R-:W-:Y:S01]  /*9520*/  @!P0 IMAD.X R15, R3, 0x1, R37, P1 ;  /* 0x00000001030f8824 */ /* 0x000fe200008e0625 */
[----:B--2---:R-:W-:Y:S01]  /*9530*/  CS2R R12, SRZ ;  /* 0x00000000000c7805 */ /* 0x004fe2000001ff00 */
[----:B------:R-:W-:Y:S02]  /*9540*/  ISETP.GE.AND P1, PT, R113, c[0x0][0x27c], PT ;  /* 0x00009f0071007a0c */ /* 0x000fe40003f26270 */
[----:B------:R-:W-:-:S03]  /*9550*/  @!P2 IADD3 R18, P6, R4, R35, RZ ;  /* 0x000000230412a210 */ /* 0x000fc60007fde0ff */
[----:B------:R1:W5:Y:S01]  /*9560*/  @!P0 LD.E.64 R12, [R14.64] ;  /* 0x000000080e0c8980 */ /* 0x000362000c101b00 */
[----:B---3--:R-:W-:Y:S01]  /*9570*/  @!P2 IADD3 R16, P0, R2, R35, RZ ;  /* 0x000000230210a210 */ /* 0x008fe20007f1e0ff */
[----:B------:R-:W-:-:S04]  /*9580*/  @!P2 IMAD.X R19, R5, 0x1, R33, P6 ;  /* 0x000000010513a824 */ /* 0x000fc800030e0621 */
[----:B------:R-:W-:Y:S01]  /*9590*/  @!P2 IMAD.X R17, R3, 0x1, R33, P0 ;  /* 0x000000010311a824 */ /* 0x000fe200000e0621 */
[----:B------:R2:W5:Y:S01]  /*95a0*/  @!P2 LD.E.64 R26, [R18.64] ;  /* 0x00000008121aa980 */ /* 0x000562000c101b00 */
[----:B------:R-:W-:Y:S01]  /*95b0*/  ISETP.GE.AND P0, PT, R165, c[0x0][0x27c], PT ;  /* 0x00009f00a5007a0c */ /* 0x000fe20003f06270 */
[----:B-1----:R-:W-:-:S06]  /*95c0*/  CS2R R14, SRZ ;  /* 0x00000000000e7805 */ /* 0x002fcc000001ff00 */
[----:B------:R1:W5:Y:S02]  /*95d0*/  @!P2 LD.E.64 R14, [R16.64] ;  /* 0x00000008100ea980 */ /* 0x000364000c101b00 */
[----:B-1----:R-:W-:-:S05]  /*95e0*/  @!P1 IADD3 R16, P2, R4, R32, RZ ;  /* 0x0000002004109210 */ /* 0x002fca0007f5e0ff */
[----:B------:R-:W-:Y:S01]  /*95f0*/  @!P1 IMAD.X R17, R5, 0x1, R34, P2 ;  /* 0x0000000105119824 */ /* 0x000fe200010e0622 */
[----:B------:R-:W-:Y:S01]  /*9600*/  @!P1 IADD3 R32, P2, R2, R32, RZ ;  /* 0x0000002002209210 */ /* 0x000fe20007f5e0ff */
[----:B--2---:R-:W-:-:S03]  /*9610*/  CS2R R18, SRZ ;  /* 0x0000000000127805 */ /* 0x004fc6000001ff00 */
[----:B------:R1:W5:Y:S01]  /*9620*/  @!P1 LD.E.64 R28, [R16.64] ;  /* 0x00000008101c9980 */ /* 0x000362000c101b00 */
[----:B------:R-:W-:Y:S01]  /*9630*/  @!P1 IMAD.X R33, R3, 0x1, R34, P2 ;  /* 0x0000000103219824 */ /* 0x000fe200010e0622 */
[----:B------:R-:W-:-:S05]  /*9640*/  @!P0 IADD3 R4, P2, R4, R6, RZ ;  /* 0x0000000604048210 */ /* 0x000fca0007f5e0ff */
[----:B------:R-:W-:Y:S01]  /*9650*/  @!P0 IMAD.X R5, R5, 0x1, R0, P2 ;  /* 0x0000000105058824 */ /* 0x000fe200010e0600 */
[----:B------:R-:W-:-:S04]  /*9660*/  @!P0 IADD3 R2, P2, R2, R6, RZ ;  /* 0x0000000602028210 */ /* 0x000fc80007f5e0ff */
[----:B------:R2:W5:Y:S01]  /*9670*/  @!P0 LD.E.64 R30, [R4.64] ;  /* 0x00000008041e8980 */ /* 0x000562000c101b00 */
[----:B------:R-:W-:-:S05]  /*9680*/  @!P0 IMAD.X R3, R3, 0x1, R0, P2 ;  /* 0x0000000103038824 */ /* 0x000fca00010e0600 */
[----:B------:R2:W5:Y:S01]  /*9690*/  @!P0 LD.E.64 R18, [R2.64] ;  /* 0x0000000802128980 */ /* 0x000562000c101b00 */
[----:B-1----:R-:W-:-:S06]  /*96a0*/  CS2R R16, SRZ ;  /* 0x0000000000107805 */ /* 0x002fcc000001ff00 */
[----:B------:R2:W5:Y:S02]  /*96b0*/  @!P1 LD.E.64 R16, [R32.64] ;  /* 0x0000000820109980 */ /* 0x000564000c101b00 */
.L_x_259:
[----:B-123--:R-:W-:Y:S05]  /*96c0*/  BSYNC B0 ;  /* 0x0000000000007941 */ /* 0x00efea0003800000 */
.L_x_258:
[----:B-----5:R-:W-:Y:S01]  /*96d0*/  IMAD.MOV.U32 R55, RZ, RZ, R21 ;  /* 0x000000ffff377224 */ /* 0x020fe200078e0015 */
[--C-:B------:R-:W-:Y:S01]  /*96e0*/  SHF.R.U64 R46, R24, 0x10, R25.reuse ;  /* 0x00000010182e7819 */ /* 0x100fe20000001219 */
[--C-:B------:R-:W-:Y:S01]  /*96f0*/  IMAD.MOV.U32 R48, RZ, RZ, R25.reuse ;  /* 0x000000ffff307224 */ /* 0x100fe200078e0019 */
[----:B------:R-:W-:Y:S01]  /*9700*/  SHF.R.U32.HI R43, RZ, 0x10, R25 ;  /* 0x00000010ff2b7819 */ /* 0x000fe20000011619 */
[----:B------:R-:W-:Y:S01]  /*9710*/  IMAD.MOV.U32 R37, RZ, RZ, R30 ;  /* 0x000000ffff257224 */ /* 0x000fe200078e001e */
[--C-:B------:R-:W-:Y:S01]  /*9720*/  SHF.R.U64 R33, R30, 0x10, R31.reuse ;  /* 0x000000101e217819 */ /* 0x100fe2000000121f */
[----:B------:R-:W-:Y:S01]  /*9730*/  IMAD.MOV.U32 R35, RZ, RZ, R31 ;  /* 0x000000ffff237224 */ /* 0x000fe200078e001f */
[----:B------:R-:W-:Y:S01]  /*9740*/  SHF.R.U64 R25, R10, 0x10, R11 ;  /* 0x000000100a197819 */ /* 0x000fe2000000120b */
[----:B------:R-:W-:Y:S01]  /*9750*/  IMAD.MOV.U32 R52, RZ, RZ, R23 ;  /* 0x000000ffff347224 */ /* 0x000fe200078e0017 */
[----:B------:R-:W-:Y:S01]  /*9760*/  SHF.R.U32.HI R30, RZ, 0x10, R31 ;  /* 0x00000010ff1e7819 */ /* 0x000fe2000001161f */
[----:B------:R-:W-:Y:S01]  /*9770*/  IMAD.MOV.U32 R49, RZ, RZ, R24 ;  /* 0x000000ffff317224 */ /* 0x000fe200078e0018 */
[--C-:B------:R-:W-:Y:S01]  /*9780*/  SHF.R.U64 R50, R22, 0x10, R23.reuse ;  /* 0x0000001016327819 */ /* 0x100fe20000001217 */
[----:B------:R-:W-:Y:S01]  /*9790*/  IMAD.MOV.U32 R45, RZ, RZ, R26 ;  /* 0x000000ffff2d7224 */ /* 0x000fe200078e001a */
[----:B------:R-:W-:Y:S01]  /*97a0*/  SHF.R.U32.HI R47, RZ, 0x10, R23 ;  /* 0x00000010ff2f7819 */ /* 0x000fe20000011617 */
[----:B------:R-:W-:Y:S01]  /*97b0*/  IMAD.MOV.U32 R31, RZ, RZ, R9 ;  /* 0x000000ffff1f7224 */ /* 0x000fe200078e0009 */
[----:B------:R-:W-:Y:S01]  /*97c0*/  SHF.R.U64 R42, R26, 0x10, R27 ;  /* 0x000000101a2a7819 */ /* 0x000fe2000000121b */
[----:B------:R-:W-:Y:S01]  /*97d0*/  IMAD.MOV.U32 R23, RZ, RZ, R13 ;  /* 0x000000ffff177224 */ /* 0x000fe200078e000d */
[----:B------:R-:W-:Y:S01]  /*97e0*/  SHF.R.U32.HI R26, RZ, 0x10, R9 ;  /* 0x00000010ff1a7819 */ /* 0x000fe20000011609 */
[----:B------:R-:W-:Y:S01]  /*97f0*/  IMAD.MOV.U32 R5, RZ, RZ, R19 ;  /* 0x000000ffff057224 */ /* 0x000fe200078e0013 */
[----:B------:R-:W-:Y:S01]  /*9800*/  PRMT R25, R25, 0x5410, R55 ;  /* 0x0000541019197816 */ /* 0x000fe20000000037 */
[----:B------:R-:W-:Y:S01]  /*9810*/  IMAD.MOV.U32 R41, RZ, RZ, R28 ;  /* 0x000000ffff297224 */ /* 0x000fe200078e001c */
[----:B------:R-:W-:Y:S01]  /*9820*/  PRMT R26, R26, 0x5410, R50 ;  /* 0x000054101a1a7816 */ /* 0x000fe20000000032 */
[----:B------:R-:W-:Y:S01]  /*9830*/  IMAD.MOV.U32 R40, RZ, RZ, R29 ;  /* 0x000000ffff287224 */ /* 0x000fe200078e001d */
[----:B------:R-:W-:Y:S01]  /*9840*/  PRMT R31, R31, 0x5410, R49 ;  /* 0x000054101f1f7816 */ /* 0x000fe20000000031 */
[----:B------:R-:W-:Y:S01]  /*9850*/  IMAD.MOV.U32 R32, RZ, RZ, R8 ;  /* 0x000000ffff207224 */ /* 0x000fe200078e0008 */
[----:B------:R-:W-:Y:S01]  /*9860*/  PRMT R23, R23, 0x5410, R25 ;  /* 0x0000541017177816 */ /* 0x000fe20000000019 */
[----:B------:R-:W-:Y:S01]  /*9870*/  IMAD.MOV.U32 R56, RZ, RZ, R20 ;  /* 0x000000ffff387224 */ /* 0x000fe200078e0014 */
[----:B------:R-:W-:Y:S01]  /*9880*/  SHF.R.U64 R2, R12, 0x10, R13 ;  /* 0x000000100c027819 */ /* 0x000fe2000000120d */
[----:B------:R-:W-:Y:S01]  /*9890*/  IMAD.MOV.U32 R44, RZ, RZ, R27 ;  /* 0x000000ffff2c7224 */ /* 0x000fe200078e001b */
[--C-:B------:R-:W-:Y:S01]  /*98a0*/  SHF.R.U64 R3, R18, 0x10, R19.reuse ;  /* 0x0000001012037819 */ /* 0x100fe20000001213 */
[----:B------:R-:W-:Y:S01]  /*98b0*/  IMAD.MOV.U32 R53, RZ, RZ, R22 ;  /* 0x000000ffff357224 */ /* 0x000fe200078e0016 */
[----:B------:R-:W-:Y:S01]  /*98c0*/  SHF.R.U32.HI R0, RZ, 0x10, R19 ;  /* 0x00000010ff007819 */ /* 0x000fe20000011613 */
[----:B------:R-:W-:Y:S01]  /*98d0*/  IMAD.MOV.U32 R24, RZ, RZ, R12 ;  /* 0x000000ffff187224 */ /* 0x000fe200078e000c */
[----:B------:R-:W-:Y:S01]  /*98e0*/  PRMT R19, R26, 0x5410, R31 ;  /* 0x000054101a137816 */ /* 0x000fe2000000001f */
[----:B------:R-:W-:Y:S01]  /*98f0*/  IMAD.MOV.U32 R6, RZ, RZ, R18 ;  /* 0x000000ffff067224 */ /* 0x000fe200078e0012 */
[----:B------:R-:W-:Y:S01]  /*9900*/  PRMT R26, R23, 0x7610, R26 ;  /* 0x00007610171a7816 */ /* 0x000fe2000000001a */
[----:B------:R-:W-:-:S04]  /*9910*/  DEPBAR.LE SB0, 0x1 ;  /* 0x000080400000791a */ /* 0x000fc80000000000 */
[----:B------:R-:W-:Y:S01]  /*9920*/  PRMT R23, R2, 0x7610, R23 ;  /* 0x0000761002177816 */ /* 0x000fe20000000017 */
[----:B------:R-:W-:Y:S01]  /*9930*/  IMAD R2, R68, -0x80, R36 ;  /* 0xffffff8044027824 */ /* 0x000fe200078e0224 */
[--C-:B------:R-:W-:Y:S01]  /*9940*/  SHF.R.U64 R38, R28, 0x10, R29.reuse ;  /* 0x000000101c267819 */ /* 0x100fe2000000121d */
[----:B------:R-:W-:Y:S01]  /*9950*/  IMAD.MOV.U32 R28, RZ, RZ, R10 ;  /* 0x000000ffff1c7224 */ /* 0x000fe200078e000a */
[----:B------:R-:W-:Y:S01]  /*9960*/  SHF.R.U32.HI R34, RZ, 0x10, R29 ;  /* 0x00000010ff227819 */ /* 0x000fe2000001161d */
[----:B------:R-:W-:Y:S01]  /*9970*/  IMAD.MOV.U32 R10, RZ, RZ, R17 ;  /* 0x000000ffff0a7224 */ /* 0x000fe200078e0011 */
[----:B------:R-:W-:Y:S01]  /*9980*/  SHF.R.U64 R29, R8, 0x10, R9 ;  /* 0x00000010081d7819 */ /* 0x000fe20000001209 */
[----:B------:R-:W-:Y:S01]  /*9990*/  BSSY B1, `(.L_x_260) ;  /* 0x000012a000017945 */ /* 0x000fe20003800000 */
[--C-:B------:R-:W-:Y:S02]  /*99a0*/  SHF.R.U64 R8, R16, 0x10, R17.reuse ;  /* 0x0000001010087819 */ /* 0x100fe40000001211 */
[----:B------:R-:W-:-:S02]  /*99b0*/  SHF.R.U32.HI R4, RZ, 0x10, R17 ;  /* 0x00000010ff047819 */ /* 0x000fc40000011611 */
[----:B------:R-:W-:Y:S02]  /*99c0*/  IMNMX R17, R2, 0x80, PT ;  /* 0x0000008002117817 */ /* 0x000fe40003800200 */
[----:B------:R-:W-:Y:S01]  /*99d0*/  SHF.R.U64 R54, R20, 0x10, R21 ;  /* 0x0000001014367819 */ /* 0x000fe20000001215 */
[----:B------:R-:W-:Y:S01]  /*99e0*/  IMAD.MOV.U32 R20, RZ, RZ, R15 ;  /* 0x000000ffff147224 */ /* 0x000fe200078e000f */
[----:B------:R-:W-:Y:S02]  /*99f0*/  ISETP.GE.AND P0, PT, R112, R17, PT ;  /* 0x000000117000720c */ /* 0x000fe40003f06270 */
[----:B------:R-:W-:Y:S01]  /*9a00*/  SHF.R.U32.HI R39, RZ, 0x10, R27 ;  /* 0x00000010ff277819 */ /* 0x000fe2000001161b */
[----:B------:R-:W-:Y:S01]  /*9a10*/  IMAD.MOV.U32 R27, RZ, RZ, R11 ;  /* 0x000000ffff1b7224 */ /* 0x000fe200078e000b */
[----:B------:R-:W-:Y:S01]  /*9a20*/  SHF.R.U32.HI R51, RZ, 0x10, R21 ;  /* 0x00000010ff337819 */ /* 0x000fe20000011615 */
[----:B------:R-:W-:Y:S01]  /*9a30*/  IMAD.MOV.U32 R21, RZ, RZ, R14 ;  /* 0x000000ffff157224 */ /* 0x000fe200078e000e */
[----:B------:R-:W-:Y:S01]  /*9a40*/  SHF.R.U32.HI R22, RZ, 0x10, R11 ;  /* 0x00000010ff167819 */ /* 0x000fe2000001160b */
[----:B------:R-:W-:Y:S01]  /*9a50*/  IMAD.MOV.U32 R11, RZ, RZ, R16 ;  /* 0x000000ffff0b7224 */ /* 0x000fe200078e0010 */
[----:B------:R-:W-:-:S02]  /*9a60*/  PRMT R29, R29, 0x5410, R52 ;  /* 0x000054101d1d7816 */ /* 0x000fc40000000034 */
[----:B------:R-:W-:Y:S02]  /*9a70*/  PRMT R32, R32, 0x5410, R43 ;  /* 0x0000541020207816 */ /* 0x000fe4000000002b */
[----:B------:R-:W-:Y:S02]  /*9a80*/  PRMT R37, R37, 0x5410, R44 ;  /* 0x0000541025257816 */ /* 0x000fe4000000002c */
[----:B------:R-:W-:Y:S02]  /*9a90*/  PRMT R20, R20, 0x5410, R54 ;  /* 0x0000541014147816 */ /* 0x000fe40000000036 */
[----:B------:R-:W-:Y:S02]  /*9aa0*/  PRMT R28, R28, 0x5410, R47 ;  /* 0x000054101c1c7816 */ /* 0x000fe4000000002f */
[----:B------:R-:W-:Y:S02]  /*9ab0*/  PRMT R33, R33, 0x5410, R48 ;  /* 0x0000541021217816 */ /* 0x000fe40000000030 */
[----:B------:R-:W-:-:S02]  /*9ac0*/  PRMT R30, R30, 0x5410, R46 ;  /* 0x000054101e1e7816 */ /* 0x000fc4000000002e */
[----:B------:R-:W-:Y:S02]  /*9ad0*/  PRMT R35, R35, 0x5410, R45 ;  /* 0x0000541023237816 */ /* 0x000fe4000000002d */
[----:B------:R-:W-:Y:S02]  /*9ae0*/  PRMT R34, R34, 0x5410, R42 ;  /* 0x0000541022227816 */ /* 0x000fe4000000002a */
[----:B------:R-:W-:Y:S02]  /*9af0*/  SHF.R.U32.HI R13, RZ, 0x10, R13 ;  /* 0x00000010ff0d7819 */ /* 0x000fe4000001160d */
[--C-:B------:R-:W-:Y:S02]  /*9b00*/  SHF.R.U64 R12, R14, 0x10, R15.reuse ;  /* 0x000000100e0c7819 */ /* 0x100fe4000000120f */
[----:B------:R-:W-:Y:S02]  /*9b10*/  SHF.R.U32.HI R9, RZ, 0x10, R15 ;  /* 0x00000010ff097819 */ /* 0x000fe4000001160f */
        /* <DEDUP_REMOVED lines=20> */
[----:B------:R-:W-:Y:S01]  /*9c60*/  PRMT R35, R3, 0x7610, R35 ;  /* 0x0000761003237816 */ /* 0x000fe20000000023 */
[----:B------:R-:W-:Y:S06]  /*9c70*/  BAR.SYNC.DEFER_BLOCKING 0x0 ;  /* 0x0000000000007b1d */ /* 0x000fec0000010000 */
[----:B------:R-:W-:Y:S05]  /*9c80*/  @P0 BRA `(.L_x_261) ;  /* 0x00000fa000000947 */ /* 0x000fea0003800000 */
[----:B------:R-:W-:Y:S01]  /*9c90*/  ISETP.GE.AND P0, PT, R114, c[0x0][0x27c], PT ;  /* 0x00009f0072007a0c */ /* 0x000fe20003f06270 */
[----:B------:R-:W-:-:S12]  /*9ca0*/  BSSY B0, `(.L_x_262) ;  /* 0x0000028000007945 */ /* 0x000fd80003800000 */
[----:B------:R-:W-:Y:S05]  /*9cb0*/  @P0 BRA `(.L_x_263) ;  /* 0x0000026000000947 */ /* 0x000fea0003800000 */
[----:B------:R-:W1:Y:S01]  /*9cc0*/  LDS.128 R8, [R244+0x4800] ;  /* 0x00480000f4087984 */ /* 0x000e620000000c00 */
[--C-:B------:R-:W-:Y:S02]  /*9cd0*/  HADD2.F32 R12, -RZ, R18.reuse.H0_H0 ;  /* 0x20000012ff0c7230 */ /* 0x100fe40000004100 */
[----:B------:R-:W-:Y:S02]  /*9ce0*/  HADD2.F32 R0, -RZ, R18.H1_H1 ;  /* 0x30000012ff007230 */ /* 0x000fe40000004100 */
[----:B------:R-:W-:Y:S02]  /*9cf0*/  HADD2.F32 R3, -RZ, R21.H1_H1 ;  /* 0x30000015ff037230 */ /* 0x000fe40000004100 */
[----:B------:R-:W-:Y:S02]  /*9d00*/  HADD2.F32 R2, -RZ, R20.H1_H1 ;  /* 0x30000014ff027230 */ /* 0x000fe40000004100 */
[--C-:B-1----:R-:W-:Y:S02]  /*9d10*/  HADD2.F32 R13, -RZ, R8.reuse.H0_H0 ;  /* 0x20000008ff0d7230 */ /* 0x102fe40000004100 */
[----:B------:R-:W-:-:S02]  /*9d20*/  HADD2.F32 R6, -RZ, R8.H1_H1 ;  /* 0x30000008ff067230 */ /* 0x000fc40000004100 */
[--C-:B------:R-:W-:Y:S01]  /*9d30*/  HADD2.F32 R5, -RZ, R9.reuse.H1_H1 ;  /* 0x30000009ff057230 */ /* 0x100fe20000004100 */
[-C--:B------:R-:W-:Y:S01]  /*9d40*/  FMUL.FTZ R14, R13, R12.reuse ;  /* 0x0000000c0d0e7220 */ /* 0x080fe20000410000 */
[----:B------:R-:W-:Y:S01]  /*9d50*/  HADD2.F32 R4, -RZ, R9.H0_H0 ;  /* 0x20000009ff047230 */ /* 0x000fe20000004100 */
[----:B------:R-:W-:Y:S01]  /*9d60*/  FMUL.FTZ R15, R6, R12 ;  /* 0x0000000c060f7220 */ /* 0x000fe20000410000 */
[--C-:B------:R-:W-:Y:S01]  /*9d70*/  HADD2.F32 R9, -RZ, R10.reuse.H0_H0 ;  /* 0x2000000aff097230 */ /* 0x100fe20000004100 */
[-C--:B------:R-:W-:Y:S01]  /*9d80*/  FMUL.FTZ R12, R5, R0.reuse ;  /* 0x00000000050c7220 */ /* 0x080fe20000410000 */
[--C-:B------:R-:W-:Y:S01]  /*9d90*/  HADD2.F32 R8, -RZ, R11.reuse.H0_H0 ;  /* 0x2000000bff087230 */ /* 0x100fe20000004100 */
[----:B------:R-:W-:Y:S01]  /*9da0*/  FMUL.FTZ R0, R4, R0 ;  /* 0x0000000004007220 */ /* 0x000fe20000410000 */
[----:B------:R-:W-:Y:S01]  /*9db0*/  HADD2.F32 R10, -RZ, R10.H1_H1 ;  /* 0x3000000aff0a7230 */ /* 0x000fe20000004100 */
[-C--:B------:R-:W-:Y:S01]  /*9dc0*/  FFMA.FTZ R16, R13, R3.reuse, -R15 ;  /* 0x000000030d107223 */ /* 0x080fe2000001080f */
[----:B------:R-:W-:Y:S01]  /*9dd0*/  HADD2.F32 R11, -RZ, R11.H1_H1 ;  /* 0x3000000bff0b7230 */ /* 0x000fe20000004100 */
[----:B------:R-:W-:Y:S01]  /*9de0*/  FFMA.FTZ R15, R6, R3, R14 ;  /* 0x00000003060f7223 */ /* 0x000fe2000001000e */
[----:B------:R-:W-:Y:S01]  /*9df0*/  HADD2.F32 R3, -RZ, R25.H1_H1 ;  /* 0x30000019ff037230 */ /* 0x000fe20000004100 */
[-C--:B------:R-:W-:Y:S01]  /*9e00*/  FFMA.FTZ R14, R4, R2.reuse, -R12 ;  /* 0x00000002040e7223 */ /* 0x080fe2000001080c */
[--C-:B------:R-:W-:Y:S01]  /*9e10*/  HADD2.F32 R4, -RZ, R19.reuse.H1_H1 ;  /* 0x30000013ff047230 */ /* 0x100fe20000004100 */
[----:B------:R-:W-:Y:S01]  /*9e20*/  FFMA.FTZ R13, R5, R2, R0 ;  /* 0x00000002050d7223 */ /* 0x000fe20000010000 */
[----:B------:R-:W-:-:S02]  /*9e30*/  HADD2.F32 R0, -RZ, R19.H0_H0 ;  /* 0x20000013ff007230 */ /* 0x000fc40000004100 */
[----:B------:R-:W-:Y:S01]  /*9e40*/  HADD2.F32 R2, -RZ, R24.H1_H1 ;  /* 0x30000018ff027230 */ /* 0x000fe20000004100 */
[----:B------:R-:W-:Y:S02]  /*9e50*/  FMUL.FTZ R12, R10, R4 ;  /* 0x000000040a0c7220 */ /* 0x000fe40000410000 */
[----:B------:R-:W-:Y:S02]  /*9e60*/  FMUL.FTZ R6, R11, R0 ;  /* 0x000000000b067220 */ /* 0x000fe40000410000 */
[C---:B------:R-:W-:Y:S02]  /*9e70*/  FMUL.FTZ R4, R9.reuse, R4 ;  /* 0x0000000409047220 */ /* 0x040fe40000410000 */
[C---:B------:R-:W-:Y:S02]  /*9e80*/  FMUL.FTZ R5, R8.reuse, R0 ;  /* 0x0000000008057220 */ /* 0x040fe40000410000 */
[-C--:B------:R-:W-:Y:S01]  /*9e90*/  FFMA.FTZ R12, R9, R3.reuse, -R12 ;  /* 0x00000003090c7223 */ /* 0x080fe2000001080c */
[----:B------:R-:W-:Y:S01]  /*9ea0*/  F2FP.PACK_AB R9, R13, R14 ;  /* 0x0000000e0d09723e */ /* 0x000fe200000000ff */
[----:B------:R-:W-:Y:S01]  /*9eb0*/  FFMA.FTZ R0, R8, R2, -R6 ;  /* 0x0000000208007223 */ /* 0x000fe20000010806 */
[----:B------:R-:W-:Y:S01]  /*9ec0*/  F2FP.PACK_AB R8, R15, R16 ;  /* 0x000000100f08723e */ /* 0x000fe200000000ff */
[----:B------:R-:W-:-:S02]  /*9ed0*/  FFMA.FTZ R3, R10, R3, R4 ;  /* 0x000000030a037223 */ /* 0x000fc40000010004 */
[----:B------:R-:W-:-:S03]  /*9ee0*/  FFMA.FTZ R2, R11, R2, R5 ;  /* 0x000000020b027223 */ /* 0x000fc60000010005 */
[----:B------:R-:W-:Y:S02]  /*9ef0*/  F2FP.PACK_AB R10, R3, R12 ;  /* 0x0000000c030a723e */ /* 0x000fe400000000ff */
[----:B------:R-:W-:-:S05]  /*9f00*/  F2FP.PACK_AB R11, R2, R0 ;  /* 0x00000000020b723e */ /* 0x000fca00000000ff */
[----:B------:R1:W-:Y:S02]  /*9f10*/  STS.128 [R244+0x4800], R8 ;  /* 0x00480008f4007388 */ /* 0x0003e40000000c00 */
.L_x_263:
[----:B------:R-:W-:Y:S05]  /*9f20*/  BSYNC B0 ;  /* 0x0000000000007941 */ /* 0x000fea0003800000 */
.L_x_262:
[----:B------:R-:W-:Y:S01]  /*9f30*/  ISETP.GE.AND P0, PT, R167, c[0x0][0x27c], PT ;  /* 0x00009f00a7007a0c */ /* 0x000fe20003f06270 */
[----:B------:R-:W-:-:S12]  /*9f40*/  BSSY B0, `(.L_x_264) ;  /* 0x0000028000007945 */ /* 0x000fd80003800000 */
[----:B------:R-:W-:Y:S05]  /*9f50*/  @P0 BRA `(.L_x_265) ;  /* 0x0000026000000947 */ /* 0x000fea0003800000 */
[----:B-1----:R-:W1:Y:S01]  /*9f60*/  LDS.128 R8, [R245+0x4800] ;  /* 0x00480000f5087984 */ /* 0x002e620000000c00 */
[----:B------:R-:W-:Y:S02]  /*9f70*/  HADD2.F32 R12, -RZ, R22.H1_H1 ;  /* 0x30000016ff0c7230 */ /* 0x000fe40000004100 */
        /* <DEDUP_REMOVED lines=19> */
[----:B------:R-:W-:Y:S01]  /*a0b0*/  HADD2.F32 R4, -RZ, R27.H0_H0 ;  /* 0x2000001bff047230 */ /* 0x000fe20000004100 */
        /* <DEDUP_REMOVED lines=16> */
.L_x_265:
[----:B------:R-:W-:Y:S05]  /*a1c0*/  BSYNC B0 ;  /* 0x0000000000007941 */ /* 0x000fea0003800000 */
.L_x_264:
[----:B------:R-:W-:Y:S01]  /*a1d0*/  ISETP.GE.AND P0, PT, R164, c[0x0][0x27c], PT ;  /* 0x00009f00a4007a0c */ /* 0x000fe20003f06270 */
[----:B------:R-:W-:-:S12]  /*a1e0*/  BSSY B0, `(.L_x_266) ;  /* 0x0000028000007945 */ /* 0x000fd80003800000 */
[----:B------:R-:W-:Y:S05]  /*a1f0*/  @P0 BRA `(.L_x_267) ;  /* 0x0000026000000947 */ /* 0x000fea0003800000 */
[----:B-1----:R-:W1:Y:S01]  /*a200*/  LDS.128 R8, [R244+0x6800] ;  /* 0x00680000f4087984 */ /* 0x002e620000000c00 */
[----:B------:R-:W-:Y:S02]  /*a210*/  HADD2.F32 R12, -RZ, R24.H0_H0 ;  /* 0x20000018ff0c7230 */ /* 0x000fe40000004100 */
[----:B------:R-:W-:Y:S02]  /*a220*/  HADD2.F32 R0, -RZ, R23.H0_H0 ;  /* 0x20000017ff007230 */ /* 0x000fe40000004100 */
        /* <DEDUP_REMOVED lines=35> */
.L_x_267:
[----:B------:R-:W-:Y:S05]  /*a460*/  BSYNC B0 ;  /* 0x0000000000007941 */ /* 0x000fea0003800000 */
.L_x_266:
        /* <DEDUP_REMOVED lines=27> */
[----:B------:R-:W-:Y:S01]  /*a620*/  HADD2.F32 R2, -RZ, R39.H0_H0 ;  /* 0x20000027ff027230 */ /* 0x000fe20000004100 */
        /* <DEDUP_REMOVED lines=13> */
.L_x_269:
[----:B------:R-:W-:Y:S05]  /*a700*/  BSYNC B0 ;  /* 0x0000000000007941 */ /* 0x000fea0003800000 */
.L_x_268:
[----:B------:R-:W-:Y:S01]  /*a710*/  ISETP.GE.AND P0, PT, R113, c[0x0][0x27c], PT ;  /* 0x00009f0071007a0c */ /* 0x000fe20003f06270 */
[----:B------:R-:W-:-:S12]  /*a720*/  BSSY B0, `(.L_x_270) ;  /* 0x0000028000007945 */ /* 0x000fd80003800000 */
[----:B------:R-:W-:Y:S05]  /*a730*/  @P0 BRA `(.L_x_271) ;  /* 0x0000026000000947 */ /* 0x000fea0003800000 */
[----:B-1----:R-:W1:Y:S01]  /*a740*/  LDS.128 R8, [R244+0x8800] ;  /* 0x00880000f4087984 */ /* 0x002e620000000c00 */
[----:B------:R-:W-:Y:S02]  /*a750*/  HADD2.F32 R12, -RZ, R30.H0_H0 ;  /* 0x2000001eff0c7230 */ /* 0x000fe40000004100 */
[----:B------:R-:W-:Y:S02]  /*a760*/  HADD2.F32 R0, -RZ, R31.H0_H0 ;  /* 0x2000001fff007230 */ /* 0x000fe40000004100 */
[--C-:B------:R-:W-:Y:S02]  /*a770*/  HADD2.F32 R3, -RZ, R38.reuse.H1_H1 ;  /* 0x30000026ff037230 */ /* 0x100fe40000004100 */
[----:B------:R-:W-:Y:S02]  /*a780*/  HADD2.F32 R2, -RZ, R38.H0_H0 ;  /* 0x20000026ff027230 */ /* 0x000fe40000004100 */
        /* <DEDUP_REMOVED lines=14> */
[----:B------:R-:W-:Y:S01]  /*a870*/  HADD2.F32 R3, -RZ, R40.H0_H0 ;  /* 0x20000028ff037230 */ /* 0x000fe20000004100 */
        /* <DEDUP_REMOVED lines=18> */
.L_x_271:
[----:B------:R-:W-:Y:S05]  /*a9a0*/  BSYNC B0 ;  /* 0x0000000000007941 */ /* 0x000fea0003800000 */
.L_x_270:
[----:B------:R-:W-:-:S13]  /*a9b0*/  ISETP.GE.AND P0, PT, R165, c[0x0][0x27c], PT ;  /* 0x00009f00a5007a0c */ /* 0x000fda0003f06270 */
[----:B------:R-:W-:Y:S05]  /*a9c0*/  @P0 BRA `(.L_x_261) ;  /* 0x0000026000000947 */ /* 0x000fea0003800000 */
[----:B-1----:R-:W1:Y:S01]  /*a9d0*/  LDS.128 R8, [R245+0x8800] ;  /* 0x00880000f5087984 */ /* 0x002e620000000c00 */
[----:B------:R-:W-:Y:S02]  /*a9e0*/  HADD2.F32 R12, -RZ, R34.H0_H0 ;  /* 0x20000022ff0c7230 */ /* 0x000fe40000004100 */
[----:B------:R-:W-:Y:S02]  /*a9f0*/  HADD2.F32 R0, -RZ, R35.H0_H0 ;  /* 0x20000023ff007230 */ /* 0x000fe40000004100 */
[----:B------:R-:W-:Y:S02]  /*aa00*/  HADD2.F32 R3, -RZ, R40.H1_H1 ;  /* 0x30000028ff037230 */ /* 0x000fe40000004100 */
        /* <DEDUP_REMOVED lines=34> */
.L_x_261:
[----:B------:R-:W-:Y:S05]  /*ac30*/  BSYNC B1 ;  /* 0x0000000000017941 */ /* 0x000fea0003800000 */
.L_x_260:
[----:B------:R-:W-:-:S04]  /*ac40*/  IADD3 R0, R112, 0x40, RZ ;  /* 0x0000004070007810 */ /* 0x000fc80007ffe0ff */
[----:B------:R-:W-:-:S13]  /*ac50*/  ISETP.GE.AND P0, PT, R0, R17, PT ;  /* 0x000000110000720c */ /* 0x000fda0003f06270 */
[----:B------:R-:W-:Y:S05]  /*ac60*/  @P0 BRA `(.L_x_272) ;  /* 0x00003bc000000947 */ /* 0x000fea0003800000 */
[----:B------:R-:W-:Y:S01]  /*ac70*/  ISETP.GE.AND P0, PT, R114, c[0x0][0x27c], PT ;  /* 0x00009f0072007a0c */ /* 0x000fe20003f06270 */
[----:B------:R-:W-:-:S12]  /*ac80*/  BSSY B0, `(.L_x_273) ;  /* 0x0000028000007945 */ /* 0x000fd80003800000 */
[----:B------:R-:W-:Y:S05]  /*ac90*/  @P0 BRA `(.L_x_274) ;  /* 0x0000026000000947 */ /* 0x000fea0003800000 */
[----:B-1----:R-:W1:Y:S01]  /*aca0*/  LDS.128 R8, [R244+0x5800] ;  /* 0x00580000f4087984 */ /* 0x002e620000000c00 */
[--C-:B------:R-:W-:Y:S02]  /*acb0*/  HADD2.F32 R12, -RZ, R18.reuse.H0_H0 ;  /* 0x20000012ff0c7230 */ /* 0x100fe40000004100 */
[----:B------:R-:W-:Y:S02]  /*acc0*/  HADD2.F32 R0, -RZ, R18.H1_H1 ;  /* 0x30000012ff007230 */ /* 0x000fe40000004100 */
[----:B------:R-:W-:Y:S02]  /*acd0*/  HADD2.F32 R3, -RZ, R21.H1_H1 ;  /* 0x30000015ff037230 */ /* 0x000fe40000004100 */
[----:B------:R-:W-:Y:S02]  /*ace0*/  HADD2.F32 R2, -RZ, R20.H1_H1 ;  /* 0x30000014ff027230 */ /* 0x000fe40000004100 */
[--C-:B-1----:R-:W-:Y:S02]  /*acf0*/  HADD2.F32 R13, -RZ, R8.reuse.H0_H0 ;  /* 0x20000008ff0d7230 */ /* 0x102fe40000004100 */
[----:B------:R-:W-:-:S02]  /*ad00*/  HADD2.F32 R6, -RZ, R8.H1_H1 ;  /* 0x30000008ff067230 */ /* 0x000fc40000004100 */
[--C-:B------:R-:W-:Y:S01]  /*ad10*/  HADD2.F32 R5, -RZ, R9.reuse.H1_H1 ;  /* 0x30000009ff057230 */ /* 0x100fe20000004100 */
[C---:B------:R-:W-:Y:S01]  /*ad20*/  FMUL.FTZ R14, R12.reuse, R13 ;  /* 0x0000000d0c0e7220 */ /* 0x040fe20000410000 */
[----:B------:R-:W-:Y:S01]  /*ad30*/  HADD2.F32 R4, -RZ, R9.H0_H0 ;  /* 0x20000009ff047230 */ /* 0x000fe20000004100 */
[----:B------:R-:W-:Y:S01]  /*ad40*/  FMUL.FTZ R15, R12, R6 ;  /* 0x000000060c0f7220 */ /* 0x000fe20000410000 */
[--C-:B------:R-:W-:Y:S01]  /*ad50*/  HADD2.F32 R9, -RZ, R10.reuse.H0_H0 ;  /* 0x2000000aff097230 */ /* 0x100fe20000004100 */
[C---:B------:R-:W-:Y:S01]  /*ad60*/  FMUL.FTZ R12, R0.reuse, R5 ;  /* 0x00000005000c7220 */ /* 0x040fe20000410000 */
[--C-:B------:R-:W-:Y:S01]  /*ad70*/  HADD2.F32 R8, -RZ, R11.reuse.H0_H0 ;  /* 0x2000000bff087230 */ /* 0x100fe20000004100 */
[----:B------:R-:W-:Y:S01]  /*ad80*/  FMUL.FTZ R0, R0, R4 ;  /* 0x0000000400007220 */ /* 0x000fe20000410000 */
[----:B------:R-:W-:Y:S01]  /*ad90*/  HADD2.F32 R10, -RZ, R10.H1_H1 ;  /* 0x3000000aff0a7230 */ /* 0x000fe20000004100 */
[C---:B------:R-:W-:Y:S01]  /*ada0*/  FFMA.FTZ R16, R3.reuse, R13, -R15 ;  /* 0x0000000d03107223 */ /* 0x040fe2000001080f */
[----:B------:R-:W-:Y:S01]  /*adb0*/  HADD2.F32 R11, -RZ, R11.H1_H1 ;  /* 0x3000000bff0b7230 */ /* 0x000fe20000004100 */
[----:B------:R-:W-:Y:S01]  /*adc0*/  FFMA.FTZ R15, R3, R6, R14 ;  /* 0x00000006030f7223 */ /* 0x000fe2000001000e */
[----:B------:R-:W-:Y:S01]  /*add0*/  HADD2.F32 R3, -RZ, R25.H1_H1 ;  /* 0x30000019ff037230 */ /* 0x000fe20000004100 */
[C---:B------:R-:W-:Y:S01]  /*ade0*/  FFMA.FTZ R14, R2.reuse, R4, -R12 ;  /* 0x00000004020e7223 */ /* 0x040fe2000001080c */
[--C-:B------:R-:W-:Y:S01]  /*adf0*/  HADD2.F32 R4, -RZ, R19.reuse.H1_H1 ;  /* 0x30000013ff047230 */ /* 0x100fe20000004100 */
[----:B------:R-:W-:Y:S01]  /*ae00*/  FFMA.FTZ R13, R2, R5, R0 ;  /* 0x00000005020d7223 */ /* 0x000fe20000010000 */
[----:B------:R-:W-:-:S02]  /*ae10*/  HADD2.F32 R0, -RZ, R19.H0_H0 ;  /* 0x20000013ff007230 */ /* 0x000fc40000004100 */
[----:B------:R-:W-:Y:S01]  /*ae20*/  HADD2.F32 R2, -RZ, R24.H1_H1 ;  /* 0x30000018ff027230 */ /* 0x000fe20000004100 */
[----:B------:R-:W-:Y:S02]  /*ae30*/  FMUL.FTZ R12, R4, R10 ;  /* 0x0000000a040c7220 */ /* 0x000fe40000410000 */
[----:B------:R-:W-:Y:S02]  /*ae40*/  FMUL.FTZ R6, R0, R11 ;  /* 0x0000000b00067220 */ /* 0x000fe40000410000 */
[-C--:B------:R-:W-:Y:S02]  /*ae50*/  FMUL.FTZ R4, R4, R9.reuse ;  /* 0x0000000904047220 */ /* 0x080fe40000410000 */
[----:B------:R-:W-:Y:S02]  /*ae60*/  FMUL.FTZ R5, R0, R8 ;  /* 0x0000000800057220 */ /* 0x000fe40000410000 */
[----:B------:R-:W-:Y:S01]  /*ae70*/  FFMA.FTZ R12, R3, R9, -R12 ;  /* 0x00000009030c7223 */ /* 0x000fe2000001080c */
        /* <DEDUP_REMOVED lines=8> */
.L_x_274:
[----:B------:R-:W-:Y:S05]  /*af00*/  BSYNC B0 ;  /* 0x0000000000007941 */ /* 0x000fea0003800000 */
.L_x_273:
        /* <DEDUP_REMOVED lines=24> */
[----:B------:R-:W-:Y:S01]  /*b090*/  HADD2.F32 R4, -RZ, R27.H0_H0 ;  /* 0x2000001bff047230 */ /* 0x000fe20000004100 */
        /* <DEDUP_REMOVED lines=16> */
.L_x_276:
[----:B------:R-:W-:Y:S05]  /*b1a0*/  BSYNC B0 ;  /* 0x0000000000007941 */ /* 0x000fea0003800000 */
.L_x_275:
        /* <DEDUP_REMOVED lines=41> */
.L_x_278:
[----:B------:R-:W-:Y:S05]  /*b440*/  BSYNC B0 ;  /* 0x0000000000007941 */ /* 0x000fea0003800000 */
.L_x_277:
        /* <DEDUP_REMOVED lines=27> */
[----:B------:R-:W-:Y:S01]  /*b600*/  HADD2.F32 R2, -RZ, R39.H0_H0 ;  /* 0x20000027ff027230 */ /* 0x000fe20000004100 */
        /* <DEDUP_REMOVED lines=13> */
.L_x_280:
[----:B------:R-:W-:Y:S05]  /*b6e0*/  BSYNC B0 ;  /* 0x0000000000007941 */ /* 0x000fea0003800000 */
.L_x_279:
        /* <DEDUP_REMOVED lines=22> */
[----:B------:R-:W-:Y:S01]  /*b850*/  HADD2.F32 R3, -RZ, R40.H0_H0 ;  /* 0x20000028ff037230 */ /* 0x000fe20000004100 */
        /* <DEDUP_REMOVED lines=18> */
.L_x_282:
[----:B------:R-:W-:Y:S05]  /*b980*/  BSYNC B0 ;  /* 0x0000000000007941 */ /* 0x000fea0003800000 */
.L_x_281:
        /* <DEDUP_REMOVED lines=39> */
[----:B------:R1:W-:Y:S01]  /*bc00*/  STS.128 [R245+0x9800], R8 ;  /* 0x00980008f5007388 */ /* 0x0003e20000000c00 */
[----:B------:R-:W-:Y:S05]  /*bc10*/  BRA `(.L_x_272) ;  /* 0x00002c1000007947 */ /* 0x000fea0003800000 */
.L_x_257:
        /* <DEDUP_REMOVED lines=20> */
[----:B------:R-:W3:Y:S01]  /*bd60*/  LDL R37, [R1+0x4] ;  /* 0x0000040001257983 */ /* 0x000ee20000100800 */
[C---:B------:R-:W-:Y:S01]  /*bd70*/  ISETP.GE.AND P0, PT, R104.reuse, c[0x0][0x27c], PT ;  /* 0x00009f0068007a0c */ /* 0x040fe20003f06270 */
[----:B------:R-:W-:Y:S01]  /*bd80*/  CS2R R26, SRZ ;  /* 0x00000000001a7805 */ /* 0x000fe2000001ff00 */
[----:B------:R-:W-:Y:S01]  /*bd90*/  IADD3 R8, R104, 0x10, RZ ;  /* 0x0000001068087810 */ /* 0x000fe20007ffe0ff */
[----:B------:R-:W-:Y:S01]  /*bda0*/  CS2R R24, SRZ ;  /* 0x0000000000187805 */ /* 0x000fe2000001ff00 */
[----:B------:R-:W-:Y:S01]  /*bdb0*/  CS2R R14, SRZ ;  /* 0x00000000000e7805 */ /* 0x000fe2000001ff00 */
[----:B------:R-:W-:Y:S01]  /*bdc0*/  CS2R R12, SRZ ;  /* 0x00000000000c7805 */ /* 0x000fe2000001ff00 */
[----:B------:R-:W-:Y:S01]  /*bdd0*/  ISETP.GE.AND P2, PT, R8, c[0x0][0x27c], PT ;  /* 0x00009f0008007a0c */ /* 0x000fe20003f46270 */
[----:B------:R-:W-:Y:S01]  /*bde0*/  CS2R R30, SRZ ;  /* 0x00000000001e7805 */ /* 0x000fe2000001ff00 */
[----:B------:R-:W-:-:S05]  /*bdf0*/  CS2R R28, SRZ ;  /* 0x00000000001c7805 */ /* 0x000fca000001ff00 */
[C---:B------:R-:W-:Y:S01]  /*be00*/  @!P0 IMAD.SHL.U32 R6, R104.reuse, 0x2, RZ ;  /* 0x0000000268068824 */ /* 0x040fe200078e00ff */
[----:B------:R-:W-:-:S04]  /*be10*/  @!P0 SHF.L.U64.HI R0, R104, 0x1, R105 ;  /* 0x0000000168008819 */ /* 0x000fc80000010269 */
[-C--:B------:R-:W-:Y:S02]  /*be20*/  @!P0 IADD3 R34, P1, R4, R6.reuse, RZ ;  /* 0x0000000604228210 */ /* 0x080fe40007f3e0ff */
[----:B------:R-:W-:Y:S02]  /*be30*/  @!P0 IADD3 R32, P6, R2, R6, RZ ;  /* 0x0000000602208210 */ /* 0x000fe40007fde0ff */
[----:B------:R-:W-:Y:S01]  /*be40*/  IADD3 R6, R104, 0x20, RZ ;  /* 0x0000002068067810 */ /* 0x000fe20007ffe0ff */
[----:B------:R-:W-:Y:S01]  /*be50*/  @!P0 IMAD.X R35, R5, 0x1, R0, P1 ;  /* 0x0000000105238824 */ /* 0x000fe200008e0600 */
[----:B------:R-:W-:Y:S02]  /*be60*/  @!P0 IADD3.X R33, R3, R0, RZ, P6, !PT ;  /* 0x0000000003218210 */ /* 0x000fe400037fe4ff */
[----:B------:R-:W-:Y:S01]  /*be70*/  ISETP.GE.AND P1, PT, R6, c[0x0][0x27c], PT ;  /* 0x00009f0006007a0c */ /* 0x000fe20003f26270 */
[----:B------:R-:W-:Y:S01]  /*be80*/  CS2R R18, SRZ ;  /* 0x0000000000127805 */ /* 0x000fe2000001ff00 */
[----:B------:R-:W-:Y:S01]  /*be90*/  CS2R R16, SRZ ;  /* 0x0000000000107805 */ /* 0x000fe2000001ff00 */
[----:B------:R-:W-:Y:S01]  /*bea0*/  CS2R R22, SRZ ;  /* 0x0000000000167805 */ /* 0x000fe2000001ff00 */
[----:B------:R-:W-:-:S06]  /*beb0*/  CS2R R20, SRZ ;  /* 0x0000000000147805 */ /* 0x000fcc000001ff00 */
[----:B------:R1:W5:Y:S01]  /*bec0*/  @!P0 LD.E.128 R20, [R34.64] ;  /* 0x0000000822148980 */ /* 0x000362000c101d00 */
[----:B--2---:R-:W-:-:S04]  /*bed0*/  @!P2 IMAD.SHL.U32 R6, R38, 0x8, RZ ;  /* 0x000000082606a824 */ /* 0x004fc800078e00ff */
[----:B------:R-:W-:Y:S01]  /*bee0*/  @!P2 IMAD.WIDE R10, R6, 0x2, R4 ;  /* 0x00000002060aa825 */ /* 0x000fe200078e0204 */
[----:B---3--:R-:W-:-:S03]  /*bef0*/  @!P1 SHF.L.U32 R0, R37, 0x3, RZ ;  /* 0x0000000325009819 */ /* 0x008fc600000006ff */
[----:B------:R-:W-:Y:S01]  /*bf00*/  @!P2 IMAD.WIDE R8, R6, 0x2, R2 ;  /* 0x000000020608a825 */ /* 0x000fe200078e0202 */
[----:B------:R2:W5:Y:S03]  /*bf10*/  @!P2 LD.E.128 R24, [R10.64] ;  /* 0x000000080a18a980 */ /* 0x000566000c101d00 */
[C---:B------:R-:W-:Y:S01]  /*bf20*/  @!P1 IMAD.WIDE R4, R0.reuse, 0x2, R4 ;  /* 0x0000000200049825 */ /* 0x040fe200078e0204 */
[----:B------:R3:W5:Y:S03]  /*bf30*/  @!P2 LD.E.128 R12, [R8.64] ;  /* 0x00000008080ca980 */ /* 0x000766000c101d00 */
[----:B------:R-:W-:Y:S01]  /*bf40*/  @!P1 IMAD.WIDE R2, R0, 0x2, R2 ;  /* 0x0000000200029825 */ /* 0x000fe200078e0202 */
[----:B------:R1:W5:Y:S04]  /*bf50*/  @!P1 LD.E.128 R28, [R4.64] ;  /* 0x00000008041c9980 */ /* 0x000368000c101d00 */
[----:B------:R1:W5:Y:S01]  /*bf60*/  @!P1 LD.E.128 R16, [R2.64] ;  /* 0x0000000802109980 */ /* 0x000362000c101d00 */
[----:B--2---:R-:W-:Y:S01]  /*bf70*/  CS2R R10, SRZ ;  /* 0x00000000000a7805 */ /* 0x004fe2000001ff00 */
[----:B---3--:R-:W-:-:S06]  /*bf80*/  CS2R R8, SRZ ;  /* 0x0000000000087805 */ /* 0x008fcc000001ff00 */
[----:B------:R1:W5:Y:S02]  /*bf90*/  @!P0 LD.E.128 R8, [R32.64] ;  /* 0x0000000820088980 */ /* 0x000364000c101d00 */
.L_x_284:
[----:B-123--:R-:W-:Y:S05]  /*bfa0*/  BSYNC B0 ;  /* 0x0000000000007941 */ /* 0x00efea0003800000 */
.L_x_283:
[----:B-----5:R-:W-:Y:S01]  /*bfb0*/  IMAD.MOV.U32 R52, RZ, RZ, R23 ;  /* 0x000000ffff347224 */ /* 0x020fe200078e0017 */
[----:B------:R-:W-:Y:S01]  /*bfc0*/  SHF.R.U64 R54, R20, 0x10, R21 ;  /* 0x0000001014367819 */ /* 0x000fe20000001215 */
[----:B------:R-:W-:Y:S01]  /*bfd0*/  IMAD.MOV.U32 R49, RZ, RZ, R24 ;  /* 0x000000ffff317224 */ /* 0x000fe200078e0018 */
[----:B------:R-:W-:Y:S01]  /*bfe0*/  SHF.R.U64 R46, R24, 0x10, R25 ;  /* 0x00000010182e7819 */ /* 0x000fe20000001219 */
[----:B------:R-:W-:Y:S01]  /*bff0*/  IMAD.MOV.U32 R53, RZ, RZ, R22 ;  /* 0x000000ffff357224 */ /* 0x000fe200078e0016 */
[----:B------:R-:W-:Y:S01]  /*c000*/  SHF.R.U64 R2, R12, 0x10, R13 ;  /* 0x000000100c027819 */ /* 0x000fe2000000120d */
[----:B------:R-:W-:Y:S01]  /*c010*/  IMAD.MOV.U32 R48, RZ, RZ, R25 ;  /* 0x000000ffff307224 */ /* 0x000fe200078e0019 */
[----:B------:R-:W-:Y:S01]  /*c020*/  PRMT R46, R46, 0x5410, R54 ;  /* 0x000054102e2e7816 */ /* 0x000fe20000000036 */
[----:B------:R-:W-:Y:S01]  /*c030*/  IMAD.MOV.U32 R40, RZ, RZ, R29 ;  /* 0x000000ffff287224 */ /* 0x000fe200078e001d */
[----:B------:R-:W-:Y:S01]  /*c040*/  PRMT R49, R49, 0x5410, R52 ;  /* 0x0000541031317816 */ /* 0x000fe20000000034 */
[----:B------:R-:W-:Y:S01]  /*c050*/  IMAD.MOV.U32 R56, RZ, RZ, R20 ;  /* 0x000000ffff387224 */ /* 0x000fe200078e0014 */
[----:B------:R-:W-:Y:S01]  /*c060*/  PRMT R48, R48, 0x5410, R53 ;  /* 0x0000541030307816 */ /* 0x000fe20000000035 */
[----:B------:R-:W-:Y:S01]  /*c070*/  IMAD.MOV.U32 R45, RZ, RZ, R26 ;  /* 0x000000ffff2d7224 */ /* 0x000fe200078e001a */
[--C-:B------:R-:W-:Y:S01]  /*c080*/  PRMT R53, R49, 0x5410, R46.reuse ;  /* 0x0000541031357816 */ /* 0x100fe2000000002e */
[----:B------:R-:W-:Y:S01]  /*c090*/  IMAD.MOV.U32 R55, RZ, RZ, R21 ;  /* 0x000000ffff377224 */ /* 0x000fe200078e0015 */
[----:B------:R-:W-:Y:S01]  /*c0a0*/  PRMT R46, R2, 0x7610, R46 ;  /* 0x00007610022e7816 */ /* 0x000fe2000000002e */
[----:B------:R-:W-:Y:S01]  /*c0b0*/  IMAD R2, R68, -0x80, R36 ;  /* 0xffffff8044027824 */ /* 0x000fe200078e0224 */
[----:B------:R-:W-:Y:S01]  /*c0c0*/  SHF.R.U32.HI R34, RZ, 0x10, R29 ;  /* 0x00000010ff227819 */ /* 0x000fe2000001161d */
[----:B------:R-:W-:Y:S01]  /*c0d0*/  IMAD.MOV.U32 R44, RZ, RZ, R27 ;  /* 0x000000ffff2c7224 */ /* 0x000fe200078e001b */
[----:B------:R-:W-:Y:S01]  /*c0e0*/  SHF.R.U64 R50, R22, 0x10, R23 ;  /* 0x0000001016327819 */ /* 0x000fe20000001217 */
[----:B------:R-:W-:Y:S01]  /*c0f0*/  IMAD.MOV.U32 R41, RZ, RZ, R28 ;  /* 0x000000ffff297224 */ /* 0x000fe200078e001c */
[----:B------:R-:W-:Y:S01]  /*c100*/  PRMT R62, R40, 0x5410, R34 ;  /* 0x00005410283e7816 */ /* 0x000fe20000000022 */
[----:B------:R-:W-:Y:S01]  /*c110*/  IMAD.MOV.U32 R37, RZ, RZ, R30 ;  /* 0x000000ffff257224 */ /* 0x000fe200078e001e */
[----:B------:R-:W-:Y:S01]  /*c120*/  IMNMX R40, R2, 0x80, PT ;  /* 0x0000008002287817 */ /* 0x000fe20003800200 */
[----:B------:R-:W-:Y:S01]  /*c130*/  IMAD.MOV.U32 R35, RZ, RZ, R31 ;  /* 0x000000ffff237224 */ /* 0x000fe200078e001f */
[----:B------:R-:W-:Y:S01]  /*c140*/  SHF.R.U32.HI R43, RZ, 0x10, R25 ;  /* 0x00000010ff2b7819 */ /* 0x000fe20000011619 */
[----:B------:R-:W-:Y:S01]  /*c150*/  IMAD.MOV.U32 R32, RZ, RZ, R8 ;  /* 0x000000ffff207224 */ /* 0x000fe200078e0008 */
[----:B------:R-:W-:Y:S01]  /*c160*/  ISETP.GE.AND P0, PT, R112, R40, PT ;  /* 0x000000287000720c */ /* 0x000fe20003f06270 */
[----:B------:R-:W-:Y:S01]  /*c170*/  IMAD.MOV.U32 R24, RZ, RZ, R12 ;  /* 0x000000ffff187224 */ /* 0x000fe200078e000c */
[----:B------:R-:W-:Y:S01]  /*c180*/  SHF.R.U64 R42, R26, 0x10, R27 ;  /* 0x000000101a2a7819 */ /* 0x000fe2000000121b */
[----:B------:R-:W-:Y:S01]  /*c190*/  IMAD.MOV.U32 R20, RZ, RZ, R15 ;  /* 0x000000ffff147224 */ /* 0x000fe200078e000f */
[----:B------:R-:W-:Y:S01]  /*c1a0*/  SHF.R.U32.HI R39, RZ, 0x10, R27 ;  /* 0x00000010ff277819 */ /* 0x000fe2000001161b */
[----:B------:R-:W-:Y:S01]  /*c1b0*/  IMAD.MOV.U32 R27, RZ, RZ, R11 ;  /* 0x000000ffff1b7224 */ /* 0x000fe200078e000b */
[----:B------:R-:W-:Y:S01]  /*c1c0*/  SHF.R.U64 R38, R28, 0x10, R29 ;  /* 0x000000101c267819 */ /* 0x000fe2000000121d */
[----:B------:R-:W-:Y:S01]  /*c1d0*/  IMAD.MOV.U32 R28, RZ, RZ, R10 ;  /* 0x000000ffff1c7224 */ /* 0x000fe200078e000a */
[----:B------:R-:W-:Y:S01]  /*c1e0*/  SHF.R.U64 R33, R30, 0x10, R31 ;  /* 0x000000101e217819 */ /* 0x000fe2000000121f */
[----:B------:R-:W-:Y:S01]  /*c1f0*/  IMAD.MOV.U32 R6, RZ, RZ, R18 ;  /* 0x000000ffff067224 */ /* 0x000fe200078e0012 */
[----:B------:R-:W-:Y:S01]  /*c200*/  SHF.R.U32.HI R51, RZ, 0x10, R21 ;  /* 0x00000010ff337819 */ /* 0x000fe20000011615 */
[----:B------:R-:W-:Y:S01]  /*c210*/  IMAD.MOV.U32 R21, RZ, RZ, R14 ;  /* 0x000000ffff157224 */ /* 0x000fe200078e000e */
[----:B------:R-:W-:Y:S01]  /*c220*/  SHF.R.U32.HI R47, RZ, 0x10, R23 ;  /* 0x00000010ff2f7819 */ /* 0x000fe20000011617 */
[----:B------:R-:W-:Y:S01]  /*c230*/  IMAD.MOV.U32 R23, RZ, RZ, R13 ;  /* 0x000000ffff177224 */ /* 0x000fe200078e000d */
[----:B------:R-:W-:Y:S01]  /*c240*/  SHF.R.U32.HI R30, RZ, 0x10, R31 ;  /* 0x00000010ff1e7819 */ /* 0x000fe2000001161f */
[----:B------:R-:W-:Y:S01]  /*c250*/  IMAD.MOV.U32 R31, RZ, RZ, R9 ;  /* 0x000000ffff1f7224 */ /* 0x000fe200078e0009 */
[----:B------:R-:W-:Y:S01]  /*c260*/  SHF.R.U64 R25, R10, 0x10, R11 ;  /* 0x000000100a197819 */ /* 0x000fe2000000120b */
[----:B------:R-:W-:Y:S01]  /*c270*/  IMAD.MOV.U32 R10, RZ, RZ, R17 ;  /* 0x000000ffff0a7224 */ /* 0x000fe200078e0011 */
[----:B------:R-:W-:Y:S01]  /*c280*/  SHF.R.U32.HI R22, RZ, 0x10, R11 ;  /* 0x00000010ff167819 */ /* 0x000fe2000001160b */
[----:B------:R-:W-:Y:S01]  /*c290*/  IMAD.MOV.U32 R11, RZ, RZ, R16 ;  /* 0x000000ffff0b7224 */ /* 0x000fe200078e0010 */
[----:B------:R-:W-:Y:S01]  /*c2a0*/  SHF.R.U64 R29, R8, 0x10, R9 ;  /* 0x00000010081d7819 */ /* 0x000fe20000001209 */
[----:B------:R-:W-:Y:S01]  /*c2b0*/  IMAD.MOV.U32 R5, RZ, RZ, R19 ;  /* 0x000000ffff057224 */ /* 0x000fe200078e0013 */
[----:B------:R-:W-:Y:S01]  /*c2c0*/  SHF.R.U32.HI R26, RZ, 0x10, R9 ;  /* 0x00000010ff1a7819 */ /* 0x000fe20000011609 */
[----:B------:R-:W-:-:S04]  /*c2d0*/  DEPBAR.LE SB0, 0x1 ;  /* 0x000080400000791a */ /* 0x000fc80000000000 */
[----:B------:R-:W-:Y:S01]  /*c2e0*/  PRMT R45, R45, 0x5410, R56 ;  /* 0x000054102d2d7816 */ /* 0x000fe20000000038 */
[----:B------:R-:W-:Y:S01]  /*c2f0*/  BSSY B1, `(.L_x_285) ;  /* 0x0000137000017945 */ /* 0x000fe20003800000 */
[----:B------:R-:W-:Y:S02]  /*c300*/  SHF.R.U32.HI R13, RZ, 0x10, R13 ;  /* 0x00000010ff0d7819 */ /* 0x000fe4000001160d */
[--C-:B------:R-:W-:Y:S02]  /*c310*/  SHF.R.U64 R12, R14, 0x10, R15.reuse ;  /* 0x000000100e0c7819 */ /* 0x100fe4000000120f */
[----:B------:R-:W-:Y:S02]  /*c320*/  SHF.R.U32.HI R9, RZ, 0x10, R15 ;  /* 0x00000010ff097819 */ /* 0x000fe4000001160f */
[--C-:B------:R-:W-:Y:S02]  /*c330*/  SHF.R.U64 R8, R16, 0x10, R17.reuse ;  /* 0x0000001010087819 */ /* 0x100fe40000001211 */
[----:B------:R-:W-:-:S02]  /*c340*/  SHF.R.U32.HI R4, RZ, 0x10, R17 ;  /* 0x00000010ff047819 */ /* 0x000fc40000011611 */
[--C-:B------:R-:W-:Y:S02]  /*c350*/  SHF.R.U64 R3, R18, 0x10, R19.reuse ;  /* 0x0000001012037819 */ /* 0x100fe40000001213 */
[----:B------:R-:W-:Y:S02]  /*c360*/  SHF.R.U32.HI R0, RZ, 0x10, R19 ;  /* 0x00000010ff007819 */ /* 0x000fe40000011613 */
        /* <DEDUP_REMOVED lines=20> */
[----:B------:R-:W-:Y:S01]  /*c4b0*/  PRMT R60, R0, 0x5410, R5 ;  /* 0x00005410003c7816 */ /* 0x000fe20000000005 */
[----:B------:R-:W-:Y:S06]  /*c4c0*/  BAR.SYNC.DEFER_BLOCKING 0x0 ;  /* 0x0000000000007b1d */ /* 0x000fec0000010000 */
[----:B------:R-:W-:Y:S05]  /*c4d0*/  @P0 BRA `(.L_x_286) ;  /* 0x0000118000000947 */ /* 0x000fea0003800000 */
[----:B------:R1:W5:Y:S04]  /*c4e0*/  LDL R70, [R1+0xc] ;  /* 0x00000c0001467983 */ /* 0x0003680000100800 */
[----:B------:R1:W5:Y:S01]  /*c4f0*/  LDL R69, [R1+0x10] ;  /* 0x0000100001457983 */ /* 0x0003620000100800 */
[----:B------:R-:W-:Y:S01]  /*c500*/  ISETP.GE.AND P0, PT, R104, c[0x0][0x27c], PT ;  /* 0x00009f0068007a0c */ /* 0x000fe20003f06270 */
[----:B------:R-:W-:-:S12]  /*c510*/  BSSY B0, `(.L_x_287) ;  /* 0x000005a000007945 */ /* 0x000fd80003800000 */
[----:B------:R-:W-:Y:S05]  /*c520*/  @P0 BRA `(.L_x_288) ;  /* 0x0000058000000947 */ /* 0x000fea0003800000 */
[----:B------:R-:W2:Y:S01]  /*c530*/  LDL R68, [R1+0xec] ;  /* 0x0000ec0001447983 */ /* 0x000ea20000100800 */
[----:B------:R-:W-:Y:S01]  /*c540*/  MOV R0, c[0x0][0x27c] ;  /* 0x00009f0000007a02 */ /* 0x000fe20000000f00 */
[----:B------:R-:W-:-:S03]  /*c550*/  HADD2.F32 R5, -RZ, R42.H0_H0 ;  /* 0x2000002aff057230 */ /* 0x000fc60000004100 */
[----:B------:R-:W-:-:S04]  /*c560*/  LEA.HI R0, R0, R168, RZ, 0x1d ;  /* 0x000000a800007211 */ /* 0x000fc800078fe8ff */
[----:B------:R-:W-:Y:S02]  /*c570*/  SHF.R.S32.HI R3, RZ, 0x1f, R0 ;  /* 0x0000001fff037819 */ /* 0x000fe40000011400 */
[----:B------:R-:W-:Y:S02]  /*c580*/  SHF.L.U32 R2, R0, 0x3, RZ ;  /* 0x0000000300027819 */ /* 0x000fe400000006ff */
[----:B------:R-:W-:Y:S02]  /*c590*/  LEA.HI R0, R3, R0, RZ, 0x2 ;  /* 0x0000000003007211 */ /* 0x000fe400078f10ff */
[----:B-----5:R-:W-:Y:S02]  /*c5a0*/  LOP3.LUT R2, R70, 0x18, R2, 0xf8, !PT ;  /* 0x0000001846027812 */ /* 0x020fe400078ef802 */
[----:B------:R-:W-:Y:S02]  /*c5b0*/  SHF.L.U32 R0, R0, 0xa, RZ ;  /* 0x0000000a00007819 */ /* 0x000fe400000006ff */
[----:B------:R-:W-:-:S02]  /*c5c0*/  LOP3.LUT R2, R2, R69, RZ, 0x3c, !PT ;  /* 0x0000004502027212 */ /* 0x000fc400078e3cff */
[----:B------:R-:W-:-:S04]  /*c5d0*/  LOP3.LUT R0, R0, 0x7ffff000, RZ, 0xc0, !PT ;  /* 0x7ffff00000007812 */ /* 0x000fc800078ec0ff */
[----:B------:R-:W-:Y:S01]  /*c5e0*/  IADD3 R0, R2, R0, R7 ;  /* 0x0000000002007210 */ /* 0x000fe20007ffe007 */
[----:B------:R-:W-:-:S03]  /*c5f0*/  HADD2.F32 R2, -RZ, R41.H0_H0 ;  /* 0x20000029ff027230 */ /* 0x000fc60000004100 */
[----:B------:R-:W-:Y:S01]  /*c600*/  SHF.L.U32 R26, R0, 0x1, RZ ;  /* 0x00000001001a7819 */ /* 0x000fe200000006ff */
[----:B------:R-:W-:-:S04]  /*c610*/  HADD2.F32 R0, -RZ, R41.H1_H1 ;  /* 0x30000029ff007230 */ /* 0x000fc80000004100 */
[----:B------:R-:W3:Y:S02]  /*c620*/  LDS.128 R12, [R26+0x6080] ;  /* 0x006080001a0c7984 */ /* 0x000ee40000000c00 */
[--C-:B---3--:R-:W-:Y:S02]  /*c630*/  HADD2.F32 R4, -RZ, R12.reuse.H0_H0 ;  /* 0x2000000cff047230 */ /* 0x108fe40000004100 */
[----:B------:R-:W-:Y:S02]  /*c640*/  HADD2.F32 R3, -RZ, R12.H1_H1 ;  /* 0x3000000cff037230 */ /* 0x000fe40000004100 */
[----:B------:R-:W-:Y:S01]  /*c650*/  HADD2.F32 R6, -RZ, R13.H0_H0 ;  /* 0x2000000dff067230 */ /* 0x000fe20000004100 */
[----:B------:R-:W-:Y:S01]  /*c660*/  FMUL.FTZ R36, R4, R2 ;  /* 0x0000000204247220 */ /* 0x000fe20000410000 */
[----:B------:R-:W-:Y:S01]  /*c670*/  HADD2.F32 R12, -RZ, R46.H1_H1 ;  /* 0x3000002eff0c7230 */ /* 0x000fe20000004100 */
[----:B------:R-:W-:Y:S01]  /*c680*/  FMUL.FTZ R35, R3, R0 ;  /* 0x0000000003237220 */ /* 0x000fe20000410000 */
[--C-:B------:R-:W-:Y:S01]  /*c690*/  HADD2.F32 R16, -RZ, R15.reuse.H0_H0 ;  /* 0x2000000fff107230 */ /* 0x100fe20000004100 */
[----:B------:R-:W-:Y:S01]  /*c6a0*/  FMUL.FTZ R33, R6, R5 ;  /* 0x0000000506217220 */ /* 0x000fe20000410000 */
[----:B------:R-:W-:Y:S01]  /*c6b0*/  HADD2.F32 R15, -RZ, R15.H1_H1 ;  /* 0x3000000fff0f7230 */ /* 0x000fe20000004100 */
[----:B--2---:R-:W2:Y:S02]  /*c6c0*/  LDS.128 R8, [R68] ;  /* 0x0000000044087984 */ /* 0x004ea40000000c00 */
[----:B--2---:R-:W-:-:S02]  /*c6d0*/  HADD2.F32 R24, -RZ, R8.H0_H0 ;  /* 0x20000008ff187230 */ /* 0x004fc40000004100 */
[----:B------:R-:W-:Y:S02]  /*c6e0*/  HADD2.F32 R23, -RZ, R8.H1_H1 ;  /* 0x30000008ff177230 */ /* 0x000fe40000004100 */
[--C-:B------:R-:W-:Y:S01]  /*c6f0*/  HADD2.F32 R20, -RZ, R10.reuse.H0_H0 ;  /* 0x2000000aff147230 */ /* 0x100fe20000004100 */
[----:B------:R-:W-:Y:S01]  /*c700*/  FMUL.FTZ R8, R24, R2 ;  /* 0x0000000218087220 */ /* 0x000fe20000410000 */
[----:B------:R-:W-:Y:S01]  /*c710*/  HADD2.F32 R17, -RZ, R10.H1_H1 ;  /* 0x3000000aff117230 */ /* 0x000fe20000004100 */
[----:B------:R-:W-:Y:S01]  /*c720*/  FMUL.FTZ R2, R23, R0 ;  /* 0x0000000017027220 */ /* 0x000fe20000410000 */
[----:B------:R-:W-:Y:S02]  /*c730*/  HADD2.F32 R10, -RZ, R13.H1_H1 ;  /* 0x3000000dff0a7230 */ /* 0x000fe40000004100 */
[----:B------:R-:W-:Y:S01]  /*c740*/  HADD2.F32 R13, -RZ, R45.H1_H1 ;  /* 0x3000002dff0d7230 */ /* 0x000fe20000004100 */
[-C--:B------:R-:W-:Y:S01]  /*c750*/  FFMA.FTZ R38, R3, R12.reuse, R2 ;  /* 0x0000000c03267223 */ /* 0x080fe20000010002 */
[----:B------:R-:W-:Y:S01]  /*c760*/  HADD2.F32 R22, -RZ, R9.H0_H0 ;  /* 0x20000009ff167230 */ /* 0x000fe20000004100 */
[----:B------:R-:W-:Y:S01]  /*c770*/  FFMA.FTZ R12, R23, R12, -R35 ;  /* 0x0000000c170c7223 */ /* 0x000fe20000010823 */
[--C-:B------:R-:W-:Y:S01]  /*c780*/  HADD2.F32 R19, -RZ, R11.reuse.H0_H0 ;  /* 0x2000000bff137230 */ /* 0x100fe20000004100 */
[----:B------:R-:W-:Y:S01]  /*c790*/  FFMA.FTZ R39, R4, R13, R8 ;  /* 0x0000000d04277223 */ /* 0x000fe20000010008 */
[----:B------:R-:W-:Y:S01]  /*c7a0*/  HADD2.F32 R18, -RZ, R11.H1_H1 ;  /* 0x3000000bff127230 */ /* 0x000fe20000004100 */
[----:B------:R-:W-:Y:S01]  /*c7b0*/  FMUL.FTZ R4, R22, R5 ;  /* 0x0000000516047220 */ /* 0x000fe20000410000 */
[----:B------:R-:W-:-:S02]  /*c7c0*/  HADD2.F32 R11, -RZ, R47.H1_H1 ;  /* 0x3000002fff0b7230 */ /* 0x000fc40000004100 */
[----:B------:R-:W-:Y:S02]  /*c7d0*/  HADD2.F32 R21, -RZ, R9.H1_H1 ;  /* 0x30000009ff157230 */ /* 0x000fe40000004100 */
[----:B------:R-:W-:Y:S01]  /*c7e0*/  HADD2.F32 R2, -RZ, R42.H1_H1 ;  /* 0x3000002aff027230 */ /* 0x000fe20000004100 */
[----:B------:R-:W-:Y:S01]  /*c7f0*/  FFMA.FTZ R37, R6, R11, R4 ;  /* 0x0000000b06257223 */ /* 0x000fe20000010004 */
[----:B------:R-:W-:Y:S02]  /*c800*/  HADD2.F32 R0, -RZ, R43.H0_H0 ;  /* 0x2000002bff007230 */ /* 0x000fe40000004100 */
[----:B------:R-:W-:Y:S01]  /*c810*/  HADD2.F32 R8, -RZ, R51.H0_H0 ;  /* 0x20000033ff087230 */ /* 0x000fe20000004100 */
[----:B------:R-:W-:Y:S01]  /*c820*/  FMUL.FTZ R5, R21, R2 ;  /* 0x0000000215057220 */ /* 0x000fe20000410000 */
[----:B------:R-:W-:Y:S01]  /*c830*/  HADD2.F32 R9, -RZ, R14.H0_H0 ;  /* 0x2000000eff097230 */ /* 0x000fe20000004100 */
[----:B------:R-:W-:Y:S01]  /*c840*/  FMUL.FTZ R4, R20, R0 ;  /* 0x0000000014047220 */ /* 0x000fe20000410000 */
[----:B------:R-:W-:Y:S01]  /*c850*/  HADD2.F32 R6, -RZ, R48.H1_H1 ;  /* 0x30000030ff067230 */ /* 0x000fe20000004100 */
[C---:B------:R-:W-:Y:S01]  /*c860*/  FFMA.FTZ R34, R10.reuse, R8, R5 ;  /* 0x000000080a227223 */ /* 0x040fe20000010005 */
[----:B------:R-:W-:Y:S01]  /*c870*/  HADD2.F32 R3, -RZ, R43.H1_H1 ;  /* 0x3000002bff037230 */ /* 0x000fe20000004100 */
[----:B------:R-:W-:Y:S01]  /*c880*/  FMUL.FTZ R30, R10, R2 ;  /* 0x000000020a1e7220 */ /* 0x000fe20000410000 */
[----:B------:R-:W-:Y:S01]  /*c890*/  HADD2.F32 R14, -RZ, R14.H1_H1 ;  /* 0x3000000eff0e7230 */ /* 0x000fe20000004100 */
[----:B------:R-:W-:Y:S01]  /*c8a0*/  FFMA.FTZ R32, R9, R6, R4 ;  /* 0x0000000609207223 */ /* 0x000fe20000010004 */
[----:B------:R-:W-:Y:S01]  /*c8b0*/  HADD2.F32 R5, -RZ, R50.H0_H0 ;  /* 0x20000032ff057230 */ /* 0x000fe20000004100 */
[----:B------:R-:W-:Y:S01]  /*c8c0*/  FMUL.FTZ R4, R17, R3 ;  /* 0x0000000311047220 */ /* 0x000fe20000410000 */
[--C-:B------:R-:W-:Y:S01]  /*c8d0*/  HADD2.F32 R2, -RZ, R44.reuse.H1_H1 ;  /* 0x3000002cff027230 */ /* 0x100fe20000004100 */
[----:B------:R-:W-:Y:S01]  /*c8e0*/  FMUL.FTZ R28, R9, R0 ;  /* 0x00000000091c7220 */ /* 0x000fe20000410000 */
[----:B------:R-:W-:Y:S01]  /*c8f0*/  HADD2.F32 R0, -RZ, R44.H0_H0 ;  /* 0x2000002cff007230 */ /* 0x000fe20000004100 */
[----:B------:R-:W-:Y:S01]  /*c900*/  FFMA.FTZ R29, R14, R5, R4 ;  /* 0x000000050e1d7223 */ /* 0x000fe20000010004 */
[----:B------:R-:W-:Y:S01]  /*c910*/  HADD2.F32 R4, -RZ, R49.H1_H1 ;  /* 0x30000031ff047230 */ /* 0x000fe20000004100 */
[----:B------:R-:W-:-:S02]  /*c920*/  FMUL.FTZ R10, R19, R2 ;  /* 0x00000002130a7220 */ /* 0x000fc40000410000 */
[----:B------:R-:W-:Y:S01]  /*c930*/  FMUL.FTZ R27, R14, R3 ;  /* 0x000000030e1b7220 */ /* 0x000fe20000410000 */
[----:B------:R-:W-:Y:S01]  /*c940*/  HADD2.F32 R3, -RZ, R47.H0_H0 ;  /* 0x2000002fff037230 */ /* 0x000fe20000004100 */
[----:B------:R-:W-:Y:S02]  /*c950*/  FMUL.FTZ R9, R18, R0 ;  /* 0x0000000012097220 */ /* 0x000fe40000410000 */
[C---:B------:R-:W-:Y:S02]  /*c960*/  FFMA.FTZ R31, R16.reuse, R4, R10 ;  /* 0x00000004101f7223 */ /* 0x040fe4000001000a */
[----:B------:R-:W-:Y:S02]  /*c970*/  FMUL.FTZ R25, R16, R2 ;  /* 0x0000000210197220 */ /* 0x000fe40000410000 */
[----:B------:R-:W-:Y:S02]  /*c980*/  FMUL.FTZ R10, R15, R0 ;  /* 0x000000000f0a7220 */ /* 0x000fe40000410000 */
[----:B------:R-:W-:-:S02]  /*c990*/  FFMA.FTZ R14, R24, R13, -R36 ;  /* 0x0000000d180e7223 */ /* 0x000fc40000010824 */
[----:B------:R-:W-:Y:S01]  /*c9a0*/  FFMA.FTZ R16, R15, R3, R9 ;  /* 0x000000030f107223 */ /* 0x000fe20000010009 */
[----:B------:R-:W-:Y:S01]  /*c9b0*/  F2FP.PACK_AB R9, R34, R37 ;  /* 0x000000252209723e */ /* 0x000fe200000000ff */
[----:B------:R-:W-:Y:S01]  /*c9c0*/  FFMA.FTZ R13, R22, R11, -R33 ;  /* 0x0000000b160d7223 */ /* 0x000fe20000010821 */
[----:B------:R-:W-:Y:S01]  /*c9d0*/  F2FP.PACK_AB R12, R12, R14 ;  /* 0x0000000e0c0c723e */ /* 0x000fe200000000ff */
[----:B------:R-:W-:Y:S01]  /*c9e0*/  FFMA.FTZ R11, R21, R8, -R30 ;  /* 0x00000008150b7223 */ /* 0x000fe2000001081e */
[----:B------:R-:W-:Y:S01]  /*c9f0*/  F2FP.PACK_AB R8, R38, R39 ;  /* 0x000000272608723e */ /* 0x000fe200000000ff */
[----:B------:R-:W-:Y:S02]  /*ca00*/  FFMA.FTZ R6, R20, R6, -R28 ;  /* 0x0000000614067223 */ /* 0x000fe4000001081c */
[----:B------:R-:W-:Y:S01]  /*ca10*/  FFMA.FTZ R2, R17, R5, -R27 ;  /* 0x0000000511027223 */ /* 0x000fe2000001081b */
[----:B------:R-:W-:Y:S01]  /*ca20*/  F2FP.PACK_AB R13, R11, R13 ;  /* 0x0000000d0b0d723e */ /* 0x000fe200000000ff */
[----:B------:R-:W-:Y:S01]  /*ca30*/  FFMA.FTZ R0, R19, R4, -R25 ;  /* 0x0000000413007223 */ /* 0x000fe20000010819 */
[----:B------:R-:W-:Y:S01]  /*ca40*/  F2FP.PACK_AB R11, R16, R31 ;  /* 0x0000001f100b723e */ /* 0x000fe200000000ff */
[----:B------:R-:W-:Y:S01]  /*ca50*/  FFMA.FTZ R3, R18, R3, -R10 ;  /* 0x0000000312037223 */ /* 0x000fe2000001080a */
[----:B------:R-:W-:-:S02]  /*ca60*/  F2FP.PACK_AB R14, R2, R6 ;  /* 0x00000006020e723e */ /* 0x000fc400000000ff */
[----:B------:R-:W-:Y:S02]  /*ca70*/  F2FP.PACK_AB R10, R29, R32 ;  /* 0x000000201d0a723e */ /* 0x000fe400000000ff */
[----:B------:R-:W-:-:S05]  /*ca80*/  F2FP.PACK_AB R15, R3, R0 ;  /* 0x00000000030f723e */ /* 0x000fca00000000ff */
[----:B------:R2:W-:Y:S04]  /*ca90*/  STS.128 [R68], R12 ;  /* 0x0000000c44007388 */ /* 0x0005e80000000c00 */
[----:B------:R2:W-:Y:S02]  /*caa0*/  STS.128 [R26+0x6080], R8 ;  /* 0x006080081a007388 */ /* 0x0005e40000000c00 */
.L_x_288:
[----:B------:R-:W-:Y:S05]  /*cab0*/  BSYNC B0 ;  /* 0x0000000000007941 */ /* 0x000fea0003800000 */
.L_x_287:
[----:B------:R-:W-:Y:S01]  /*cac0*/  IADD3 R0, R104, 0x10, RZ ;  /* 0x0000001068007810 */ /* 0x000fe20007ffe0ff */
[----:B------:R-:W-:Y:S03]  /*cad0*/  BSSY B0, `(.L_x_289) ;  /* 0x000005c000007945 */ /* 0x000fe60003800000 */
[----:B------:R-:W-:-:S13]  /*cae0*/  ISETP.GE.AND P0, PT, R0, c[0x0][0x27c], PT ;  /* 0x00009f0000007a0c */ /* 0x000fda0003f06270 */
[----:B------:R-:W-:Y:S05]  /*caf0*/  @P0 BRA `(.L_x_290) ;  /* 0x0000059000000947 */ /* 0x000fea0003800000 */
[----:B------:R-:W3:Y:S04]  /*cb00*/  LDL R2, [R1+0x8] ;  /* 0x0000080001027983 */ /* 0x000ee80000100800 */
[----:B--2---:R-:W2:Y:S01]  /*cb10*/  LDL R68, [R1+0xfc] ;  /* 0x0000fc0001447983 */ /* 0x004ea20000100800 */
[----:B------:R-:W-:Y:S01]  /*cb20*/  MOV R0, c[0x0][0x27c] ;  /* 0x00009f0000007a02 */ /* 0x000fe20000000f00 */
[----:B------:R-:W-:-:S03]  /*cb30*/  HADD2.F32 R5, -RZ, R48.H0_H0 ;  /* 0x20000030ff057230 */ /* 0x000fc60000004100 */
[----:B---3--:R-:W-:-:S04]  /*cb40*/  LEA.HI R0, R0, R2, RZ, 0x1d ;  /* 0x0000000200007211 */ /* 0x008fc800078fe8ff */
[----:B------:R-:W-:Y:S01]  /*cb50*/  SHF.R.S32.HI R2, RZ, 0x1f, R0 ;  /* 0x0000001fff027819 */ /* 0x000fe20000011400 */
[----:B--2---:R-:W2:Y:S01]  /*cb60*/  LDS.128 R8, [R68] ;  /* 0x0000000044087984 */ /* 0x004ea20000000c00 */
        /* <DEDUP_REMOVED lines=9> */
[----:B------:R-:W-:-:S04]  /*cc00*/  HADD2.F32 R0, -RZ, R46.H0_H0 ;  /* 0x2000002eff007230 */ /* 0x000fc80000004100 */
[----:B------:R-:W3:Y:S01]  /*cc10*/  LDS.128 R12, [R26+0x6080] ;  /* 0x006080001a0c7984 */ /* 0x000ee20000000c00 */
[--C-:B--2---:R-:W-:Y:S02]  /*cc20*/  HADD2.F32 R24, -RZ, R8.reuse.H0_H0 ;  /* 0x20000008ff187230 */ /* 0x104fe40000004100 */
[----:B------:R-:W-:Y:S02]  /*cc30*/  HADD2.F32 R23, -RZ, R8.H1_H1 ;  /* 0x30000008ff177230 */ /* 0x000fe40000004100 */
[--C-:B------:R-:W-:Y:S01]  /*cc40*/  HADD2.F32 R20, -RZ, R10.reuse.H0_H0 ;  /* 0x2000000aff147230 */ /* 0x100fe20000004100 */
[----:B------:R-:W-:Y:S01]  /*cc50*/  FMUL.FTZ R8, R24, R2 ;  /* 0x0000000218087220 */ /* 0x000fe20000410000 */
[----:B------:R-:W-:Y:S02]  /*cc60*/  HADD2.F32 R17, -RZ, R10.H1_H1 ;  /* 0x3000000aff117230 */ /* 0x000fe40000004100 */
[----:B------:R-:W-:Y:S02]  /*cc70*/  HADD2.F32 R22, -RZ, R9.H0_H0 ;  /* 0x20000009ff167230 */ /* 0x000fe40000004100 */
[----:B------:R-:W-:-:S02]  /*cc80*/  HADD2.F32 R19, -RZ, R11.H0_H0 ;  /* 0x2000000bff137230 */ /* 0x000fc40000004100 */
[----:B------:R-:W-:Y:S02]  /*cc90*/  HADD2.F32 R18, -RZ, R11.H1_H1 ;  /* 0x3000000bff127230 */ /* 0x000fe40000004100 */
[----:B------:R-:W-:Y:S02]  /*cca0*/  HADD2.F32 R11, -RZ, R54.H0_H0 ;  /* 0x20000036ff0b7230 */ /* 0x000fe40000004100 */
[----:B------:R-:W-:Y:S02]  /*ccb0*/  HADD2.F32 R21, -RZ, R9.H1_H1 ;  /* 0x30000009ff157230 */ /* 0x000fe40000004100 */
[--C-:B---3--:R-:W-:Y:S02]  /*ccc0*/  HADD2.F32 R4, -RZ, R12.reuse.H0_H0 ;  /* 0x2000000cff047230 */ /* 0x108fe40000004100 */
[----:B------:R-:W-:Y:S02]  /*ccd0*/  HADD2.F32 R3, -RZ, R12.H1_H1 ;  /* 0x3000000cff037230 */ /* 0x000fe40000004100 */
[--C-:B------:R-:W-:Y:S01]  /*cce0*/  HADD2.F32 R6, -RZ, R13.reuse.H0_H0 ;  /* 0x2000000dff067230 */ /* 0x100fe20000004100 */
[----:B------:R-:W-:Y:S01]  /*ccf0*/  FMUL.FTZ R36, R4, R2 ;  /* 0x0000000204247220 */ /* 0x000fe20000410000 */
[----:B------:R-:W-:Y:S01]  /*cd00*/  HADD2.F32 R10, -RZ, R13.H1_H1 ;  /* 0x3000000dff0a7230 */ /* 0x000fe20000004100 */
[-C--:B------:R-:W-:Y:S01]  /*cd10*/  FMUL.FTZ R2, R23, R0.reuse ;  /* 0x0000000017027220 */ /* 0x080fe20000410000 */
[--C-:B------:R-:W-:Y:S01]  /*cd20*/  HADD2.F32 R13, -RZ, R53.reuse.H0_H0 ;  /* 0x20000035ff0d7230 */ /* 0x100fe20000004100 */
[C---:B------:R-:W-:Y:S01]  /*cd30*/  FMUL.FTZ R35, R3.reuse, R0 ;  /* 0x0000000003237220 */ /* 0x040fe20000410000 */
[----:B------:R-:W-:Y:S01]  /*cd40*/  HADD2.F32 R12, -RZ, R53.H1_H1 ;  /* 0x30000035ff0c7230 */ /* 0x000fe20000004100 */
[----:B------:R-:W-:Y:S01]  /*cd50*/  FMUL.FTZ R33, R6, R5 ;  /* 0x0000000506217220 */ /* 0x000fe20000410000 */
[----:B------:R-:W-:Y:S01]  /*cd60*/  HADD2.F32 R0, -RZ, R50.H1_H1 ;  /* 0x30000032ff007230 */ /* 0x000fe20000004100 */
[----:B------:R-:W-:Y:S01]  /*cd70*/  FFMA.FTZ R39, R4, R13, R8 ;  /* 0x0000000d04277223 */ /* 0x000fe20000010008 */
[----:B------:R-:W-:Y:S01]  /*cd80*/  HADD2.F32 R8, -RZ, R54.H1_H1 ;  /* 0x30000036ff087230 */ /* 0x000fe20000004100 */
[-C--:B------:R-:W-:Y:S01]  /*cd90*/  FFMA.FTZ R38, R3, R12.reuse, R2 ;  /* 0x0000000c03267223 */ /* 0x080fe20000010002 */
[----:B------:R-:W-:Y:S01]  /*cda0*/  HADD2.F32 R2, -RZ, R49.H0_H0 ;  /* 0x20000031ff027230 */ /* 0x000fe20000004100 */
[----:B------:R-:W-:Y:S01]  /*cdb0*/  FMUL.FTZ R4, R22, R5 ;  /* 0x0000000516047220 */ /* 0x000fe20000410000 */
[--C-:B------:R-:W-:Y:S01]  /*cdc0*/  HADD2.F32 R9, -RZ, R14.reuse.H0_H0 ;  /* 0x2000000eff097230 */ /* 0x100fe20000004100 */
[----:B------:R-:W-:Y:S01]  /*cdd0*/  FFMA.FTZ R12, R23, R12, -R35 ;  /* 0x0000000c170c7223 */ /* 0x000fe20000010823 */
[----:B------:R-:W-:Y:S01]  /*cde0*/  HADD2.F32 R3, -RZ, R51.H1_H1 ;  /* 0x30000033ff037230 */ /* 0x000fe20000004100 */
[----:B------:R-:W-:Y:S01]  /*cdf0*/  FFMA.FTZ R37, R6, R11, R4 ;  /* 0x0000000b06257223 */ /* 0x000fe20000010004 */
[----:B------:R-:W-:Y:S01]  /*ce00*/  HADD2.F32 R6, -RZ, R55.H0_H0 ;  /* 0x20000037ff067230 */ /* 0x000fe20000004100 */
[----:B------:R-:W-:Y:S01]  /*ce10*/  FMUL.FTZ R5, R21, R2 ;  /* 0x0000000215057220 */ /* 0x000fe20000410000 */
[----:B------:R-:W-:Y:S01]  /*ce20*/  HADD2.F32 R14, -RZ, R14.H1_H1 ;  /* 0x3000000eff0e7230 */ /* 0x000fe20000004100 */
[----:B------:R-:W-:Y:S01]  /*ce30*/  FMUL.FTZ R4, R20, R0 ;  /* 0x0000000014047220 */ /* 0x000fe20000410000 */
[----:B------:R-:W-:Y:S01]  /*ce40*/  HADD2.F32 R16, -RZ, R15.H0_H0 ;  /* 0x2000000fff107230 */ /* 0x000fe20000004100 */
[C---:B------:R-:W-:Y:S01]  /*ce50*/  FFMA.FTZ R34, R10.reuse, R8, R5 ;  /* 0x000000080a227223 */ /* 0x040fe20000010005 */
[----:B------:R-:W-:Y:S01]  /*ce60*/  HADD2.F32 R5, -RZ, R55.H1_H1 ;  /* 0x30000037ff057230 */ /* 0x000fe20000004100 */
[----:B------:R-:W-:Y:S01]  /*ce70*/  FFMA.FTZ R32, R9, R6, R4 ;  /* 0x0000000609207223 */ /* 0x000fe20000010004 */
[----:B------:R-:W-:Y:S01]  /*ce80*/  HADD2.F32 R15, -RZ, R15.H1_H1 ;  /* 0x3000000fff0f7230 */ /* 0x000fe20000004100 */
[----:B------:R-:W-:Y:S01]  /*ce90*/  FMUL.FTZ R30, R10, R2 ;  /* 0x000000020a1e7220 */ /* 0x000fe20000410000 */
[----:B------:R-:W-:Y:S01]  /*cea0*/  HADD2.F32 R2, -RZ, R52.H1_H1 ;  /* 0x30000034ff027230 */ /* 0x000fe20000004100 */
[----:B------:R-:W-:-:S02]  /*ceb0*/  FMUL.FTZ R4, R17, R3 ;  /* 0x0000000311047220 */ /* 0x000fc40000410000 */
[----:B------:R-:W-:Y:S01]  /*cec0*/  FMUL.FTZ R28, R9, R0 ;  /* 0x00000000091c7220 */ /* 0x000fe20000410000 */
[----:B------:R-:W-:Y:S01]  /*ced0*/  HADD2.F32 R0, -RZ, R52.H0_H0 ;  /* 0x20000034ff007230 */ /* 0x000fe20000004100 */
[C---:B------:R-:W-:Y:S01]  /*cee0*/  FFMA.FTZ R29, R14.reuse, R5, R4 ;  /* 0x000000050e1d7223 */ /* 0x040fe20000010004 */
[--C-:B------:R-:W-:Y:S01]  /*cef0*/  HADD2.F32 R4, -RZ, R56.reuse.H1_H1 ;  /* 0x30000038ff047230 */ /* 0x100fe20000004100 */
[----:B------:R-:W-:Y:S02]  /*cf00*/  FMUL.FTZ R10, R19, R2 ;  /* 0x00000002130a7220 */ /* 0x000fe40000410000 */
[----:B------:R-:W-:Y:S01]  /*cf10*/  FMUL.FTZ R27, R14, R3 ;  /* 0x000000030e1b7220 */ /* 0x000fe20000410000 */
[----:B------:R-:W-:Y:S01]  /*cf20*/  HADD2.F32 R3, -RZ, R56.H0_H0 ;  /* 0x20000038ff037230 */ /* 0x000fe20000004100 */
[----:B------:R-:W-:Y:S02]  /*cf30*/  FMUL.FTZ R9, R18, R0 ;  /* 0x0000000012097220 */ /* 0x000fe40000410000 */
[----:B------:R-:W-:-:S02]  /*cf40*/  FFMA.FTZ R31, R16, R4, R10 ;  /* 0x00000004101f7223 */ /* 0x000fc4000001000a */
[----:B------:R-:W-:Y:S02]  /*cf50*/  FMUL.FTZ R25, R16, R2 ;  /* 0x0000000210197220 */ /* 0x000fe40000410000 */
[C---:B------:R-:W-:Y:S02]  /*cf60*/  FMUL.FTZ R10, R15.reuse, R0 ;  /* 0x000000000f0a7220 */ /* 0x040fe40000410000 */
[----:B------:R-:W-:Y:S02]  /*cf70*/  FFMA.FTZ R14, R24, R13, -R36 ;  /* 0x0000000d180e7223 */ /* 0x000fe40000010824 */
[----:B------:R-:W-:Y:S01]  /*cf80*/  FFMA.FTZ R16, R15, R3, R9 ;  /* 0x000000030f107223 */ /* 0x000fe20000010009 */
[----:B------:R-:W-:Y:S01]  /*cf90*/  F2FP.PACK_AB R9, R34, R37 ;  /* 0x000000252209723e */ /* 0x000fe200000000ff */
[----:B------:R-:W-:Y:S01]  /*cfa0*/  FFMA.FTZ R13, R22, R11, -R33 ;  /* 0x0000000b160d7223 */ /* 0x000fe20000010821 */
[----:B------:R-:W-:Y:S01]  /*cfb0*/  F2FP.PACK_AB R12, R12, R14 ;  /* 0x0000000e0c0c723e */ /* 0x000fe200000000ff */
[----:B------:R-:W-:Y:S01]  /*cfc0*/  FFMA.FTZ R11, R21, R8, -R30 ;  /* 0x00000008150b7223 */ /* 0x000fe2000001081e */
[----:B------:R-:W-:Y:S01]  /*cfd0*/  F2FP.PACK_AB R8, R38, R39 ;  /* 0x000000272608723e */ /* 0x000fe200000000ff */
[----:B------:R-:W-:-:S02]  /*cfe0*/  FFMA.FTZ R6, R20, R6, -R28 ;  /* 0x0000000614067223 */ /* 0x000fc4000001081c */
[----:B------:R-:W-:Y:S01]  /*cff0*/  FFMA.FTZ R2, R17, R5, -R27 ;  /* 0x0000000511027223 */ /* 0x000fe2000001081b */
[----:B------:R-:W-:Y:S01]  /*d000*/  F2FP.PACK_AB R13, R11, R13 ;  /* 0x0000000d0b0d723e */ /* 0x000fe200000000ff */
[----:B------:R-:W-:Y:S01]  /*d010*/  FFMA.FTZ R0, R19, R4, -R25 ;  /* 0x0000000413007223 */ /* 0x000fe20000010819 */
[----:B------:R-:W-:Y:S01]  /*d020*/  F2FP.PACK_AB R11, R16, R31 ;  /* 0x0000001f100b723e */ /* 0x000fe200000000ff */
[----:B------:R-:W-:Y:S01]  /*d030*/  FFMA.FTZ R3, R18, R3, -R10 ;  /* 0x0000000312037223 */ /* 0x000fe2000001080a */
[----:B------:R-:W-:Y:S02]  /*d040*/  F2FP.PACK_AB R14, R2, R6 ;  /* 0x00000006020e723e */ /* 0x000fe400000000ff */
[----:B------:R-:W-:Y:S02]  /*d050*/  F2FP.PACK_AB R10, R29, R32 ;  /* 0x000000201d0a723e */ /* 0x000fe400000000ff */
[----:B------:R-:W-:-:S05]  /*d060*/  F2FP.PACK_AB R15, R3, R0 ;  /* 0x00000000030f723e */ /* 0x000fca00000000ff */
[----:B------:R2:W-:Y:S04]  /*d070*/  STS.128 [R68], R12 ;  /* 0x0000000c44007388 */ /* 0x0005e80000000c00 */
[----:B------:R2:W-:Y:S02]  /*d080*/  STS.128 [R26+0x6080], R8 ;  /* 0x006080081a007388 */ /* 0x0005e40000000c00 */
.L_x_290:
[----:B------:R-:W-:Y:S05]  /*d090*/  BSYNC B0 ;  /* 0x0000000000007941 */ /* 0x000fea0003800000 */
.L_x_289:
[----:B------:R-:W-:-:S04]  /*d0a0*/  IADD3 R0, R104, 0x20, RZ ;  /* 0x0000002068007810 */ /* 0x000fc80007ffe0ff */
        /* <DEDUP_REMOVED lines=40> */
[--C-:B------:R-:W-:Y:S01]  /*d330*/  HADD2.F32 R0, -RZ, R59.reuse.H0_H0 ;  /* 0x2000003bff007230 */ /* 0x100fe20000004100 */
[----:B------:R-:W-:Y:S01]  /*d340*/  FFMA.FTZ R39, R4, R13, R8 ;  /* 0x0000000d04277223 */ /* 0x000fe20000010008 */
[----:B------:R-:W-:Y:S01]  /*d350*/  HADD2.F32 R8, -RZ, R62.H1_H1 ;  /* 0x3000003eff087230 */ /* 0x000fe20000004100 */
[-C--:B------:R-:W-:Y:S01]  /*d360*/  FFMA.FTZ R38, R3, R12.reuse, R2 ;  /* 0x0000000c03267223 */ /* 0x080fe20000010002 */
[----:B------:R-:W-:Y:S01]  /*d370*/  HADD2.F32 R2, -RZ, R58.H1_H1 ;  /* 0x3000003aff027230 */ /* 0x000fe20000004100 */
        /* <DEDUP_REMOVED lines=46> */
.L_x_286:
[----:B------:R-:W-:Y:S05]  /*d660*/  BSYNC B1 ;  /* 0x0000000000017941 */ /* 0x000fea0003800000 */
.L_x_285:
[----:B------:R-:W-:-:S04]  /*d670*/  IADD3 R0, R112, 0x40, RZ ;  /* 0x0000004070007810 */ /* 0x000fc80007ffe0ff */
[----:B------:R-:W-:-:S13]  /*d680*/  ISETP.GE.AND P0, PT, R0, R40, PT ;  /* 0x000000280000720c */ /* 0x000fda0003f06270 */
[----:B------:R-:W-:Y:S05]  /*d690*/  @P0 BRA `(.L_x_272) ;  /* 0x0000119000000947 */ /* 0x000fea0003800000 */
[----:B-----5:R3:W5:Y:S04]  /*d6a0*/  LDL R70, [R1+0xe0] ;  /* 0x0000e00001467983 */ /* 0x0207680000100800 */
[----:B------:R3:W5:Y:S04]  /*d6b0*/  LDL R69, [R1+0xe4] ;  /* 0x0000e40001457983 */ /* 0x0007680000100800 */
[----:B--2---:R3:W5:Y:S01]  /*d6c0*/  LDL R68, [R1+0xe8] ;  /* 0x0000e80001447983 */ /* 0x0047620000100800 */
        /* <DEDUP_REMOVED lines=18> */
[----:B------:R-:W4:Y:S02]  /*d7f0*/  LDS.128 R12, [R26+0x6080] ;  /* 0x006080001a0c7984 */ /* 0x000f240000000c00 */
[--C-:B----4-:R-:W-:Y:S02]  /*d800*/  HADD2.F32 R4, -RZ, R12.reuse.H0_H0 ;  /* 0x2000000cff047230 */ /* 0x110fe40000004100 */
        /* <DEDUP_REMOVED lines=17> */
[C---:B------:R-:W-:Y:S01]  /*d920*/  FFMA.FTZ R38, R12.reuse, R3, R2 ;  /* 0x000000030c267223 */ /* 0x040fe20000010002 */
        /* <DEDUP_REMOVED lines=16> */
[-C--:B------:R-:W-:Y:S01]  /*da30*/  FFMA.FTZ R34, R8, R10.reuse, R5 ;  /* 0x0000000a08227223 */ /* 0x080fe20000010005 */
        /* <DEDUP_REMOVED lines=15> */
[-C--:B------:R-:W-:Y:S02]  /*db30*/  FFMA.FTZ R31, R4, R16.reuse, R10 ;  /* 0x00000010041f7223 */ /* 0x080fe4000001000a */
        /* <DEDUP_REMOVED lines=20> */
.L_x_292:
[----:B------:R-:W-:Y:S05]  /*dc80*/  BSYNC B0 ;  /* 0x0000000000007941 */ /* 0x000fea0003800000 */
.L_x_291:
[----:B------:R-:W-:Y:S01]  /*dc90*/  IADD3 R0, R104, 0x10, RZ ;  /* 0x0000001068007810 */ /* 0x000fe20007ffe0ff */
[----:B------:R-:W-:Y:S03]  /*dca0*/  BSSY B0, `(.L_x_293) ;  /* 0x000005c000007945 */ /* 0x000fe60003800000 */
[----:B------:R-:W-:-:S13]  /*dcb0*/  ISETP.GE.AND P0, PT, R0, c[0x0][0x27c], PT ;  /* 0x00009f0000007a0c */ /* 0x000fda0003f06270 */
[----:B------:R-:W-:Y:S05]  /*dcc0*/  @P0 BRA `(.L_x_294) ;  /* 0x0000059000000947 */ /* 0x000fea0003800000 */
[----:B------:R-:W4:Y:S04]  /*dcd0*/  LDL R2, [R1+0x8] ;  /* 0x0000080001027983 */ /* 0x000f280000100800 */
[----:B--2---:R-:W2:Y:S01]  /*dce0*/  LDL R40, [R1+0xf8] ;  /* 0x0000f80001287983 */ /* 0x004ea20000100800 */
[----:B------:R-:W-:Y:S01]  /*dcf0*/  MOV R0, c[0x0][0x27c] ;  /* 0x00009f0000007a02 */ /* 0x000fe20000000f00 */
[----:B------:R-:W-:-:S03]  /*dd00*/  HADD2.F32 R5, -RZ, R48.H0_H0 ;  /* 0x20000030ff057230 */ /* 0x000fc60000004100 */
[----:B----4-:R-:W-:-:S04]  /*dd10*/  LEA.HI R0, R0, R2, RZ, 0x1d ;  /* 0x0000000200007211 */ /* 0x010fc800078fe8ff */
        /* <DEDUP_REMOVED lines=12> */
[----:B------:R-:W4:Y:S01]  /*dde0*/  LDS.128 R12, [R26+0x6080] ;  /* 0x006080001a0c7984 */ /* 0x000f220000000c00 */
        /* <DEDUP_REMOVED lines=10> */
[--C-:B----4-:R-:W-:Y:S02]  /*de90*/  HADD2.F32 R4, -RZ, R12.reuse.H0_H0 ;  /* 0x2000000cff047230 */ /* 0x110fe40000004100 */
[----:B------:R-:W-:Y:S02]  /*dea0*/  HADD2.F32 R3, -RZ, R12.H1_H1 ;  /* 0x3000000cff037230 */ /* 0x000fe40000004100 */
[--C-:B------:R-:W-:Y:S01]  /*deb0*/  HADD2.F32 R6, -RZ, R13.reuse.H0_H0 ;  /* 0x2000000dff067230 */ /* 0x100fe20000004100 */
[----:B------:R-:W-:Y:S01]  /*dec0*/  FMUL.FTZ R36, R2, R4 ;  /* 0x0000000402247220 */ /* 0x000fe20000410000 */
[----:B------:R-:W-:Y:S01]  /*ded0*/  HADD2.F32 R10, -RZ, R13.H1_H1 ;  /* 0x3000000dff0a7230 */ /* 0x000fe20000004100 */
[C---:B------:R-:W-:Y:S01]  /*dee0*/  FMUL.FTZ R2, R0.reuse, R23 ;  /* 0x0000001700027220 */ /* 0x040fe20000410000 */
[--C-:B------:R-:W-:Y:S01]  /*def0*/  HADD2.F32 R13, -RZ, R53.reuse.H0_H0 ;  /* 0x20000035ff0d7230 */ /* 0x100fe20000004100 */
[-C--:B------:R-:W-:Y:S01]  /*df00*/  FMUL.FTZ R35, R0, R3.reuse ;  /* 0x0000000300237220 */ /* 0x080fe20000410000 */
[----:B------:R-:W-:Y:S01]  /*df10*/  HADD2.F32 R12, -RZ, R53.H1_H1 ;  /* 0x30000035ff0c7230 */ /* 0x000fe20000004100 */
[----:B------:R-:W-:Y:S01]  /*df20*/  FMUL.FTZ R33, R5, R6 ;  /* 0x0000000605217220 */ /* 0x000fe20000410000 */
[----:B------:R-:W-:Y:S01]  /*df30*/  HADD2.F32 R0, -RZ, R50.H1_H1 ;  /* 0x30000032ff007230 */ /* 0x000fe20000004100 */
[----:B------:R-:W-:Y:S01]  /*df40*/  FFMA.FTZ R39, R13, R4, R8 ;  /* 0x000000040d277223 */ /* 0x000fe20000010008 */
[----:B------:R-:W-:Y:S01]  /*df50*/  HADD2.F32 R8, -RZ, R54.H1_H1 ;  /* 0x30000036ff087230 */ /* 0x000fe20000004100 */
[C---:B------:R-:W-:Y:S01]  /*df60*/  FFMA.FTZ R38, R12.reuse, R3, R2 ;  /* 0x000000030c267223 */ /* 0x040fe20000010002 */
        /* <DEDUP_REMOVED lines=11> */
[-C--:B------:R-:W-:Y:S01]  /*e020*/  FFMA.FTZ R34, R8, R10.reuse, R5 ;  /* 0x0000000a08227223 */ /* 0x080fe20000010005 */
        /* <DEDUP_REMOVED lines=8> */
[-C--:B------:R-:W-:Y:S01]  /*e0b0*/  FFMA.FTZ R29, R5, R14.reuse, R4 ;  /* 0x0000000e051d7223 */ /* 0x080fe20000010004 */
[--C-:B------:R-:W-:Y:S01]  /*e0c0*/  HADD2.F32 R4, -RZ, R56.reuse.H1_H1 ;  /* 0x30000038ff047230 */ /* 0x100fe20000004100 */
[----:B------:R-:W-:Y:S02]  /*e0d0*/  FMUL.FTZ R10, R2, R19 ;  /* 0x00000013020a7220 */ /* 0x000fe40000410000 */
[----:B------:R-:W-:Y:S01]  /*e0e0*/  FMUL.FTZ R27, R3, R14 ;  /* 0x0000000e031b7220 */ /* 0x000fe20000410000 */
[----:B------:R-:W-:Y:S01]  /*e0f0*/  HADD2.F32 R3, -RZ, R56.H0_H0 ;  /* 0x20000038ff037230 */ /* 0x000fe20000004100 */
[----:B------:R-:W-:Y:S02]  /*e100*/  FMUL.FTZ R9, R0, R18 ;  /* 0x0000001200097220 */ /* 0x000fe40000410000 */
[----:B------:R-:W-:-:S02]  /*e110*/  FFMA.FTZ R31, R4, R16, R10 ;  /* 0x00000010041f7223 */ /* 0x000fc4000001000a */
[----:B------:R-:W-:Y:S02]  /*e120*/  FMUL.FTZ R25, R2, R16 ;  /* 0x0000001002197220 */ /* 0x000fe40000410000 */
[-C--:B------:R-:W-:Y:S02]  /*e130*/  FMUL.FTZ R10, R0, R15.reuse ;  /* 0x0000000f000a7220 */ /* 0x080fe40000410000 */
        /* <DEDUP_REMOVED lines=18> */
.L_x_294:
[----:B------:R-:W-:Y:S05]  /*e260*/  BSYNC B0 ;  /* 0x0000000000007941 */ /* 0x000fea0003800000 */
.L_x_293:
[----:B------:R-:W-:-:S04]  /*e270*/  IADD3 R0, R104, 0x20, RZ ;  /* 0x0000002068007810 */ /* 0x000fc80007ffe0ff */
        /* <DEDUP_REMOVED lines=40> */
[--C-:B------:R-:W-:Y:S01]  /*e500*/  HADD2.F32 R0, -RZ, R59.reuse.H0_H0 ;  /* 0x2000003bff007230 */ /* 0x100fe20000004100 */
[----:B------:R-:W-:Y:S01]  /*e510*/  FFMA.FTZ R39, R13, R4, R8 ;  /* 0x000000040d277223 */ /* 0x000fe20000010008 */
[----:B------:R-:W-:Y:S01]  /*e520*/  HADD2.F32 R8, -RZ, R62.H1_H1 ;  /* 0x3000003eff087230 */ /* 0x000fe20000004100 */
[C---:B------:R-:W-:Y:S01]  /*e530*/  FFMA.FTZ R38, R12.reuse, R3, R2 ;  /* 0x000000030c267223 */ /* 0x040fe20000010002 */
        /* <DEDUP_REMOVED lines=47> */
.L_x_272:
[----:B------:R-:W-:Y:S05]  /*e830*/  BSYNC B2 ;  /* 0x0000000000027941 */ /* 0x000fea0003800000 */
.L_x_256:
[----:B--2---:R-:W-:Y:S01]  /*e840*/  IMAD R0, R66, c[0x0][0x208], RZ ;  /* 0x0000820042007a24 */ /* 0x004fe200078e02ff */
[----:B------:R-:W-:-:S04]  /*e850*/  DEPBAR.LE SB0, 0x0 ;  /* 0x000080000000791a */ /* 0x000fc80000000000 */
[----:B------:R-:W-:Y:S01]  /*e860*/  IMAD.WIDE.U32 R2, R210, c[0x0][0x208], RZ ;  /* 0x00008200d2027a25 */ /* 0x000fe200078e00ff */
[----:B------:R-:W-:Y:S01]  /*e870*/  BAR.SYNC.DEFER_BLOCKING 0x0 ;  /* 0x0000000000007b1d */ /* 0x000fe20000010000 */
[----:B------:R-:W-:Y:S02]  /*e880*/  ISETP.GE.AND P6, PT, R228, c[0x0][0x1d4], PT ;  /* 0x00007500e4007a0c */ /* 0x000fe40003fc6270 */
[----:B------:R-:W-:Y:S01]  /*e890*/  IMAD R0, R210, c[0x0][0x20c], R0 ;  /* 0x00008300d2007a24 */ /* 0x000fe200078e0200 */
[----:B------:R-:W-:Y:S01]  /*e8a0*/  ISETP.GE.AND P2, PT, R235, c[0x0][0x1d4], PT ;  /* 0x00007500eb007a0c */ /* 0x000fe20003f46270 */
[----:B-1----:R-:W-:Y:S01]  /*e8b0*/  IMAD.WIDE.U32 R8, R65, c[0x0][0x210], RZ ;  /* 0x0000840041087a25 */ /* 0x002fe200078e00ff */
[----:B------:R-:W1:Y:S01]  /*e8c0*/  S2R R27, SR_TID.X ;  /* 0x00000000001b7919 */ /* 0x000e620000002100 */
[----:B------:R-:W-:Y:S02]  /*e8d0*/  BSSY B0, `(.L_x_295) ;  /* 0x000003e000007945 */ /* 0x000fe40003800000 */
[----:B------:R-:W-:Y:S01]  /*e8e0*/  IMAD.IADD R3, R3, 0x1, R0 ;  /* 0x0000000103037824 */ /* 0x000fe200078e0200 */
[----:B------:R-:W-:Y:S01]  /*e8f0*/  STL.64 [R1+0x18], R8 ;  /* 0x0000180801007387 */ /* 0x000fe20000100a00 */
[----:B------:R-:W-:-:S02]  /*e900*/  IMAD R0, R67, c[0x0][0x218], RZ ;  /* 0x0000860043007a24 */ /* 0x000fc400078e02ff */
[----:B------:R-:W-:-:S04]  /*e910*/  IMAD.WIDE.U32 R2, R208, c[0x0][0x218], R2 ;  /* 0x00008600d0027a25 */ /* 0x000fc800078e0002 */
[----:B------:R-:W-:Y:S01]  /*e920*/  IMAD R4, R208, c[0x0][0x21c], R0 ;  /* 0x00008700d0047a24 */ /* 0x000fe200078e0200 */
[----:B------:R-:W-:Y:S01]  /*e930*/  IADD3 R0, P0, R2, R8, RZ ;  /* 0x0000000802007210 */ /* 0x000fe20007f1e0ff */
[----:B------:R-:W-:Y:S02]  /*e940*/  IMAD R5, R65, c[0x0][0x214], R9 ;  /* 0x0000850041057a24 */ /* 0x000fe400078e0209 */
[----:B------:R-:W-:-:S03]  /*e950*/  IMAD.SHL.U32 R207, R250, 0x2, RZ ;  /* 0x00000002facf7824 */ /* 0x000fc600078e00ff */
[----:B------:R-:W-:Y:S01]  /*e960*/  IADD3.X R2, R5, R3, R4, P0, !PT ;  /* 0x0000000305027210 */ /* 0x000fe200007fe404 */
[----:B------:R-:W-:Y:S01]  /*e970*/  STL [R1+0x28], R5 ;  /* 0x0000280501007387 */ /* 0x000fe20000100800 */
[----:B------:R-:W-:-:S03]  /*e980*/  LEA R26, P0, R0, c[0x0][0x1f8], 0x1 ;  /* 0x00007e00001a7a11 */ /* 0x000fc600078008ff */
[----:B------:R-:W-:Y:S01]  /*e990*/  LDSM.16.M88.4 R16, [R196] ;  /* 0x00000000c410783b */ /* 0x000fe20000000200 */
[----:B------:R-:W-:Y:S01]  /*e9a0*/  LEA.HI.X R6, R0, c[0x0][0x1fc], R2, 0x1, P0 ;  /* 0x00007f0000067a11 */ /* 0x000fe200000f0c02 */
[----:B------:R-:W-:Y:S02]  /*e9b0*/  IMAD.IADD R0, R138, 0x1, -R249 ;  /* 0x000000018a007824 */ /* 0x000fe400078e0af9 */
[----:B------:R-:W2:Y:S03]  /*e9c0*/  SHFL.IDX PT, R2, R26, RZ, 0x1c1f ;  /* 0x001c1fff1a027589 */ /* 0x000ea600000e0000 */
[----:B------:R-:W-:Y:S01]  /*e9d0*/  ISETP.LT.OR P1, PT, R0, 0x1, P6 ;  /* 0x000000010000780c */ /* 0x000fe20003721670 */
[----:B------:R-:W4:Y:S04]  /*e9e0*/  SHFL.IDX PT, R3, R6, RZ, 0x1c1f ;  /* 0x001c1fff06037589 */ /* 0x000f2800000e0000 */
[----:B------:R3:W1:Y:S04]  /*e9f0*/  LDSM.16.M88.4 R12, [R196+0x1000] ;  /* 0x00100000c40c783b */ /* 0x0006680000000200 */
[----:B------:R3:W1:Y:S04]  /*ea00*/  LDSM.16.M88.4 R36, [R169] ;  /* 0x00000000a924783b */ /* 0x0006680000000200 */
[----:B------:R3:W1:Y:S04]  /*ea10*/  LDSM.16.M88.4 R32, [R169+0x400] ;  /* 0x00040000a920783b */ /* 0x0006680000000200 */
[----:B------:R3:W1:Y:S01]  /*ea20*/  LDSM.16.M88.4 R28, [R169+0x800] ;  /* 0x00080000a91c783b */ /* 0x0006620000000200 */
[----:B--2---:R-:W-:-:S03]  /*ea30*/  LEA R24, P0, R228, R2, 0x1 ;  /* 0x00000002e4187211 */ /* 0x004fc600078008ff */
[----:B------:R3:W2:Y:S01]  /*ea40*/  LDSM.16.M88.4 R20, [R197] ;  /* 0x00000000c514783b */ /* 0x0006a20000000200 */
[----:B----4-:R-:W-:-:S03]  /*ea50*/  LEA.HI.X R25, R228, R3, R229, 0x1, P0 ;  /* 0x00000003e4197211 */ /* 0x010fc600000f0ce5 */
[----:B------:R3:W4:Y:S01]  /*ea60*/  LDSM.16.M88.4 R8, [R197+0x1000] ;  /* 0x00100000c508783b */ /* 0x0007220000000200 */
[----:B------:R-:W-:-:S03]  /*ea70*/  LEA R4, P0, R235, R2, 0x1 ;  /* 0x00000002eb047211 */ /* 0x000fc600078008ff */
[----:B------:R3:W2:Y:S01]  /*ea80*/  LDSM.16.M88.4 R44, [R198] ;  /* 0x00000000c62c783b */ /* 0x0006a20000000200 */
[----:B------:R-:W-:Y:S02]  /*ea90*/  LEA.HI.X R5, R235, R3, R252, 0x1, P0 ;  /* 0x00000003eb057211 */ /* 0x000fe400000f0cfc */
[----:B------:R-:W-:Y:S01]  /*eaa0*/  ISETP.LT.OR P0, PT, R0, 0x1, P2 ;  /* 0x000000010000780c */ /* 0x000fe20001701670 */
[----:B------:R3:W2:Y:S04]  /*eab0*/  LDSM.16.M88.4 R52, [R206] ;  /* 0x00000000ce34783b */ /* 0x0006a80000000200 */
[----:B-----5:R3:W2:Y:S04]  /*eac0*/  LDSM.16.M88.4 R68, [R205] ;  /* 0x00000000cd44783b */ /* 0x0206a80000000200 */
[----:B------:R-:W-:Y:S01]  /*ead0*/  @!PT LDS RZ, [RZ] ;  /* 0x00000000fffff984 */ /* 0x000fe20000000800 */
[----:B------:R-:W-:Y:S01]  /*eae0*/  @!PT LDS RZ, [RZ] ;  /* 0x00000000fffff984 */ /* 0x000fe20000000800 */
[----:B------:R-:W-:Y:S01]  /*eaf0*/  @!PT LDS RZ, [RZ] ;  /* 0x00000000fffff984 */ /* 0x000fe20000000800 */
[----:B------:R3:W-:Y:S01]  /*eb00*/  LDGSTS.E.BYPASS.LTC128B.128 [R207+0x1880], [R24.64], !P1 ;  /* 0x0188000018cf7fae */ /* 0x0007e2000c901d48 */
[----:B------:R-:W-:-:S03]  /*eb10*/  ISETP.GE.AND P1, PT, R227, c[0x0][0x1d4], PT ;  /* 0x00007500e3007a0c */ /* 0x000fc60003f26270 */
[----:B------:R3:W-:Y:S01]  /*eb20*/  LDGSTS.E.BYPASS.LTC128B.128 [R207+0x2480], [R4.64], !P0 ;  /* 0x0248000004cf7fae */ /* 0x0007e2000c101d48 */
[----:B------:R-:W-:-:S04]  /*eb30*/  LEA R2, P0, R227, R2, 0x1 ;  /* 0x00000002e3027211 */ /* 0x000fc800078008ff */
[----:B------:R-:W-:Y:S02]  /*eb40*/  LEA.HI.X R3, R227, R3, R251, 0x1, P0 ;  /* 0x00000003e3037211 */ /* 0x000fe400000f0cfb */
[----:B------:R-:W-:-:S13]  /*eb50*/  ISETP.LT.OR P0, PT, R0, 0x1, P1 ;  /* 0x000000010000780c */ /* 0x000fda0000f01670 */
[----:B------:R3:W-:Y:S01]  /*eb60*/  LDGSTS.E.BYPASS.LTC128B.128 [R207+0x3080], [R2.64], !P0 ;  /* 0x0308000002cf7fae */ /* 0x0007e2000c101d48 */
[----:B-1----:R-:W-:-:S13]  /*eb70*/  ISETP.GT.AND P0, PT, R27, 0x3f, PT ;  /* 0x0000003f1b00780c */ /* 0x002fda0003f04270 */
[----:B------:R-:W-:Y:S05]  /*eb80*/  @P0 BRA `(.L_x_296) ;  /* 0x0000012000000947 */ /* 0x000fea0003800000 */
[----:B--2-4-:R-:W-:Y:S05]  /*eb90*/  BRA.DIV ~URZ, `(.L_x_297) ;  /* 0x0000a7127f007947 */ /* 0x014fea000b800000 */
[----:B---3--:R1:W2:Y:S04]  /*eba0*/  SHFL.IDX PT, R4, R6, 0x1, 0x1c1f ;  /* 0x003c1f0006047f89 */ /* 0x0082a800000e0000 */
[----:B------:R1:W3:Y:S02]  /*ebb0*/  SHFL.IDX PT, R2, R26, 0x1, 0x1c1f ;  /* 0x003c1f001a027f89 */ /* 0x0002e400000e0000 */
.L_x_396:
[----:B---3--:R-:W-:Y:S02]  /*ebc0*/  LEA R24, P0, R228, R2, 0x1 ;  /* 0x00000002e4187211 */ /* 0x008fe400078008ff */
[----:B------:R-:W-:Y:S02]  /*ebd0*/  ISETP.LT.OR P2, PT, R0, 0x21, P2 ;  /* 0x000000210000780c */ /* 0x000fe40001741670 */
[----:B--2---:R-:W-:Y:S02]  /*ebe0*/  LEA.HI.X R25, R228, R4, R229, 0x1, P0 ;  /* 0x00000004e4197211 */ /* 0x004fe400000f0ce5 */
[----:B------:R-:W-:-:S02]  /*ebf0*/  ISETP.LT.OR P0, PT, R0, 0x21, P6 ;  /* 0x000000210000780c */ /* 0x000fc40003701670 */
[----:B------:R-:W-:-:S11]  /*ec00*/  ISETP.LT.OR P1, PT, R0, 0x21, P1 ;  /* 0x000000210000780c */ /* 0x000fd60000f21670 */
        /* <DEDUP_REMOVED lines=10> */
.L_x_296:
[----:B--2-4-:R-:W-:Y:S05]  /*ecb0*/  BSYNC B0 ;  /* 0x0000000000007941 */ /* 0x014fea0003800000 */
.L_x_295:
[----:B------:R-:W2:Y:S04]  /*ecc0*/  LDL R0, [R1] ;  /* 0x0000000001007983 */ /* 0x000ea80000100800 */
[----:B------:R-:W0:Y:S01]  /*ecd0*/  LDGDEPBAR ;  /* 0x00000000000079af */ /* 0x000e220000000000 */
[----:B------:R-:W-:Y:S01]  /*ece0*/  WARPSYNC 0xffffffff ;  /* 0xffffffff00007948 */ /* 0x000fe20003800000 */
[C---:B------:R-:W-:Y:S01]  /*ecf0*/  HMMA.16816.F32 R60, R12.reuse, R36, RZ ;  /* 0x000000240c3c723c */ /* 0x040fe200000018ff */
[----:B------:R-:W-:Y:S07]  /*ed00*/  BSSY B1, `(.L_x_298) ;  /* 0x00000b0000017945 */ /* 0x000fee0003800000 */
[C---:B------:R-:W-:Y:S08]  /*ed10*/  HMMA.16816.F32 R48, R12.reuse, R32, RZ ;  /* 0x000000200c30723c */ /* 0x040ff000000018ff */
[C---:B-1-3--:R-:W-:Y:S08]  /*ed20*/  HMMA.16816.F32 R24, R12.reuse, R28, RZ ;  /* 0x0000001c0c18723c */ /* 0x04aff000000018ff */
[C---:B------:R-:W-:Y:S08]  /*ed30*/  HMMA.16816.F32 R56, R12.reuse, R38, RZ ;  /* 0x000000260c38723c */ /* 0x040ff000000018ff */
[C---:B------:R-:W-:Y:S08]  /*ed40*/  HMMA.16816.F32 R40, R12.reuse, R34, RZ ;  /* 0x000000220c28723c */ /* 0x040ff000000018ff */
[----:B------:R-:W-:Y:S08]  /*ed50*/  HMMA.16816.F32 R12, R12, R30, RZ ;  /* 0x0000001e0c0c723c */ /* 0x000ff000000018ff */
[C---:B------:R-:W-:Y:S08]  /*ed60*/  HMMA.16816.F32 R64, R16.reuse, R36, RZ ;  /* 0x000000241040723c */ /* 0x040ff000000018ff */
[C---:B------:R-:W-:Y:S01]  /*ed70*/  HMMA.16816.F32 R88, R16.reuse, R38, RZ ;  /* 0x000000261058723c */ /* 0x040fe200000018ff */
[----:B------:R-:W-:Y:S07]  /*ed80*/  LDSM.16.M88.4 R36, [R169+0xc00] ;  /* 0x000c0000a924783b */ /* 0x000fee0000000200 */
[C---:B------:R-:W-:Y:S08]  /*ed90*/  HMMA.16816.F32 R76, R16.reuse, R32, RZ ;  /* 0x00000020104c723c */ /* 0x040ff000000018ff */
[C---:B------:R-:W-:Y:S08]  /*eda0*/  HMMA.16816.F32 R84, R16.reuse, R28, RZ ;  /* 0x0000001c1054723c */ /* 0x040ff000000018ff */
[C---:B------:R-:W-:Y:S01]  /*edb0*/  HMMA.16816.F32 R92, R16.reuse, R34, RZ ;  /* 0x00000022105c723c */ /* 0x040fe200000018ff */
[----:B------:R-:W-:Y:S07]  /*edc0*/  LDSM.16.M88.4 R32, [R169+0x1000] ;  /* 0x00100000a920783b */ /* 0x000fee0000000200 */
[----:B------:R-:W-:Y:S01]  /*edd0*/  HMMA.16816.F32 R28, R16, R30, RZ ;  /* 0x0000001e101c723c */ /* 0x000fe200000018ff */
[----:B------:R-:W-:Y:S07]  /*ede0*/  LDSM.16.M88.4 R16, [R169+0x1400] ;  /* 0x00140000a910783b */ /* 0x000fee0000000200 */
[C---:B------:R-:W-:Y:S01]  /*edf0*/  HMMA.16816.F32 R80, R8.reuse, R70, R12 ;  /* 0x000000460850723c */ /* 0x040fe2000000180c */
[----:B------:R-:W1:Y:S07]  /*ee00*/  LDSM.16.M88.4 R12, [R196+0x2000] ;  /* 0x00200000c40c783b */ /* 0x000e6e0000000200 */
[C---:B------:R-:W-:Y:S01]  /*ee10*/  HMMA.16816.F32 R120, R8.reuse, R44, R60 ;  /* 0x0000002c0878723c */ /* 0x040fe2000000183c */
[----:B------:R-:W-:Y:S07]  /*ee20*/  LDSM.16.M88.4 R60, [R202] ;  /* 0x00000000ca3c783b */ /* 0x000fee0000000200 */
[C---:B------:R-:W-:Y:S08]  /*ee30*/  HMMA.16816.F32 R116, R8.reuse, R52, R48 ;  /* 0x000000340874723c */ /* 0x040ff00000001830 */
[C---:B------:R-:W-:Y:S01]  /*ee40*/  HMMA.16816.F32 R108, R8.reuse, R68, R24 ;  /* 0x00000044086c723c */ /* 0x040fe20000001818 */
[----:B------:R-:W-:Y:S07]  /*ee50*/  LDSM.16.M88.4 R24, [R197+0x3000] ;  /* 0x00300000c518783b */ /* 0x000fee0000000200 */
[C---:B------:R-:W-:Y:S01]  /*ee60*/  HMMA.16816.F32 R100, R8.reuse, R46, R56 ;  /* 0x0000002e0864723c */ /* 0x040fe20000001838 */
[----:B------:R-:W-:Y:S07]  /*ee70*/  LDSM.16.M88.4 R56, [R204] ;  /* 0x00000000cc38783b */ /* 0x000fee0000000200 */
[----:B------:R-:W-:Y:S01]  /*ee80*/  HMMA.16816.F32 R96, R8, R54, R40 ;  /* 0x000000360860723c */ /* 0x000fe20000001828 */
[----:B------:R-:W3:Y:S07]  /*ee90*/  LDSM.16.M88.4 R8, [R196+0x3000] ;  /* 0x00300000c408783b */ /* 0x000eee0000000200 */
[C---:B------:R-:W-:Y:S08]  /*eea0*/  HMMA.16816.F32 R72, R20.reuse, R44, R64 ;  /* 0x0000002c1448723c */ /* 0x040ff00000001840 */
[C---:B------:R-:W-:Y:S08]  /*eeb0*/  HMMA.16816.F32 R44, R20.reuse, R46, R88 ;  /* 0x0000002e142c723c */ /* 0x040ff00000001858 */
[C---:B------:R-:W-:Y:S08]  /*eec0*/  HMMA.16816.F32 R48, R20.reuse, R52, R76 ;  /* 0x000000341430723c */ /* 0x040ff0000000184c */
[C---:B------:R-:W-:Y:S08]  /*eed0*/  HMMA.16816.F32 R64, R20.reuse, R68, R84 ;  /* 0x000000441440723c */ /* 0x040ff00000001854 */
[C---:B------:R-:W-:Y:S01]  /*eee0*/  HMMA.16816.F32 R40, R20.reuse, R54, R92 ;  /* 0x000000361428723c */ /* 0x040fe2000000185c */
[----:B------:R-:W4:Y:S07]  /*eef0*/  LDSM.16.M88.4 R52, [R203] ;  /* 0x00000000cb34783b */ /* 0x000f2e0000000200 */
[----:B------:R-:W-:Y:S01]  /*ef00*/  HMMA.16816.F32 R20, R20, R70, R28 ;  /* 0x000000461414723c */ /* 0x000fe2000000181c */
[----:B------:R-:W5:Y:S07]  /*ef10*/  LDSM.16.M88.4 R28, [R197+0x2000] ;  /* 0x00200000c51c783b */ /* 0x000f6e0000000200 */
[-C--:B-1----:R-:W-:Y:S08]  /*ef20*/  HMMA.16816.F32 R76, R12, R36.reuse, R72 ;  /* 0x000000240c4c723c */ /* 0x082ff00000001848 */
[C---:B---3--:R-:W-:Y:S08]  /*ef30*/  HMMA.16816.F32 R68, R8.reuse, R36, R120 ;  /* 0x000000240844723c */ /* 0x048ff00000001878 */
[C---:B------:R-:W-:Y:S08]  /*ef40*/  HMMA.16816.F32 R116, R8.reuse, R32, R116 ;  /* 0x000000200874723c */ /* 0x040ff00000001874 */
[C---:B------:R-:W-:Y:S08]  /*ef50*/  HMMA.16816.F32 R108, R8.reuse, R16, R108 ;  /* 0x00000010086c723c */ /* 0x040ff0000000186c */
[-C--:B------:R-:W-:Y:S08]  /*ef60*/  HMMA.16816.F32 R100, R8, R38.reuse, R100 ;  /* 0x000000260864723c */ /* 0x080ff00000001864 */
[----:B------:R-:W-:Y:S01]  /*ef70*/  HMMA.16816.F32 R72, R12, R38, R44 ;  /* 0x000000260c48723c */ /* 0x000fe2000000182c */
[----:B------:R-:W-:Y:S07]  /*ef80*/  LDSM.16.M88.4 R44, [R169+0x1c00] ;  /* 0x001c0000a92c783b */ /* 0x000fee0000000200 */
[C---:B------:R-:W-:Y:S08]  /*ef90*/  HMMA.16816.F32 R96, R8.reuse, R34, R96 ;  /* 0x000000220860723c */ /* 0x040ff00000001860 */
[----:B------:R-:W-:Y:S08]  /*efa0*/  HMMA.16816.F32 R80, R8, R18, R80 ;  /* 0x000000120850723c */ /* 0x000ff00000001850 */
[C---:B------:R-:W-:Y:S01]  /*efb0*/  HMMA.16816.F32 R36, R12.reuse, R32, R48 ;  /* 0x000000200c24723c */ /* 0x040fe20000001830 */
[----:B------:R-:W-:Y:S07]  /*efc0*/  LDSM.16.M88.4 R48, [R169+0x1800] ;  /* 0x00180000a930783b */ /* 0x000fee0000000200 */
[C---:B------:R-:W-:Y:S01]  /*efd0*/  HMMA.16816.F32 R32, R12.reuse, R34, R40 ;  /* 0x000000220c20723c */ /* 0x040fe20000001828 */
[----:B------:R-:W-:Y:S07]  /*efe0*/  LDSM.16.M88.4 R40, [R169+0x2000] ;  /* 0x00200000a928783b */ /* 0x000fee0000000200 */
[C---:B------:R-:W-:Y:S08]  /*eff0*/  HMMA.16816.F32 R8, R12.reuse, R16, R64 ;  /* 0x000000100c08723c */ /* 0x040ff00000001840 */
[----:B------:R-:W-:Y:S01]  /*f000*/  HMMA.16816.F32 R12, R12, R18, R20 ;  /* 0x000000120c0c723c */ /* 0x000fe20000001814 */
[----:B------:R-:W1:Y:S04]  /*f010*/  LDSM.16.M88.4 R16, [R196+0x5000] ;  /* 0x00500000c410783b */ /* 0x000e680000000200 */
[----:B------:R-:W3:Y:S03]  /*f020*/  LDSM.16.M88.4 R20, [R196+0x4000] ;  /* 0x00400000c414783b */ /* 0x000ee60000000200 */
[----:B------:R-:W-:Y:S01]  /*f030*/  HMMA.16816.F32 R68, R24, R56, R68 ;  /* 0x000000381844723c */ /* 0x000fe20000001844 */
[----:B--2---:R-:W-:-:S07]  /*f040*/  ISETP.GT.AND P0, PT, R128, R0, PT ;  /* 0x000000008000720c */ /* 0x004fce0003f04270 */
[C---:B------:R-:W-:Y:S08]  /*f050*/  HMMA.16816.F32 R64, R24.reuse, R58, R100 ;  /* 0x0000003a1840723c */ /* 0x040ff00000001864 */
[C---:B----4-:R-:W-:Y:S08]  /*f060*/  HMMA.16816.F32 R120, R24.reuse, R52, R116 ;  /* 0x000000341878723c */ /* 0x050ff00000001874 */
[C---:B------:R-:W-:Y:S08]  /*f070*/  HMMA.16816.F32 R124, R24.reuse, R60, R108 ;  /* 0x0000003c187c723c */ /* 0x040ff0000000186c */
[C---:B------:R-:W-:Y:S08]  /*f080*/  HMMA.16816.F32 R116, R24.reuse, R54, R96 ;  /* 0x000000361874723c */ /* 0x040ff00000001860 */
[----:B------:R-:W-:Y:S01]  /*f090*/  HMMA.16816.F32 R108, R24, R62, R80 ;  /* 0x0000003e186c723c */ /* 0x000fe20000001850 */
[----:B------:R-:W-:Y:S07]  /*f0a0*/  LDSM.16.M88.4 R24, [R199] ;  /* 0x00000000c718783b */ /* 0x000fee0000000200 */
[C---:B-----5:R-:W-:Y:S08]  /*f0b0*/  HMMA.16816.F32 R100, R28.reuse, R56, R76 ;  /* 0x000000381c64723c */ /* 0x060ff0000000184c */
[C---:B------:R-:W-:Y:S01]  /*f0c0*/  HMMA.16816.F32 R92, R28.reuse, R52, R36 ;  /* 0x000000341c5c723c */ /* 0x040fe20000001824 */
[----:B------:R-:W-:Y:S07]  /*f0d0*/  LDSM.16.M88.4 R36, [R201] ;  /* 0x00000000c924783b */ /* 0x000fee0000000200 */
[C---:B------:R-:W-:Y:S08]  /*f0e0*/  HMMA.16816.F32 R96, R28.reuse, R58, R72 ;  /* 0x0000003a1c60723c */ /* 0x040ff00000001848 */
[C---:B------:R-:W-:Y:S01]  /*f0f0*/  HMMA.16816.F32 R88, R28.reuse, R54, R32 ;  /* 0x000000361c58723c */ /* 0x040fe20000001820 */
[----:B------:R-:W-:Y:S07]  /*f100*/  LDSM.16.M88.4 R32, [R200] ;  /* 0x00000000c820783b */ /* 0x000fee0000000200 */
[C---:B------:R-:W-:Y:S01]  /*f110*/  HMMA.16816.F32 R84, R28.reuse, R60, R8 ;  /* 0x0000003c1c54723c */ /* 0x040fe20000001808 */
[----:B------:R-:W2:Y:S07]  /*f120*/  LDSM.16.M88.4 R8, [R197+0x5000] ;  /* 0x00500000c508783b */ /* 0x000eae0000000200 */
        /* <DEDUP_REMOVED lines=15> */
[C---:B--2---:R-:W-:Y:S08]  /*f220*/  HMMA.16816.F32 R84, R8.reuse, R24, R60 ;  /* 0x000000180854723c */ /* 0x044ff0000000183c */
[----:B------:R-:W-:Y:S08]  /*f230*/  HMMA.16816.F32 R80, R8, R26, R56 ;  /* 0x0000001a0850723c */ /* 0x000ff00000001838 */
[----:B----4-:R-:W-:Y:S08]  /*f240*/  HMMA.16816.F32 R60, R12, R34, R44 ;  /* 0x000000220c3c723c */ /* 0x010ff0000000182c */
[C---:B------:R-:W-:Y:S08]  /*f250*/  HMMA.16816.F32 R76, R8.reuse, R36, R76 ;  /* 0x00000024084c723c */ /* 0x040ff0000000184c */
[C---:B------:R-:W-:Y:S08]  /*f260*/  HMMA.16816.F32 R72, R8.reuse, R38, R72 ;  /* 0x000000260848723c */ /* 0x040ff00000001848 */
[C---:B------:R-:W-:Y:S08]  /*f270*/  HMMA.16816.F32 R68, R8.reuse, R32, R68 ;  /* 0x000000200844723c */ /* 0x040ff00000001844 */
[----:B------:R-:W-:Y:S08]  /*f280*/  HMMA.16816.F32 R64, R8, R34, R64 ;  /* 0x000000220840723c */ /* 0x000ff00000001840 */
        /* <DEDUP_REMOVED lines=8> */
[----:B------:R-:W2:Y:S04]  /*f310*/  LDL R3, [R1+0x48] ;  /* 0x0000480001037983 */ /* 0x000ea80000100800 */
[----:B------:R-:W3:Y:S04]  /*f320*/  LDL.64 R132, [R1+0x38] ;  /* 0x0000380001847983 */ /* 0x000ee80000100a00 */
[----:B------:R-:W4:Y:S04]  /*f330*/  LDL R4, [R1+0x44] ;  /* 0x0000440001047983 */ /* 0x000f280000100800 */
[----:B------:R-:W1:Y:S04]  /*f340*/  S2R R0, SR_TID.X ;  /* 0x0000000000007919 */ /* 0x000e680000002100 */
[----:B------:R-:W5:Y:S04]  /*f350*/  LDL.64 R130, [R1+0x30] ;  /* 0x0000300001827983 */ /* 0x000f680000100a00 */
[----:B------:R-:W4:Y:S01]  /*f360*/  LDL R8, [R1+0x40] ;  /* 0x0000400001087983 */ /* 0x000f220000100800 */
[----:B-1----:R-:W-:-:S04]  /*f370*/  SHF.R.S32.HI R2, RZ, 0x1f, R0 ;  /* 0x0000001fff027819 */ /* 0x002fc80000011400 */
[----:B------:R-:W-:-:S04]  /*f380*/  LEA.HI R2, R2, R0, RZ, 0x2 ;  /* 0x0000000002027211 */ /* 0x000fc800078f10ff */
[----:B------:R-:W-:-:S05]  /*f390*/  LOP3.LUT R2, R2, 0xfffffffc, RZ, 0xc0, !PT ;  /* 0xfffffffc02027812 */ /* 0x000fca00078ec0ff */
[----:B------:R-:W-:Y:S02]  /*f3a0*/  IMAD.IADD R2, R0, 0x1, -R2 ;  /* 0x0000000100027824 */ /* 0x000fe400078e0a02 */
[----:B------:R-:W-:Y:S02]  /*f3b0*/  IMAD.MOV.U32 R0, RZ, RZ, 0x1 ;  /* 0x00000001ff007424 */ /* 0x000fe400078e00ff */
[----:B------:R-:W-:-:S03]  /*f3c0*/  IMAD R2, R2, 0x20, R249 ;  /* 0x0000002002027824 */ /* 0x000fc600078e02f9 */
[----:B------:R-:W-:Y:S01]  /*f3d0*/  ISETP.NE.AND P0, PT, R0, c[0x0][0x2b8], PT ;  /* 0x0000ae0000007a0c */ /* 0x000fe20003f05270 */
[----:B------:R-:W-:Y:S01]  /*f3e0*/  IMAD.MOV.U32 R208, RZ, RZ, RZ ;  /* 0x000000ffffd07224 */ /* 0x000fe200078e00ff */
[----:B--2---:R-:W-:-:S04]  /*f3f0*/  IADD3 R2, R2, R107, R3 ;  /* 0x0000006b02027210 */ /* 0x004fc80007ffe003 */
[----:B------:R-:W-:-:S07]  /*f400*/  IADD3 R2, R2, -0x30, RZ ;  /* 0xffffffd002027810 */ /* 0x000fce0007ffe0ff */
[----:B------:R-:W-:-:S04]  /*f410*/  @P0 IMAD.HI.U32 R3, R2, c[0x0][0x2bc], RZ ;  /* 0x0000af0002030a27 */ /* 0x000fc800078e00ff */
[----:B------:R-:W-:Y:S01]  /*f420*/  IMAD.MOV.U32 R0, RZ, RZ, R2 ;  /* 0x000000ffff007224 */ /* 0x000fe200078e0002 */
[----:B------:R-:W-:-:S04]  /*f430*/  @P0 SHF.R.U32.HI R0, RZ, c[0x0][0x2c0], R3 ;  /* 0x0000b000ff000a19 */ /* 0x000fc80000011603 */
[----:B---3--:R-:W-:-:S04]  /*f440*/  @!P3 IADD3 R3, P0, R0, R132, RZ ;  /* 0x000000840003b210 */ /* 0x008fc80007f1e0ff */
[----:B----4-:R-:W-:Y:S02]  /*f450*/  @!P3 LEA.HI.X.SX32 R5, R0, R4, 0x1, P0 ;  /* 0x000000040005b211 */ /* 0x010fe400000f0eff */
[----:B------:R-:W-:-:S04]  /*f460*/  @!P3 LEA R4, P0, R3, c[0x0][0x2a0], 0x2 ;  /* 0x0000a8000304ba11 */ /* 0x000fc800078010ff */
[----:B------:R-:W-:-:S05]  /*f470*/  @!P3 LEA.HI.X R5, R3, c[0x0][0x2a4], R5, 0x2, P0 ;  /* 0x0000a9000305ba11 */ /* 0x000fca00000f1405 */
[----:B------:R-:W2:Y:S01]  /*f480*/  @!P3 LDG.E R208, [R4.64] ;  /* 0x0000000804d0b981 */ /* 0x000ea2000c1e1900 */
[----:B------:R-:W-:-:S04]  /*f490*/  IMAD.MOV R0, RZ, RZ, -R0 ;  /* 0x000000ffff007224 */ /* 0x000fc800078e0a00 */
[----:B------:R-:W-:-:S05]  /*f4a0*/  IMAD R210, R0, c[0x0][0x2b8], R2 ;  /* 0x0000ae0000d27a24 */ /* 0x000fca00078e0202 */
[----:B------:R-:W-:Y:S01]  /*f4b0*/  SHF.R.S32.HI R0, RZ, 0x1f, R210 ;  /* 0x0000001fff007819 */ /* 0x000fe200000114d2 */
[----:B------:R-:W-:-:S04]  /*f4c0*/  IMAD.WIDE.U32 R2, R210, c[0x0][0x1e0], RZ ;  /* 0x00007800d2027a25 */ /* 0x000fc800078e00ff */
[----:B------:R-:W-:-:S04]  /*f4d0*/  IMAD R0, R0, c[0x0][0x1e0], RZ ;  /* 0x0000780000007a24 */ /* 0x000fc800078e02ff */
[----:B------:R-:W-:-:S04]  /*f4e0*/  IMAD R0, R210, c[0x0][0x1e4], R0 ;  /* 0x00007900d2007a24 */ /* 0x000fc800078e0200 */
[----:B------:R-:W-:Y:S01]  /*f4f0*/  IMAD.IADD R3, R3, 0x1, R0 ;  /* 0x0000000103037824 */ /* 0x000fe200078e0200 */
[----:B------:R-:W-:-:S04]  /*f500*/  IADD3 R12, -R249, 0x30, RZ ;  /* 0x00000030f90c7810 */ /* 0x000fc80007ffe1ff */
[----:B------:R-:W-:Y:S02]  /*f510*/  ISETP.GE.AND P0, PT, R12, 0x1, PT ;  /* 0x000000010c00780c */ /* 0x000fe40003f06270 */
[----:B--2---:R-:W-:Y:S01]  /*f520*/  SHF.R.S32.HI R0, RZ, 0x1f, R208 ;  /* 0x0000001fff007819 */ /* 0x004fe200000114d0 */
[----:B------:R-:W-:-:S04]  /*f530*/  IMAD.WIDE.U32 R2, R208, c[0x0][0x1f0], R2 ;  /* 0x00007c00d0027a25 */ /* 0x000fc800078e0002 */
[----:B------:R-:W-:Y:S01]  /*f540*/  IMAD R4, R0, c[0x0][0x1f0], RZ ;  /* 0x00007c0000047a24 */ /* 0x000fe200078e02ff */
[----:B-----5:R-:W-:-:S03]  /*f550*/  IADD3 R0, P2, R130, R2, RZ ;  /* 0x0000000282007210 */ /* 0x020fc60007f5e0ff */
[----:B------:R-:W-:Y:S01]  /*f560*/  IMAD R2, R208, c[0x0][0x1f4], R4 ;  /* 0x00007d00d0027a24 */ /* 0x000fe200078e0204 */
[----:B------:R-:W-:-:S04]  /*f570*/  LEA R6, P1, R0, c[0x0][0x1c8], 0x1 ;  /* 0x0000720000067a11 */ /* 0x000fc800078208ff */
[----:B------:R-:W-:-:S04]  /*f580*/  IADD3.X R2, R8, R3, R2, P2, !PT ;  /* 0x0000000308027210 */ /* 0x000fc800017fe402 */
[----:B------:R-:W-:Y:S01]  /*f590*/  LEA.HI.X R5, R0, c[0x0][0x1cc], R2, 0x1, P1 ;  /* 0x0000730000057a11 */ /* 0x000fe200008f0c02 */
[----:B------:R-:W-:Y:S05]  /*f5a0*/  BRA.DIV ~URZ, `(.L_x_300) ;  /* 0x00009dd27f007947 */ /* 0x000fea000b800000 */
[----:B------:R1:W2:Y:S02]  /*f5b0*/  SHFL.IDX PT, R4, R5, RZ, 0x1c1f ;  /* 0x001c1fff05047589 */ /* 0x0002a400000e0000 */
.L_x_397:
[----:B------:R-:W-:Y:S05]  /*f5c0*/  BRA.DIV ~URZ, `(.L_x_301) ;  /* 0x00009e227f007947 */ /* 0x000fea000b800000 */
[----:B------:R3:W4:Y:S02]  /*f5d0*/  SHFL.IDX PT, R0, R6, RZ, 0x1c1f ;  /* 0x001c1fff06007589 */ /* 0x00072400000e0000 */
.L_x_398:
[----:B------:R-:W-:Y:S01]  /*f5e0*/  BSSY B0, `(.L_x_302) ;  /* 0x000000f000007945 */ /* 0x000fe20003800000 */
[----:B------:R-:W-:Y:S05]  /*f5f0*/  @!P0 BRA `(.L_x_303) ;  /* 0x000000d000008947 */ /* 0x000fea0003800000 */
[----:B------:R-:W-:Y:S02]  /*f600*/  ISETP.NE.AND P6, PT, R106, RZ, PT ;  /* 0x000000ff6a00720c */ /* 0x000fe40003fc5270 */
[CC--:B----4-:R-:W-:Y:S02]  /*f610*/  LEA R10, P2, R228.reuse, R0.reuse, 0x1 ;  /* 0x00000000e40a7211 */ /* 0x0d0fe400078408ff */
[-C--:B------:R-:W-:Y:S02]  /*f620*/  LEA R8, P1, R235, R0.reuse, 0x1 ;  /* 0x00000000eb087211 */ /* 0x080fe400078208ff */
[----:B------:R-:W-:Y:S02]  /*f630*/  LEA R2, P0, R227, R0, 0x1 ;  /* 0x00000000e3027211 */ /* 0x000fe400078008ff */
[----:B--2---:R-:W-:-:S02]  /*f640*/  LEA.HI.X R11, R228, R4, R229, 0x1, P2 ;  /* 0x00000004e40b7211 */ /* 0x004fc400010f0ce5 */
        /* <DEDUP_REMOVED lines=8> */
.L_x_303:
[----:B------:R-:W-:Y:S05]  /*f6d0*/  BSYNC B0 ;  /* 0x0000000000007941 */ /* 0x000fea0003800000 */
.L_x_302:
[----:B------:R-:W-:Y:S01]  /*f6e0*/  ISETP.GE.AND P0, PT, R12, 0x21, PT ;  /* 0x000000210c00780c */ /* 0x000fe20003f06270 */
[----:B------:R-:W-:Y:S06]  /*f6f0*/  BRA.DIV ~URZ, `(.L_x_304) ;  /* 0x00009d627f007947 */ /* 0x000fec000b800000 */
[----:B--2---:R2:W1:Y:S04]  /*f700*/  SHFL.IDX PT, R4, R5, 0x1, 0x1c1f ;  /* 0x003c1f0005047f89 */ /* 0x00446800000e0000 */
[----:B----4-:R2:W4:Y:S02]  /*f710*/  SHFL.IDX PT, R0, R6, 0x1, 0x1c1f ;  /* 0x003c1f0006007f89 */ /* 0x01052400000e0000 */
.L_x_399:
[----:B------:R-:W-:Y:S05]  /*f720*/  @!P0 BRA `(.L_x_299) ;  /* 0x000000d000008947 */ /* 0x000fea0003800000 */
[----:B------:R-:W-:Y:S02]  /*f730*/  ISETP.NE.AND P6, PT, R106, RZ, PT ;  /* 0x000000ff6a00720c */ /* 0x000fe40003fc5270 */
[----:B----4-:R-:W-:-:S02]  /*f740*/  LEA R10, P2, R228, R0, 0x1 ;  /* 0x00000000e40a7211 */ /* 0x010fc400078408ff */
[-C--:B------:R-:W-:Y:S02]  /*f750*/  LEA R8, P1, R235, R0.reuse, 0x1 ;  /* 0x00000000eb087211 */ /* 0x080fe400078208ff */
[----:B------:R-:W-:Y:S02]  /*f760*/  LEA R2, P0, R227, R0, 0x1 ;  /* 0x00000000e3027211 */ /* 0x000fe400078008ff */
        /* <DEDUP_REMOVED lines=9> */
.L_x_299:
[----:B------:R-:W-:Y:S05]  /*f800*/  BSYNC B1 ;  /* 0x0000000000017941 */ /* 0x000fea0003800000 */
.L_x_298:
[----:B----4-:R-:W4:Y:S04]  /*f810*/  LDL R0, [R1+0xa4] ;  /* 0x0000a40001007983 */ /* 0x010f280000100800 */
[----:B------:R-:W0:Y:S01]  /*f820*/  LDGDEPBAR ;  /* 0x00000000000079af */ /* 0x000e220000000000 */
[----:B----4-:R-:W-:-:S05]  /*f830*/  IMAD.IADD R0, R138, 0x1, -R0 ;  /* 0x000000018a007824 */ /* 0x010fca00078e0a00 */
[C---:B------:R-:W-:Y:S02]  /*f840*/  ISETP.GT.AND P1, PT, R0.reuse, RZ, PT ;  /* 0x000000ff0000720c */ /* 0x040fe40003f24270 */
[----:B------:R-:W-:Y:S02]  /*f850*/  ISETP.GT.AND P0, PT, R0, 0x1, PT ;  /* 0x000000010000780c */ /* 0x000fe40003f04270 */
[----:B------:R-:W-:Y:S02]  /*f860*/  FSEL R33, R78, -INF , P1 ;  /* 0xff8000004e217808 */ /* 0x000fe40000800000 */
[----:B------:R-:W-:Y:S02]  /*f870*/  FSEL R24, R76, -INF , P1 ;  /* 0xff8000004c187808 */ /* 0x000fe40000800000 */
[----:B------:R-:W-:Y:S02]  /*f880*/  FSEL R34, R79, -INF , P0 ;  /* 0xff8000004f227808 */ /* 0x000fe40000000000 */
[----:B------:R-:W-:-:S02]  /*f890*/  FSEL R26, R77, -INF , P0 ;  /* 0xff8000004d1a7808 */ /* 0x000fc40000000000 */
[----:B------:R-:W-:Y:S02]  /*f8a0*/  FSEL R17, R54, -INF , P1 ;  /* 0xff80000036117808 */ /* 0x000fe40000800000 */
[----:B-1----:R-:W-:Y:S02]  /*f8b0*/  FSEL R10, R52, -INF , P1 ;  /* 0xff800000340a7808 */ /* 0x002fe40000800000 */
[----:B------:R-:W-:Y:S02]  /*f8c0*/  FSEL R18, R55, -INF , P0 ;  /* 0xff80000037127808 */ /* 0x000fe40000000000 */
[----:B------:R-:W-:Y:S02]  /*f8d0*/  FSEL R11, R53, -INF , P0 ;  /* 0xff800000350b7808 */ /* 0x000fe40000000000 */
        /* <DEDUP_REMOVED lines=91> */
[----:B--2---:R-:W-:-:S02]  /*fe90*/  FMNMX.FTZ R5, R47, R2, !PT ;  /* 0x000000022f057209 */ /* 0x004fc40007810000 */
[----:B---3--:R-:W-:Y:S02]  /*fea0*/  FMNMX.FTZ R6, R73, R3, !PT ;  /* 0x0000000349067209 */ /* 0x008fe40007810000 */
[----:B------:R-:W-:Y:S01]  /*feb0*/  FMNMX.FTZ R8, R85, R8, !PT ;  /* 0x0000000855087209 */ /* 0x000fe20007810000 */
[----:B------:R-:W-:Y:S05]  /*fec0*/  BRA.DIV ~URZ, `(.L_x_305) ;  /* 0x000096627f007947 */ /* 0x000fea000b800000 */
[----:B------:R1:W2:Y:S02]  /*fed0*/  SHFL.BFLY PT, R0, R4, 0x2, 0x1f ;  /* 0x0c401f0004007f89 */ /* 0x0002a400000e0000 */
.L_x_400:
[----:B-12---:R-:W-:Y:S01]  /*fee0*/  FMNMX.FTZ R4, R4, R0, !PT ;  /* 0x0000000004047209 */ /* 0x006fe20007810000 */
[----:B------:R-:W-:Y:S05]  /*fef0*/  BRA.DIV ~URZ, `(.L_x_306) ;  /* 0x000096727f007947 */ /* 0x000fea000b800000 */
[----:B------:R-:W1:Y:S04]  /*ff00*/  SHFL.BFLY PT, R0, R5, 0x2, 0x1f ;  /* 0x0c401f0005007f89 */ /* 0x000e6800000e0000 */
        /* <DEDUP_REMOVED lines=12> */
.L_x_401:
[C---:B------:R-:W-:Y:S01]  /*ffd0*/  FMUL.FTZ R0, R108.reuse, c[0x0][0x2d0] ;  /* 0x0000b4006c007a20 */ /* 0x040fe20000410000 */
[----:B------:R-:W-:Y:S01]  /*ffe0*/  FSETP.NEU.FTZ.AND P0, PT, R108, -INF , PT ;  /* 0xff8000006c00780b */ /* 0x000fe20003f1d000 */
[----:B------:R-:W2:Y:S01]  /*fff0*/  LDL R192, [R1] ;  /* 0x0000000001c07983 */ /* 0x000ea20000100800 */
[----:B------:R-:W-:Y:S01]  /*10000*/  FMUL.FTZ R3, R107, c[0x0][0x2d0] ;  /* 0x0000b4006b037a20 */ /* 0x000fe20000410000 */
[----:B----4-:R-:W-:Y:S01]  /*10010*/  FMNMX.FTZ R6, R9, R8, !PT ;  /* 0x0000000809067209 */ /* 0x010fe20007810000 */
[----:B------:R-:W-:Y:S01]  /*10020*/  WARPSYNC 0xffffffff ;  /* 0xffffffff00007948 */ /* 0x000fe20003800000 */
[----:B------:R-:W-:Y:S01]  /*10030*/  FSEL R4, R0, RZ, P0 ;  /* 0x000000ff00047208 */ /* 0x000fe20000000000 */
[----:B------:R-:W1:Y:S01]  /*10040*/  LDSM.16.MT88.4 R56, [R171] ;  /* 0x00000000ab38783b */ /* 0x000e620000004200 */
[----:B------:R-:W-:-:S02]  /*10050*/  FSETP.NEU.FTZ.AND P0, PT, R107, -INF , PT ;  /* 0xff8000006b00780b */ /* 0x000fc40003f1d000 */
[----:B------:R-:W-:Y:S01]  /*10060*/  IADD3 R209, R209, -0x2, RZ ;  /* 0xfffffffed1d17810 */ /* 0x000fe20007ffe0ff */
[--C-:B------:R-:W-:Y:S01]  /*10070*/  FFMA.FTZ R0, R10, c[0x0][0x2d0], -R4.reuse ;  /* 0x0000b4000a007a23 */ /* 0x100fe20000010804 */
[----:B------:R-:W-:Y:S01]  /*10080*/  FSEL R3, R3, RZ, P0 ;  /* 0x000000ff03037208 */ /* 0x000fe20000000000 */
[----:B------:R-:W-:Y:S01]  /*10090*/  FFMA.FTZ R2, R16, c[0x0][0x2d0], -R4 ;  /* 0x0000b40010027a23 */ /* 0x000fe20000010804 */
[----:B------:R-:W-:Y:S01]  /*100a0*/  FSETP.NEU.FTZ.AND P0, PT, R106, -INF , PT ;  /* 0xff8000006a00780b */ /* 0x000fe20003f1d000 */
[----:B------:R4:W-:Y:S01]  /*100b0*/  MUFU.EX2 R111, R0 ;  /* 0x00000000006f7308 */ /* 0x0009e20000000800 */
[----:B------:R-:W5:Y:S01]  /*100c0*/  LDSM.16.MT88.4 R52, [R170] ;  /* 0x00000000aa34783b */ /* 0x000f620000004200 */
[--C-:B------:R-:W-:Y:S02]  /*100d0*/  FFMA.FTZ R5, R25, c[0x0][0x2d0], -R3.reuse ;  /* 0x0000b40019057a23 */ /* 0x100fe40000010803 */
[--C-:B------:R-:W-:Y:S01]  /*100e0*/  FFMA.FTZ R61, R61, c[0x0][0x2d0], -R3.reuse ;  /* 0x0000b4003d3d7a23 */ /* 0x100fe20000010803 */
[----:B------:R-:W-:Y:S01]  /*100f0*/  LDSM.16.MT88.4 R88, [R170+0xc00] ;  /* 0x000c0000aa58783b */ /* 0x000fe20000004200 */
[----:B------:R-:W-:-:S02]  /*10100*/  FFMA.FTZ R60, R60, c[0x0][0x2d0], -R3 ;  /* 0x0000b4003c3c7a23 */ /* 0x000fc40000010803 */
[----:B------:R3:W-:Y:S01]  /*10110*/  MUFU.EX2 R147, R2 ;  /* 0x0000000200937308 */ /* 0x0007e20000000800 */
[----:B------:R-:W1:Y:S01]  /*10120*/  LDSM.16.MT88.4 R76, [R171+0x400] ;  /* 0x00040000ab4c783b */ /* 0x000e620000004200 */
[--C-:B------:R-:W-:Y:S02]  /*10130*/  FFMA.FTZ R63, R45, c[0x0][0x2d0], -R4.reuse ;  /* 0x0000b4002d3f7a23 */ /* 0x100fe40000010804 */
[--C-:B------:R-:W-:Y:S01]  /*10140*/  FFMA.FTZ R62, R44, c[0x0][0x2d0], -R4.reuse ;  /* 0x0000b4002c3e7a23 */ /* 0x100fe20000010804 */
[----:B------:R-:W1:Y:S01]  /*10150*/  LDSM.16.MT88.4 R64, [R170+0x400] ;  /* 0x00040000aa40783b */ /* 0x000e620000004200 */
[----:B----4-:R-:W-:Y:S02]  /*10160*/  FFMA.FTZ R0, R11, c[0x0][0x2d0], -R4 ;  /* 0x0000b4000b007a23 */ /* 0x010fe40000010804 */
[----:B------:R4:W-:Y:S01]  /*10170*/  MUFU.EX2 R145, R5 ;  /* 0x0000000500917308 */ /* 0x0009e20000000800 */
[----:B------:R-:W1:Y:S04]  /*10180*/  LDSM.16.MT88.4 R80, [R170+0x1000] ;  /* 0x00100000aa50783b */ /* 0x000e680000004200 */
[----:B------:R-:W1:Y:S01]  /*10190*/  LDSM.16.MT88.4 R68, [R171+0xc00] ;  /* 0x000c0000ab44783b */ /* 0x000e620000004200 */
[----:B---3--:R-:W-:-:S02]  /*101a0*/  FMUL.FTZ R2, R106, c[0x0][0x2d0] ;  /* 0x0000b4006a027a20 */ /* 0x008fc40000410000 */
[----:B------:R3:W-:Y:S03]  /*101b0*/  MUFU.EX2 R110, R0 ;  /* 0x00000000006e7308 */ /* 0x0007e60000000800 */
[----:B------:R-:W-:Y:S02]  /*101c0*/  FSEL R2, R2, RZ, P0 ;  /* 0x000000ff02027208 */ /* 0x000fe40000000000 */
[----:B------:R-:W-:-:S03]  /*101d0*/  FSETP.NEU.FTZ.AND P0, PT, R6, -INF , PT ;  /* 0xff8000000600780b */ /* 0x000fc60003f1d000 */
[----:B------:R-:W-:Y:S01]  /*101e0*/  MUFU.EX2 R63, R63 ;  /* 0x0000003f003f7308 */ /* 0x000fe20000000800 */
[----:B----4-:R-:W-:Y:S02]  /*101f0*/  FFMA.FTZ R5, R32, c[0x0][0x2d0], -R2 ;  /* 0x0000b40020057a23 */ /* 0x010fe40000010802 */
[----:B---3--:R-:W-:-:S05]  /*10200*/  FFMA.FTZ R0, R12, c[0x0][0x2d0], -R4 ;  /* 0x0000b4000c007a23 */ /* 0x008fca0000010804 */
[----:B------:R3:W-:Y:S08]  /*10210*/  MUFU.EX2 R134, R5 ;  /* 0x0000000500867308 */ /* 0x0007f00000000800 */
[----:B------:R4:W-:Y:S01]  /*10220*/  MUFU.EX2 R117, R0 ;  /* 0x0000000000757308 */ /* 0x0009e20000000800 */
[----:B---3--:R-:W-:-:S07]  /*10230*/  FFMA.FTZ R5, R35, c[0x0][0x2d0], -R2 ;  /* 0x0000b40023057a23 */ /* 0x008fce0000010802 */
[----:B------:R-:W-:Y:S01]  /*10240*/  MUFU.EX2 R62, R62 ;  /* 0x0000003e003e7308 */ /* 0x000fe20000000800 */
[----:B----4-:R-:W-:-:S07]  /*10250*/  FFMA.FTZ R0, R13, c[0x0][0x2d0], -R4 ;  /* 0x0000b4000d007a23 */ /* 0x010fce0000010804 */
[----:B------:R-:W-:Y:S08]  /*10260*/  MUFU.EX2 R135, R5 ;  /* 0x0000000500877308 */ /* 0x000ff00000000800 */
[----:B------:R3:W-:Y:S02]  /*10270*/  MUFU.EX2 R132, R0 ;  /* 0x0000000000847308 */ /* 0x0007e40000000800 */
[----:B---3--:R-:W-:-:S06]  /*10280*/  FFMA.FTZ R0, R14, c[0x0][0x2d0], -R4 ;  /* 0x0000b4000e007a23 */ /* 0x008fcc0000010804 */
[----:B------:R3:W-:Y:S02]  /*10290*/  MUFU.EX2 R133, R0 ;  /* 0x0000000000857308 */ /* 0x0007e40000000800 */
[----:B---3--:R-:W-:-:S06]  /*102a0*/  FFMA.FTZ R0, R15, c[0x0][0x2d0], -R4 ;  /* 0x0000b4000f007a23 */ /* 0x008fcc0000010804 */
[----:B------:R3:W4:Y:S02]  /*102b0*/  MUFU.EX2 R144, R0 ;  /* 0x0000000000907308 */ /* 0x0007240000000800 */
[----:B---3--:R-:W-:Y:S01]  /*102c0*/  FFMA.FTZ R0, R19, c[0x0][0x2d0], -R4 ;  /* 0x0000b40013007a23 */ /* 0x008fe20000010804 */
[----:B----4-:R-:W-:-:S05]  /*102d0*/  F2FP.PACK_AB R12, R144, R133 ;  /* 0x00000085900c723e */ /* 0x010fca00000000ff */
[----:B------:R3:W4:Y:S02]  /*102e0*/  MUFU.EX2 R152, R0 ;  /* 0x0000000000987308 */ /* 0x0007240000000800 */
[----:B---3--:R-:W-:Y:S01]  /*102f0*/  FFMA.FTZ R0, R17, c[0x0][0x2d0], -R3 ;  /* 0x0000b40011007a23 */ /* 0x008fe20000010803 */
[----:B----4-:R-:W-:-:S05]  /*10300*/  F2FP.PACK_AB R14, R152, R147 ;  /* 0x00000093980e723e */ /* 0x010fca00000000ff */
[----:B------:R3:W-:Y:S02]  /*10310*/  MUFU.EX2 R102, R0 ;  /* 0x0000000000667308 */ /* 0x0007e40000000800 */
[----:B---3--:R-:W-:-:S06]  /*10320*/  FFMA.FTZ R0, R18, c[0x0][0x2d0], -R3 ;  /* 0x0000b40012007a23 */ /* 0x008fcc0000010803 */
[----:B------:R3:W4:Y:S02]  /*10330*/  MUFU.EX2 R101, R0 ;  /* 0x0000000000657308 */ /* 0x0007240000000800 */
[----:B---3--:R-:W-:Y:S01]  /*10340*/  FFMA.FTZ R0, R20, c[0x0][0x2d0], -R3 ;  /* 0x0000b40014007a23 */ /* 0x008fe20000010803 */
[----:B------:R-:W-:-:S05]  /*10350*/  F2FP.PACK_AB R20, R110, R111 ;  /* 0x0000006f6e14723e */ /* 0x000fca00000000ff */
[----:B------:R3:W-:Y:S02]  /*10360*/  MUFU.EX2 R103, R0 ;  /* 0x0000000000677308 */ /* 0x0007e40000000800 */
[----:B---3--:R-:W-:Y:S01]  /*10370*/  FFMA.FTZ R0, R21, c[0x0][0x2d0], -R3 ;  /* 0x0000b40015007a23 */ /* 0x008fe20000010803 */
[----:B----4-:R-:W-:-:S05]  /*10380*/  F2FP.PACK_AB R21, R101, R102 ;  /* 0x000000666515723e */ /* 0x010fca00000000ff */
[----:B------:R3:W4:Y:S02]  /*10390*/  MUFU.EX2 R118, R0 ;  /* 0x0000000000767308 */ /* 0x0007240000000800 */
[----:B---3--:R-:W-:Y:S01]  /*103a0*/  FFMA.FTZ R0, R22, c[0x0][0x2d0], -R3 ;  /* 0x0000b40016007a23 */ /* 0x008fe20000010803 */
[----:B------:R-:W-:-:S05]  /*103b0*/  F2FP.PACK_AB R22, R132, R117 ;  /* 0x000000758416723e */ /* 0x000fca00000000ff */
[----:B------:R3:W-:Y:S02]  /*103c0*/  MUFU.EX2 R119, R0 ;  /* 0x0000000000777308 */ /* 0x0007e40000000800 */
[----:B---3--:R-:W-:Y:S01]  /*103d0*/  FFMA.FTZ R0, R23, c[0x0][0x2d0], -R3 ;  /* 0x0000b40017007a23 */ /* 0x008fe20000010803 */
[----:B----4-:R-:W-:-:S05]  /*103e0*/  F2FP.PACK_AB R23, R118, R103 ;  /* 0x000000677617723e */ /* 0x010fca00000000ff */
[----:B------:R3:W4:Y:S02]  /*103f0*/  MUFU.EX2 R127, R0 ;  /* 0x00000000007f7308 */ /* 0x0007240000000800 */
[C---:B-1----:R-:W-:Y:S08]  /*10400*/  HMMA.16816.F32 R40, R20.reuse, R56, RZ ;  /* 0x000000381428723c */ /* 0x042ff000000018ff */
[----:B-----5:R-:W-:Y:S01]  /*10410*/  HMMA.16816.F32 R8, R20, R52, RZ ;  /* 0x000000341408723c */ /* 0x020fe200000018ff */
[----:B---3--:R-:W-:Y:S01]  /*10420*/  FFMA.FTZ R0, R27, c[0x0][0x2d0], -R3 ;  /* 0x0000b4001b007a23 */ /* 0x008fe20000010803 */
[----:B----4-:R-:W-:-:S03]  /*10430*/  F2FP.PACK_AB R13, R127, R119 ;  /* 0x000000777f0d723e */ /* 0x010fc600000000ff */
[----:B------:R1:W3:Y:S02]  /*10440*/  MUFU.EX2 R146, R0 ;  /* 0x0000000000927308 */ /* 0x0002e40000000800 */
[----:B-1----:R-:W-:Y:S01]  /*10450*/  FFMA.FTZ R0, R24, c[0x0][0x2d0], -R2 ;  /* 0x0000b40018007a23 */ /* 0x002fe20000010802 */
[----:B---3--:R-:W-:-:S05]  /*10460*/  F2FP.PACK_AB R15, R146, R145 ;  /* 0x00000091920f723e */ /* 0x008fca00000000ff */
[----:B------:R1:W-:Y:S03]  /*10470*/  MUFU.EX2 R96, R0 ;  /* 0x0000000000607308 */ /* 0x0003e60000000800 */
[C---:B------:R-:W-:Y:S01]  /*10480*/  HMMA.16816.F32 R148, R12.reuse, R76, R40 ;  /* 0x0000004c0c94723c */ /* 0x040fe20000001828 */
[----:B------:R-:W3:Y:S07]  /*10490*/  LDSM.16.MT88.4 R40, [R171+0x1000] ;  /* 0x00100000ab28783b */ /* 0x000eee0000004200 */
[----:B------:R-:W-:Y:S01]  /*104a0*/  HMMA.16816.F32 R140, R12, R64, R8 ;  /* 0x000000400c8c723c */ /* 0x000fe20000001808 */
[----:B-1----:R-:W-:-:S06]  /*104b0*/  FFMA.FTZ R0, R26, c[0x0][0x2d0], -R2 ;  /* 0x0000b4001a007a23 */ /* 0x002fcc0000010802 */
[----:B------:R-:W-:Y:S01]  /*104c0*/  F2FP.PACK_AB R10, R135, R134 ;  /* 0x00000086870a723e */ /* 0x000fe200000000ff */
[----:B------:R1:W4:Y:S02]  /*104d0*/  MUFU.EX2 R95, R0 ;  /* 0x00000000005f7308 */ /* 0x0003240000000800 */
[----:B-1----:R-:W-:Y:S01]  /*104e0*/  FFMA.FTZ R0, R28, c[0x0][0x2d0], -R2 ;  /* 0x0000b4001c007a23 */ /* 0x002fe20000010802 */
[----:B----4-:R-:W-:-:S05]  /*104f0*/  F2FP.PACK_AB R16, R95, R96 ;  /* 0x000000605f10723e */ /* 0x010fca00000000ff */
[----:B------:R1:W-:Y:S02]  /*10500*/  MUFU.EX2 R98, R0 ;  /* 0x0000000000627308 */ /* 0x0003e40000000800 */
[----:B-1----:R-:W-:-:S06]  /*10510*/  FFMA.FTZ R0, R29, c[0x0][0x2d0], -R2 ;  /* 0x0000b4001d007a23 */ /* 0x002fcc0000010802 */
[----:B------:R1:W4:Y:S02]  /*10520*/  MUFU.EX2 R100, R0 ;  /* 0x0000000000647308 */ /* 0x0003240000000800 */
[----:B-1----:R-:W-:Y:S01]  /*10530*/  FFMA.FTZ R0, R30, c[0x0][0x2d0], -R2 ;  /* 0x0000b4001e007a23 */ /* 0x002fe20000010802 */
[----:B----4-:R-:W-:-:S05]  /*10540*/  F2FP.PACK_AB R18, R100, R98 ;  /* 0x000000626412723e */ /* 0x010fca00000000ff */
[----:B------:R1:W-:Y:S02]  /*10550*/  MUFU.EX2 R109, R0 ;  /* 0x00000000006d7308 */ /* 0x0003e40000000800 */
[----:B-1----:R-:W-:-:S06]  /*10560*/  FFMA.FTZ R0, R31, c[0x0][0x2d0], -R2 ;  /* 0x0000b4001f007a23 */ /* 0x002fcc0000010802 */
[----:B------:R1:W4:Y:S02]  /*10570*/  MUFU.EX2 R116, R0 ;  /* 0x0000000000747308 */ /* 0x0003240000000800 */
[----:B-1----:R-:W-:Y:S01]  /*10580*/  FMUL.FTZ R0, R6, c[0x0][0x2d0] ;  /* 0x0000b40006007a20 */ /* 0x002fe20000410000 */
[----:B----4-:R-:W-:-:S04]  /*10590*/  F2FP.PACK_AB R8, R116, R109 ;  /* 0x0000006d7408723e */ /* 0x010fc800000000ff */
[----:B------:R-:W-:Y:S02]  /*105a0*/  FSEL R0, R0, RZ, P0 ;  /* 0x000000ff00007208 */ /* 0x000fe40000000000 */
[----:B--2---:R-:W-:-:S03]  /*105b0*/  ISETP.GE.AND P0, PT, R209, R192, PT ;  /* 0x000000c0d100720c */ /* 0x004fc60003f06270 */
[----:B------:R-:W-:-:S04]  /*105c0*/  FFMA.FTZ R5, R33, c[0x0][0x2d0], -R0 ;  /* 0x0000b40021057a23 */ /* 0x000fc80000010800 */
        /* <DEDUP_REMOVED lines=11> */
[C---:B------:R-:W-:Y:S07]  /*10680*/  HMMA.16816.F32 R28, R16.reuse, R56, RZ ;  /* 0x00000038101c723c */ /* 0x040fee00000018ff */
[--C-:B------:R-:W-:Y:S01]  /*10690*/  FFMA.FTZ R57, R51, c[0x0][0x2d0], -R3.reuse ;  /* 0x0000b40033397a23 */ /* 0x100fe20000010803 */
[----:B------:R-:W-:Y:S01]  /*106a0*/  HMMA.16816.F32 R24, R16, R88, RZ ;  /* 0x000000581018723c */ /* 0x000fe200000018ff */
[----:B------:R-:W-:-:S02]  /*106b0*/  FFMA.FTZ R56, R47, c[0x0][0x2d0], -R3 ;  /* 0x0000b4002f387a23 */ /* 0x000fc40000010803 */
[----:B------:R-:W-:Y:S02]  /*106c0*/  FADD.FTZ R3, R111, R110 ;  /* 0x0000006e6f037221 */ /* 0x000fe40000010000 */
[----:B-1----:R-:W-:Y:S01]  /*106d0*/  FFMA.FTZ R5, R39, c[0x0][0x2d0], -R0 ;  /* 0x0000b40027057a23 */ /* 0x002fe20000010800 */
[----:B------:R-:W-:Y:S01]  /*106e0*/  MUFU.EX2 R57, R57 ;  /* 0x0000003900397308 */ /* 0x000fe20000000800 */
[----:B------:R-:W-:Y:S01]  /*106f0*/  FADD.FTZ R3, R117, R3 ;  /* 0x0000000375037221 */ /* 0x000fe20000010000 */
[----:B------:R-:W-:Y:S03]  /*10700*/  HMMA.16816.F32 R36, R20, R88, RZ ;  /* 0x000000581424723c */ /* 0x000fe600000018ff */
[----:B------:R-:W-:-:S03]  /*10710*/  FADD.FTZ R3, R132, R3 ;  /* 0x0000000384037221 */ /* 0x000fc60000010000 */
[----:B------:R1:W2:Y:S01]  /*10720*/  MUFU.EX2 R125, R5 ;  /* 0x00000005007d7308 */ /* 0x0002a20000000800 */
[----:B------:R-:W-:Y:S01]  /*10730*/  FADD.FTZ R3, R133, R3 ;  /* 0x0000000385037221 */ /* 0x000fe20000010000 */
[----:B------:R-:W-:Y:S06]  /*10740*/  HMMA.16816.F32 R32, R16, R52, RZ ;  /* 0x000000341020723c */ /* 0x000fec00000018ff */
[----:B------:R-:W-:Y:S01]  /*10750*/  MUFU.EX2 R56, R56 ;  /* 0x0000003800387308 */ /* 0x000fe20000000800 */
[--C-:B------:R-:W-:Y:S02]  /*10760*/  FFMA.FTZ R53, R74, c[0x0][0x2d0], -R2.reuse ;  /* 0x0000b4004a357a23 */ /* 0x100fe40000010802 */
[----:B------:R-:W-:-:S02]  /*10770*/  FFMA.FTZ R52, R75, c[0x0][0x2d0], -R2 ;  /* 0x0000b4004b347a23 */ /* 0x000fc40000010802 */
[----:B-1----:R-:W-:Y:S01]  /*10780*/  FFMA.FTZ R5, R48, c[0x0][0x2d0], -R0 ;  /* 0x0000b40030057a23 */ /* 0x002fe20000010800 */
[----:B--2---:R-:W-:-:S04]  /*10790*/  F2FP.PACK_AB R9, R125, R99 ;  /* 0x000000637d09723e */ /* 0x004fc800000000ff */
[----:B------:R-:W-:Y:S01]  /*107a0*/  HMMA.16816.F32 R156, R12, R80, R36 ;  /* 0x000000500c9c723c */ /* 0x000fe20000001824 */
[----:B------:R-:W1:Y:S01]  /*107b0*/  LDSM.16.MT88.4 R36, [R170+0x1800] ;  /* 0x00180000aa24783b */ /* 0x000e620000004200 */
[----:B------:R2:W-:Y:S08]  /*107c0*/  MUFU.EX2 R124, R5 ;  /* 0x00000005007c7308 */ /* 0x0005f00000000800 */
[----:B------:R-:W-:Y:S01]  /*107d0*/  MUFU.EX2 R53, R53 ;  /* 0x0000003500357308 */ /* 0x000fe20000000800 */
[----:B--2---:R-:W-:-:S07]  /*107e0*/  FFMA.FTZ R5, R49, c[0x0][0x2d0], -R0 ;  /* 0x0000b40031057a23 */ /* 0x004fce0000010800 */
[----:B------:R-:W-:Y:S08]  /*107f0*/  MUFU.EX2 R52, R52 ;  /* 0x0000003400347308 */ /* 0x000ff00000000800 */
[----:B------:R-:W2:Y:S02]  /*10800*/  MUFU.EX2 R126, R5 ;  /* 0x00000005007e7308 */ /* 0x000ea40000000800 */
[----:B--2---:R-:W-:Y:S01]  /*10810*/  F2FP.PACK_AB R11, R126, R124 ;  /* 0x0000007c7e0b723e */ /* 0x004fe200000000ff */
[----:B------:R-:W-:-:S06]  /*10820*/  FADD.FTZ R5, R144, R3 ;  /* 0x0000000390057221 */ /* 0x000fcc0000010000 */
[----:B------:R-:W-:Y:S08]  /*10830*/  HMMA.16816.F32 R128, R8, R76, R28 ;  /* 0x0000004c0880723c */ /* 0x000ff0000000181c */
[----:B------:R-:W-:Y:S08]  /*10840*/  HMMA.16816.F32 R28, R20, R68, RZ ;  /* 0x00000044141c723c */ /* 0x000ff000000018ff */
[C---:B------:R-:W-:Y:S08]  /*10850*/  HMMA.16816.F32 R120, R8.reuse, R80, R24 ;  /* 0x000000500878723c */ /* 0x040ff00000001818 */
[----:B------:R-:W-:Y:S07]  /*10860*/  HMMA.16816.F32 R136, R8, R64, R32 ;  /* 0x000000400888723c */ /* 0x000fee0000001820 */
[--C-:B------:R-:W-:Y:S01]  /*10870*/  FFMA.FTZ R65, R50, c[0x0][0x2d0], -R4.reuse ;  /* 0x0000b40032417a23 */ /* 0x100fe20000010804 */
[----:B---3--:R-:W-:Y:S01]  /*10880*/  HMMA.16816.F32 R188, R12, R40, R28 ;  /* 0x000000280cbc723c */ /* 0x008fe2000000181c */
[----:B------:R-:W2:Y:S01]  /*10890*/  LDSM.16.MT88.4 R28, [R170+0x1c00] ;  /* 0x001c0000aa1c783b */ /* 0x000ea20000004200 */
[----:B------:R-:W-:-:S02]  /*108a0*/  FFMA.FTZ R64, R46, c[0x0][0x2d0], -R4 ;  /* 0x0000b4002e407a23 */ /* 0x000fc40000010804 */
[----:B------:R-:W-:-:S04]  /*108b0*/  FADD.FTZ R4, R93, R92 ;  /* 0x0000005c5d047221 */ /* 0x000fc80000010000 */
[----:B------:R-:W-:Y:S01]  /*108c0*/  HMMA.16816.F32 R24, R16, R68, RZ ;  /* 0x000000441018723c */ /* 0x000fe200000018ff */
[----:B------:R-:W-:-:S06]  /*108d0*/  FADD.FTZ R4, R94, R4 ;  /* 0x000000045e047221 */ /* 0x000fcc0000010000 */
[--C-:B------:R-:W-:Y:S01]  /*108e0*/  FFMA.FTZ R68, R86, c[0x0][0x2d0], -R0.reuse ;  /* 0x0000b40056447a23 */ /* 0x100fe20000010800 */
[----:B-1----:R-:W-:Y:S01]  /*108f0*/  HMMA.16816.F32 R32, R20, R36, RZ ;  /* 0x000000241420723c */ /* 0x002fe200000018ff */
[----:B------:R-:W-:Y:S11]  /*10900*/  FFMA.FTZ R69, R87, c[0x0][0x2d0], -R0 ;  /* 0x0000b40057457a23 */ /* 0x000ff60000010800 */
[----:B------:R-:W-:Y:S04]  /*10910*/  @!UPT UIADD3 URZ, URZ, URZ, URZ ;  /* 0x0000003f3f3ff290 */ /* 0x000fe8000fffe03f */
[----:B------:R-:W-:Y:S07]  /*10920*/  HMMA.16816.F32 R184, R8, R40, R24 ;  /* 0x0000002808b8723c */ /* 0x000fee0000001818 */
[--C-:B------:R-:W-:Y:S01]  /*10930*/  FFMA.FTZ R41, R72, c[0x0][0x2d0], -R2.reuse ;  /* 0x0000b40048297a23 */ /* 0x100fe20000010802 */
[----:B------:R-:W-:Y:S01]  /*10940*/  HMMA.16816.F32 R24, R16, R36, RZ ;  /* 0x000000241018723c */ /* 0x000fe200000018ff */
[----:B------:R-:W-:Y:S01]  /*10950*/  FFMA.FTZ R40, R73, c[0x0][0x2d0], -R2 ;  /* 0x0000b40049287a23 */ /* 0x000fe20000010802 */
[----:B------:R-:W-:Y:S01]  /*10960*/  MUFU.EX2 R37, R65 ;  /* 0x0000004100257308 */ /* 0x000fe20000000800 */
[----:B------:R-:W-:-:S02]  /*10970*/  FFMA.FTZ R72, R84, c[0x0][0x2d0], -R0 ;  /* 0x0000b40054487a23 */ /* 0x000fc40000010800 */
[----:B------:R-:W-:Y:S02]  /*10980*/  FFMA.FTZ R73, R85, c[0x0][0x2d0], -R0 ;  /* 0x0000b40055497a23 */ /* 0x000fe40000010800 */
[----:B------:R-:W-:Y:S01]  /*10990*/  FADD.FTZ R0, R96, R95 ;  /* 0x0000005f60007221 */ /* 0x000fe20000010000 */
[----:B--2---:R-:W-:Y:S01]  /*109a0*/  HMMA.16816.F32 R176, R12, R28, R32 ;  /* 0x0000001c0cb0723c */ /* 0x004fe20000001820 */
[----:B------:R-:W1:Y:S01]  /*109b0*/  LDSM.16.MT88.4 R32, [R171+0x1800] ;  /* 0x00180000ab20783b */ /* 0x000e620000004200 */
[----:B------:R-:W-:Y:S01]  /*109c0*/  FADD.FTZ R2, R102, R101 ;  /* 0x0000006566027221 */ /* 0x000fe20000010000 */
[----:B------:R-:W2:Y:S01]  /*109d0*/  MUFU.EX2 R36, R64 ;  /* 0x0000004000247308 */ /* 0x000ea20000000800 */
[----:B------:R-:W-:Y:S01]  /*109e0*/  FADD.FTZ R0, R98, R0 ;  /* 0x0000000062007221 */ /* 0x000fe20000010000 */
[----:B------:R-:W-:Y:S01]  /*109f0*/  F2FP.PACK_AB R102, R62, R63 ;  /* 0x0000003f3e66723e */ /* 0x000fe200000000ff */
[----:B------:R-:W-:Y:S01]  /*10a00*/  FADD.FTZ R2, R103, R2 ;  /* 0x0000000267027221 */ /* 0x000fe20000010000 */
[----:B------:R-:W-:Y:S01]  /*10a10*/  F2FP.PACK_AB R103, R56, R57 ;  /* 0x000000393867723e */ /* 0x000fe200000000ff */
[----:B------:R-:W-:Y:S01]  /*10a20*/  FADD.FTZ R0, R100, R0 ;  /* 0x0000000064007221 */ /* 0x000fe20000010000 */
[----:B------:R-:W-:Y:S01]  /*10a30*/  HMMA.16816.F32 R84, R16, R54, RZ ;  /* 0x000000361054723c */ /* 0x000fe200000018ff */
[----:B------:R-:W-:Y:S01]  /*10a40*/  FADD.FTZ R2, R118, R2 ;  /* 0x0000000276027221 */ /* 0x000fe20000010000 */
[----:B------:R-:W-:Y:S01]  /*10a50*/  MUFU.EX2 R41, R41 ;  /* 0x0000002900297308 */ /* 0x000fe20000000800 */
[----:B------:R-:W-:Y:S01]  /*10a60*/  FADD.FTZ R0, R109, R0 ;  /* 0x000000006d007221 */ /* 0x000fe20000010000 */
[----:B------:R-:W-:Y:S01]  /*10a70*/  F2FP.PACK_AB R96, R52, R53 ;  /* 0x000000353460723e */ /* 0x000fe200000000ff */
[----:B------:R-:W-:-:S02]  /*10a80*/  FADD.FTZ R2, R119, R2 ;  /* 0x0000000277027221 */ /* 0x000fc40000010000 */
[----:B------:R-:W-:Y:S01]  /*10a90*/  FADD.FTZ R3, R116, R0 ;  /* 0x0000000074037221 */ /* 0x000fe20000010000 */
[----:B------:R-:W-:Y:S01]  /*10aa0*/  HMMA.16816.F32 R180, R8, R28, R24 ;  /* 0x0000001c08b4723c */ /* 0x000fe20000001818 */
[----:B------:R-:W3:Y:S01]  /*10ab0*/  LDSM.16.MT88.4 R24, [R171+0x1c00] ;  /* 0x001c0000ab18783b */ /* 0x000ee20000004200 */
[----:B------:R-:W-:Y:S01]  /*10ac0*/  FADD.FTZ R0, R147, R5 ;  /* 0x0000000593007221 */ /* 0x000fe20000010000 */
[----:B--2---:R-:W-:Y:S01]  /*10ad0*/  F2FP.PACK_AB R100, R36, R37 ;  /* 0x000000252464723e */ /* 0x004fe200000000ff */
[----:B------:R-:W-:Y:S01]  /*10ae0*/  FADD.FTZ R5, R134, R3 ;  /* 0x0000000386057221 */ /* 0x000fe20000010000 */
[----:B------:R-:W-:Y:S01]  /*10af0*/  LDSM.16.MT88.4 R116, [R170+0x1400] ;  /* 0x00140000aa74783b */ /* 0x000fe20000004200 */
[----:B------:R-:W-:Y:S01]  /*10b00*/  FADD.FTZ R0, R152, R0 ;  /* 0x0000000098007221 */ /* 0x000fe20000010000 */
[----:B------:R-:W2:Y:S01]  /*10b10*/  MUFU.EX2 R29, R40 ;  /* 0x00000028001d7308 */ /* 0x000ea20000000800 */
[----:B------:R-:W-:Y:S02]  /*10b20*/  FADD.FTZ R28, R97, R4 ;  /* 0x00000004611c7221 */ /* 0x000fe40000010000 */
[----:B------:R-:W-:-:S02]  /*10b30*/  FADD.FTZ R0, R37, R0 ;  /* 0x0000000025007221 */ /* 0x000fc40000010000 */
[----:B------:R-:W-:Y:S02]  /*10b40*/  FADD.FTZ R4, R127, R2 ;  /* 0x000000027f047221 */ /* 0x000fe40000010000 */
[----:B------:R-:W-:Y:S02]  /*10b50*/  FADD.FTZ R2, R99, R28 ;  /* 0x0000001c63027221 */ /* 0x000fe40000010000 */
[----:B------:R-:W-:Y:S01]  /*10b60*/  FADD.FTZ R0, R36, R0 ;  /* 0x0000000024007221 */ /* 0x000fe20000010000 */
[----:B------:R-:W-:Y:S01]  /*10b70*/  HMMA.16816.F32 R84, R8, R66, R84 ;  /* 0x000000420854723c */ /* 0x000fe20000001854 */
[----:B------:R-:W-:Y:S01]  /*10b80*/  FADD.FTZ R2, R125, R2 ;  /* 0x000000027d027221 */ /* 0x000fe20000010000 */
[----:B------:R-:W-:Y:S01]  /*10b90*/  MUFU.EX2 R28, R68 ;  /* 0x00000044001c7308 */ /* 0x000fe20000000800 */
[----:B------:R-:W-:Y:S02]  /*10ba0*/  FADD.FTZ R4, R145, R4 ;  /* 0x0000000491047221 */ /* 0x000fe40000010000 */
[----:B------:R-:W-:Y:S01]  /*10bb0*/  FADD.FTZ R0, R63, R0 ;  /* 0x000000003f007221 */ /* 0x000fe20000010000 */
[----:B--2---:R-:W-:Y:S01]  /*10bc0*/  F2FP.PACK_AB R98, R29, R41 ;  /* 0x000000291d62723e */ /* 0x004fe200000000ff */
[----:B------:R-:W-:Y:S01]  /*10bd0*/  FADD.FTZ R3, R124, R2 ;  /* 0x000000027c037221 */ /* 0x000fe20000010000 */
[----:B-1----:R-:W-:Y:S01]  /*10be0*/  HMMA.16816.F32 R48, R20, R32, RZ ;  /* 0x000000201430723c */ /* 0x002fe200000018ff */
[----:B------:R-:W-:-:S02]  /*10bf0*/  FADD.FTZ R2, R146, R4 ;  /* 0x0000000492027221 */ /* 0x000fc40000010000 */
[----:B------:R-:W-:Y:S01]  /*10c00*/  FADD.FTZ R214, R62, R0 ;  /* 0x000000003ed67221 */ /* 0x000fe20000010000 */
[----:B------:R-:W-:Y:S01]  /*10c10*/  MUFU.EX2 R4, R73 ;  /* 0x0000004900047308 */ /* 0x000fe20000000800 */
[----:B------:R-:W-:Y:S02]  /*10c20*/  FADD.FTZ R5, R135, R5 ;  /* 0x0000000587057221 */ /* 0x000fe40000010000 */
[----:B------:R-:W-:Y:S01]  /*10c30*/  FADD.FTZ R3, R126, R3 ;  /* 0x000000037e037221 */ /* 0x000fe20000010000 */
[----:B------:R-:W-:Y:S01]  /*10c40*/  HMMA.16816.F32 R44, R16, R32, RZ ;  /* 0x00000020102c723c */ /* 0x000fe200000018ff */
[----:B------:R-:W1:Y:S01]  /*10c50*/  LDSM.16.MT88.4 R132, [R170+0x800] ;  /* 0x00080000aa84783b */ /* 0x000e620000004200 */
[----:B------:R-:W-:Y:S02]  /*10c60*/  FADD.FTZ R0, R53, R5 ;  /* 0x0000000535007221 */ /* 0x000fe40000010000 */
[----:B------:R-:W2:Y:S01]  /*10c70*/  MUFU.EX2 R33, R61 ;  /* 0x0000003d00217308 */ /* 0x000ea20000000800 */
[----:B------:R-:W4:Y:S01]  /*10c80*/  LDSM.16.MT88.4 R124, [R171+0x800] ;  /* 0x00080000ab7c783b */ /* 0x000f220000004200 */
[----:B------:R-:W-:-:S04]  /*10c90*/  FADD.FTZ R0, R52, R0 ;  /* 0x0000000034007221 */ /* 0x000fc80000010000 */
[----:B------:R-:W-:Y:S02]  /*10ca0*/  FADD.FTZ R0, R41, R0 ;  /* 0x0000000029007221 */ /* 0x000fe40000010000 */
[----:B------:R-:W5:Y:S02]  /*10cb0*/  MUFU.EX2 R32, R60 ;  /* 0x0000003c00207308 */ /* 0x000f640000000800 */
[----:B------:R-:W-:Y:S02]  /*10cc0*/  FADD.FTZ R223, R29, R0 ;  /* 0x000000001ddf7221 */ /* 0x000fe40000010000 */
[----:B---3--:R-:W-:Y:S01]  /*10cd0*/  HMMA.16816.F32 R92, R12, R24, R48 ;  /* 0x000000180c5c723c */ /* 0x008fe20000001830 */
[----:B--2---:R-:W-:-:S07]  /*10ce0*/  FADD.FTZ R2, R33, R2 ;  /* 0x0000000221027221 */ /* 0x004fce0000010000 */
[----:B------:R-:W-:Y:S01]  /*10cf0*/  HMMA.16816.F32 R172, R8, R24, R44 ;  /* 0x0000001808ac723c */ /* 0x000fe2000000182c */
[----:B------:R-:W2:Y:S01]  /*10d00*/  MUFU.EX2 R24, R72 ;  /* 0x0000004800187308 */ /* 0x000ea20000000800 */
[C---:B-----5:R-:W-:Y:S01]  /*10d10*/  F2FP.PACK_AB R101, R32.reuse, R33 ;  /* 0x000000212065723e */ /* 0x060fe200000000ff */
[----:B------:R-:W-:-:S05]  /*10d20*/  FADD.FTZ R2, R32, R2 ;  /* 0x0000000220027221 */ /* 0x000fca0000010000 */
[----:B------:R-:W-:Y:S01]  /*10d30*/  HMMA.16816.F32 R60, R16, R90, RZ ;  /* 0x0000005a103c723c */ /* 0x000fe200000018ff */
[----:B------:R-:W3:Y:S01]  /*10d40*/  MUFU.EX2 R25, R69 ;  /* 0x0000004500197308 */ /* 0x000ee20000000800 */
[----:B------:R-:W-:-:S04]  /*10d50*/  FADD.FTZ R2, R57, R2 ;  /* 0x0000000239027221 */ /* 0x000fc80000010000 */
[----:B------:R-:W-:Y:S02]  /*10d60*/  FADD.FTZ R213, R56, R2 ;  /* 0x0000000238d57221 */ /* 0x000fe40000010000 */
[----:B------:R-:W-:Y:S01]  /*10d70*/  HMMA.16816.F32 R48, R16, R70, RZ ;  /* 0x000000461030723c */ /* 0x000fe200000018ff */
[----:B--2---:R-:W-:Y:S01]  /*10d80*/  F2FP.PACK_AB R99, R4, R24 ;  /* 0x000000180463723e */ /* 0x004fe200000000ff */
[----:B------:R-:W-:-:S06]  /*10d90*/  FADD.FTZ R2, R28, R3 ;  /* 0x000000031c027221 */ /* 0x000fcc0000010000 */
[----:B------:R-:W-:Y:S01]  /*10da0*/  HMMA.16816.F32 R72, R16, R58, RZ ;  /* 0x0000003a1048723c */ /* 0x000fe200000018ff */
[C---:B---3--:R-:W-:Y:S01]  /*10db0*/  F2FP.PACK_AB R97, R25.reuse, R28 ;  /* 0x0000001c1961723e */ /* 0x048fe200000000ff */
[----:B------:R-:W-:-:S04]  /*10dc0*/  FADD.FTZ R2, R25, R2 ;  /* 0x0000000219027221 */ /* 0x000fc80000010000 */
[----:B------:R-:W-:Y:S02]  /*10dd0*/  FADD.FTZ R0, R24, R2 ;  /* 0x0000000218007221 */ /* 0x000fe40000010000 */
[----:B------:R-:W-:Y:S02]  /*10de0*/  HMMA.16816.F32 R44, R16, R38, RZ ;  /* 0x00000026102c723c */ /* 0x000fe400000018ff */
[----:B------:R-:W-:-:S06]  /*10df0*/  FADD.FTZ R224, R4, R0 ;  /* 0x0000000004e07221 */ /* 0x000fcc0000010000 */
[----:B------:R-:W-:Y:S08]  /*10e00*/  HMMA.16816.F32 R16, R16, R34, RZ ;  /* 0x000000221010723c */ /* 0x000ff000000018ff */
[C---:B------:R-:W-:Y:S08]  /*10e10*/  HMMA.16816.F32 R72, R8.reuse, R78, R72 ;  /* 0x0000004e0848723c */ /* 0x040ff00000001848 */
[C---:B------:R-:W-:Y:S08]  /*10e20*/  HMMA.16816.F32 R60, R8.reuse, R82, R60 ;  /* 0x00000052083c723c */ /* 0x040ff0000000183c */
[C---:B------:R-:W-:Y:S08]  /*10e30*/  HMMA.16816.F32 R48, R8.reuse, R42, R48 ;  /* 0x0000002a0830723c */ /* 0x040ff00000001830 */
[C---:B------:R-:W-:Y:S08]  /*10e40*/  HMMA.16816.F32 R44, R8.reuse, R30, R44 ;  /* 0x0000001e082c723c */ /* 0x040ff0000000182c */
[----:B------:R-:W-:Y:S08]  /*10e50*/  HMMA.16816.F32 R16, R8, R26, R16 ;  /* 0x0000001a0810723c */ /* 0x000ff00000001810 */
[C---:B------:R-:W-:Y:S08]  /*10e60*/  HMMA.16816.F32 R8, R20.reuse, R54, RZ ;  /* 0x000000361408723c */ /* 0x040ff000000018ff */
[----:B------:R-:W-:Y:S08]  /*10e70*/  HMMA.16816.F32 R36, R20, R38, RZ ;  /* 0x000000261424723c */ /* 0x000ff000000018ff */
[----:B-1----:R-:W-:Y:S08]  /*10e80*/  HMMA.16816.F32 R140, R100, R132, R140 ;  /* 0x00000084648c723c */ /* 0x002ff0000000188c */
[----:B------:R-:W-:Y:S01]  /*10e90*/  HMMA.16816.F32 R144, R12, R66, R8 ;  /* 0x000000420c90723c */ /* 0x000fe20000001808 */
[----:B------:R-:W1:Y:S07]  /*10ea0*/  LDSM.16.MT88.4 R64, [R171+0x1400] ;  /* 0x00140000ab40783b */ /* 0x000e6e0000004200 */
[----:B------:R-:W-:Y:S08]  /*10eb0*/  HMMA.16816.F32 R8, R20, R58, RZ ;  /* 0x0000003a1408723c */ /* 0x000ff000000018ff */
[----:B------:R-:W-:Y:S08]  /*10ec0*/  HMMA.16816.F32 R36, R12, R30, R36 ;  /* 0x0000001e0c24723c */ /* 0x000ff00000001824 */
[----:B------:R-:W-:Y:S08]  /*10ed0*/  HMMA.16816.F32 R136, R96, R132, R136 ;  /* 0x000000846088723c */ /* 0x000ff00000001888 */
[----:B------:R-:W-:Y:S08]  /*10ee0*/  HMMA.16816.F32 R152, R12, R78, R8 ;  /* 0x0000004e0c98723c */ /* 0x000ff00000001808 */
[----:B------:R-:W-:Y:S08]  /*10ef0*/  HMMA.16816.F32 R8, R20, R90, RZ ;  /* 0x0000005a1408723c */ /* 0x000ff000000018ff */
[C---:B------:R-:W-:Y:S08]  /*10f00*/  HMMA.16816.F32 R144, R100.reuse, R134, R144 ;  /* 0x000000866490723c */ /* 0x040ff00000001890 */
[----:B----4-:R-:W-:Y:S08]  /*10f10*/  HMMA.16816.F32 R148, R100, R124, R148 ;  /* 0x0000007c6494723c */ /* 0x010ff00000001894 */
[----:B------:R-:W-:Y:S01]  /*10f20*/  HMMA.16816.F32 R160, R12, R82, R8 ;  /* 0x000000520ca0723c */ /* 0x000fe20000001808 */
[----:B------:R-:W2:Y:S07]  /*10f30*/  LDSM.16.MT88.4 R80, [R170+0x2000] ;  /* 0x00200000aa50783b */ /* 0x000eae0000004200 */
[C---:B------:R-:W-:Y:S08]  /*10f40*/  HMMA.16816.F32 R8, R20.reuse, R70, RZ ;  /* 0x000000461408723c */ /* 0x040ff000000018ff */
[----:B------:R-:W-:Y:S08]  /*10f50*/  HMMA.16816.F32 R20, R20, R34, RZ ;  /* 0x000000221414723c */ /* 0x000ff000000018ff */
[----:B------:R-:W-:Y:S08]  /*10f60*/  HMMA.16816.F32 R128, R96, R124, R128 ;  /* 0x0000007c6080723c */ /* 0x000ff00000001880 */
[C---:B------:R-:W-:Y:S08]  /*10f70*/  HMMA.16816.F32 R8, R12.reuse, R42, R8 ;  /* 0x0000002a0c08723c */ /* 0x040ff00000001808 */
[----:B------:R-:W-:Y:S08]  /*10f80*/  HMMA.16816.F32 R20, R12, R26, R20 ;  /* 0x0000001a0c14723c */ /* 0x000ff00000001814 */
[C---:B------:R-:W-:Y:S08]  /*10f90*/  HMMA.16816.F32 R152, R100.reuse, R126, R152 ;  /* 0x0000007e6498723c */ /* 0x040ff00000001898 */
[C---:B-1----:R-:W-:Y:S01]  /*10fa0*/  HMMA.16816.F32 R68, R100.reuse, R66, R8 ;  /* 0x000000426444723c */ /* 0x042fe20000001808 */
[----:B------:R-:W1:Y:S07]  /*10fb0*/  LDSM.16.MT88.4 R8, [R171+0x2000] ;  /* 0x00200000ab08783b */ /* 0x000e6e0000004200 */
[-C--:B------:R-:W-:Y:S08]  /*10fc0*/  HMMA.16816.F32 R156, R100, R116.reuse, R156 ;  /* 0x00000074649c723c */ /* 0x080ff0000000189c */
[----:B------:R-:W-:Y:S08]  /*10fd0*/  HMMA.16816.F32 R120, R96, R116, R120 ;  /* 0x000000746078723c */ /* 0x000ff00000001878 */
[----:B------:R-:W-:Y:S08]  /*10fe0*/  HMMA.16816.F32 R160, R100, R118, R160 ;  /* 0x0000007664a0723c */ /* 0x000ff000000018a0 */
[C---:B------:R-:W-:Y:S08]  /*10ff0*/  HMMA.16816.F32 R132, R96.reuse, R134, R84 ;  /* 0x000000866084723c */ /* 0x040ff00000001854 */
[C---:B------:R-:W-:Y:S08]  /*11000*/  HMMA.16816.F32 R124, R96.reuse, R126, R72 ;  /* 0x0000007e607c723c */ /* 0x040ff00000001848 */
[----:B------:R-:W-:Y:S08]  /*11010*/  HMMA.16816.F32 R116, R96, R118, R60 ;  /* 0x000000766074723c */ /* 0x000ff0000000183c */
[-C--:B------:R-:W-:Y:S08]  /*11020*/  HMMA.16816.F32 R56, R100, R64.reuse, R188 ;  /* 0x000000406438723c */ /* 0x080ff000000018bc */
[----:B------:R-:W-:Y:S08]  /*11030*/  HMMA.16816.F32 R60, R96, R64, R184 ;  /* 0x00000040603c723c */ /* 0x000ff000000018b8 */
[C---:B--2---:R-:W-:Y:S08]  /*11040*/  HMMA.16816.F32 R72, R100.reuse, R80, R176 ;  /* 0x000000506448723c */ /* 0x044ff000000018b0 */
[C---:B-1----:R-:W-:Y:S08]  /*11050*/  HMMA.16816.F32 R88, R100.reuse, R8, R92 ;  /* 0x000000086458723c */ /* 0x042ff0000000185c */
[----:B------:R-:W-:Y:S08]  /*11060*/  HMMA.16816.F32 R84, R100, R82, R36 ;  /* 0x000000526454723c */ /* 0x000ff00000001824 */
[C---:B------:R-:W-:Y:S08]  /*11070*/  HMMA.16816.F32 R76, R96.reuse, R80, R180 ;  /* 0x00000050604c723c */ /* 0x040ff000000018b4 */
[C---:B------:R-:W-:Y:S08]  /*11080*/  HMMA.16816.F32 R64, R96.reuse, R66, R48 ;  /* 0x000000426040723c */ /* 0x040ff00000001830 */
[C---:B------:R-:W-:Y:S08]  /*11090*/  HMMA.16816.F32 R80, R96.reuse, R82, R44 ;  /* 0x000000526050723c */ /* 0x040ff0000000182c */
[----:B------:R-:W-:Y:S08]  /*110a0*/  HMMA.16816.F32 R92, R96, R8, R172 ;  /* 0x00000008605c723c */ /* 0x000ff000000018ac */
[-C--:B------:R-:W-:Y:S08]  /*110b0*/  HMMA.16816.F32 R100, R100, R10.reuse, R20 ;  /* 0x0000000a6464723c */ /* 0x080ff00000001814 */
[----:B------:R-:W-:Y:S01]  /*110c0*/  HMMA.16816.F32 R96, R96, R10, R16 ;  /* 0x0000000a6060723c */ /* 0x000fe20000001810 */
[----:B------:R-:W-:Y:S07]  /*110d0*/  @!UPT UIADD3 URZ, URZ, URZ, URZ ;  /* 0x0000003f3f3ff290 */ /* 0x000fee000fffe03f */
[----:B------:R-:W-:Y:S11]  /*110e0*/  @!P0 BRA `(.L_x_307) ;  /* 0x00002ae000008947 */ /* 0x000ff60003800000 */
.L_x_319:
[----:B------:R-:W2:Y:S01]  /*110f0*/  LDL.64 R8, [R1+0x18] ;  /* 0x0000180001087983 */ /* 0x000ea20000100a00 */
[----:B------:R-:W-:Y:S04]  /*11100*/  DEPBAR.LE SB0, 0x0 ;  /* 0x000080000000791a */ /* 0x000fe80000000000 */
[----:B------:R-:W3:Y:S01]  /*11110*/  LDL R5, [R1+0x28] ;  /* 0x0000280001057983 */ /* 0x000ee20000100800 */
[----:B------:R-:W-:Y:S01]  /*11120*/  WARPSYNC 0xffffffff ;  /* 0xffffffff00007948 */ /* 0x000fe20003800000 */
[----:B------:R-:W-:Y:S01]  /*11130*/  SHF.R.S32.HI R0, RZ, 0x1f, R210 ;  /* 0x0000001fff007819 */ /* 0x000fe200000114d2 */
[----:B------:R-:W-:Y:S01]  /*11140*/  IMAD.WIDE.U32 R2, R210, c[0x0][0x208], RZ ;  /* 0x00008200d2027a25 */ /* 0x000fe200078e00ff */
[----:B------:R-:W-:Y:S01]  /*11150*/  BAR.SYNC.DEFER_BLOCKING 0x0 ;  /* 0x0000000000007b1d */ /* 0x000fe20000010000 */
[----:B------:R-:W-:Y:S02]  /*11160*/  SHF.R.S32.HI R4, RZ, 0x1f, R208 ;  /* 0x0000001fff047819 */ /* 0x000fe400000114d0 */
[----:B------:R-:W-:Y:S01]  /*11170*/  IMAD R0, R0, c[0x0][0x208], RZ ;  /* 0x0000820000007a24 */ /* 0x000fe200078e02ff */
[----:B------:R-:W-:Y:S01]  /*11180*/  ISETP.GE.AND P2, PT, R227, c[0x0][0x1d4], PT ;  /* 0x00007500e3007a0c */ /* 0x000fe20003f46270 */
[----:B------:R-:W-:Y:S01]  /*11190*/  IMAD.MOV.U32 R109, RZ, RZ, R108 ;  /* 0x000000ffff6d7224 */ /* 0x000fe200078e006c */
[----:B------:R-:W-:Y:S01]  /*111a0*/  MOV R110, R107 ;  /* 0x0000006b006e7202 */ /* 0x000fe20000000f00 */
[----:B------:R-:W-:Y:S01]  /*111b0*/  IMAD R0, R210, c[0x0][0x20c], R0 ;  /* 0x00008300d2007a24 */ /* 0x000fe200078e0200 */
[----:B------:R-:W-:Y:S01]  /*111c0*/  MOV R111, R106 ;  /* 0x0000006a006f7202 */ /* 0x000fe20000000f00 */
[----:B------:R-:W-:Y:S02]  /*111d0*/  IMAD R4, R4, c[0x0][0x218], RZ ;  /* 0x0000860004047a24 */ /* 0x000fe400078e02ff */
[----:B------:R-:W-:Y:S02]  /*111e0*/  IMAD.IADD R3, R3, 0x1, R0 ;  /* 0x0000000103037824 */ /* 0x000fe400078e0200 */
[C---:B------:R-:W-:Y:S02]  /*111f0*/  IMAD R4, R208.reuse, c[0x0][0x21c], R4 ;  /* 0x00008700d0047a24 */ /* 0x040fe400078e0204 */
[----:B------:R-:W-:Y:S01]  /*11200*/  IMAD.WIDE.U32 R2, R208, c[0x0][0x218], R2 ;  /* 0x00008600d0027a25 */ /* 0x000fe200078e0002 */
[----:B------:R1:W4:Y:S04]  /*11210*/  LDSM.16.M88.4 R52, [R196] ;  /* 0x00000000c434783b */ /* 0x0003280000000200 */
[----:B------:R1:W1:Y:S04]  /*11220*/  LDSM.16.M88.4 R48, [R196+0x1000] ;  /* 0x00100000c430783b */ /* 0x0002680000000200 */
[----:B------:R1:W1:Y:S04]  /*11230*/  LDSM.16.M88.4 R20, [R169] ;  /* 0x00000000a914783b */ /* 0x0002680000000200 */
[----:B------:R1:W1:Y:S04]  /*11240*/  LDSM.16.M88.4 R36, [R169+0x400] ;  /* 0x00040000a924783b */ /* 0x0002680000000200 */
[----:B------:R1:W1:Y:S04]  /*11250*/  LDSM.16.M88.4 R172, [R169+0x800] ;  /* 0x00080000a9ac783b */ /* 0x0002680000000200 */
[----:B------:R1:W1:Y:S04]  /*11260*/  LDSM.16.M88.4 R176, [R197] ;  /* 0x00000000c5b0783b */ /* 0x0002680000000200 */
[----:B------:R1:W1:Y:S04]  /*11270*/  LDSM.16.M88.4 R184, [R197+0x1000] ;  /* 0x00100000c5b8783b */ /* 0x0002680000000200 */
[----:B------:R1:W1:Y:S04]  /*11280*/  LDSM.16.M88.4 R180, [R198] ;  /* 0x00000000c6b4783b */ /* 0x0002680000000200 */
[----:B------:R1:W1:Y:S04]  /*11290*/  LDSM.16.M88.4 R188, [R206] ;  /* 0x00000000cebc783b */ /* 0x0002680000000200 */
[----:B------:R1:W1:Y:S01]  /*112a0*/  LDSM.16.M88.4 R192, [R205] ;  /* 0x00000000cdc0783b */ /* 0x0002620000000200 */
[----:B--2---:R-:W-:Y:S04]  /*112b0*/  IADD3 R0, P0, R8, R2, RZ ;  /* 0x0000000208007210 */ /* 0x004fe80007f1e0ff */
[----:B---3--:R-:W-:Y:S02]  /*112c0*/  IADD3.X R2, R5, R3, R4, P0, !PT ;  /* 0x0000000305027210 */ /* 0x008fe400007fe404 */
[C---:B------:R-:W-:Y:S04]  /*112d0*/  LEA R9, P0, R0.reuse, c[0x0][0x1f8], 0x1 ;  /* 0x00007e0000097a11 */ /* 0x040fe800078008ff */
[----:B------:R-:W-:Y:S01]  /*112e0*/  LEA.HI.X R8, R0, c[0x0][0x1fc], R2, 0x1, P0 ;  /* 0x00007f0000087a11 */ /* 0x000fe200000f0c02 */
[----:B------:R-:W-:-:S06]  /*112f0*/  BRA.DIV ~URZ, `(.L_x_308) ;  /* 0x000084a27f007947 */ /* 0x000fcc000b800000 */
[----:B-1--4-:R1:W2:Y:S02]  /*11300*/  SHFL.IDX PT, R0, R8, RZ, 0x1c1f ;  /* 0x001c1fff08007589 */ /* 0x0122a400000e0000 */
.L_x_402:
[----:B------:R-:W3:Y:S01]  /*11310*/  SHFL.IDX PT, R2, R9, RZ, 0x1c1f ;  /* 0x001c1fff09027589 */ /* 0x000ee200000e0000 */
[----:B------:R-:W-:Y:S03]  /*11320*/  BSSY B0, `(.L_x_309) ;  /* 0x000001e000007945 */ /* 0x000fe60003800000 */
[----:B------:R-:W4:Y:S01]  /*11330*/  S2R R10, SR_TID.X ;  /* 0x00000000000a7919 */ /* 0x000f220000002100 */
[C---:B---3--:R-:W-:Y:S04]  /*11340*/  LEA R4, P0, R228.reuse, R2, 0x1 ;  /* 0x00000002e4047211 */ /* 0x048fe800078008ff */
[----:B--2---:R-:W-:Y:S05]  /*11350*/  LEA.HI.X R5, R228, R0, R229, 0x1, P0 ;  /* 0x00000000e4057211 */ /* 0x004fea00000f0ce5 */
[----:B------:R-:W-:Y:S01]  /*11360*/  @!PT LDS RZ, [RZ] ;  /* 0x00000000fffff984 */ /* 0x000fe20000000800 */
[----:B------:R-:W-:Y:S01]  /*11370*/  @!PT LDS RZ, [RZ] ;  /* 0x00000000fffff984 */ /* 0x000fe20000000800 */
[----:B------:R2:W-:Y:S02]  /*11380*/  LDGSTS.E.BYPASS.LTC128B.128 [R207+0x1880], [R4.64], !P5 ;  /* 0x0188000004cf7fae */ /* 0x0005e4000e901d48 */
[C---:B--2---:R-:W-:Y:S04]  /*11390*/  LEA R4, P0, R235.reuse, R2, 0x1 ;  /* 0x00000002eb047211 */ /* 0x044fe800078008ff */
[----:B------:R-:W-:Y:S02]  /*113a0*/  LEA.HI.X R5, R235, R0, R252, 0x1, P0 ;  /* 0x00000000eb057211 */ /* 0x000fe400000f0cfc */
[C---:B------:R-:W-:Y:S03]  /*113b0*/  LEA R2, P0, R227.reuse, R2, 0x1 ;  /* 0x00000002e3027211 */ /* 0x040fe600078008ff */
[----:B------:R2:W-:Y:S01]  /*113c0*/  LDGSTS.E.BYPASS.LTC128B.128 [R207+0x2480], [R4.64], !P4 ;  /* 0x0248000004cf7fae */ /* 0x0005e2000e101d48 */
[----:B------:R-:W-:Y:S02]  /*113d0*/  LEA.HI.X R3, R227, R0, R251, 0x1, P0 ;  /* 0x00000000e3037211 */ /* 0x000fe400000f0cfb */
[----:B----4-:R-:W-:Y:S03]  /*113e0*/  ISETP.GT.AND P0, PT, R10, 0x3f, PT ;  /* 0x0000003f0a00780c */ /* 0x010fe60003f04270 */
[----:B------:R2:W-:Y:S10]  /*113f0*/  LDGSTS.E.BYPASS.LTC128B.128 [R207+0x3080], [R2.64], !P2 ;  /* 0x0308000002cf7fae */ /* 0x0005f4000d101d48 */
[----:B------:R-:W-:-:S05]  /*11400*/  @P0 BRA `(.L_x_310) ;  /* 0x000000f000000947 */ /* 0x000fca0003800000 */
[----:B------:R-:W-:-:S05]  /*11410*/  BRA.DIV ~URZ, `(.L_x_311) ;  /* 0x000083f27f007947 */ /* 0x000fca000b800000 */
[----:B--2---:R2:W3:Y:S04]  /*11420*/  SHFL.IDX PT, R4, R8, 0x1, 0x1c1f ;  /* 0x003c1f0008047f89 */ /* 0x0044e800000e0000 */
[----:B------:R2:W4:Y:S02]  /*11430*/  SHFL.IDX PT, R0, R9, 0x1, 0x1c1f ;  /* 0x003c1f0009007f89 */ /* 0x00052400000e0000 */
.L_x_403:
[C---:B----4-:R-:W-:Y:S04]  /*11440*/  LEA R2, P0, R228.reuse, R0, 0x1 ;  /* 0x00000000e4027211 */ /* 0x050fe800078008ff */
[----:B---3--:R-:W-:Y:S02]  /*11450*/  LEA.HI.X R3, R228, R4, R229, 0x1, P0 ;  /* 0x00000004e4037211 */ /* 0x008fe400000f0ce5 */
[C---:B-12---:R-:W-:Y:S03]  /*11460*/  LEA R8, P0, R235.reuse, R0, 0x1 ;  /* 0x00000000eb087211 */ /* 0x046fe600078008ff */
[----:B------:R-:W-:Y:S01]  /*11470*/  @!PT LDS RZ, [RZ] ;  /* 0x00000000fffff984 */ /* 0x000fe20000000800 */
[----:B------:R-:W-:Y:S01]  /*11480*/  @!PT LDS RZ, [RZ] ;  /* 0x00000000fffff984 */ /* 0x000fe20000000800 */
[----:B------:R-:W-:Y:S01]  /*11490*/  @!PT LDS RZ, [RZ] ;  /* 0x00000000fffff984 */ /* 0x000fe20000000800 */
[----:B------:R1:W-:Y:S01]  /*114a0*/  LDGSTS.E.BYPASS.LTC128B.128 [R207+0x2080], [R2.64], !P5 ;  /* 0x0208000002cf7fae */ /* 0x0003e2000e901d48 */
[----:B------:R-:W-:Y:S05]  /*114b0*/  LEA.HI.X R9, R235, R4, R252, 0x1, P0 ;  /* 0x00000004eb097211 */ /* 0x000fea00000f0cfc */
[----:B------:R2:W-:Y:S01]  /*114c0*/  LDGSTS.E.BYPASS.LTC128B.128 [R207+0x2c80], [R8.64], !P4 ;  /* 0x02c8000008cf7fae */ /* 0x0005e2000e101d48 */
[C---:B-1----:R-:W-:Y:S04]  /*114d0*/  LEA R2, P0, R227.reuse, R0, 0x1 ;  /* 0x00000000e3027211 */ /* 0x042fe800078008ff */
[----:B------:R-:W-:Y:S05]  /*114e0*/  LEA.HI.X R3, R227, R4, R251, 0x1, P0 ;  /* 0x00000004e3037211 */ /* 0x000fea00000f0cfb */
[----:B------:R2:W-:Y:S04]  /*114f0*/  LDGSTS.E.BYPASS.LTC128B.128 [R207+0x3880], [R2.64], !P2 ;  /* 0x0388000002cf7fae */ /* 0x0005e8000d101d48 */
.L_x_310:
[----:B------:R-:W-:Y:S05]  /*11500*/  BSYNC B0 ;  /* 0x0000000000007941 */ /* 0x000fea0003800000 */
.L_x_309:
[----:B------:R-:W0:Y:S01]  /*11510*/  LDGDEPBAR ;  /* 0x00000000000079af */ /* 0x000e220000000000 */
[----:B------:R-:W-:Y:S01]  /*11520*/  WARPSYNC 0xffffffff ;  /* 0xffffffff00007948 */ /* 0x000fe20003800000 */
[-C--:B-12---:R-:W-:Y:S01]  /*11530*/  HMMA.16816.F32 R8, R52, R20.reuse, RZ ;  /* 0x000000143408723c */ /* 0x086fe200000018ff */
[----:B------:R-:W-:Y:S05]  /*11540*/  BSSY B0, `(.L_x_312) ;  /* 0x00000ab000007945 */ /* 0x000fea0003800000 */
[----:B------:R-:W2:Y:S02]  /*11550*/  LDL R0, [R1] ;  /* 0x0000000001007983 */ /* 0x000ea40000100800 */
[C---:B------:R-:W-:Y:S08]  /*11560*/  HMMA.16816.F32 R12, R48.reuse, R20, RZ ;  /* 0x00000014300c723c */ /* 0x040ff000000018ff */
[-C--:B------:R-:W-:Y:S08]  /*11570*/  HMMA.16816.F32 R16, R48, R22.reuse, RZ ;  /* 0x000000163010723c */ /* 0x080ff000000018ff */
        /* <DEDUP_REMOVED lines=23> */
[----:B------:R-:W3:Y:S07]  /*116f0*/  LDSM.16.M88.4 R184, [R196+0x3000] ;  /* 0x00300000c4b8783b */ /* 0x000eee0000000200 */
[----:B------:R-:W-:Y:S01]  /*11700*/  HMMA.16816.F32 R52, R176, R194, R52 ;  /* 0x000000c2b034723c */ /* 0x000fe20000001834 */
[----:B------:R-:W4:Y:S07]  /*11710*/  LDSM.16.M88.4 R176, [R169+0x1000] ;  /* 0x00100000a9b0783b */ /* 0x000f2e0000000200 */
[-C--:B-1----:R-:W-:Y:S08]  /*11720*/  HMMA.16816.F32 R8, R172, R180.reuse, R8 ;  /* 0x000000b4ac08723c */ /* 0x082ff00000001808 */
[C---:B---3--:R-:W-:Y:S08]  /*11730*/  HMMA.16816.F32 R12, R184.reuse, R180, R12 ;  /* 0x000000b4b80c723c */ /* 0x048ff0000000180c */
[-C--:B------:R-:W-:Y:S08]  /*11740*/  HMMA.16816.F32 R16, R184, R182.reuse, R16 ;  /* 0x000000b6b810723c */ /* 0x080ff00000001810 */
[C---:B------:R-:W-:Y:S01]  /*11750*/  HMMA.16816.F32 R20, R172.reuse, R182, R20 ;  /* 0x000000b6ac14723c */ /* 0x040fe20000001814 */
[----:B------:R-:W-:Y:S07]  /*11760*/  LDSM.16.M88.4 R180, [R204] ;  /* 0x00000000ccb4783b */ /* 0x000fee0000000200 */
[-C--:B----4-:R-:W-:Y:S08]  /*11770*/  HMMA.16816.F32 R24, R172, R176.reuse, R24 ;  /* 0x000000b0ac18723c */ /* 0x090ff00000001818 */
[C---:B------:R-:W-:Y:S08]  /*11780*/  HMMA.16816.F32 R28, R184.reuse, R176, R28 ;  /* 0x000000b0b81c723c */ /* 0x040ff0000000181c */
[-C--:B------:R-:W-:Y:S08]  /*11790*/  HMMA.16816.F32 R32, R184, R178.reuse, R32 ;  /* 0x000000b2b820723c */ /* 0x080ff00000001820 */
[C---:B------:R-:W-:Y:S01]  /*117a0*/  HMMA.16816.F32 R36, R172.reuse, R178, R36 ;  /* 0x000000b2ac24723c */ /* 0x040fe20000001824 */
[----:B------:R-:W1:Y:S07]  /*117b0*/  LDSM.16.M88.4 R176, [R197+0x2000] ;  /* 0x00200000c5b0783b */ /* 0x000e6e0000000200 */
[-C--:B------:R-:W-:Y:S08]  /*117c0*/  HMMA.16816.F32 R40, R172, R188.reuse, R40 ;  /* 0x000000bcac28723c */ /* 0x080ff00000001828 */
[C---:B------:R-:W-:Y:S08]  /*117d0*/  HMMA.16816.F32 R44, R184.reuse, R188, R44 ;  /* 0x000000bcb82c723c */ /* 0x040ff0000000182c */
[-C--:B------:R-:W-:Y:S01]  /*117e0*/  HMMA.16816.F32 R48, R184, R190.reuse, R48 ;  /* 0x000000beb830723c */ /* 0x080fe20000001830 */
[----:B------:R-:W3:Y:S07]  /*117f0*/  LDSM.16.M88.4 R184, [R197+0x3000] ;  /* 0x00300000c5b8783b */ /* 0x000eee0000000200 */
[----:B------:R-:W-:Y:S01]  /*11800*/  HMMA.16816.F32 R52, R172, R190, R52 ;  /* 0x000000beac34723c */ /* 0x000fe20000001834 */
[----:B------:R-:W4:Y:S07]  /*11810*/  LDSM.16.M88.4 R172, [R203] ;  /* 0x00000000cbac783b */ /* 0x000f2e0000000200 */
[-C--:B-1----:R-:W-:Y:S01]  /*11820*/  HMMA.16816.F32 R8, R176, R180.reuse, R8 ;  /* 0x000000b4b008723c */ /* 0x082fe20000001808 */
[----:B------:R-:W1:Y:S04]  /*11830*/  LDSM.16.M88.4 R188, [R202] ;  /* 0x00000000cabc783b */ /* 0x000e680000000200 */
[----:B--2---:R-:W-:Y:S03]  /*11840*/  ISETP.GT.AND P0, PT, R209, R0, PT ;  /* 0x00000000d100720c */ /* 0x004fe60003f04270 */
[C---:B---3--:R-:W-:Y:S08]  /*11850*/  HMMA.16816.F32 R12, R184.reuse, R180, R12 ;  /* 0x000000b4b80c723c */ /* 0x048ff0000000180c */
[-C--:B------:R-:W-:Y:S08]  /*11860*/  HMMA.16816.F32 R16, R184, R182.reuse, R16 ;  /* 0x000000b6b810723c */ /* 0x080ff00000001810 */
[C---:B------:R-:W-:Y:S01]  /*11870*/  HMMA.16816.F32 R20, R176.reuse, R182, R20 ;  /* 0x000000b6b014723c */ /* 0x040fe20000001814 */
[----:B------:R-:W-:Y:S07]  /*11880*/  LDSM.16.M88.4 R180, [R169+0x1800] ;  /* 0x00180000a9b4783b */ /* 0x000fee0000000200 */
[-C--:B----4-:R-:W-:Y:S08]  /*11890*/  HMMA.16816.F32 R24, R176, R172.reuse, R24 ;  /* 0x000000acb018723c */ /* 0x090ff00000001818 */
        /* <DEDUP_REMOVED lines=44> */
[----:B------:R-:W-:Y:S01]  /*11b60*/  IMAD.MOV.U32 R208, RZ, RZ, RZ ;  /* 0x000000ffffd07224 */ /* 0x000fe200078e00ff */
[----:B------:R-:W2:Y:S04]  /*11b70*/  LDL R2, [R1+0x48] ;  /* 0x0000480001027983 */ /* 0x000ea80000100800 */
[----:B------:R-:W3:Y:S04]  /*11b80*/  LDL.64 R218, [R1+0x38] ;  /* 0x0000380001da7983 */ /* 0x000ee80000100a00 */
[----:B------:R-:W4:Y:S04]  /*11b90*/  LDL R211, [R1+0x44] ;  /* 0x0000440001d37983 */ /* 0x000f280000100800 */
[----:B------:R-:W1:Y:S04]  /*11ba0*/  S2R R0, SR_TID.X ;  /* 0x0000000000007919 */ /* 0x000e680000002100 */
[----:B------:R-:W5:Y:S04]  /*11bb0*/  LDL.64 R216, [R1+0x30] ;  /* 0x0000300001d87983 */ /* 0x000f680000100a00 */
[----:B------:R-:W4:Y:S01]  /*11bc0*/  LDL R5, [R1+0x40] ;  /* 0x0000400001057983 */ /* 0x000f220000100800 */
[----:B-1----:R-:W-:Y:S04]  /*11bd0*/  SHF.R.S32.HI R3, RZ, 0x1f, R0 ;  /* 0x0000001fff037819 */ /* 0x002fe80000011400 */
[----:B------:R-:W-:Y:S04]  /*11be0*/  LEA.HI R3, R3, R0, RZ, 0x2 ;  /* 0x0000000003037211 */ /* 0x000fe800078f10ff */
[----:B------:R-:W-:Y:S05]  /*11bf0*/  LOP3.LUT R3, R3, 0xfffffffc, RZ, 0xc0, !PT ;  /* 0xfffffffc03037812 */ /* 0x000fea00078ec0ff */
[----:B------:R-:W-:Y:S02]  /*11c00*/  IMAD.IADD R3, R0, 0x1, -R3 ;  /* 0x0000000100037824 */ /* 0x000fe400078e0a03 */
[----:B------:R-:W-:Y:S05]  /*11c10*/  IMAD.MOV.U32 R0, RZ, RZ, 0x1 ;  /* 0x00000001ff007424 */ /* 0x000fea00078e00ff */
[----:B------:R-:W-:Y:S01]  /*11c20*/  ISETP.NE.AND P0, PT, R0, c[0x0][0x2b8], PT ;  /* 0x0000ae0000007a0c */ /* 0x000fe20003f05270 */
[----:B------:R-:W-:Y:S02]  /*11c30*/  IMAD R0, R3, 0x20, R249 ;  /* 0x0000002003007824 */ /* 0x000fe400078e02f9 */
[----:B--2---:R-:W-:Y:S05]  /*11c40*/  IMAD R2, R209, 0x30, R2 ;  /* 0x00000030d1027824 */ /* 0x004fea00078e0202 */
[----:B------:R-:W-:Y:S05]  /*11c50*/  IADD3 R2, R2, -0x30, R0 ;  /* 0xffffffd002027810 */ /* 0x000fea0007ffe000 */
[----:B------:R-:W-:Y:S04]  /*11c60*/  @P0 IMAD.HI.U32 R3, R2, c[0x0][0x2bc], RZ ;  /* 0x0000af0002030a27 */ /* 0x000fe800078e00ff */
[----:B------:R-:W-:Y:S01]  /*11c70*/  IMAD.MOV.U32 R0, RZ, RZ, R2 ;  /* 0x000000ffff007224 */ /* 0x000fe200078e0002 */
[----:B------:R-:W-:Y:S04]  /*11c80*/  @P0 SHF.R.U32.HI R0, RZ, c[0x0][0x2c0], R3 ;  /* 0x0000b000ff000a19 */ /* 0x000fe80000011603 */
[C---:B---3--:R-:W-:Y:S01]  /*11c90*/  @!P3 IADD3 R3, P0, R0.reuse, R218, RZ ;  /* 0x000000da0003b210 */ /* 0x048fe20007f1e0ff */
[----:B------:R-:W-:Y:S03]  /*11ca0*/  IMAD.MOV R4, RZ, RZ, -R0 ;  /* 0x000000ffff047224 */ /* 0x000fe600078e0a00 */
[----:B----4-:R-:W-:Y:S01]  /*11cb0*/  @!P3 LEA.HI.X.SX32 R0, R0, R211, 0x1, P0 ;  /* 0x000000d30000b211 */ /* 0x010fe200000f0eff */
[----:B------:R-:W-:Y:S01]  /*11cc0*/  IMAD R210, R4, c[0x0][0x2b8], R2 ;  /* 0x0000ae0004d27a24 */ /* 0x000fe200078e0202 */
[C---:B------:R-:W-:Y:S04]  /*11cd0*/  @!P3 LEA R2, P0, R3.reuse, c[0x0][0x2a0], 0x2 ;  /* 0x0000a8000302ba11 */ /* 0x040fe800078010ff */
[----:B------:R-:W-:Y:S02]  /*11ce0*/  @!P3 LEA.HI.X R3, R3, c[0x0][0x2a4], R0, 0x2, P0 ;  /* 0x0000a9000303ba11 */ /* 0x000fe400000f1400 */
[----:B------:R-:W-:Y:S03]  /*11cf0*/  SHF.R.S32.HI R0, RZ, 0x1f, R210 ;  /* 0x0000001fff007819 */ /* 0x000fe600000114d2 */
[----:B------:R1:W2:Y:S02]  /*11d00*/  @!P3 LDG.E R208, [R2.64] ;  /* 0x0000000802d0b981 */ /* 0x0002a4000c1e1900 */
[----:B------:R-:W-:Y:S04]  /*11d10*/  IMAD R0, R0, c[0x0][0x1e0], RZ ;  /* 0x0000780000007a24 */ /* 0x000fe800078e02ff */
[C---:B------:R-:W-:Y:S02]  /*11d20*/  IMAD R0, R210.reuse, c[0x0][0x1e4], R0 ;  /* 0x00007900d2007a24 */ /* 0x040fe400078e0200 */
[----:B-1----:R-:W-:Y:S04]  /*11d30*/  IMAD.WIDE.U32 R2, R210, c[0x0][0x1e0], RZ ;  /* 0x00007800d2027a25 */ /* 0x002fe800078e00ff */
[----:B------:R-:W-:Y:S01]  /*11d40*/  IMAD.IADD R3, R3, 0x1, R0 ;  /* 0x0000000103037824 */ /* 0x000fe200078e0200 */
[----:B--2---:R-:W-:Y:S03]  /*11d50*/  SHF.R.S32.HI R0, RZ, 0x1f, R208 ;  /* 0x0000001fff007819 */ /* 0x004fe600000114d0 */
[----:B------:R-:W-:Y:S04]  /*11d60*/  IMAD.WIDE.U32 R2, R208, c[0x0][0x1f0], R2 ;  /* 0x00007c00d0027a25 */ /* 0x000fe800078e0002 */
[----:B------:R-:W-:Y:S01]  /*11d70*/  IMAD R4, R0, c[0x0][0x1f0], RZ ;  /* 0x00007c0000047a24 */ /* 0x000fe200078e02ff */
[----:B-----5:R-:W-:Y:S03]  /*11d80*/  IADD3 R0, P0, R216, R2, RZ ;  /* 0x00000002d8007210 */ /* 0x020fe60007f1e0ff */
[----:B------:R-:W-:Y:S05]  /*11d90*/  IMAD R4, R208, c[0x0][0x1f4], R4 ;  /* 0x00007d00d0047a24 */ /* 0x000fea00078e0204 */
[----:B------:R-:W-:Y:S02]  /*11da0*/  IADD3.X R2, R5, R3, R4, P0, !PT ;  /* 0x0000000305027210 */ /* 0x000fe400007fe404 */
[C---:B------:R-:W-:Y:S02]  /*11db0*/  LEA R175, P0, R0.reuse, c[0x0][0x1c8], 0x1 ;  /* 0x0000720000af7a11 */ /* 0x040fe400078008ff */
[----:B------:R-:W-:Y:S02]  /*11dc0*/  IADD3 R5, -R249, 0x30, RZ ;  /* 0x00000030f9057810 */ /* 0x000fe40007ffe1ff */
[----:B------:R-:W-:Y:S02]  /*11dd0*/  LEA.HI.X R174, R0, c[0x0][0x1cc], R2, 0x1, P0 ;  /* 0x0000730000ae7a11 */ /* 0x000fe400000f0c02 */
[----:B------:R-:W-:Y:S01]  /*11de0*/  ISETP.GE.AND P0, PT, R5, 0x1, PT ;  /* 0x000000010500780c */ /* 0x000fe20003f06270 */
[----:B------:R-:W-:-:S10]  /*11df0*/  BRA.DIV ~URZ, `(.L_x_314) ;  /* 0x00007ae27f007947 */ /* 0x000fd4000b800000 */
[----:B------:R1:W2:Y:S02]  /*11e00*/  SHFL.IDX PT, R4, R174, RZ, 0x1c1f ;  /* 0x001c1fffae047589 */ /* 0x0002a400000e0000 */
.L_x_404:
[----:B------:R-:W-:-:S05]  /*11e10*/  BRA.DIV ~URZ, `(.L_x_315) ;  /* 0x00007b327f007947 */ /* 0x000fca000b800000 */
[----:B------:R3:W4:Y:S02]  /*11e20*/  SHFL.IDX PT, R0, R175, RZ, 0x1c1f ;  /* 0x001c1fffaf007589 */ /* 0x00072400000e0000 */
.L_x_405:
[C---:B----4-:R-:W-:Y:S04]  /*11e30*/  @P0 LEA R2, P1, R228.reuse, R0, 0x1 ;  /* 0x00000000e4020211 */ /* 0x050fe800078208ff */
[----:B--2---:R-:W-:Y:S02]  /*11e40*/  @P0 LEA.HI.X R3, R228, R4, R229, 0x1, P1 ;  /* 0x00000004e4030211 */ /* 0x004fe400008f0ce5 */
[C---:B------:R-:W-:Y:S03]  /*11e50*/  @P0 LEA R172, P1, R235.reuse, R0, 0x1 ;  /* 0x00000000ebac0211 */ /* 0x040fe600078208ff */
[----:B------:R-:W-:Y:S01]  /*11e60*/  @!PT LDS RZ, [RZ] ;  /* 0x00000000fffff984 */ /* 0x000fe20000000800 */
[----:B------:R-:W-:Y:S01]  /*11e70*/  @!PT LDS RZ, [RZ] ;  /* 0x00000000fffff984 */ /* 0x000fe20000000800 */
[----:B------:R-:W-:Y:S01]  /*11e80*/  @!PT LDS RZ, [RZ] ;  /* 0x00000000fffff984 */ /* 0x000fe20000000800 */
[----:B------:R2:W-:Y:S01]  /*11e90*/  @P0 LDGSTS.E.BYPASS.LTC128B.128 [R207+0x3c80], [R2.64], !P5 ;  /* 0x03c8000002cf0fae */ /* 0x0005e2000e901d48 */
[----:B------:R-:W-:Y:S05]  /*11ea0*/  @P0 LEA.HI.X R173, R235, R4, R252, 0x1, P1 ;  /* 0x00000004ebad0211 */ /* 0x000fea00008f0cfc */
[----:B------:R4:W-:Y:S01]  /*11eb0*/  @P0 LDGSTS.E.BYPASS.LTC128B.128 [R207+0x4880], [R172.64], !P4 ;  /* 0x04880000accf0fae */ /* 0x0009e2000e101d48 */
[C---:B--2---:R-:W-:Y:S04]  /*11ec0*/  @P0 LEA R2, P1, R227.reuse, R0, 0x1 ;  /* 0x00000000e3020211 */ /* 0x044fe800078208ff */
[----:B------:R-:W-:Y:S05]  /*11ed0*/  @P0 LEA.HI.X R3, R227, R4, R251, 0x1, P1 ;  /* 0x00000004e3030211 */ /* 0x000fea00008f0cfb */
[----:B------:R4:W-:Y:S01]  /*11ee0*/  @P0 LDGSTS.E.BYPASS.LTC128B.128 [R207+0x5480], [R2.64], !P2 ;  /* 0x0548000002cf0fae */ /* 0x0009e2000d101d48 */
[----:B------:R-:W-:Y:S01]  /*11ef0*/  ISETP.GE.AND P0, PT, R5, 0x21, PT ;  /* 0x000000210500780c */ /* 0x000fe20003f06270 */
[----:B------:R-:W-:-:S06]  /*11f00*/  BRA.DIV ~URZ, `(.L_x_316) ;  /* 0x00007ab27f007947 */ /* 0x000fcc000b800000 */
[----:B------:R2:W1:Y:S04]  /*11f10*/  SHFL.IDX PT, R4, R174, 0x1, 0x1c1f ;  /* 0x003c1f00ae047f89 */ /* 0x00046800000e0000 */
[----:B------:R2:W3:Y:S02]  /*11f20*/  SHFL.IDX PT, R0, R175, 0x1, 0x1c1f ;  /* 0x003c1f00af007f89 */ /* 0x0004e400000e0000 */
.L_x_406:
[C---:B---34-:R-:W-:Y:S04]  /*11f30*/  @P0 LEA R2, P1, R228.reuse, R0, 0x1 ;  /* 0x00000000e4020211 */ /* 0x058fe800078208ff */
[----:B-1----:R-:W-:Y:S02]  /*11f40*/  @P0 LEA.HI.X R3, R228, R4, R229, 0x1, P1 ;  /* 0x00000004e4030211 */ /* 0x002fe400008f0ce5 */
[C---:B------:R-:W-:Y:S03]  /*11f50*/  @P0 LEA R172, P1, R235.reuse, R0, 0x1 ;  /* 0x00000000ebac0211 */ /* 0x040fe600078208ff */
[----:B------:R-:W-:Y:S01]  /*11f60*/  @!PT LDS RZ, [RZ] ;  /* 0x00000000fffff984 */ /* 0x000fe20000000800 */
[----:B------:R-:W-:Y:S01]  /*11f70*/  @!PT LDS RZ, [RZ] ;  /* 0x00000000fffff984 */ /* 0x000fe20000000800 */
[----:B------:R-:W-:Y:S01]  /*11f80*/  @!PT LDS RZ, [RZ] ;  /* 0x00000000fffff984 */ /* 0x000fe20000000800 */
[----:B------:R1:W-:Y:S01]  /*11f90*/  @P0 LDGSTS.E.BYPASS.LTC128B.128 [R207+0x4480], [R2.64], !P5 ;  /* 0x0448000002cf0fae */ /* 0x0003e2000e901d48 */
[----:B------:R-:W-:Y:S05]  /*11fa0*/  @P0 LEA.HI.X R173, R235, R4, R252, 0x1, P1 ;  /* 0x00000004ebad0211 */ /* 0x000fea00008f0cfc */
[----:B------:R3:W-:Y:S01]  /*11fb0*/  @P0 LDGSTS.E.BYPASS.LTC128B.128 [R207+0x5080], [R172.64], !P4 ;  /* 0x05080000accf0fae */ /* 0x0007e2000e101d48 */
[C---:B-1----:R-:W-:Y:S04]  /*11fc0*/  @P0 LEA R2, P1, R227.reuse, R0, 0x1 ;  /* 0x00000000e3020211 */ /* 0x042fe800078208ff */
[----:B------:R-:W-:Y:S05]  /*11fd0*/  @P0 LEA.HI.X R3, R227, R4, R251, 0x1, P1 ;  /* 0x00000004e3030211 */ /* 0x000fea00008f0cfb */
[----:B------:R3:W-:Y:S04]  /*11fe0*/  @P0 LDGSTS.E.BYPASS.LTC128B.128 [R207+0x5c80], [R2.64], !P2 ;  /* 0x05c8000002cf0fae */ /* 0x0007e8000d101d48 */
.L_x_313:
[----:B------:R-:W-:Y:S05]  /*11ff0*/  BSYNC B0 ;  /* 0x0000000000007941 */ /* 0x000fea0003800000 */
.L_x_312:
[----:B------:R-:W-:Y:S01]  /*12000*/  FMNMX.FTZ R4, R8, R108, !PT ;  /* 0x0000006c08047209 */ /* 0x000fe20007810000 */
[----:B------:R-:W0:Y:S01]  /*12010*/  LDGDEPBAR ;  /* 0x00000000000079af */ /* 0x000e220000000000 */
[----:B---3--:R-:W-:Y:S02]  /*12020*/  FMNMX.FTZ R3, R10, R107, !PT ;  /* 0x0000006b0a037209 */ /* 0x008fe40007810000 */
        /* <DEDUP_REMOVED lines=47> */
[----:B------:R1:W3:Y:S02]  /*12320*/  SHFL.BFLY PT, R0, R4, 0x2, 0x1f ;  /* 0x0c401f0004007f89 */ /* 0x0002e400000e0000 */
.L_x_407:
[----:B-1-3--:R-:W-:Y:S01]  /*12330*/  FMNMX.FTZ R4, R4, R0, !PT ;  /* 0x0000000004047209 */ /* 0x00afe20007810000 */
[----:B------:R-:W-:-:S05]  /*12340*/  BRA.DIV ~URZ, `(.L_x_318) ;  /* 0x000077827f007947 */ /* 0x000fca000b800000 */
[----:B------:R-:W1:Y:S02]  /*12350*/  SHFL.BFLY PT, R0, R4, 0x1, 0x1f ;  /* 0x0c201f0004007f89 */ /* 0x000e6400000e0000 */
[----:B-1----:R-:W-:Y:S02]  /*12360*/  FMNMX.FTZ R108, R4, R0, !PT ;  /* 0x00000000046c7209 */ /* 0x002fe40007810000 */
[----:B------:R-:W1:Y:S02]  /*12370*/  SHFL.BFLY PT, R0, R5, 0x2, 0x1f ;  /* 0x0c401f0005007f89 */ /* 0x000e6400000e0000 */
[----:B-1----:R-:W-:Y:S05]  /*12380*/  FMNMX.FTZ R0, R5, R0, !PT ;  /* 0x0000000005007209 */ /* 0x002fea0007810000 */
        /* <DEDUP_REMOVED lines=8> */
[----:B------:R1:W3:Y:S02]  /*12410*/  SHFL.BFLY PT, R0, R4, 0x1, 0x1f ;  /* 0x0c201f0004007f89 */ /* 0x0002e400000e0000 */
.L_x_408:
[----:B------:R-:W-:Y:S01]  /*12420*/  FMUL.FTZ R2, R108, c[0x0][0x2d0] ;  /* 0x0000b4006c027a20 */ /* 0x000fe20000410000 */
[----:B---3--:R-:W-:Y:S01]  /*12430*/  FMNMX.FTZ R5, R0, R4, !PT ;  /* 0x0000000400057209 */ /* 0x008fe20007810000 */
[----:B------:R-:W-:Y:S01]  /*12440*/  FADD.FTZ R0, -R108, R109 ;  /* 0x0000006d6c007221 */ /* 0x000fe20000010100 */
[----:B------:R-:W-:Y:S01]  /*12450*/  WARPSYNC 0xffffffff ;  /* 0xffffffff00007948 */ /* 0x000fe20003800000 */
[--C-:B------:R-:W-:Y:S02]  /*12460*/  FFMA.FTZ R3, R9, c[0x0][0x2d0], -R2.reuse ;  /* 0x0000b40009037a23 */ /* 0x100fe40000010802 */
[----:B------:R-:W-:Y:S02]  /*12470*/  FMUL.FTZ R0, R0, c[0x0][0x2d0] ;  /* 0x0000b40000007a20 */ /* 0x000fe40000410000 */
[--C-:B------:R-:W-:Y:S02]  /*12480*/  FFMA.FTZ R8, R8, c[0x0][0x2d0], -R2.reuse ;  /* 0x0000b40008087a23 */ /* 0x100fe40000010802 */
[--C-:B------:R-:W-:Y:S01]  /*12490*/  FFMA.FTZ R222, R40, c[0x0][0x2d0], -R2.reuse ;  /* 0x0000b40028de7a23 */ /* 0x100fe20000010802 */
[----:B-1----:R-:W-:Y:S01]  /*124a0*/  MUFU.EX2 R4, R0 ;  /* 0x0000000000047308 */ /* 0x002fe20000000800 */
[--C-:B------:R-:W-:Y:S02]  /*124b0*/  FFMA.FTZ R221, R41, c[0x0][0x2d0], -R2.reuse ;  /* 0x0000b40029dd7a23 */ /* 0x100fe40000010802 */
[--C-:B------:R-:W-:Y:S02]  /*124c0*/  FFMA.FTZ R20, R20, c[0x0][0x2d0], -R2.reuse ;  /* 0x0000b40014147a23 */ /* 0x100fe40000010802 */
[--C-:B------:R-:W-:Y:S02]  /*124d0*/  FFMA.FTZ R9, R21, c[0x0][0x2d0], -R2.reuse ;  /* 0x0000b40015097a23 */ /* 0x100fe40000010802 */
[--C-:B------:R-:W-:Y:S02]  /*124e0*/  FFMA.FTZ R191, R24, c[0x0][0x2d0], -R2.reuse ;  /* 0x0000b40018bf7a23 */ /* 0x100fe40000010802 */
[--C-:B------:R-:W-:Y:S01]  /*124f0*/  FFMA.FTZ R190, R25, c[0x0][0x2d0], -R2.reuse ;  /* 0x0000b40019be7a23 */ /* 0x100fe20000010802 */
[----:B------:R-:W-:Y:S01]  /*12500*/  MUFU.EX2 R3, R3 ;  /* 0x0000000300037308 */ /* 0x000fe20000000800 */
[--C-:B------:R-:W-:Y:S02]  /*12510*/  FFMA.FTZ R220, R52, c[0x0][0x2d0], -R2.reuse ;  /* 0x0000b40034dc7a23 */ /* 0x100fe40000010802 */
[--C-:B------:R-:W-:Y:S02]  /*12520*/  FFMA.FTZ R219, R53, c[0x0][0x2d0], -R2.reuse ;  /* 0x0000b40035db7a23 */ /* 0x100fe40000010802 */
[--C-:B------:R-:W-:Y:S02]  /*12530*/  FFMA.FTZ R189, R36, c[0x0][0x2d0], -R2.reuse ;  /* 0x0000b40024bd7a23 */ /* 0x100fe40000010802 */
[----:B------:R-:W-:Y:S03]  /*12540*/  FFMA.FTZ R109, R37, c[0x0][0x2d0], -R2 ;  /* 0x0000b400256d7a23 */ /* 0x000fe60000010802 */
[----:B------:R1:W3:Y:S10]  /*12550*/  MUFU.EX2 R2, R8 ;  /* 0x0000000800027308 */ /* 0x0002f40000000800 */
[----:B------:R-:W-:Y:S01]  /*12560*/  MUFU.EX2 R109, R109 ;  /* 0x0000006d006d7308 */ /* 0x000fe20000000800 */
[----:B-1----:R-:W-:Y:S04]  /*12570*/  FMUL.FTZ R8, R106, c[0x0][0x2d0] ;  /* 0x0000b4006a087a20 */ /* 0x002fe80000410000 */
[--C-:B------:R-:W-:Y:S02]  /*12580*/  FFMA.FTZ R180, R28, c[0x0][0x2d0], -R8.reuse ;  /* 0x0000b4001cb47a23 */ /* 0x100fe40000010808 */
[--C-:B------:R-:W-:Y:S02]  /*12590*/  FFMA.FTZ R179, R29, c[0x0][0x2d0], -R8.reuse ;  /* 0x0000b4001db37a23 */ /* 0x100fe40000010808 */
[----:B------:R-:W-:Y:S02]  /*125a0*/  FFMA.FTZ R178, R32, c[0x0][0x2d0], -R8 ;  /* 0x0000b40020b27a23 */ /* 0x000fe40000010808 */
[----:B---3--:R-:W-:Y:S01]  /*125b0*/  FFMA.FTZ R0, R4, R214, R2 ;  /* 0x000000d604007223 */ /* 0x008fe20000010002 */
[----:B------:R-:W-:Y:S01]  /*125c0*/  F2FP.PACK_AB R172, R3, R2 ;  /* 0x0000000203ac723e */ /* 0x000fe200000000ff */
[----:B------:R-:W-:Y:S01]  /*125d0*/  FMUL.FTZ R2, R107, c[0x0][0x2d0] ;  /* 0x0000b4006b027a20 */ /* 0x000fe20000410000 */
[----:B------:R-:W-:Y:S01]  /*125e0*/  MUFU.EX2 R234, R179 ;  /* 0x000000b300ea7308 */ /* 0x000fe20000000800 */
[----:B------:R-:W-:Y:S02]  /*125f0*/  FADD.FTZ R25, R3, R0 ;  /* 0x0000000003197221 */ /* 0x000fe40000010000 */
[----:B------:R-:W-:Y:S02]  /*12600*/  FADD.FTZ R0, -R107, R110 ;  /* 0x0000006e6b007221 */ /* 0x000fe40000010100 */
[--C-:B------:R-:W-:Y:S02]  /*12610*/  FFMA.FTZ R10, R10, c[0x0][0x2d0], -R2.reuse ;  /* 0x0000b4000a0a7a23 */ /* 0x100fe40000010802 */
[----:B------:R-:W-:Y:S02]  /*12620*/  FMUL.FTZ R0, R0, c[0x0][0x2d0] ;  /* 0x0000b40000007a20 */ /* 0x000fe40000410000 */
[--C-:B------:R-:W-:Y:S01]  /*12630*/  FFMA.FTZ R11, R11, c[0x0][0x2d0], -R2.reuse ;  /* 0x0000b4000b0b7a23 */ /* 0x100fe20000010802 */
[----:B------:R-:W-:Y:S01]  /*12640*/  MUFU.EX2 R110, R189 ;  /* 0x000000bd006e7308 */ /* 0x000fe20000000800 */
[--C-:B------:R-:W-:Y:S02]  /*12650*/  FFMA.FTZ R24, R22, c[0x0][0x2d0], -R2.reuse ;  /* 0x0000b40016187a23 */ /* 0x100fe40000010802 */
[--C-:B------:R-:W-:Y:S02]  /*12660*/  FFMA.FTZ R217, R42, c[0x0][0x2d0], -R2.reuse ;  /* 0x0000b4002ad97a23 */ /* 0x100fe40000010802 */
[--C-:B------:R-:W-:Y:S02]  /*12670*/  FFMA.FTZ R216, R43, c[0x0][0x2d0], -R2.reuse ;  /* 0x0000b4002bd87a23 */ /* 0x100fe40000010802 */
[--C-:B------:R-:W-:Y:S01]  /*12680*/  FFMA.FTZ R36, R23, c[0x0][0x2d0], -R2.reuse ;  /* 0x0000b40017247a23 */ /* 0x100fe20000010802 */
[----:B------:R-:W-:Y:S01]  /*12690*/  LDSM.16.MT88.4 R40, [R171] ;  /* 0x00000000ab28783b */ /* 0x000fe20000004200 */
[--C-:B------:R-:W-:Y:S01]  /*126a0*/  FFMA.FTZ R187, R26, c[0x0][0x2d0], -R2.reuse ;  /* 0x0000b4001abb7a23 */ /* 0x100fe20000010802 */
[----:B------:R-:W1:Y:S01]  /*126b0*/  MUFU.EX2 R3, R0 ;  /* 0x0000000000037308 */ /* 0x000e620000000800 */
[--C-:B------:R-:W-:Y:S02]  /*126c0*/  FFMA.FTZ R186, R27, c[0x0][0x2d0], -R2.reuse ;  /* 0x0000b4001bba7a23 */ /* 0x100fe40000010802 */
[--C-:B------:R-:W-:Y:S02]  /*126d0*/  FFMA.FTZ R184, R39, c[0x0][0x2d0], -R2.reuse ;  /* 0x0000b40027b87a23 */ /* 0x100fe40000010802 */
[--C-:B------:R-:W-:Y:S02]  /*126e0*/  FFMA.FTZ R215, R54, c[0x0][0x2d0], -R2.reuse ;  /* 0x0000b40036d77a23 */ /* 0x100fe40000010802 */
[--C-:B------:R-:W-:Y:S02]  /*126f0*/  FFMA.FTZ R214, R55, c[0x0][0x2d0], -R2.reuse ;  /* 0x0000b40037d67a23 */ /* 0x100fe40000010802 */
[----:B------:R-:W-:Y:S01]  /*12700*/  FFMA.FTZ R185, R38, c[0x0][0x2d0], -R2 ;  /* 0x0000b40026b97a23 */ /* 0x000fe20000010802 */
[----:B------:R-:W3:Y:S01]  /*12710*/  MUFU.EX2 R10, R10 ;  /* 0x0000000a000a7308 */ /* 0x000ee20000000800 */
[--C-:B------:R-:W-:Y:S02]  /*12720*/  FFMA.FTZ R23, R16, c[0x0][0x2d0], -R8.reuse ;  /* 0x0000b40010177a23 */ /* 0x100fe40000010808 */
[--C-:B------:R-:W-:Y:S02]  /*12730*/  FFMA.FTZ R22, R17, c[0x0][0x2d0], -R8.reuse ;  /* 0x0000b40011167a23 */ /* 0x100fe40000010808 */
[--C-:B------:R-:W-:Y:S02]  /*12740*/  FFMA.FTZ R176, R33, c[0x0][0x2d0], -R8.reuse ;  /* 0x0000b40021b07a23 */ /* 0x100fe40000010808 */
[--C-:B------:R-:W-:Y:S02]  /*12750*/  FFMA.FTZ R194, R44, c[0x0][0x2d0], -R8.reuse ;  /* 0x0000b4002cc27a23 */ /* 0x100fe40000010808 */
[--C-:B------:R-:W-:Y:S01]  /*12760*/  FFMA.FTZ R193, R45, c[0x0][0x2d0], -R8.reuse ;  /* 0x0000b4002dc17a23 */ /* 0x100fe20000010808 */
[----:B------:R-:W4:Y:S01]  /*12770*/  MUFU.EX2 R2, R11 ;  /* 0x0000000b00027308 */ /* 0x000f220000000800 */
[--C-:B------:R-:W-:Y:S02]  /*12780*/  FFMA.FTZ R192, R48, c[0x0][0x2d0], -R8.reuse ;  /* 0x0000b40030c07a23 */ /* 0x100fe40000010808 */
[----:B------:R-:W-:Y:S02]  /*12790*/  FFMA.FTZ R211, R49, c[0x0][0x2d0], -R8 ;  /* 0x0000b40031d37a23 */ /* 0x000fe40000010808 */
[C---:B-1----:R-:W-:Y:S02]  /*127a0*/  FMUL.FTZ R39, R3.reuse, R155 ;  /* 0x0000009b03277220 */ /* 0x042fe40000410000 */
[C---:B------:R-:W-:Y:S02]  /*127b0*/  FMUL.FTZ R52, R4.reuse, R160 ;  /* 0x000000a004347220 */ /* 0x040fe40000410000 */
[C---:B------:R-:W-:Y:S01]  /*127c0*/  FMUL.FTZ R53, R4.reuse, R161 ;  /* 0x000000a104357220 */ /* 0x040fe20000410000 */
[----:B------:R1:W-:Y:S01]  /*127d0*/  MUFU.EX2 R26, R9 ;  /* 0x00000009001a7308 */ /* 0x0003e20000000800 */
[C---:B------:R-:W-:Y:S02]  /*127e0*/  FMUL.FTZ R54, R3.reuse, R162 ;  /* 0x000000a203367220 */ /* 0x040fe40000410000 */
[C---:B------:R-:W-:Y:S02]  /*127f0*/  FMUL.FTZ R55, R3.reuse, R163 ;  /* 0x000000a303377220 */ /* 0x040fe40000410000 */
[C---:B---3--:R-:W-:Y:S01]  /*12800*/  FFMA.FTZ R0, R3.reuse, R213, R10 ;  /* 0x000000d503007223 */ /* 0x048fe2000001000a */
[----:B------:R-:W-:Y:S01]  /*12810*/  LDSM.16.MT88.4 R160, [R170+0x1400] ;  /* 0x00140000aaa0783b */ /* 0x000fe20000004200 */
[C---:B------:R-:W-:Y:S02]  /*12820*/  FMUL.FTZ R56, R4.reuse, R56 ;  /* 0x0000003804387220 */ /* 0x040fe40000410000 */
[----:B------:R-:W-:Y:S01]  /*12830*/  FMUL.FTZ R57, R4, R57 ;  /* 0x0000003904397220 */ /* 0x000fe20000410000 */
[----:B------:R-:W3:Y:S01]  /*12840*/  MUFU.EX2 R27, R20 ;  /* 0x00000014001b7308 */ /* 0x000ee20000000800 */
[C---:B------:R-:W-:Y:S02]  /*12850*/  FMUL.FTZ R58, R3.reuse, R58 ;  /* 0x0000003a033a7220 */ /* 0x040fe40000410000 */
[----:B------:R-:W-:Y:S01]  /*12860*/  FMUL.FTZ R59, R3, R59 ;  /* 0x0000003b033b7220 */ /* 0x000fe20000410000 */
[C---:B----4-:R-:W-:Y:S01]  /*12870*/  F2FP.PACK_AB R173, R2.reuse, R10 ;  /* 0x0000000a02ad723e */ /* 0x050fe200000000ff */
[----:B------:R-:W-:Y:S02]  /*12880*/  FADD.FTZ R37, R2, R0 ;  /* 0x0000000002257221 */ /* 0x000fe40000010000 */
[----:B------:R-:W-:Y:S02]  /*12890*/  FADD.FTZ R0, -R106, R111 ;  /* 0x0000006f6a007221 */ /* 0x000fe40000010100 */
[--C-:B------:R-:W-:Y:S01]  /*128a0*/  FFMA.FTZ R10, R12, c[0x0][0x2d0], -R8.reuse ;  /* 0x0000b4000c0a7a23 */ /* 0x100fe20000010808 */
[----:B------:R4:W-:Y:S01]  /*128b0*/  MUFU.EX2 R226, R36 ;  /* 0x0000002400e27308 */ /* 0x0009e20000000800 */
[----:B------:R-:W-:Y:S02]  /*128c0*/  FMUL.FTZ R0, R0, c[0x0][0x2d0] ;  /* 0x0000b40000007a20 */ /* 0x000fe40000410000 */
[C---:B------:R-:W-:Y:S02]  /*128d0*/  FMUL.FTZ R68, R4.reuse, R68 ;  /* 0x0000004404447220 */ /* 0x040fe40000410000 */
[----:B-1----:R-:W-:Y:S02]  /*128e0*/  FFMA.FTZ R9, R13, c[0x0][0x2d0], -R8 ;  /* 0x0000b4000d097a23 */ /* 0x002fe40000010808 */
[----:B------:R-:W-:Y:S02]  /*128f0*/  FMUL.FTZ R8, R5, c[0x0][0x2d0] ;  /* 0x0000b40005087a20 */ /* 0x000fe40000410000 */
[----:B------:R-:W-:Y:S01]  /*12900*/  FMUL.FTZ R69, R4, R69 ;  /* 0x0000004504457220 */ /* 0x000fe20000410000 */
[----:B------:R1:W5:Y:S01]  /*12910*/  MUFU.EX2 R2, R0 ;  /* 0x0000000000027308 */ /* 0x0003620000000800 */
[--C-:B------:R-:W-:Y:S02]  /*12920*/  FFMA.FTZ R21, R15, c[0x0][0x2d0], -R8.reuse ;  /* 0x0000b4000f157a23 */ /* 0x100fe40000010808 */
[--C-:B------:R-:W-:Y:S01]  /*12930*/  FFMA.FTZ R11, R19, c[0x0][0x2d0], -R8.reuse ;  /* 0x0000b400130b7a23 */ /* 0x100fe20000010808 */
[----:B--23--:R-:W-:Y:S01]  /*12940*/  F2FP.PACK_AB R174, R26, R27 ;  /* 0x0000001b1aae723e */ /* 0x00cfe200000000ff */
[--C-:B------:R-:W-:Y:S02]  /*12950*/  FFMA.FTZ R20, R18, c[0x0][0x2d0], -R8.reuse ;  /* 0x0000b40012147a23 */ /* 0x100fe40000010808 */
[--C-:B------:R-:W-:Y:S02]  /*12960*/  FFMA.FTZ R177, R30, c[0x0][0x2d0], -R8.reuse ;  /* 0x0000b4001eb17a23 */ /* 0x100fe40000010808 */
[--C-:B------:R-:W-:Y:S01]  /*12970*/  FFMA.FTZ R181, R31, c[0x0][0x2d0], -R8.reuse ;  /* 0x0000b4001fb57a23 */ /* 0x100fe20000010808 */
[----:B------:R2:W3:Y:S01]  /*12980*/  MUFU.EX2 R38, R10 ;  /* 0x0000000a00267308 */ /* 0x0004e20000000800 */
[--C-:B------:R-:W-:Y:S02]  /*12990*/  FFMA.FTZ R182, R34, c[0x0][0x2d0], -R8.reuse ;  /* 0x0000b40022b67a23 */ /* 0x100fe40000010808 */
[--C-:B------:R-:W-:Y:S02]  /*129a0*/  FFMA.FTZ R183, R35, c[0x0][0x2d0], -R8.reuse ;  /* 0x0000b40023b77a23 */ /* 0x100fe40000010808 */
[--C-:B------:R-:W-:Y:S02]  /*129b0*/  FFMA.FTZ R195, R46, c[0x0][0x2d0], -R8.reuse ;  /* 0x0000b4002ec37a23 */ /* 0x100fe40000010808 */
[--C-:B------:R-:W-:Y:S02]  /*129c0*/  FFMA.FTZ R212, R47, c[0x0][0x2d0], -R8.reuse ;  /* 0x0000b4002fd47a23 */ /* 0x100fe40000010808 */
[--C-:B------:R-:W-:Y:S01]  /*129d0*/  FFMA.FTZ R213, R50, c[0x0][0x2d0], -R8.reuse ;  /* 0x0000b40032d57a23 */ /* 0x100fe20000010808 */
[----:B------:R-:W3:Y:S01]  /*129e0*/  MUFU.EX2 R9, R9 ;  /* 0x0000000900097308 */ /* 0x000ee20000000800 */
[----:B------:R-:W-:Y:S02]  /*129f0*/  FFMA.FTZ R218, R51, c[0x0][0x2d0], -R8 ;  /* 0x0000b40033da7a23 */ /* 0x000fe40000010808 */
[----:B----4-:R-:W-:Y:S02]  /*12a00*/  FMUL.FTZ R36, R4, R152 ;  /* 0x0000009804247220 */ /* 0x010fe40000410000 */
[----:B-1----:R-:W-:Y:S02]  /*12a10*/  FADD.FTZ R0, -R5, R6 ;  /* 0x0000000605007221 */ /* 0x002fe40000010100 */
[----:B------:R-:W-:Y:S02]  /*12a20*/  FADD.FTZ R6, R27, R25 ;  /* 0x000000191b067221 */ /* 0x000fe40000010000 */
[----:B------:R-:W-:Y:S01]  /*12a30*/  FMUL.FTZ R0, R0, c[0x0][0x2d0] ;  /* 0x0000b40000007a20 */ /* 0x000fe20000410000 */
[----:B------:R-:W-:Y:S01]  /*12a40*/  MUFU.EX2 R242, R11 ;  /* 0x0000000b00f27308 */ /* 0x000fe20000000800 */
[----:B------:R-:W-:Y:S02]  /*12a50*/  FADD.FTZ R188, R26, R6 ;  /* 0x000000061abc7221 */ /* 0x000fe40000010000 */
[----:B-----5:R-:W-:Y:S02]  /*12a60*/  FMUL.FTZ R16, R2, R132 ;  /* 0x0000008402107220 */ /* 0x020fe40000410000 */
[----:B--2---:R-:W-:Y:S02]  /*12a70*/  FFMA.FTZ R10, R14, c[0x0][0x2d0], -R8 ;  /* 0x0000b4000e0a7a23 */ /* 0x004fe40000010808 */
[C---:B------:R-:W-:Y:S02]  /*12a80*/  FMUL.FTZ R17, R2.reuse, R133 ;  /* 0x0000008502117220 */ /* 0x040fe40000410000 */
[C---:B------:R-:W-:Y:S01]  /*12a90*/  FMUL.FTZ R28, R2.reuse, R128 ;  /* 0x00000080021c7220 */ /* 0x040fe20000410000 */
[----:B------:R-:W1:Y:S01]  /*12aa0*/  MUFU.EX2 R0, R0 ;  /* 0x0000000000007308 */ /* 0x000e620000000800 */
[C---:B------:R-:W-:Y:S02]  /*12ab0*/  FMUL.FTZ R29, R2.reuse, R129 ;  /* 0x00000081021d7220 */ /* 0x040fe40000410000 */
[C---:B------:R-:W-:Y:S02]  /*12ac0*/  FMUL.FTZ R32, R2.reuse, R124 ;  /* 0x0000007c02207220 */ /* 0x040fe40000410000 */
[C---:B------:R-:W-:Y:S02]  /*12ad0*/  FMUL.FTZ R33, R2.reuse, R125 ;  /* 0x0000007d02217220 */ /* 0x040fe40000410000 */
[C---:B------:R-:W-:Y:S02]  /*12ae0*/  FMUL.FTZ R44, R2.reuse, R120 ;  /* 0x00000078022c7220 */ /* 0x040fe40000410000 */
[C---:B------:R-:W-:Y:S01]  /*12af0*/  FMUL.FTZ R45, R2.reuse, R121 ;  /* 0x00000079022d7220 */ /* 0x040fe20000410000 */
[----:B------:R-:W-:Y:S01]  /*12b00*/  MUFU.EX2 R225, R23 ;  /* 0x0000001700e17308 */ /* 0x000fe20000000800 */
[C---:B---3--:R-:W-:Y:S02]  /*12b10*/  FFMA.FTZ R6, R2.reuse, R223, R38 ;  /* 0x000000df02067223 */ /* 0x048fe40000010026 */
[C---:B------:R-:W-:Y:S01]  /*12b20*/  FMUL.FTZ R48, R2.reuse, R116 ;  /* 0x0000007402307220 */ /* 0x040fe20000410000 */
[----:B------:R-:W-:Y:S01]  /*12b30*/  F2FP.PACK_AB R116, R9, R38 ;  /* 0x000000260974723e */ /* 0x000fe200000000ff */
[C---:B------:R-:W-:Y:S02]  /*12b40*/  FMUL.FTZ R49, R2.reuse, R117 ;  /* 0x0000007502317220 */ /* 0x040fe40000410000 */
[C---:B------:R-:W-:Y:S02]  /*12b50*/  FMUL.FTZ R60, R2.reuse, R60 ;  /* 0x0000003c023c7220 */ /* 0x040fe40000410000 */
[C---:B------:R-:W-:Y:S01]  /*12b60*/  FMUL.FTZ R61, R2.reuse, R61 ;  /* 0x0000003d023d7220 */ /* 0x040fe20000410000 */
[----:B------:R-:W-:Y:S01]  /*12b70*/  MUFU.EX2 R223, R21 ;  /* 0x0000001500df7308 */ /* 0x000fe20000000800 */
[C---:B------:R-:W-:Y:S02]  /*12b80*/  FMUL.FTZ R64, R2.reuse, R64 ;  /* 0x0000004002407220 */ /* 0x040fe40000410000 */
[C---:B------:R-:W-:Y:S02]  /*12b90*/  FMUL.FTZ R65, R2.reuse, R65 ;  /* 0x0000004102417220 */ /* 0x040fe40000410000 */
[C---:B------:R-:W-:Y:S02]  /*12ba0*/  FMUL.FTZ R76, R2.reuse, R76 ;  /* 0x0000004c024c7220 */ /* 0x040fe40000410000 */
[C---:B------:R-:W-:Y:S02]  /*12bb0*/  FMUL.FTZ R77, R2.reuse, R77 ;  /* 0x0000004d024d7220 */ /* 0x040fe40000410000 */
[C---:B------:R-:W-:Y:S01]  /*12bc0*/  FMUL.FTZ R80, R2.reuse, R80 ;  /* 0x0000005002507220 */ /* 0x040fe20000410000 */
[----:B------:R-:W2:Y:S01]  /*12bd0*/  MUFU.EX2 R241, R22 ;  /* 0x0000001600f17308 */ /* 0x000ea20000000800 */
[C---:B------:R-:W-:Y:S02]  /*12be0*/  FMUL.FTZ R81, R2.reuse, R81 ;  /* 0x0000005102517220 */ /* 0x040fe40000410000 */
[C---:B------:R-:W-:Y:S02]  /*12bf0*/  FMUL.FTZ R12, R2.reuse, R136 ;  /* 0x00000088020c7220 */ /* 0x040fe40000410000 */
[C---:B------:R-:W-:Y:S02]  /*12c00*/  FMUL.FTZ R13, R2.reuse, R137 ;  /* 0x00000089020d7220 */ /* 0x040fe40000410000 */
[C---:B------:R-:W-:Y:S02]  /*12c10*/  FMUL.FTZ R92, R2.reuse, R92 ;  /* 0x0000005c025c7220 */ /* 0x040fe40000410000 */
[C---:B------:R-:W-:Y:S01]  /*12c20*/  FMUL.FTZ R93, R2.reuse, R93 ;  /* 0x0000005d025d7220 */ /* 0x040fe20000410000 */
[----:B------:R-:W-:Y:S01]  /*12c30*/  MUFU.EX2 R236, R186 ;  /* 0x000000ba00ec7308 */ /* 0x000fe20000000800 */
[C---:B------:R-:W-:Y:S02]  /*12c40*/  FMUL.FTZ R96, R2.reuse, R96 ;  /* 0x0000006002607220 */ /* 0x040fe40000410000 */
[----:B------:R-:W-:Y:S02]  /*12c50*/  FMUL.FTZ R97, R2, R97 ;  /* 0x0000006102617220 */ /* 0x000fe40000410000 */
[C---:B-1----:R-:W-:Y:S02]  /*12c60*/  FMUL.FTZ R18, R0.reuse, R134 ;  /* 0x0000008600127220 */ /* 0x042fe40000410000 */
[C---:B------:R-:W-:Y:S02]  /*12c70*/  FMUL.FTZ R19, R0.reuse, R135 ;  /* 0x0000008700137220 */ /* 0x040fe40000410000 */
[C---:B------:R-:W-:Y:S01]  /*12c80*/  FMUL.FTZ R30, R0.reuse, R130 ;  /* 0x00000082001e7220 */ /* 0x040fe20000410000 */
[----:B------:R-:W1:Y:S01]  /*12c90*/  MUFU.EX2 R2, R10 ;  /* 0x0000000a00027308 */ /* 0x000e620000000800 */
[C---:B------:R-:W-:Y:S01]  /*12ca0*/  FMUL.FTZ R31, R0.reuse, R131 ;  /* 0x00000083001f7220 */ /* 0x040fe20000410000 */
[----:B------:R-:W-:Y:S01]  /*12cb0*/  LDSM.16.MT88.4 R132, [R170+0x1000] ;  /* 0x00100000aa84783b */ /* 0x000fe20000004200 */
[C---:B------:R-:W-:Y:S02]  /*12cc0*/  FMUL.FTZ R34, R0.reuse, R126 ;  /* 0x0000007e00227220 */ /* 0x040fe40000410000 */
[C---:B------:R-:W-:Y:S02]  /*12cd0*/  FMUL.FTZ R35, R0.reuse, R127 ;  /* 0x0000007f00237220 */ /* 0x040fe40000410000 */
[C---:B------:R-:W-:Y:S02]  /*12ce0*/  FMUL.FTZ R46, R0.reuse, R122 ;  /* 0x0000007a002e7220 */ /* 0x040fe40000410000 */
[C---:B------:R-:W-:Y:S01]  /*12cf0*/  FMUL.FTZ R47, R0.reuse, R123 ;  /* 0x0000007b002f7220 */ /* 0x040fe20000410000 */
[----:B------:R-:W-:Y:S01]  /*12d00*/  LDSM.16.MT88.4 R124, [R170+0x400] ;  /* 0x00040000aa7c783b */ /* 0x000fe20000004200 */
[C---:B------:R-:W-:Y:S01]  /*12d10*/  FMUL.FTZ R14, R0.reuse, R138 ;  /* 0x0000008a000e7220 */ /* 0x040fe20000410000 */
[----:B------:R-:W-:Y:S01]  /*12d20*/  MUFU.EX2 R237, R185 ;  /* 0x000000b900ed7308 */ /* 0x000fe20000000800 */
[C---:B------:R-:W-:Y:S02]  /*12d30*/  FMUL.FTZ R15, R0.reuse, R139 ;  /* 0x0000008b000f7220 */ /* 0x040fe40000410000 */
[C---:B------:R-:W-:Y:S01]  /*12d40*/  FMUL.FTZ R50, R0.reuse, R118 ;  /* 0x0000007600327220 */ /* 0x040fe20000410000 */
[----:B--2---:R-:W-:Y:S01]  /*12d50*/  F2FP.PACK_AB R118, R241, R225 ;  /* 0x000000e1f176723e */ /* 0x004fe200000000ff */
[C---:B------:R-:W-:Y:S01]  /*12d60*/  FMUL.FTZ R51, R0.reuse, R119 ;  /* 0x0000007700337220 */ /* 0x040fe20000410000 */
[----:B------:R-:W-:Y:S01]  /*12d70*/  LDSM.16.MT88.4 R120, [R170+0xc00] ;  /* 0x000c0000aa78783b */ /* 0x000fe20000004200 */
[C---:B------:R-:W-:Y:S02]  /*12d80*/  FMUL.FTZ R62, R0.reuse, R62 ;  /* 0x0000003e003e7220 */ /* 0x040fe40000410000 */
[C---:B------:R-:W-:Y:S01]  /*12d90*/  FMUL.FTZ R63, R0.reuse, R63 ;  /* 0x0000003f003f7220 */ /* 0x040fe20000410000 */
[----:B------:R-:W-:Y:S01]  /*12da0*/  MUFU.EX2 R139, R187 ;  /* 0x000000bb008b7308 */ /* 0x000fe20000000800 */
[C---:B------:R-:W-:Y:S01]  /*12db0*/  FMUL.FTZ R66, R0.reuse, R66 ;  /* 0x0000004200427220 */ /* 0x040fe20000410000 */
[----:B-1----:R-:W-:Y:S01]  /*12dc0*/  F2FP.PACK_AB R117, R223, R2 ;  /* 0x00000002df75723e */ /* 0x002fe200000000ff */
[C---:B------:R-:W-:Y:S01]  /*12dd0*/  FMUL.FTZ R67, R0.reuse, R67 ;  /* 0x0000004300437220 */ /* 0x040fe20000410000 */
[----:B------:R-:W-:Y:S01]  /*12de0*/  LDSM.16.MT88.4 R128, [R171+0x400] ;  /* 0x00040000ab80783b */ /* 0x000fe20000004200 */
        /* <DEDUP_REMOVED lines=9> */
[----:B------:R-:W-:Y:S01]  /*12e80*/  MUFU.EX2 R240, R184 ;  /* 0x000000b800f07308 */ /* 0x000fe20000000800 */
[----:B------:R-:W-:Y:S02]  /*12e90*/  FFMA.FTZ R111, R0, R224, R2 ;  /* 0x000000e0006f7223 */ /* 0x000fe40000010002 */
[----:B------:R-:W-:Y:S02]  /*12ea0*/  FADD.FTZ R137, R9, R6 ;  /* 0x0000000609897221 */ /* 0x000fe40000010000 */
[C---:B------:R-:W-:Y:S02]  /*12eb0*/  FMUL.FTZ R8, R4.reuse, R140 ;  /* 0x0000008c04087220 */ /* 0x040fe40000410000 */
[C---:B------:R-:W-:Y:S02]  /*12ec0*/  FMUL.FTZ R9, R4.reuse, R141 ;  /* 0x0000008d04097220 */ /* 0x040fe40000410000 */
[C---:B------:R-:W-:Y:S01]  /*12ed0*/  FMUL.FTZ R10, R3.reuse, R142 ;  /* 0x0000008e030a7220 */ /* 0x040fe20000410000 */
[----:B------:R1:W2:Y:S01]  /*12ee0*/  MUFU.EX2 R0, R24 ;  /* 0x0000001800007308 */ /* 0x0002a20000000800 */
[C---:B------:R-:W-:Y:S02]  /*12ef0*/  FMUL.FTZ R11, R3.reuse, R143 ;  /* 0x0000008f030b7220 */ /* 0x040fe40000410000 */
[C---:B------:R-:W-:Y:S02]  /*12f00*/  FMUL.FTZ R21, R4.reuse, R145 ;  /* 0x0000009104157220 */ /* 0x040fe40000410000 */
[C---:B------:R-:W-:Y:S02]  /*12f10*/  FMUL.FTZ R22, R3.reuse, R146 ;  /* 0x0000009203167220 */ /* 0x040fe40000410000 */
[C---:B------:R-:W-:Y:S02]  /*12f20*/  FMUL.FTZ R23, R3.reuse, R147 ;  /* 0x0000009303177220 */ /* 0x040fe40000410000 */
[C---:B------:R-:W-:Y:S01]  /*12f30*/  FMUL.FTZ R38, R3.reuse, R154 ;  /* 0x0000009a03267220 */ /* 0x040fe20000410000 */
[----:B------:R-:W3:Y:S01]  /*12f40*/  MUFU.EX2 R224, R20 ;  /* 0x0000001400e07308 */ /* 0x000ee20000000800 */
[C---:B------:R-:W-:Y:S02]  /*12f50*/  FMUL.FTZ R70, R3.reuse, R70 ;  /* 0x0000004603467220 */ /* 0x040fe40000410000 */
[C---:B------:R-:W-:Y:S02]  /*12f60*/  FMUL.FTZ R71, R3.reuse, R71 ;  /* 0x0000004703477220 */ /* 0x040fe40000410000 */
[C---:B------:R-:W-:Y:S02]  /*12f70*/  FMUL.FTZ R72, R4.reuse, R72 ;  /* 0x0000004804487220 */ /* 0x040fe40000410000 */
[C---:B------:R-:W-:Y:S02]  /*12f80*/  FMUL.FTZ R73, R4.reuse, R73 ;  /* 0x0000004904497220 */ /* 0x040fe40000410000 */
[C---:B------:R-:W-:Y:S01]  /*12f90*/  FMUL.FTZ R74, R3.reuse, R74 ;  /* 0x0000004a034a7220 */ /* 0x040fe20000410000 */
[----:B------:R-:W4:Y:S01]  /*12fa0*/  MUFU.EX2 R6, R191 ;  /* 0x000000bf00067308 */ /* 0x000f220000000800 */
[C---:B------:R-:W-:Y:S02]  /*12fb0*/  FMUL.FTZ R75, R3.reuse, R75 ;  /* 0x0000004b034b7220 */ /* 0x040fe40000410000 */
[----:B------:R-:W-:Y:S01]  /*12fc0*/  FMUL.FTZ R84, R4, R84 ;  /* 0x0000005404547220 */ /* 0x000fe20000410000 */
[----:B-1----:R-:W1:Y:S01]  /*12fd0*/  LDSM.16.MT88.4 R24, [R170] ;  /* 0x00000000aa18783b */ /* 0x002e620000004200 */
[----:B--2---:R-:W-:Y:S01]  /*12fe0*/  F2FP.PACK_AB R175, R226, R0 ;  /* 0x00000000e2af723e */ /* 0x004fe200000000ff */
[----:B------:R-:W-:Y:S02]  /*12ff0*/  FADD.FTZ R136, R0, R37 ;  /* 0x0000002500887221 */ /* 0x000fe40000010000 */
[C---:B------:R-:W-:Y:S02]  /*13000*/  FMUL.FTZ R37, R4.reuse, R153 ;  /* 0x0000009904257220 */ /* 0x040fe40000410000 */
[----:B------:R-:W-:Y:S01]  /*13010*/  FMUL.FTZ R85, R4, R85 ;  /* 0x0000005504557220 */ /* 0x000fe20000410000 */
[----:B------:R-:W2:Y:S01]  /*13020*/  MUFU.EX2 R2, R190 ;  /* 0x000000be00027308 */ /* 0x000ea20000000800 */
[----:B------:R-:W-:Y:S01]  /*13030*/  LDSM.16.MT88.4 R152, [R171+0x800] ;  /* 0x00080000ab98783b */ /* 0x000fe20000004200 */
[C---:B------:R-:W-:Y:S01]  /*13040*/  FMUL.FTZ R86, R3.reuse, R86 ;  /* 0x0000005603567220 */ /* 0x040fe20000410000 */
[----:B---3--:R-:W-:Y:S01]  /*13050*/  F2FP.PACK_AB R119, R242, R224 ;  /* 0x000000e0f277723e */ /* 0x008fe200000000ff */
[C---:B------:R-:W-:Y:S02]  /*13060*/  FMUL.FTZ R20, R4.reuse, R144 ;  /* 0x0000009004147220 */ /* 0x040fe40000410000 */
[C---:B------:R-:W-:Y:S02]  /*13070*/  FMUL.FTZ R87, R3.reuse, R87 ;  /* 0x0000005703577220 */ /* 0x040fe40000410000 */
[C---:B------:R-:W-:Y:S01]  /*13080*/  FMUL.FTZ R100, R4.reuse, R100 ;  /* 0x0000006404647220 */ /* 0x040fe20000410000 */
[----:B------:R-:W-:Y:S01]  /*13090*/  LDSM.16.MT88.4 R144, [R170+0x800] ;  /* 0x00080000aa90783b */ /* 0x000fe20000004200 */
[----:B------:R-:W-:Y:S01]  /*130a0*/  MUFU.EX2 R238, R178 ;  /* 0x000000b200ee7308 */ /* 0x000fe20000000800 */
[----:B------:R-:W-:Y:S02]  /*130b0*/  FMUL.FTZ R101, R4, R101 ;  /* 0x0000006504657220 */ /* 0x000fe40000410000 */
[C---:B------:R-:W-:Y:S02]  /*130c0*/  FMUL.FTZ R102, R3.reuse, R102 ;  /* 0x0000006603667220 */ /* 0x040fe40000410000 */
[C---:B------:R-:W-:Y:S02]  /*130d0*/  FMUL.FTZ R103, R3.reuse, R103 ;  /* 0x0000006703677220 */ /* 0x040fe40000410000 */
[----:B----4-:R-:W-:Y:S02]  /*130e0*/  FADD.FTZ R0, R6, R188 ;  /* 0x000000bc06007221 */ /* 0x010fe40000010000 */
[C---:B------:R-:W-:Y:S01]  /*130f0*/  FMUL.FTZ R88, R4.reuse, R88 ;  /* 0x0000005804587220 */ /* 0x040fe20000410000 */
[----:B------:R-:W-:Y:S01]  /*13100*/  MUFU.EX2 R239, R176 ;  /* 0x000000b000ef7308 */ /* 0x000fe20000000800 */
[----:B------:R-:W-:Y:S02]  /*13110*/  FMUL.FTZ R89, R4, R89 ;  /* 0x0000005904597220 */ /* 0x000fe40000410000 */
[C---:B------:R-:W-:Y:S02]  /*13120*/  FMUL.FTZ R90, R3.reuse, R90 ;  /* 0x0000005a035a7220 */ /* 0x040fe40000410000 */
[----:B--2---:R-:W-:Y:S02]  /*13130*/  FADD.FTZ R0, R2, R0 ;  /* 0x0000000002007221 */ /* 0x004fe40000010000 */
[C---:B------:R-:W-:Y:S02]  /*13140*/  FMUL.FTZ R91, R3.reuse, R91 ;  /* 0x0000005b035b7220 */ /* 0x040fe40000410000 */
[----:B------:R-:W-:Y:S01]  /*13150*/  FADD.FTZ R0, R110, R0 ;  /* 0x000000006e007221 */ /* 0x000fe20000010000 */
[----:B------:R-:W-:Y:S01]  /*13160*/  MUFU.EX2 R233, R177 ;  /* 0x000000b100e97308 */ /* 0x000fe20000000800 */
[-C--:B-1----:R-:W-:Y:S09]  /*13170*/  HMMA.16816.F32 R8, R172, R24.reuse, R8 ;  /* 0x00000018ac08723c */ /* 0x082ff20000001808 */
[----:B------:R-:W-:Y:S01]  /*13180*/  MUFU.EX2 R232, R181 ;  /* 0x000000b500e87308 */ /* 0x000fe20000000800 */
[C---:B------:R-:W-:Y:S07]  /*13190*/  HMMA.16816.F32 R12, R116.reuse, R24, R12 ;  /* 0x00000018740c723c */ /* 0x040fee000000180c */
[C---:B------:R-:W-:Y:S01]  /*131a0*/  FMUL.FTZ R24, R4.reuse, R148 ;  /* 0x0000009404187220 */ /* 0x040fe20000410000 */
[-C--:B------:R-:W-:Y:S01]  /*131b0*/  HMMA.16816.F32 R16, R116, R26.reuse, R16 ;  /* 0x0000001a7410723c */ /* 0x080fe20000001810 */
[----:B------:R-:W-:Y:S03]  /*131c0*/  MUFU.EX2 R231, R182 ;  /* 0x000000b600e77308 */ /* 0x000fe60000000800 */
[C---:B------:R-:W-:Y:S04]  /*131d0*/  FMUL.FTZ R25, R4.reuse, R149 ;  /* 0x0000009504197220 */ /* 0x040fe80000410000 */
[C---:B------:R-:W-:Y:S03]  /*131e0*/  HMMA.16816.F32 R20, R172.reuse, R26, R20 ;  /* 0x0000001aac14723c */ /* 0x040fe60000001814 */
[----:B------:R-:W-:Y:S04]  /*131f0*/  MUFU.EX2 R230, R183 ;  /* 0x000000b700e67308 */ /* 0x000fe80000000800 */
[C---:B------:R-:W-:Y:S02]  /*13200*/  FMUL.FTZ R26, R3.reuse, R150 ;  /* 0x00000096031a7220 */ /* 0x040fe40000410000 */
[C---:B------:R-:W-:Y:S04]  /*13210*/  FMUL.FTZ R27, R3.reuse, R151 ;  /* 0x00000097031b7220 */ /* 0x040fe80000410000 */
[----:B------:R-:W-:Y:S03]  /*13220*/  MUFU.EX2 R185, R217 ;  /* 0x000000d900b97308 */ /* 0x000fe60000000800 */
[-C--:B------:R-:W-:Y:S07]  /*13230*/  HMMA.16816.F32 R24, R172, R40.reuse, R24 ;  /* 0x00000028ac18723c */ /* 0x080fee0000001818 */
[----:B------:R-:W-:Y:S01]  /*13240*/  MUFU.EX2 R189, R216 ;  /* 0x000000d800bd7308 */ /* 0x000fe20000000800 */
[C---:B------:R-:W-:Y:S07]  /*13250*/  HMMA.16816.F32 R28, R116.reuse, R40, R28 ;  /* 0x00000028741c723c */ /* 0x040fee000000181c */
[C---:B------:R-:W-:Y:S01]  /*13260*/  FMUL.FTZ R40, R4.reuse, R156 ;  /* 0x0000009c04287220 */ /* 0x040fe20000410000 */
[-C--:B------:R-:W-:Y:S01]  /*13270*/  HMMA.16816.F32 R32, R116, R42.reuse, R32 ;  /* 0x0000002a7420723c */ /* 0x080fe20000001820 */
[----:B------:R-:W-:Y:S03]  /*13280*/  MUFU.EX2 R190, R215 ;  /* 0x000000d700be7308 */ /* 0x000fe60000000800 */
[----:B------:R-:W-:Y:S04]  /*13290*/  FMUL.FTZ R41, R4, R157 ;  /* 0x0000009d04297220 */ /* 0x000fe80000410000 */
[C---:B------:R-:W-:Y:S03]  /*132a0*/  HMMA.16816.F32 R36, R172.reuse, R42, R36 ;  /* 0x0000002aac24723c */ /* 0x040fe60000001824 */
[----:B------:R-:W-:Y:S04]  /*132b0*/  MUFU.EX2 R191, R214 ;  /* 0x000000d600bf7308 */ /* 0x000fe80000000800 */
[C---:B------:R-:W-:Y:S02]  /*132c0*/  FMUL.FTZ R42, R3.reuse, R158 ;  /* 0x0000009e032a7220 */ /* 0x040fe40000410000 */
[----:B------:R-:W-:Y:S03]  /*132d0*/  FMUL.FTZ R43, R3, R159 ;  /* 0x0000009f032b7220 */ /* 0x000fe60000410000 */
[----:B------:R-:W-:Y:S01]  /*132e0*/  FADD.FTZ R3, R226, R136 ;  /* 0x00000088e2037221 */ /* 0x000fe20000010000 */
[----:B------:R-:W-:Y:S03]  /*132f0*/  MUFU.EX2 R186, R194 ;  /* 0x000000c200ba7308 */ /* 0x000fe60000000800 */
[-C--:B------:R-:W-:Y:S07]  /*13300*/  HMMA.16816.F32 R40, R172, R120.reuse, R40 ;  /* 0x00000078ac28723c */ /* 0x080fee0000001828 */
[----:B------:R-:W-:Y:S01]  /*13310*/  MUFU.EX2 R136, R220 ;  /* 0x000000dc00887308 */ /* 0x000fe20000000800 */
[C---:B------:R-:W-:Y:S08]  /*13320*/  HMMA.16816.F32 R44, R116.reuse, R120, R44 ;  /* 0x00000078742c723c */ /* 0x040ff0000000182c */
[-C--:B------:R-:W-:Y:S01]  /*13330*/  HMMA.16816.F32 R48, R116, R122.reuse, R48 ;  /* 0x0000007a7430723c */ /* 0x080fe20000001830 */
[----:B------:R-:W1:Y:S07]  /*13340*/  MUFU.EX2 R187, R193 ;  /* 0x000000c100bb7308 */ /* 0x000e6e0000000800 */
[C---:B------:R-:W-:Y:S01]  /*13350*/  HMMA.16816.F32 R52, R172.reuse, R122, R52 ;  /* 0x0000007aac34723c */ /* 0x040fe20000001834 */
[----:B------:R-:W2:Y:S02]  /*13360*/  LDSM.16.MT88.4 R120, [R171+0xc00] ;  /* 0x000c0000ab78783b */ /* 0x000ea40000004200 */
[----:B------:R-:W-:Y:S10]  /*13370*/  MUFU.EX2 R188, R192 ;  /* 0x000000c000bc7308 */ /* 0x000ff40000000800 */
[----:B------:R-:W3:Y:S01]  /*13380*/  MUFU.EX2 R184, R211 ;  /* 0x000000d300b87308 */ /* 0x000ee20000000800 */
[----:B-1----:R-:W-:Y:S09]  /*13390*/  F2FP.PACK_AB R176, R187, R186 ;  /* 0x000000babbb0723e */ /* 0x002ff200000000ff */
[----:B------:R-:W-:Y:S10]  /*133a0*/  MUFU.EX2 R183, R195 ;  /* 0x000000c300b77308 */ /* 0x000ff40000000800 */
[----:B------:R-:W1:Y:S01]  /*133b0*/  MUFU.EX2 R182, R212 ;  /* 0x000000d400b67308 */ /* 0x000e620000000800 */
[----:B---3--:R-:W-:Y:S01]  /*133c0*/  F2FP.PACK_AB R178, R184, R188 ;  /* 0x000000bcb8b2723e */ /* 0x008fe200000000ff */
[-C--:B--2---:R-:W-:Y:S08]  /*133d0*/  HMMA.16816.F32 R56, R172, R120.reuse, R56 ;  /* 0x00000078ac38723c */ /* 0x084ff00000001838 */
[----:B------:R-:W-:Y:S01]  /*133e0*/  MUFU.EX2 R181, R213 ;  /* 0x000000d500b57308 */ /* 0x000fe20000000800 */
[C---:B------:R-:W-:Y:S09]  /*133f0*/  HMMA.16816.F32 R60, R116.reuse, R120, R60 ;  /* 0x00000078743c723c */ /* 0x040ff2000000183c */
[----:B------:R-:W2:Y:S01]  /*13400*/  MUFU.EX2 R180, R218 ;  /* 0x000000da00b47308 */ /* 0x000ea20000000800 */
[-C--:B------:R-:W-:Y:S03]  /*13410*/  HMMA.16816.F32 R64, R116, R122.reuse, R64 ;  /* 0x0000007a7440723c */ /* 0x080fe60000001840 */
[----:B-1----:R-:W-:Y:S05]  /*13420*/  F2FP.PACK_AB R177, R182, R183 ;  /* 0x000000b7b6b1723e */ /* 0x002fea00000000ff */
[C---:B------:R-:W-:Y:S01]  /*13430*/  HMMA.16816.F32 R68, R172.reuse, R122, R68 ;  /* 0x0000007aac44723c */ /* 0x040fe20000001844 */
[----:B------:R-:W1:Y:S03]  /*13440*/  LDSM.16.MT88.4 R120, [R170+0x1800] ;  /* 0x00180000aa78783b */ /* 0x000e660000004200 */
[----:B--2---:R-:W-:Y:S04]  /*13450*/  F2FP.PACK_AB R179, R180, R181 ;  /* 0x000000b5b4b3723e */ /* 0x004fe800000000ff */
[-C--:B-1----:R-:W-:Y:S08]  /*13460*/  HMMA.16816.F32 R72, R172, R120.reuse, R72 ;  /* 0x00000078ac48723c */ /* 0x082ff00000001848 */
[C---:B------:R-:W-:Y:S08]  /*13470*/  HMMA.16816.F32 R76, R116.reuse, R120, R76 ;  /* 0x00000078744c723c */ /* 0x040ff0000000184c */
[-C--:B------:R-:W-:Y:S08]  /*13480*/  HMMA.16816.F32 R80, R116, R122.reuse, R80 ;  /* 0x0000007a7450723c */ /* 0x080ff00000001850 */
[C---:B------:R-:W-:Y:S01]  /*13490*/  HMMA.16816.F32 R84, R172.reuse, R122, R84 ;  /* 0x0000007aac54723c */ /* 0x040fe20000001854 */
[----:B------:R-:W1:Y:S07]  /*134a0*/  LDSM.16.MT88.4 R120, [R171+0x1800] ;  /* 0x00180000ab78783b */ /* 0x000e6e0000004200 */
[-C--:B-1----:R-:W-:Y:S08]  /*134b0*/  HMMA.16816.F32 R88, R172, R120.reuse, R88 ;  /* 0x00000078ac58723c */ /* 0x082ff00000001858 */
[C---:B------:R-:W-:Y:S07]  /*134c0*/  HMMA.16816.F32 R92, R116.reuse, R120, R92 ;  /* 0x00000078745c723c */ /* 0x040fee000000185c */
[----:B------:R-:W-:Y:S01]  /*134d0*/  F2FP.PACK_AB R120, R234, R138 ;  /* 0x0000008aea78723e */ /* 0x000fe200000000ff */
[-C--:B------:R-:W-:Y:S04]  /*134e0*/  HMMA.16816.F32 R96, R116, R122.reuse, R96 ;  /* 0x0000007a7460723c */ /* 0x080fe80000001860 */
[----:B------:R-:W-:Y:S03]  /*134f0*/  F2FP.PACK_AB R121, R232, R233 ;  /* 0x000000e9e879723e */ /* 0x000fe600000000ff */
[----:B------:R-:W-:Y:S01]  /*13500*/  F2FP.PACK_AB R116, R2, R6 ;  /* 0x000000060274723e */ /* 0x000fe200000000ff */
[----:B------:R-:W-:Y:S04]  /*13510*/  HMMA.16816.F32 R100, R172, R122, R100 ;  /* 0x0000007aac64723c */ /* 0x000fe80000001864 */
[C---:B------:R-:W-:Y:S01]  /*13520*/  F2FP.PACK_AB R118, R109.reuse, R110 ;  /* 0x0000006e6d76723e */ /* 0x040fe200000000ff */
[----:B------:R-:W-:Y:S01]  /*13530*/  FADD.FTZ R2, R109, R0 ;  /* 0x000000006d027221 */ /* 0x000fe20000010000 */
[----:B------:R-:W-:Y:S01]  /*13540*/  F2FP.PACK_AB R117, R236, R139 ;  /* 0x0000008bec75723e */ /* 0x000fe200000000ff */
[----:B------:R-:W-:Y:S01]  /*13550*/  FADD.FTZ R0, R223, R111 ;  /* 0x0000006fdf007221 */ /* 0x000fe20000010000 */
[----:B------:R-:W-:Y:S01]  /*13560*/  F2FP.PACK_AB R119, R240, R237 ;  /* 0x000000edf077723e */ /* 0x000fe200000000ff */
[----:B------:R-:W2:Y:S01]  /*13570*/  LDL R223, [R1] ;  /* 0x0000000001df7983 */ /* 0x000ea20000100800 */
[----:B------:R-:W1:Y:S02]  /*13580*/  MUFU.EX2 R110, R222 ;  /* 0x000000de006e7308 */ /* 0x000e640000000800 */
[----:B------:R-:W-:Y:S01]  /*13590*/  F2FP.PACK_AB R122, R239, R238 ;  /* 0x000000eeef7a723e */ /* 0x000fe200000000ff */
[----:B------:R-:W-:Y:S01]  /*135a0*/  FADD.FTZ R6, R225, R137 ;  /* 0x00000089e1067221 */ /* 0x000fe20000010000 */
[----:B------:R-:W-:Y:S01]  /*135b0*/  F2FP.PACK_AB R123, R230, R231 ;  /* 0x000000e7e67b723e */ /* 0x000fe200000000ff */
[-C--:B------:R-:W-:Y:S05]  /*135c0*/  HMMA.16816.F32 R8, R116, R124.reuse, R8 ;  /* 0x0000007c7408723c */ /* 0x080fea0000001808 */
[----:B------:R-:W-:Y:S01]  /*135d0*/  F2FP.PACK_AB R173, R189, R185 ;  /* 0x000000b9bdad723e */ /* 0x000fe200000000ff */
[----:B------:R-:W3:Y:S01]  /*135e0*/  MUFU.EX2 R109, R221 ;  /* 0x000000dd006d7308 */ /* 0x000ee20000000800 */
[----:B------:R-:W-:Y:S01]  /*135f0*/  F2FP.PACK_AB R175, R191, R190 ;  /* 0x000000bebfaf723e */ /* 0x000fe200000000ff */
[C---:B------:R-:W-:Y:S04]  /*13600*/  HMMA.16816.F32 R12, R120.reuse, R124, R12 ;  /* 0x0000007c780c723c */ /* 0x040fe8000000180c */
[----:B------:R-:W-:Y:S04]  /*13610*/  FADD.FTZ R4, R224, R0 ;  /* 0x00000000e0047221 */ /* 0x000fe80000010000 */
[-C--:B------:R-:W-:Y:S01]  /*13620*/  HMMA.16816.F32 R16, R120, R126.reuse, R16 ;  /* 0x0000007e7810723c */ /* 0x080fe20000001810 */
[----:B------:R-:W4:Y:S03]  /*13630*/  MUFU.EX2 R111, R219 ;  /* 0x000000db006f7308 */ /* 0x000f260000000800 */
[----:B-1----:R-:W-:Y:S02]  /*13640*/  FADD.FTZ R0, R110, R2 ;  /* 0x000000026e007221 */ /* 0x002fe40000010000 */
[----:B------:R-:W-:Y:S02]  /*13650*/  FADD.FTZ R2, R242, R4 ;  /* 0x00000004f2027221 */ /* 0x000fe40000010000 */
[C---:B------:R-:W-:Y:S01]  /*13660*/  HMMA.16816.F32 R20, R116.reuse, R126, R20 ;  /* 0x0000007e7414723c */ /* 0x040fe20000001814 */
[----:B------:R-:W1:Y:S03]  /*13670*/  LDSM.16.MT88.4 R124, [R171+0x1000] ;  /* 0x00100000ab7c783b */ /* 0x000e660000004200 */
[----:B------:R-:W-:Y:S01]  /*13680*/  FADD.FTZ R4, R139, R3 ;  /* 0x000000038b047221 */ /* 0x000fe20000010000 */
[C---:B---3--:R-:W-:Y:S01]  /*13690*/  F2FP.PACK_AB R172, R109.reuse, R110 ;  /* 0x0000006e6dac723e */ /* 0x048fe200000000ff */
[----:B------:R-:W-:Y:S02]  /*136a0*/  FADD.FTZ R0, R109, R0 ;  /* 0x000000006d007221 */ /* 0x000fe40000010000 */
[-C--:B------:R-:W-:Y:S04]  /*136b0*/  HMMA.16816.F32 R24, R116, R128.reuse, R24 ;  /* 0x000000807418723c */ /* 0x080fe80000001818 */
[----:B------:R-:W-:Y:S02]  /*136c0*/  FADD.FTZ R0, R136, R0 ;  /* 0x0000000088007221 */ /* 0x000fe40000010000 */
[----:B------:R-:W-:Y:S02]  /*136d0*/  FADD.FTZ R2, R233, R2 ;  /* 0x00000002e9027221 */ /* 0x000fe40000010000 */
[C---:B------:R-:W-:Y:S04]  /*136e0*/  HMMA.16816.F32 R28, R120.reuse, R128, R28 ;  /* 0x00000080781c723c */ /* 0x040fe8000000181c */
[C---:B----4-:R-:W-:Y:S01]  /*136f0*/  F2FP.PACK_AB R174, R111.reuse, R136 ;  /* 0x000000886fae723e */ /* 0x050fe200000000ff */
[----:B------:R-:W-:Y:S02]  /*13700*/  FADD.FTZ R214, R111, R0 ;  /* 0x000000006fd67221 */ /* 0x000fe40000010000 */
[----:B------:R-:W-:Y:S01]  /*13710*/  FADD.FTZ R0, R241, R6 ;  /* 0x00000006f1007221 */ /* 0x000fe20000010000 */
[-C--:B------:R-:W-:Y:S04]  /*13720*/  HMMA.16816.F32 R32, R120, R130.reuse, R32 ;  /* 0x000000827820723c */ /* 0x080fe80000001820 */
[----:B------:R-:W-:Y:S01]  /*13730*/  FADD.FTZ R3, R138, R0 ;  /* 0x000000008a037221 */ /* 0x000fe20000010000 */
[----:B------:R-:W-:Y:S01]  /*13740*/  MOV R6, R5 ;  /* 0x0000000500067202 */ /* 0x000fe20000000f00 */
[----:B------:R-:W-:Y:S02]  /*13750*/  FADD.FTZ R0, R236, R4 ;  /* 0x00000004ec007221 */ /* 0x000fe40000010000 */
[C---:B------:R-:W-:Y:S01]  /*13760*/  HMMA.16816.F32 R36, R116.reuse, R130, R36 ;  /* 0x000000827424723c */ /* 0x040fe20000001824 */
[----:B------:R-:W3:Y:S03]  /*13770*/  LDSM.16.MT88.4 R128, [R170+0x1c00] ;  /* 0x001c0000aa80783b */ /* 0x000ee60000004200 */
        /* <DEDUP_REMOVED lines=11> */
[C---:B------:R-:W-:Y:S01]  /*13830*/  HMMA.16816.F32 R52, R116.reuse, R134, R52 ;  /* 0x000000867434723c */ /* 0x040fe20000001834 */
[----:B------:R-:W4:Y:S03]  /*13840*/  LDSM.16.MT88.4 R132, [R171+0x1c00] ;  /* 0x001c0000ab84783b */ /* 0x000f260000004200 */
[----:B------:R-:W-:Y:S02]  /*13850*/  FADD.FTZ R2, R185, R0 ;  /* 0x00000000b9027221 */ /* 0x000fe40000010000 */
[----:B------:R-:W-:Y:S02]  /*13860*/  FADD.FTZ R0, R186, R4 ;  /* 0x00000004ba007221 */ /* 0x000fe40000010000 */
[-C--:B-1----:R-:W-:Y:S04]  /*13870*/  HMMA.16816.F32 R56, R116, R124.reuse, R56 ;  /* 0x0000007c7438723c */ /* 0x082fe80000001838 */
        /* <DEDUP_REMOVED lines=9> */
[----:B------:R-:W-:Y:S01]  /*13910*/  FADD.FTZ R2, R181, R0 ;  /* 0x00000000b5027221 */ /* 0x000fe20000010000 */
[----:B------:R-:W-:Y:S01]  /*13920*/  IADD3 R0, R209, -0x1, RZ ;  /* 0xffffffffd1007810 */ /* 0x000fe20007ffe0ff */
[----:B------:R-:W-:Y:S02]  /*13930*/  FADD.FTZ R213, R191, R4 ;  /* 0x00000004bfd57221 */ /* 0x000fe40000010000 */
[-C--:B---3--:R-:W-:Y:S04]  /*13940*/  HMMA.16816.F32 R72, R116, R128.reuse, R72 ;  /* 0x000000807448723c */ /* 0x088fe80000001848 */
[----:B------:R-:W-:Y:S04]  /*13950*/  FADD.FTZ R224, R180, R2 ;  /* 0x00000002b4e07221 */ /* 0x000fe80000010000 */
[C---:B------:R-:W-:Y:S08]  /*13960*/  HMMA.16816.F32 R76, R120.reuse, R128, R76 ;  /* 0x00000080784c723c */ /* 0x040ff0000000184c */
[-C--:B------:R-:W-:Y:S08]  /*13970*/  HMMA.16816.F32 R80, R120, R130.reuse, R80 ;  /* 0x000000827850723c */ /* 0x080ff00000001850 */
[C---:B------:R-:W-:Y:S08]  /*13980*/  HMMA.16816.F32 R84, R116.reuse, R130, R84 ;  /* 0x000000827454723c */ /* 0x040ff00000001854 */
[-C--:B----4-:R-:W-:Y:S08]  /*13990*/  HMMA.16816.F32 R88, R116, R132.reuse, R88 ;  /* 0x000000847458723c */ /* 0x090ff00000001858 */
[C---:B------:R-:W-:Y:S08]  /*139a0*/  HMMA.16816.F32 R92, R120.reuse, R132, R92 ;  /* 0x00000084785c723c */ /* 0x040ff0000000185c */
[-C--:B------:R-:W-:Y:S08]  /*139b0*/  HMMA.16816.F32 R96, R120, R134.reuse, R96 ;  /* 0x000000867860723c */ /* 0x080ff00000001860 */
[----:B------:R-:W-:Y:S08]  /*139c0*/  HMMA.16816.F32 R100, R116, R134, R100 ;  /* 0x000000867464723c */ /* 0x000ff00000001864 */
[-C--:B------:R-:W-:Y:S01]  /*139d0*/  HMMA.16816.F32 R140, R172, R144.reuse, R8 ;  /* 0x00000090ac8c723c */ /* 0x080fe20000001808 */
[----:B------:R-:W1:Y:S07]  /*139e0*/  LDSM.16.MT88.4 R8, [R171+0x1400] ;  /* 0x00140000ab08783b */ /* 0x000e6e0000004200 */
[C---:B------:R-:W-:Y:S01]  /*139f0*/  HMMA.16816.F32 R136, R176.reuse, R144, R12 ;  /* 0x00000090b088723c */ /* 0x040fe2000000180c */
[----:B------:R-:W3:Y:S07]  /*13a00*/  LDSM.16.MT88.4 R12, [R170+0x2000] ;  /* 0x00200000aa0c783b */ /* 0x000eee0000004200 */
[-C--:B------:R-:W-:Y:S01]  /*13a10*/  HMMA.16816.F32 R132, R176, R146.reuse, R16 ;  /* 0x00000092b084723c */ /* 0x080fe20000001810 */
[----:B------:R-:W4:Y:S07]  /*13a20*/  LDSM.16.MT88.4 R16, [R171+0x2000] ;  /* 0x00200000ab10783b */ /* 0x000f2e0000004200 */
        /* <DEDUP_REMOVED lines=9> */
[-C--:B-1----:R-:W-:Y:S03]  /*13ac0*/  HMMA.16816.F32 R56, R172, R8.reuse, R56 ;  /* 0x00000008ac38723c */ /* 0x082fe60000001838 */
[----:B--2---:R-:W-:Y:S01]  /*13ad0*/  ISETP.GT.AND P0, PT, R209, R223, PT ;  /* 0x000000dfd100720c */ /* 0x004fe20003f04270 */
[----:B------:R-:W-:Y:S04]  /*13ae0*/  FADD.FTZ R223, R184, R3 ;  /* 0x00000003b8df7221 */ /* 0x000fe80000010000 */
[C---:B------:R-:W-:Y:S04]  /*13af0*/  HMMA.16816.F32 R60, R176.reuse, R8, R60 ;  /* 0x00000008b03c723c */ /* 0x040fe8000000183c */
[----:B------:R-:W-:Y:S04]  /*13b00*/  MOV R209, R0 ;  /* 0x0000000000d17202 */ /* 0x000fe80000000f00 */
[-C--:B------:R-:W-:Y:S08]  /*13b10*/  HMMA.16816.F32 R64, R176, R10.reuse, R64 ;  /* 0x0000000ab040723c */ /* 0x080ff00000001840 */
[C---:B------:R-:W-:Y:S08]  /*13b20*/  HMMA.16816.F32 R68, R172.reuse, R10, R68 ;  /* 0x0000000aac44723c */ /* 0x040ff00000001844 */
[-C--:B---3--:R-:W-:Y:S08]  /*13b30*/  HMMA.16816.F32 R72, R172, R12.reuse, R72 ;  /* 0x0000000cac48723c */ /* 0x088ff00000001848 */
[C---:B------:R-:W-:Y:S08]  /*13b40*/  HMMA.16816.F32 R76, R176.reuse, R12, R76 ;  /* 0x0000000cb04c723c */ /* 0x040ff0000000184c */
[-C--:B------:R-:W-:Y:S08]  /*13b50*/  HMMA.16816.F32 R80, R176, R14.reuse, R80 ;  /* 0x0000000eb050723c */ /* 0x080ff00000001850 */
[C---:B------:R-:W-:Y:S08]  /*13b60*/  HMMA.16816.F32 R84, R172.reuse, R14, R84 ;  /* 0x0000000eac54723c */ /* 0x040ff00000001854 */
[-C--:B----4-:R-:W-:Y:S08]  /*13b70*/  HMMA.16816.F32 R88, R172, R16.reuse, R88 ;  /* 0x00000010ac58723c */ /* 0x090ff00000001858 */
[C---:B------:R-:W-:Y:S08]  /*13b80*/  HMMA.16816.F32 R92, R176.reuse, R16, R92 ;  /* 0x00000010b05c723c */ /* 0x040ff0000000185c */
[-C--:B------:R-:W-:Y:S08]  /*13b90*/  HMMA.16816.F32 R96, R176, R18.reuse, R96 ;  /* 0x00000012b060723c */ /* 0x080ff00000001860 */
[----:B------:R-:W-:Y:S01]  /*13ba0*/  HMMA.16816.F32 R100, R172, R18, R100 ;  /* 0x00000012ac64723c */ /* 0x000fe20000001864 */
[----:B------:R-:W-:Y:S07]  /*13bb0*/  @!UPT UIADD3 URZ, URZ, URZ, URZ ;  /* 0x0000003f3f3ff290 */ /* 0x000fee000fffe03f */
[----:B------:R-:W-:-:S11]  /*13bc0*/  @P0 BRA `(.L_x_319) ;  /* 0xffffd52000000947 */ /* 0x000fd6000383ffff */
.L_x_307:
        /* <DEDUP_REMOVED lines=16> */
.L_x_409:
        /* <DEDUP_REMOVED lines=13> */
[----:B------:R-:W-:Y:S01]  /*13da0*/  @P2 MUFU.RCP R3, R8 ;  /* 0x0000000800032308 */ /* 0x000fe20000001000 */
[----:B-1----:R-:W-:-:S07]  /*13db0*/  FMUL.FTZ R110, R0, R140 ;  /* 0x0000008c006e7220 */ /* 0x002fce0000410000 */
[----:B------:R-:W1:Y:S01]  /*13dc0*/  @P2 MUFU.LG2 R8, R8 ;  /* 0x0000000800082308 */ /* 0x000e620000000c00 */
[C---:B------:R-:W-:Y:S02]  /*13dd0*/  FMUL.FTZ R111, R0.reuse, R141 ;  /* 0x0000008d006f7220 */ /* 0x040fe40000410000 */
[C---:B------:R-:W-:Y:S02]  /*13de0*/  FMUL.FTZ R140, R0.reuse, R144 ;  /* 0x00000090008c7220 */ /* 0x040fe40000410000 */
[C---:B------:R-:W-:Y:S02]  /*13df0*/  FMUL.FTZ R141, R0.reuse, R145 ;  /* 0x00000091008d7220 */ /* 0x040fe40000410000 */
[C---:B------:R-:W-:Y:S01]  /*13e00*/  FMUL.FTZ R144, R0.reuse, R148 ;  /* 0x0000009400907220 */ /* 0x040fe20000410000 */
[----:B------:R-:W-:Y:S01]  /*13e10*/  @P1 MUFU.RCP R2, R5 ;  /* 0x0000000500021308 */ /* 0x000fe20000001000 */
        /* <DEDUP_REMOVED lines=20> */
[----:B------:R2:W3:Y:S01]  /*13f60*/  @P1 MUFU.LG2 R0, R5 ;  /* 0x0000000500001308 */ /* 0x0004e20000000c00 */
[----:B-1----:R-:W-:-:S02]  /*13f70*/  @P2 FMUL.FTZ R10, R8, 0.69314718246459960938 ;  /* 0x3f317218080a2820 */ /* 0x002fc40000410000 */
[C---:B------:R-:W-:Y:S02]  /*13f80*/  FMUL.FTZ R178, R3.reuse, R150 ;  /* 0x0000009603b27220 */ /* 0x040fe40000410000 */
[C---:B------:R-:W-:Y:S02]  /*13f90*/  FMUL.FTZ R179, R3.reuse, R151 ;  /* 0x0000009703b37220 */ /* 0x040fe40000410000 */
[C---:B------:R-:W-:Y:S02]  /*13fa0*/  FMUL.FTZ R88, R3.reuse, R154 ;  /* 0x0000009a03587220 */ /* 0x040fe40000410000 */
[C---:B------:R-:W-:Y:S02]  /*13fb0*/  FMUL.FTZ R89, R3.reuse, R155 ;  /* 0x0000009b03597220 */ /* 0x040fe40000410000 */
[C---:B------:R-:W-:Y:S02]  /*13fc0*/  FMUL.FTZ R174, R3.reuse, R142 ;  /* 0x0000008e03ae7220 */ /* 0x040fe40000410000 */
[----:B------:R-:W-:-:S02]  /*13fd0*/  FMUL.FTZ R175, R3, R143 ;  /* 0x0000008f03af7220 */ /* 0x000fc40000410000 */
[C---:B------:R-:W-:Y:S01]  /*13fe0*/  FMUL.FTZ R176, R3.reuse, R146 ;  /* 0x0000009203b07220 */ /* 0x040fe20000410000 */
[----:B--2---:R-:W-:Y:S01]  /*13ff0*/  @P2 MOV R5, 0x3f317218 ;  /* 0x3f31721800052802 */ /* 0x004fe20000000f00 */
[----:B---3--:R-:W-:Y:S01]  /*14000*/  @P1 FMUL.FTZ R8, R0, 0.69314718246459960938 ;  /* 0x3f31721800081820 */ /* 0x008fe20000410000 */
[----:B------:R-:W-:Y:S01]  /*14010*/  MOV R0, RZ ;  /* 0x000000ff00007202 */ /* 0x000fe20000000f00 */
[C---:B------:R-:W-:Y:S02]  /*14020*/  FMUL.FTZ R177, R3.reuse, R147 ;  /* 0x0000009303b17220 */ /* 0x040fe40000410000 */
[C---:B------:R-:W-:Y:S02]  /*14030*/  FMUL.FTZ R100, R3.reuse, R158 ;  /* 0x0000009e03647220 */ /* 0x040fe40000410000 */
[C---:B------:R-:W-:Y:S01]  /*14040*/  FMUL.FTZ R101, R3.reuse, R159 ;  /* 0x0000009f03657220 */ /* 0x040fe20000410000 */
[----:B------:R-:W1:Y:S01]  /*14050*/  @P0 MUFU.RCP R0, R4 ;  /* 0x0000000400000308 */ /* 0x000e620000001000 */
[----:B------:R-:W-:-:S02]  /*14060*/  FMUL.FTZ R150, R3, R70 ;  /* 0x0000004603967220 */ /* 0x000fc40000410000 */
[C---:B------:R-:W-:Y:S02]  /*14070*/  FMUL.FTZ R151, R3.reuse, R71 ;  /* 0x0000004703977220 */ /* 0x040fe40000410000 */
[C---:B------:R-:W-:Y:S02]  /*14080*/  FMUL.FTZ R154, R3.reuse, R86 ;  /* 0x00000056039a7220 */ /* 0x040fe40000410000 */
[C---:B------:R-:W-:Y:S02]  /*14090*/  FMUL.FTZ R155, R3.reuse, R87 ;  /* 0x00000057039b7220 */ /* 0x040fe40000410000 */
[C---:B------:R-:W-:Y:S02]  /*140a0*/  FMUL.FTZ R40, R2.reuse, R64 ;  /* 0x0000004002287220 */ /* 0x040fe40000410000 */
[----:B------:R-:W-:Y:S02]  /*140b0*/  FMUL.FTZ R41, R2, R65 ;  /* 0x0000004102297220 */ /* 0x000fe40000410000 */
        /* <DEDUP_REMOVED lines=9> */
[----:B------:R-:W-:Y:S01]  /*14150*/  FMUL.FTZ R71, R3, R103 ;  /* 0x0000006703477220 */ /* 0x000fe20000410000 */
[----:B------:R-:W-:Y:S01]  /*14160*/  @P3 MOV R3, 0x3f317218 ;  /* 0x3f31721800033802 */ /* 0x000fe20000000f00 */
        /* <DEDUP_REMOVED lines=21> */
[----:B------:R-:W-:Y:S02]  /*142c0*/  FMUL.FTZ R27, R2, R97 ;  /* 0x00000061021b7220 */ /* 0x000fe40000410000 */
[----:B------:R2:W3:Y:S01]  /*142d0*/  @P0 MUFU.LG2 R2, R4 ;  /* 0x0000000400020308 */ /* 0x0004e20000000c00 */
[----:B------:R-:W-:Y:S02]  /*142e0*/  @P3 FMUL.FTZ R11, R9, 0.69314718246459960938 ;  /* 0x3f317218090b3820 */ /* 0x000fe40000410000 */
[----:B------:R-:W-:Y:S02]  /*142f0*/  @P3 FMUL.FTZ R9, R3, c[0x0][0x2d0] ;  /* 0x0000b40003093a20 */ /* 0x000fe40000410000 */
[----:B------:R-:W-:Y:S02]  /*14300*/  @P1 FMUL.FTZ R3, R12, c[0x0][0x2d0] ;  /* 0x0000b4000c031a20 */ /* 0x000fe40000410000 */
[----:B------:R-:W-:Y:S02]  /*14310*/  @P2 FMUL.FTZ R5, R5, c[0x0][0x2d0] ;  /* 0x0000b40005052a20 */ /* 0x000fe40000410000 */
[----:B------:R-:W-:Y:S01]  /*14320*/  @P1 FFMA.FTZ R25, R3, R106, R8 ;  /* 0x0000006a03191223 */ /* 0x000fe20000010008 */
[----:B------:R-:W-:Y:S01]  /*14330*/  @P0 MOV R3, 0x3f317218 ;  /* 0x3f31721800030802 */ /* 0x000fe20000000f00 */
[----:B-1----:R-:W-:-:S02]  /*14340*/  FMUL.FTZ R76, R0, R66 ;  /* 0x00000042004c7220 */ /* 0x002fc40000410000 */
[----:B------:R-:W-:Y:S02]  /*14350*/  FMUL.FTZ R77, R0, R67 ;  /* 0x00000043004d7220 */ /* 0x000fe40000410000 */
[----:B------:R-:W-:Y:S01]  /*14360*/  @P0 FMUL.FTZ R3, R3, c[0x0][0x2d0] ;  /* 0x0000b40003030a20 */ /* 0x000fe20000410000 */
[----:B--2---:R-:W-:Y:S01]  /*14370*/  MOV R4, 0x1 ;  /* 0x0000000100047802 */ /* 0x004fe20000000f00 */
[----:B---3--:R-:W-:Y:S02]  /*14380*/  @P0 FMUL.FTZ R2, R2, 0.69314718246459960938 ;  /* 0x3f31721802020820 */ /* 0x008fe40000410000 */
        /* <DEDUP_REMOVED lines=26> */
.L_x_242:
[----:B------:R4:W5:Y:S04]  /*14530*/  LDL R6, [R1+0x50] ;  /* 0x0000500001067983 */ /* 0x0009680000100800 */
[----:B------:R-:W1:Y:S01]  /*14540*/  S2R R2, SR_TID.X ;  /* 0x0000000000027919 */ /* 0x000e620000002100 */
[----:B------:R-:W-:Y:S01]  /*14550*/  BSSY B0, `(.L_x_321) ;  /* 0x0000011000007945 */ /* 0x000fe20003800000 */
[----:B-1----:R-:W-:-:S13]  /*14560*/  LOP3.LUT P0, RZ, R2, 0x7f, RZ, 0xc0, !PT ;  /* 0x0000007f02ff7812 */ /* 0x002fda000780c0ff */
[----:B------:R-:W-:Y:S05]  /*14570*/  @P0 BRA `(.L_x_322) ;  /* 0x000000e000000947 */ /* 0x000fea0003800000 */
[----:B--2-4-:R-:W1:Y:S01]  /*14580*/  S2R R4, SR_LANEID ;  /* 0x0000000000047919 */ /* 0x014e620000000000 */
[----:B------:R-:W-:Y:S01]  /*14590*/  VOTEU.ANY UR4, UPT, PT ;  /* 0x0000000000047886 */ /* 0x000fe200038e0100 */
[----:B---3--:R-:W-:Y:S01]  /*145a0*/  IMAD.MOV.U32 R5, RZ, RZ, c[0x0][0x564] ;  /* 0x00015900ff057624 */ /* 0x008fe200078e00ff */
[----:B------:R-:W1:Y:S08]  /*145b0*/  FLO.U32 R3, UR4 ;  /* 0x0000000400037d00 */ /* 0x000e7000080e0000 */
[----:B------:R-:W2:Y:S01]  /*145c0*/  POPC R2, UR4 ;  /* 0x0000000400027d09 */ /* 0x000ea20008000000 */
[----:B-1----:R-:W-:Y:S01]  /*145d0*/  ISETP.EQ.U32.AND P0, PT, R3, R4, PT ;  /* 0x000000040300720c */ /* 0x002fe20003f02070 */
[----:B------:R-:W-:-:S12]  /*145e0*/  IMAD.MOV.U32 R4, RZ, RZ, c[0x0][0x560] ;  /* 0x00015800ff047624 */ /* 0x000fd800078e00ff */
[----:B--2---:R1:W2:Y:S04]  /*145f0*/  @P0 ATOMG.E.ADD.STRONG.GPU PT, R2, [R4.64], R2 ;  /* 0x00000002040209a8 */ /* 0x0042a800081ee1c8 */
[----:B-1----:R-:W1:Y:S04]  /*14600*/  S2R R4, SR_LTMASK ;  /* 0x0000000000047919 */ /* 0x002e680000003900 */
[----:B--2---:R1:W2:Y:S02]  /*14610*/  SHFL.IDX PT, R3, R2, R3, 0x1f ;  /* 0x00001f0302037589 */ /* 0x0042a400000e0000 */
[----:B-1----:R-:W-:-:S06]  /*14620*/  LOP3.LUT R2, R4, UR4, RZ, 0xc0, !PT ;  /* 0x0000000404027c12 */ /* 0x002fcc000f8ec0ff */
[----:B------:R-:W2:Y:S02]  /*14630*/  POPC R2, R2 ;  /* 0x0000000200027309 */ /* 0x000ea40000000000 */
[----:B--2--5:R-:W-:-:S05]  /*14640*/  IADD3 R6, R3, c[0x0][0xc], R2 ;  /* 0x0000030003067a10 */ /* 0x024fca0007ffe002 */
[----:B------:R1:W-:Y:S02]  /*14650*/  STL [R1+0x50], R6 ;  /* 0x0000500601007387 */ /* 0x0003e40000100800 */
.L_x_322:
[----:B----4-:R-:W-:Y:S05]  /*14660*/  BSYNC B0 ;  /* 0x0000000000007941 */ /* 0x010fea0003800000 */
.L_x_321:
[----:B------:R-:W-:Y:S01]  /*14670*/  PRMT R0, R0, 0x9910, RZ ;  /* 0x0000991000007816 */ /* 0x000fe200000000ff */
[----:B------:R-:W-:Y:S01]  /*14680*/  BSSY B1, `(.L_x_323) ;  /* 0x000038a000017945 */ /* 0x000fe20003800000 */
[----:B-----5:R-:W-:Y:S02]  /*14690*/  IMAD.MOV.U32 R80, RZ, RZ, R6 ;  /* 0x000000ffff507224 */ /* 0x020fe400078e0006 */
[----:B------:R-:W-:-:S13]  /*146a0*/  ISETP.NE.AND P0, PT, R0, RZ, PT ;  /* 0x000000ff0000720c */ /* 0x000fda0003f05270 */
[----:B------:R-:W-:Y:S05]  /*146b0*/  @!P0 BRA `(.L_x_324) ;  /* 0x00002ba000008947 */ /* 0x000fea0003800000 */
[----:B-1----:R-:W4:Y:S04]  /*146c0*/  LDL R6, [R1+0x68] ;  /* 0x0000680001067983 */ /* 0x002f280000100800 */
[----:B---3--:R-:W3:Y:S04]  /*146d0*/  LDL R8, [R1+0x6c] ;  /* 0x00006c0001087983 */ /* 0x008ee80000100800 */
[----:B--2---:R-:W2:Y:S04]  /*146e0*/  LDL R13, [R1+0xa0] ;  /* 0x0000a000010d7983 */ /* 0x004ea80000100800 */
[----:B------:R-:W2:Y:S04]  /*146f0*/  LDL.LU R12, [R1+0x4c] ;  /* 0x00004c00010c7983 */ /* 0x000ea80000300800 */
[----:B------:R-:W2:Y:S04]  /*14700*/  LDL R11, [R1+0x9c] ;  /* 0x00009c00010b7983 */ /* 0x000ea80000100800 */
[----:B------:R-:W2:Y:S01]  /*14710*/  LDL.LU R10, [R1+0x60] ;  /* 0x00006000010a7983 */ /* 0x000ea20000300800 */
[----:B------:R-:W-:Y:S01]  /*14720*/  WARPSYNC 0xffffffff ;  /* 0xffffffff00007948 */ /* 0x000fe20003800000 */
[----:B------:R-:W-:-:S02]  /*14730*/  F2FP.PACK_AB R0, R111, R110 ;  /* 0x0000006e6f00723e */ /* 0x000fc400000000ff */
[----:B------:R-:W-:Y:S01]  /*14740*/  BAR.SYNC.DEFER_BLOCKING 0x1, 0x80 ;  /* 0x0042000000007b1d */ /* 0x000fe20000010000 */
[----:B------:R-:W-:Y:S02]  /*14750*/  F2FP.PACK_AB R3, R175, R174 ;  /* 0x000000aeaf03723e */ /* 0x000fe400000000ff */
[----:B------:R-:W-:Y:S02]  /*14760*/  F2FP.PACK_AB R2, R141, R140 ;  /* 0x0000008c8d02723e */ /* 0x000fe400000000ff */
[----:B------:R-:W-:Y:S02]  /*14770*/  F2FP.PACK_AB R4, R45, R44 ;  /* 0x0000002c2d04723e */ /* 0x000fe400000000ff */
[----:B------:R-:W-:Y:S02]  /*14780*/  F2FP.PACK_AB R5, R77, R76 ;  /* 0x0000004c4d05723e */ /* 0x000fe400000000ff */
[----:B------:R-:W-:-:S04]  /*14790*/  ISETP.NE.U32.AND P0, PT, RZ, c[0x0][0x508], PT ;  /* 0x00014200ff007a0c */ /* 0x000fc80003f05070 */
[----:B------:R-:W-:Y:S02]  /*147a0*/  ISETP.NE.AND.EX P2, PT, RZ, c[0x0][0x50c], PT, P0 ;  /* 0x00014300ff007a0c */ /* 0x000fe40003f45300 */
[----:B------:R-:W-:-:S04]  /*147b0*/  ISETP.NE.U32.AND P3, PT, RZ, c[0x0][0x500], PT ;  /* 0x00014000ff007a0c */ /* 0x000fc80003f65070 */
[----:B------:R-:W-:Y:S01]  /*147c0*/  ISETP.NE.AND.EX P3, PT, RZ, c[0x0][0x504], PT, P3 ;  /* 0x00014100ff007a0c */ /* 0x000fe20003f65330 */
[----:B----4-:R1:W-:Y:S04]  /*147d0*/  STS [R6+0x80], R0 ;  /* 0x0000800006007388 */ /* 0x0103e80000000800 */
[----:B------:R4:W-:Y:S04]  /*147e0*/  STS [R6+0x280], R3 ;  /* 0x0002800306007388 */ /* 0x0009e80000000800 */
[----:B---3--:R3:W-:Y:S01]  /*147f0*/  STS [R8], R2 ;  /* 0x0000000208007388 */ /* 0x0087e20000000800 */
[----:B-1----:R-:W-:-:S02]  /*14800*/  F2FP.PACK_AB R0, R177, R176 ;  /* 0x000000b0b100723e */ /* 0x002fc400000000ff */
[----:B----4-:R-:W-:-:S03]  /*14810*/  F2FP.PACK_AB R3, R29, R28 ;  /* 0x0000001c1d03723e */ /* 0x010fc600000000ff */
[----:B------:R1:W-:Y:S01]  /*14820*/  STS [R8+0x200], R0 ;  /* 0x0002000008007388 */ /* 0x0003e20000000800 */
[----:B---3--:R-:W-:-:S03]  /*14830*/  F2FP.PACK_AB R2, R57, R56 ;  /* 0x000000383902723e */ /* 0x008fc600000000ff */
[----:B------:R3:W-:Y:S04]  /*14840*/  STS [R6+0x1080], R3 ;  /* 0x0010800306007388 */ /* 0x0007e80000000800 */
[----:B------:R4:W-:Y:S01]  /*14850*/  STS [R6+0x1280], R2 ;  /* 0x0012800206007388 */ /* 0x0009e20000000800 */
[----:B-1----:R-:W-:Y:S02]  /*14860*/  F2FP.PACK_AB R0, R31, R30 ;  /* 0x0000001e1f00723e */ /* 0x002fe400000000ff */
[----:B---3--:R-:W-:-:S03]  /*14870*/  F2FP.PACK_AB R3, R145, R144 ;  /* 0x000000909103723e */ /* 0x008fc600000000ff */
[----:B------:R1:W-:Y:S01]  /*14880*/  STS [R8+0x1000], R0 ;  /* 0x0010000008007388 */ /* 0x0003e20000000800 */
[----:B----4-:R-:W-:-:S03]  /*14890*/  F2FP.PACK_AB R2, R179, R178 ;  /* 0x000000b2b302723e */ /* 0x010fc600000000ff */
[----:B------:R3:W-:Y:S04]  /*148a0*/  STS [R8+0x1200], R4 ;  /* 0x0012000408007388 */ /* 0x0007e80000000800 */
[----:B--2---:R2:W-:Y:S04]  /*148b0*/  STS [R13+0x80], R3 ;  /* 0x000080030d007388 */ /* 0x0045e80000000800 */
[----:B------:R4:W-:Y:S01]  /*148c0*/  STS [R13+0x280], R2 ;  /* 0x000280020d007388 */ /* 0x0009e20000000800 */
[----:B-1----:R-:W-:Y:S02]  /*148d0*/  F2FP.PACK_AB R0, R149, R148 ;  /* 0x000000949500723e */ /* 0x002fe400000000ff */
[----:B---3--:R-:W-:-:S03]  /*148e0*/  F2FP.PACK_AB R4, R33, R32 ;  /* 0x000000202104723e */ /* 0x008fc600000000ff */
[----:B------:R1:W-:Y:S01]  /*148f0*/  STS [R11], R0 ;  /* 0x000000000b007388 */ /* 0x0003e20000000800 */
[----:B--2---:R-:W-:Y:S02]  /*14900*/  F2FP.PACK_AB R3, R89, R88 ;  /* 0x000000585903723e */ /* 0x004fe400000000ff */
[----:B----4-:R-:W-:-:S03]  /*14910*/  F2FP.PACK_AB R2, R75, R74 ;  /* 0x0000004a4b02723e */ /* 0x010fc600000000ff */
[----:B------:R2:W-:Y:S04]  /*14920*/  STS [R11+0x200], R3 ;  /* 0x000200030b007388 */ /* 0x0005e80000000800 */
[----:B------:R3:W-:Y:S04]  /*14930*/  STS [R13+0x1080], R4 ;  /* 0x001080040d007388 */ /* 0x0007e80000000800 */
[----:B------:R4:W-:Y:S01]  /*14940*/  STS [R13+0x1280], R2 ;  /* 0x001280020d007388 */ /* 0x0009e20000000800 */
[----:B-1----:R-:W-:-:S05]  /*14950*/  F2FP.PACK_AB R0, R35, R34 ;  /* 0x000000222300723e */ /* 0x002fca00000000ff */
[----:B------:R1:W-:Y:S01]  /*14960*/  STS [R11+0x1000], R0 ;  /* 0x001000000b007388 */ /* 0x0003e20000000800 */
[----:B--2---:R-:W-:Y:S02]  /*14970*/  F2FP.PACK_AB R3, R153, R152 ;  /* 0x000000989903723e */ /* 0x004fe400000000ff */
[----:B---3--:R-:W-:Y:S02]  /*14980*/  F2FP.PACK_AB R4, R61, R60 ;  /* 0x0000003c3d04723e */ /* 0x008fe400000000ff */
        /* <DEDUP_REMOVED lines=18> */
[----:B------:R3:W-:Y:S01]  /*14ab0*/  STS [R13+0x2080], R3 ;  /* 0x002080030d007388 */ /* 0x0007e20000000800 */
[----:B-1----:R-:W-:-:S03]  /*14ac0*/  F2FP.PACK_AB R0, R173, R172 ;  /* 0x000000acad00723e */ /* 0x002fc600000000ff */
[----:B------:R1:W-:Y:S04]  /*14ad0*/  STS [R13+0x2280], R2 ;  /* 0x002280020d007388 */ /* 0x0003e80000000800 */
[----:B------:R4:W-:Y:S01]  /*14ae0*/  STS [R11+0x2000], R0 ;  /* 0x002000000b007388 */ /* 0x0009e20000000800 */
[----:B--2---:R-:W-:Y:S02]  /*14af0*/  F2FP.PACK_AB R4, R39, R38 ;  /* 0x000000262704723e */ /* 0x004fe400000000ff */
[----:B---3--:R-:W-:Y:S02]  /*14b00*/  F2FP.PACK_AB R3, R151, R150 ;  /* 0x000000969703723e */ /* 0x008fe400000000ff */
[----:B-1----:R-:W-:-:S03]  /*14b10*/  F2FP.PACK_AB R2, R63, R62 ;  /* 0x0000003e3f02723e */ /* 0x002fc600000000ff */
[----:B------:R1:W-:Y:S01]  /*14b20*/  STS [R11+0x2200], R3 ;  /* 0x002200030b007388 */ /* 0x0003e20000000800 */
[----:B----4-:R-:W-:-:S03]  /*14b30*/  F2FP.PACK_AB R0, R41, R40 ;  /* 0x000000282900723e */ /* 0x010fc600000000ff */
[----:B------:R2:W-:Y:S04]  /*14b40*/  STS [R13+0x3080], R4 ;  /* 0x003080040d007388 */ /* 0x0005e80000000800 */
[----:B------:R3:W-:Y:S04]  /*14b50*/  STS [R13+0x3280], R2 ;  /* 0x003280020d007388 */ /* 0x0007e80000000800 */
[----:B------:R4:W-:Y:S04]  /*14b60*/  STS [R11+0x3000], R0 ;  /* 0x003000000b007388 */ /* 0x0009e80000000800 */
[----:B------:R-:W-:Y:S01]  /*14b70*/  STS [R11+0x3200], R5 ;  /* 0x003200050b007388 */ /* 0x000fe20000000800 */
[----:B-1----:R-:W-:-:S02]  /*14b80*/  F2FP.PACK_AB R3, R159, R158 ;  /* 0x0000009e9f03723e */ /* 0x002fc400000000ff */
[----:B--2---:R-:W-:Y:S02]  /*14b90*/  F2FP.PACK_AB R4, R73, R72 ;  /* 0x000000484904723e */ /* 0x004fe400000000ff */
[----:B---3--:R-:W-:-:S03]  /*14ba0*/  F2FP.PACK_AB R2, R181, R180 ;  /* 0x000000b4b502723e */ /* 0x008fc600000000ff */
[----:B------:R1:W-:Y:S01]  /*14bb0*/  STS [R6+0x4080], R4 ;  /* 0x0040800406007388 */ /* 0x0003e20000000800 */
[----:B----4-:R-:W-:-:S03]  /*14bc0*/  F2FP.PACK_AB R0, R155, R154 ;  /* 0x0000009a9b00723e */ /* 0x010fc600000000ff */
[----:B------:R2:W-:Y:S04]  /*14bd0*/  STS [R6+0x4280], R3 ;  /* 0x0042800306007388 */ /* 0x0005e80000000800 */
        /* <DEDUP_REMOVED lines=11> */
[----:B--2---:R-:W-:Y:S01]  /*14c90*/  F2FP.PACK_AB R3, R69, R68 ;  /* 0x000000444503723e */ /* 0x004fe200000000ff */
[----:B------:R-:W2:Y:S01]  /*14ca0*/  LDL.LU R6, [R1+0xac] ;  /* 0x0000ac0001067983 */ /* 0x000ea20000300800 */
[----:B---3--:R-:W-:Y:S02]  /*14cb0*/  F2FP.PACK_AB R2, R71, R70 ;  /* 0x000000464702723e */ /* 0x008fe400000000ff */
[----:B----4-:R-:W-:-:S02]  /*14cc0*/  F2FP.PACK_AB R0, R85, R84 ;  /* 0x000000545500723e */ /* 0x010fc400000000ff */
[----:B------:R-:W-:-:S03]  /*14cd0*/  @P2 IADD3 R8, P0, R12, c[0x0][0x508], RZ ;  /* 0x000142000c082a10 */ /* 0x000fc60007f1e0ff */
[----:B------:R1:W-:Y:S01]  /*14ce0*/  STS [R13+0x4080], R0 ;  /* 0x004080000d007388 */ /* 0x0003e20000000800 */
[----:B------:R-:W-:-:S03]  /*14cf0*/  @P2 IADD3.X R9, R10, c[0x0][0x50c], RZ, P0, !PT ;  /* 0x000143000a092a10 */ /* 0x000fc600007fe4ff */
[----:B------:R3:W-:Y:S04]  /*14d00*/  STS [R13+0x4280], R4 ;  /* 0x004280040d007388 */ /* 0x0007e80000000800 */
[----:B------:R4:W-:Y:S04]  /*14d10*/  STS [R11+0x4000], R3 ;  /* 0x004000030b007388 */ /* 0x0009e80000000800 */
[----:B------:R4:W-:Y:S01]  /*14d20*/  STS [R11+0x4200], R2 ;  /* 0x004200020b007388 */ /* 0x0009e20000000800 */
[----:B-1----:R-:W-:Y:S02]  /*14d30*/  F2FP.PACK_AB R0, R43, R42 ;  /* 0x0000002a2b00723e */ /* 0x002fe400000000ff */
[----:B---3--:R-:W-:-:S03]  /*14d40*/  IADD3 R4, P1, R12, c[0x0][0x500], RZ ;  /* 0x000140000c047a10 */ /* 0x008fc60007f3e0ff */
[----:B------:R1:W-:Y:S01]  /*14d50*/  STS [R13+0x5080], R0 ;  /* 0x005080000d007388 */ /* 0x0003e20000000800 */
[----:B------:R-:W-:Y:S01]  /*14d60*/  IMAD.MOV.U32 R12, RZ, RZ, c[0x0][0x388] ;  /* 0x0000e200ff0c7624 */ /* 0x000fe200078e00ff */
[----:B----4-:R-:W-:Y:S02]  /*14d70*/  F2FP.PACK_AB R3, R49, R48 ;  /* 0x000000303103723e */ /* 0x010fe400000000ff */
[----:B------:R-:W-:Y:S02]  /*14d80*/  IADD3.X R5, R10, c[0x0][0x504], RZ, P1, !PT ;  /* 0x000141000a057a10 */ /* 0x000fe40000ffe4ff */
[----:B------:R-:W-:-:S05]  /*14d90*/  F2FP.PACK_AB R2, R55, R54 ;  /* 0x000000363702723e */ /* 0x000fca00000000ff */
[----:B------:R-:W-:Y:S01]  /*14da0*/  STS [R13+0x5280], R2 ;  /* 0x005280020d007388 */ /* 0x000fe20000000800 */
[----:B-1----:R-:W-:-:S05]  /*14db0*/  F2FP.PACK_AB R0, R27, R26 ;  /* 0x0000001a1b00723e */ /* 0x002fca00000000ff */
[----:B------:R-:W-:Y:S04]  /*14dc0*/  STS [R11+0x5000], R0 ;  /* 0x005000000b007388 */ /* 0x000fe80000000800 */
[----:B------:R1:W-:Y:S04]  /*14dd0*/  STS [R11+0x5200], R3 ;  /* 0x005200030b007388 */ /* 0x0003e80000000800 */
[----:B------:R-:W-:Y:S01]  /*14de0*/  BAR.SYNC.DEFER_BLOCKING 0x1, 0x80 ;  /* 0x0042000000007b1d */ /* 0x000fe20000010000 */
[----:B-1----:R-:W-:-:S05]  /*14df0*/  IMAD.MOV.U32 R3, RZ, RZ, RZ ;  /* 0x000000ffff037224 */ /* 0x002fca00078e00ff */
[----:B------:R1:W5:Y:S04]  /*14e00*/  @P2 LDG.E R12, [R8.64] ;  /* 0x00000008080c2981 */ /* 0x000368000c1e1900 */
[----:B------:R1:W5:Y:S01]  /*14e10*/  @P3 LDG.E R3, [R4.64] ;  /* 0x0000000804033981 */ /* 0x000362000c1e1900 */
[----:B--2---:R-:W-:-:S04]  /*14e20*/  ISETP.NE.AND P0, PT, R6, RZ, PT ;  /* 0x000000ff0600720c */ /* 0x004fc80003f05270 */
[----:B------:R-:W-:Y:S01]  /*14e30*/  SEL R0, R6, c[0x0][0x3d4], P0 ;  /* 0x0000f50006007a07 */ /* 0x000fe20000000000 */
[----:B------:R-:W-:Y:S05]  /*14e40*/  @P2 BRA `(.L_x_325) ;  /* 0x0000004000002947 */ /* 0x000fea0003800000 */
[----:B-1----:R-:W-:Y:S05]  /*14e50*/  @!P3 BRA `(.L_x_325) ;  /* 0x000000300000b947 */ /* 0x002fea0003800000 */
[----:B-----5:R1:W2:Y:S04]  /*14e60*/  LDG.E R12, [R4.64] ;  /* 0x00000008040c7981 */ /* 0x0202a8000c1e1900 */
[----:B-1----:R-:W2:Y:S02]  /*14e70*/  LDG.E R4, [R4.64+0x4] ;  /* 0x0000040804047981 */ /* 0x002ea4000c1e1900 */
[----:B--2---:R-:W-:Y:S02]  /*14e80*/  IADD3 R12, -R12, R4, RZ ;  /* 0x000000040c0c7210 */ /* 0x004fe40007ffe1ff */
.L_x_325:
[----:B-1----:R-:W2:Y:S04]  /*14e90*/  LDL.LU R2, [R1+0x64] ;  /* 0x0000640001027983 */ /* 0x002ea80000300800 */
[----:B------:R-:W3:Y:S04]  /*14ea0*/  LDL R4, [R1+0x134] ;  /* 0x0001340001047983 */ /* 0x000ee80000100800 */
[----:B------:R-:W4:Y:S04]  /*14eb0*/  LDL.LU R6, [R1+0xa8] ;  /* 0x0000a80001067983 */ /* 0x000f280000300800 */
[----:B------:R-:W3:Y:S04]  /*14ec0*/  LDL.LU R5, [R1+0x58] ;  /* 0x0000580001057983 */ /* 0x000ee80000300800 */
[----:B------:R-:W3:Y:S04]  /*14ed0*/  LDL R81, [R1+0x54] ;  /* 0x0000540001517983 */ /* 0x000ee80000100800 */
[----:B------:R-:W3:Y:S04]  /*14ee0*/  LDL R15, [R1+0xb0] ;  /* 0x0000b000010f7983 */ /* 0x000ee80000100800 */
[----:B------:R-:W3:Y:S01]  /*14ef0*/  LDL R82, [R1+0x130] ;  /* 0x0001300001527983 */ /* 0x000ee20000100800 */
[----:B------:R-:W-:Y:S01]  /*14f00*/  IMAD.MOV.U32 R13, RZ, RZ, 0x368 ;  /* 0x00000368ff0d7424 */ /* 0x000fe200078e00ff */
[----:B------:R-:W-:-:S04]  /*14f10*/  ISETP.GT.AND P2, PT, R0, 0x1, PT ;  /* 0x000000010000780c */ /* 0x000fc80003f44270 */
[----:B------:R-:W-:-:S04]  /*14f20*/  SEL R13, R13, 0x328, P2 ;  /* 0x000003280d0d7807 */ /* 0x000fc80001000000 */
[----:B------:R-:W1:Y:S08]  /*14f30*/  LDC.64 R8, c[0x0][R13+0x170] ;  /* 0x00005c000d087b82 */ /* 0x000e700000000a00 */
[----:B------:R-:W1:Y:S08]  /*14f40*/  LDC.64 R16, c[0x0][R13+0x168] ;  /* 0x00005a000d107b82 */ /* 0x000e700000000a00 */
[----:B------:R1:W1:Y:S08]  /*14f50*/  LDC.64 R20, c[0x0][R13+0x178] ;  /* 0x00005e000d147b82 */ /* 0x0002700000000a00 */
[----:B------:R1:W1:Y:S01]  /*14f60*/  LDC.64 R18, c[0x0][R13+0x160] ;  /* 0x000058000d127b82 */ /* 0x0002620000000a00 */
[----:B------:R-:W-:Y:S01]  /*14f70*/  ISETP.NE.U32.AND P0, PT, RZ, c[0x0][0x500], PT ;  /* 0x00014000ff007a0c */ /* 0x000fe20003f05070 */
[----:B------:R-:W-:-:S03]  /*14f80*/  IMAD.MOV.U32 R0, RZ, RZ, c[0x0][0x4e8] ;  /* 0x00013a00ff007624 */ /* 0x000fc600078e00ff */
[----:B------:R-:W-:Y:S02]  /*14f90*/  ISETP.NE.AND.EX P0, PT, RZ, c[0x0][0x504], PT, P0 ;  /* 0x00014100ff007a0c */ /* 0x000fe40003f05300 */
[----:B------:R-:W-:Y:S01]  /*14fa0*/  ISETP.NE.AND P5, PT, R0, 0x1, PT ;  /* 0x000000010000780c */ /* 0x000fe20003fa5270 */
[----:B------:R-:W1:Y:S01]  /*14fb0*/  S2R R83, SR_TID.X ;  /* 0x0000000000537919 */ /* 0x000e620000002100 */
[----:B------:R-:W-:-:S04]  /*14fc0*/  LOP3.LUT R243, R243, 0xfffffffd, RZ, 0xc0, !PT ;  /* 0xfffffffdf3f37812 */ /* 0x000fc800078ec0ff */
[----:B------:R-:W-:Y:S02]  /*14fd0*/  LOP3.LUT R243, R243, 0xfffffffe, RZ, 0xc0, !PT ;  /* 0xfffffffef3f37812 */ /* 0x000fe400078ec0ff */
[----:B--2---:R-:W-:-:S05]  /*14fe0*/  SEL R2, R2, RZ, !P0 ;  /* 0x000000ff02027207 */ /* 0x004fca0004000000 */
[----:B-1----:R-:W-:Y:S01]  /*14ff0*/  IMAD R0, R9, R2, RZ ;  /* 0x0000000209007224 */ /* 0x002fe200078e02ff */
[----:B----4-:R-:W-:Y:S02]  /*15000*/  SEL R6, R6, RZ, !P0 ;  /* 0x000000ff06067207 */ /* 0x010fe40004000000 */
[----:B---3--:R-:W-:-:S03]  /*15010*/  LOP3.LUT R5, R5, 0xffff, RZ, 0xc0, !PT ;  /* 0x0000ffff05057812 */ /* 0x008fc600078ec0ff */
[C---:B------:R-:W-:Y:S02]  /*15020*/  IMAD R14, R8.reuse, R6, R0 ;  /* 0x00000006080e7224 */ /* 0x040fe400078e0200 */
[----:B------:R-:W-:Y:S02]  /*15030*/  IMAD R4, R81, 0x80, R4 ;  /* 0x0000008051047824 */ /* 0x000fe400078e0204 */
[----:B------:R-:W-:-:S04]  /*15040*/  IMAD.WIDE.U32 R8, R8, R2, RZ ;  /* 0x0000000208087225 */ /* 0x000fc800078e00ff */
[----:B------:R-:W-:-:S04]  /*15050*/  @P5 IMAD.HI.U32 R6, R4, c[0x0][0x4ec], RZ ;  /* 0x00013b0004065a27 */ /* 0x000fc800078e00ff */
[----:B------:R-:W-:-:S04]  /*15060*/  IMAD.WIDE.U32 R10, R16, R5, RZ ;  /* 0x00000005100a7225 */ /* 0x000fc800078e00ff */
[----:B------:R-:W-:Y:S01]  /*15070*/  IMAD.MOV.U32 R0, RZ, RZ, R4 ;  /* 0x000000ffff007224 */ /* 0x000fe200078e0004 */
[----:B------:R-:W-:Y:S01]  /*15080*/  @P5 SHF.R.U32.HI R0, RZ, c[0x0][0x4f0], R6 ;  /* 0x00013c00ff005a19 */ /* 0x000fe20000011606 */
[----:B------:R-:W-:Y:S01]  /*15090*/  IMAD R13, R17, R5, RZ ;  /* 0x00000005110d7224 */ /* 0x000fe200078e02ff */
[----:B------:R-:W-:Y:S01]  /*150a0*/  SEL R6, R15, RZ, P2 ;  /* 0x000000ff0f067207 */ /* 0x000fe20001000000 */
[----:B------:R-:W-:Y:S01]  /*150b0*/  IMAD.IADD R14, R9, 0x1, R14 ;  /* 0x00000001090e7824 */ /* 0x000fe200078e020e */
[----:B-----5:R-:W-:Y:S01]  /*150c0*/  IADD3 R15, P1, P0, R8, R10, R3 ;  /* 0x0000000a080f7210 */ /* 0x020fe2000783e003 */
[----:B------:R-:W-:Y:S01]  /*150d0*/  IMAD.IADD R10, R11, 0x1, R13 ;  /* 0x000000010b0a7824 */ /* 0x000fe200078e020d */
[----:B------:R-:W-:Y:S01]  /*150e0*/  SHF.R.S32.HI R16, RZ, 0x1f, R3 ;  /* 0x0000001fff107819 */ /* 0x000fe20000011403 */
[----:B------:R-:W-:Y:S02]  /*150f0*/  IMAD.MOV R11, RZ, RZ, -R0 ;  /* 0x000000ffff0b7224 */ /* 0x000fe400078e0a00 */
[----:B------:R-:W-:-:S02]  /*15100*/  IMAD R13, R21, R6, RZ ;  /* 0x00000006150d7224 */ /* 0x000fc400078e02ff */
        /* <DEDUP_REMOVED lines=14> */
[----:B------:R-:W-:Y:S01]  /*151f0*/  SHF.R.S32.HI R17, RZ, 0x1f, R83 ;  /* 0x0000001fff117819 */ /* 0x000fe20000011453 */
[----:B------:R-:W-:Y:S01]  /*15200*/  IMAD.IADD R6, R11, 0x1, R0 ;  /* 0x000000010b067824 */ /* 0x000fe200078e0200 */
[C---:B------:R-:W-:Y:S02]  /*15210*/  LEA R8, P0, R10.reuse, R8, 0x2 ;  /* 0x000000080a087211 */ /* 0x040fe400078010ff */
[----:B------:R-:W-:Y:S02]  /*15220*/  SEL R9, R9, c[0x0][0x454], P2 ;  /* 0x0001150009097a07 */ /* 0x000fe40001000000 */
[----:B------:R-:W-:Y:S02]  /*15230*/  LEA.HI R17, R17, R83, RZ, 0x5 ;  /* 0x0000005311117211 */ /* 0x000fe400078f28ff */
[----:B------:R-:W-:Y:S02]  /*15240*/  LEA.HI.X R6, R10, R9, R6, 0x2, P0 ;  /* 0x000000090a067211 */ /* 0x000fe400000f1406 */
[----:B------:R-:W-:Y:S01]  /*15250*/  LOP3.LUT R17, R17, 0xffffffe0, RZ, 0xc0, !PT ;  /* 0xffffffe011117812 */ /* 0x000fe200078ec0ff */
[----:B------:R-:W-:Y:S01]  /*15260*/  IMAD R0, R12, c[0x0][0x4e8], RZ ;  /* 0x00013a000c007a24 */ /* 0x000fe200078e02ff */
[----:B------:R-:W-:Y:S04]  /*15270*/  SHFL.IDX PT, R14, R8, RZ, 0x1c1f ;  /* 0x001c1fff080e7589 */ /* 0x000fe800000e0000 */
[----:B------:R-:W1:Y:S01]  /*15280*/  SHFL.IDX PT, R15, R6, RZ, 0x1c1f ;  /* 0x001c1fff060f7589 */ /* 0x000e6200000e0000 */
[----:B------:R-:W-:-:S03]  /*15290*/  IMAD.IADD R17, R83, 0x1, -R17 ;  /* 0x0000000153117824 */ /* 0x000fc600078e0a11 */
[----:B------:R-:W-:Y:S04]  /*152a0*/  SHFL.IDX PT, R12, R8, 0x1, 0x1c1f ;  /* 0x003c1f00080c7f89 */ /* 0x000fe800000e0000 */
[----:B------:R-:W2:Y:S04]  /*152b0*/  SHFL.IDX PT, R13, R6, 0x1, 0x1c1f ;  /* 0x003c1f00060d7f89 */ /* 0x000ea800000e0000 */
[----:B------:R-:W-:Y:S04]  /*152c0*/  SHFL.IDX PT, R11, R6, 0x2, 0x1c1f ;  /* 0x005c1f00060b7f89 */ /* 0x000fe800000e0000 */
[----:B------:R3:W-:Y:S01]  /*152d0*/  SHFL.IDX PT, R9, R6, 0x3, 0x1c1f ;  /* 0x007c1f0006097f89 */ /* 0x0007e200000e0000 */
[----:B------:R-:W-:-:S03]  /*152e0*/  LOP3.LUT P0, RZ, R17, 0x3, RZ, 0xc0, !PT ;  /* 0x0000000311ff7812 */ /* 0x000fc6000780c0ff */
[----:B------:R-:W4:Y:S04]  /*152f0*/  SHFL.IDX PT, R10, R8, 0x2, 0x1c1f ;  /* 0x005c1f00080a7f89 */ /* 0x000f2800000e0000 */
[----:B------:R-:W1:Y:S01]  /*15300*/  SHFL.IDX PT, R8, R8, 0x3, 0x1c1f ;  /* 0x007c1f0008087f89 */ /* 0x000e6200000e0000 */
[----:B---3--:R-:W-:-:S05]  /*15310*/  IMAD R6, R81, 0x80, R82 ;  /* 0x0000008051067824 */ /* 0x008fca00078e0252 */
[C---:B------:R-:W-:Y:S02]  /*15320*/  IADD3 R19, R6.reuse, 0x8, RZ ;  /* 0x0000000806137810 */ /* 0x040fe40007ffe0ff */
[CC--:B------:R-:W-:Y:S02]  /*15330*/  ISETP.GE.OR P4, PT, R6.reuse, R0.reuse, P0 ;  /* 0x000000000600720c */ /* 0x0c0fe40000786670 */
[----:B------:R-:W-:Y:S02]  /*15340*/  IADD3 R18, R6, 0x40, RZ ;  /* 0x0000004006127810 */ /* 0x000fe40007ffe0ff */
[-C--:B------:R-:W-:Y:S02]  /*15350*/  ISETP.GE.OR P3, PT, R19, R0.reuse, P0 ;  /* 0x000000001300720c */ /* 0x080fe40000766670 */
[----:B------:R-:W-:Y:S02]  /*15360*/  ISETP.GE.OR P1, PT, R18, R0, P0 ;  /* 0x000000001200720c */ /* 0x000fe40000726670 */
[----:B------:R-:W-:-:S05]  /*15370*/  IADD3 R17, R6, 0x48, RZ ;  /* 0x0000004806117810 */ /* 0x000fca0007ffe0ff */
[----:B-1----:R1:W-:Y:S04]  /*15380*/  @!P4 ST.E [R14.64], R23 ;  /* 0x000000170e00c985 */ /* 0x0023e8000c101908 */
[----:B--2---:R1:W-:Y:S01]  /*15390*/  @!P3 ST.E [R12.64], R24 ;  /* 0x000000180c00b985 */ /* 0x0043e2000c101908 */
[-C--:B------:R-:W-:Y:S02]  /*153a0*/  ISETP.GE.AND P3, PT, R18, R0.reuse, PT ;  /* 0x000000001200720c */ /* 0x080fe40003f66270 */
[CC--:B------:R-:W-:Y:S01]  /*153b0*/  ISETP.GE.OR P0, PT, R17.reuse, R0.reuse, P0 ;  /* 0x000000001100720c */ /* 0x0c0fe20000706670 */
[----:B----4-:R1:W-:Y:S01]  /*153c0*/  @!P1 ST.E [R10.64], R25 ;  /* 0x000000190a009985 */ /* 0x0103e2000c101908 */
[-C--:B------:R-:W-:Y:S02]  /*153d0*/  ISETP.GE.AND P1, PT, R17, R0.reuse, PT ;  /* 0x000000001100720c */ /* 0x080fe40003f26270 */
[----:B------:R-:W-:-:S07]  /*153e0*/  ISETP.GE.AND P6, PT, R19, R0, PT ;  /* 0x000000001300720c */ /* 0x000fce0003fc6270 */
[----:B------:R-:W-:Y:S02]  /*153f0*/  @P3 LOP3.LUT R243, R243, 0x1, RZ, 0xfc, !PT ;  /* 0x00000001f3f33812 */ /* 0x000fe400078efcff */
[----:B------:R1:W-:Y:S01]  /*15400*/  @!P0 ST.E [R8.64], R22 ;  /* 0x0000001608008985 */ /* 0x0003e2000c101908 */
[----:B------:R-:W-:Y:S02]  /*15410*/  ISETP.GE.AND P0, PT, R6, R0, PT ;  /* 0x000000000600720c */ /* 0x000fe40003f06270 */
[----:B------:R-:W-:Y:S01]  /*15420*/  @P1 LOP3.LUT R243, R243, 0x2, RZ, 0xfc, !PT ;  /* 0x00000002f3f31812 */ /* 0x000fe200078efcff */
[----:B------:R-:W-:Y:S05]  /*15430*/  @P2 BRA `(.L_x_326) ;  /* 0x0000083000002947 */ /* 0x000fea0003800000 */
[----:B------:R-:W2:Y:S01]  /*15440*/  S2R R83, SR_TID.X ;  /* 0x0000000000537919 */ /* 0x000ea20000002100 */
[----:B------:R-:W-:Y:S01]  /*15450*/  IMAD R16, R16, c[0x0][0x3a0], RZ ;  /* 0x0000e80010107a24 */ /* 0x000fe200078e02ff */
[----:B------:R-:W-:Y:S01]  /*15460*/  SHF.R.S32.HI R4, RZ, 0x1f, R2 ;  /* 0x0000001fff047819 */ /* 0x000fe20000011402 */
[----:B-1----:R-:W-:-:S04]  /*15470*/  IMAD.WIDE.U32 R8, R3, c[0x0][0x3a0], RZ ;  /* 0x0000e80003087a25 */ /* 0x002fc800078e00ff */
[----:B------:R-:W-:Y:S02]  /*15480*/  IMAD R3, R3, c[0x0][0x3a4], R16 ;  /* 0x0000e90003037a24 */ /* 0x000fe400078e0210 */
[----:B------:R-:W-:-:S03]  /*15490*/  IMAD R10, R4, c[0x0][0x3f0], RZ ;  /* 0x0000fc00040a7a24 */ /* 0x000fc600078e02ff */
[----:B------:R-:W-:Y:S01]  /*154a0*/  IADD3 R9, R9, R3, RZ ;  /* 0x0000000309097210 */ /* 0x000fe20007ffe0ff */
[----:B------:R-:W-:-:S04]  /*154b0*/  IMAD R10, R2, c[0x0][0x3f4], R10 ;  /* 0x0000fd00020a7a24 */ /* 0x000fc800078e020a */
[----:B------:R-:W-:-:S04]  /*154c0*/  IMAD.WIDE.U32 R8, R5, c[0x0][0x3e8], R8 ;  /* 0x0000fa0005087a25 */ /* 0x000fc800078e0008 */
[----:B------:R-:W-:Y:S01]  /*154d0*/  IMAD R5, R5, c[0x0][0x3ec], R9 ;  /* 0x0000fb0005057a24 */ /* 0x000fe200078e0209 */
[----:B------:R-:W-:Y:S01]  /*154e0*/  MOV R4, R8 ;  /* 0x0000000800047202 */ /* 0x000fe20000000f00 */
[----:B------:R-:W-:Y:S01]  /*154f0*/  IMAD.SHL.U32 R9, R250, 0x2, RZ ;  /* 0x00000002fa097824 */ /* 0x000fe200078e00ff */
[----:B--2---:R-:W-:-:S03]  /*15500*/  SHF.R.S32.HI R82, RZ, 0x1f, R83 ;  /* 0x0000001fff527819 */ /* 0x004fc60000011453 */
[----:B------:R-:W-:Y:S01]  /*15510*/  IMAD.WIDE.U32 R4, R2, c[0x0][0x3f0], R4 ;  /* 0x0000fc0002047a25 */ /* 0x000fe200078e0004 */
[-C--:B------:R-:W-:Y:S01]  /*15520*/  LEA.HI R82, R82, R83.reuse, RZ, 0x2 ;  /* 0x0000005352527211 */ /* 0x080fe200078f10ff */
[----:B------:R1:W2:Y:S02]  /*15530*/  LDS.128 R24, [R9+0x80] ;  /* 0x0000800009187984 */ /* 0x0002a40000000c00 */
[----:B------:R-:W-:Y:S01]  /*15540*/  IMAD.IADD R5, R5, 0x1, R10 ;  /* 0x0000000105057824 */ /* 0x000fe200078e020a */
[----:B------:R-:W-:Y:S01]  /*15550*/  LOP3.LUT R82, R82, 0xfffffffc, RZ, 0xc0, !PT ;  /* 0xfffffffc52527812 */ /* 0x000fe200078ec0ff */
[----:B------:R1:W3:Y:S03]  /*15560*/  LDS.128 R36, [R9+0x880] ;  /* 0x0008800009247984 */ /* 0x0002e60000000c00 */
[----:B------:R-:W-:Y:S01]  /*15570*/  IADD3 R82, -R82, R83, RZ ;  /* 0x0000005352527210 */ /* 0x000fe20007ffe1ff */
[----:B------:R1:W4:Y:S03]  /*15580*/  LDS.128 R48, [R9+0x1080] ;  /* 0x0010800009307984 */ /* 0x0003260000000c00 */
[----:B------:R-:W-:Y:S01]  /*15590*/  LEA R6, R82, R249, 0x5 ;  /* 0x000000f952067211 */ /* 0x000fe200078e28ff */
[----:B------:R1:W1:Y:S03]  /*155a0*/  LDS.128 R60, [R9+0x1880] ;  /* 0x00188000093c7984 */ /* 0x0002660000000c00 */
[----:B------:R-:W-:Y:S01]  /*155b0*/  LEA R6, R81, R6, 0x7 ;  /* 0x0000000651067211 */ /* 0x000fe200078e38ff */
[----:B------:R1:W1:Y:S03]  /*155c0*/  LDS.128 R20, [R9+0x2080] ;  /* 0x0020800009147984 */ /* 0x0002660000000c00 */
[----:B------:R-:W-:Y:S01]  /*155d0*/  MOV R3, R6 ;  /* 0x0000000600037202 */ /* 0x000fe20000000f00 */
[----:B------:R-:W-:Y:S01]  /*155e0*/  @P5 IMAD.HI.U32 R11, R6, c[0x0][0x4ec], RZ ;  /* 0x00013b00060b5a27 */ /* 0x000fe200078e00ff */
[----:B------:R1:W1:Y:S04]  /*155f0*/  LDS.128 R32, [R9+0x2880] ;  /* 0x0028800009207984 */ /* 0x0002680000000c00 */
[----:B------:R1:W1:Y:S01]  /*15600*/  LDS.128 R44, [R9+0x3080] ;  /* 0x00308000092c7984 */ /* 0x0002620000000c00 */
[----:B------:R-:W-:-:S03]  /*15610*/  @P5 SHF.R.U32.HI R3, RZ, c[0x0][0x4f0], R11 ;  /* 0x00013c00ff035a19 */ /* 0x000fc6000001160b */
[----:B------:R1:W1:Y:S01]  /*15620*/  LDS.128 R56, [R9+0x3880] ;  /* 0x0038800009387984 */ /* 0x0002620000000c00 */
[----:B------:R-:W-:Y:S02]  /*15630*/  SHF.R.S32.HI R8, RZ, 0x1f, R3 ;  /* 0x0000001fff087819 */ /* 0x000fe40000011403 */
[C---:B------:R-:W-:Y:S01]  /*15640*/  IADD3 R2, -R3.reuse, RZ, RZ ;  /* 0x000000ff03027210 */ /* 0x040fe20007ffe1ff */
[----:B------:R1:W1:Y:S02]  /*15650*/  LDS.128 R16, [R9+0x4080] ;  /* 0x0040800009107984 */ /* 0x0002640000000c00 */
[----:B------:R-:W-:Y:S02]  /*15660*/  IMAD R8, R8, c[0x0][0x3e0], RZ ;  /* 0x0000f80008087a24 */ /* 0x000fe400078e02ff */
[----:B------:R1:W1:Y:S01]  /*15670*/  LDS.128 R28, [R9+0x4880] ;  /* 0x00488000091c7984 */ /* 0x0002620000000c00 */
[----:B------:R-:W-:Y:S02]  /*15680*/  IMAD R6, R2, c[0x0][0x4e8], R6 ;  /* 0x00013a0002067a24 */ /* 0x000fe400078e0206 */
[C---:B------:R-:W-:Y:S01]  /*15690*/  IMAD R8, R3.reuse, c[0x0][0x3e4], R8 ;  /* 0x0000f90003087a24 */ /* 0x040fe200078e0208 */
[----:B------:R1:W1:Y:S01]  /*156a0*/  LDS.128 R40, [R9+0x5080] ;  /* 0x0050800009287984 */ /* 0x0002620000000c00 */
[----:B------:R-:W-:Y:S01]  /*156b0*/  IMAD.WIDE.U32 R2, R3, c[0x0][0x3e0], R4 ;  /* 0x0000f80003027a25 */ /* 0x000fe200078e0004 */
[----:B------:R-:W-:-:S02]  /*156c0*/  SHF.R.S32.HI R4, RZ, 0x1f, R6 ;  /* 0x0000001fff047819 */ /* 0x000fc40000011406 */
[----:B------:R1:W1:Y:S01]  /*156d0*/  LDS.128 R52, [R9+0x5880] ;  /* 0x0058800009347984 */ /* 0x0002620000000c00 */
[----:B------:R-:W-:Y:S02]  /*156e0*/  LEA R5, R81, R249, 0x7 ;  /* 0x000000f951057211 */ /* 0x000fe400078e38ff */
        /* <DEDUP_REMOVED lines=8> */
[----:B--234-:R2:W3:Y:S02]  /*15770*/  SHFL.IDX PT, R4, R6, RZ, 0x1c1f ;  /* 0x001c1fff06047589 */ /* 0x01c4e400000e0000 */
.L_x_410:
[----:B------:R-:W-:Y:S05]  /*15780*/  BRA.DIV ~URZ, `(.L_x_328) ;  /* 0x000048127f007947 */ /* 0x000fea000b800000 */
[----:B------:R4:W2:Y:S02]  /*15790*/  SHFL.IDX PT, R2, R12, RZ, 0x1c1f ;  /* 0x001c1fff0c027589 */ /* 0x0008a400000e0000 */
.L_x_411:
[----:B------:R-:W-:Y:S01]  /*157a0*/  ISETP.GE.AND P0, PT, R5, R0, PT ;  /* 0x000000000500720c */ /* 0x000fe20003f06270 */
[----:B------:R-:W-:-:S12]  /*157b0*/  BSSY B0, `(.L_x_329) ;  /* 0x000000e000007945 */ /* 0x000fd80003800000 */
[----:B------:R-:W-:Y:S05]  /*157c0*/  @P0 BRA `(.L_x_330) ;  /* 0x000000c000000947 */ /* 0x000fea0003800000 */
[----:B------:R-:W-:Y:S02]  /*157d0*/  ISETP.GE.AND P2, PT, R228, c[0x0][0x3c8], PT ;  /* 0x0000f200e4007a0c */ /* 0x000fe40003f46270 */
[----:B------:R-:W-:Y:S02]  /*157e0*/  ISETP.GE.AND P1, PT, R235, c[0x0][0x3c8], PT ;  /* 0x0000f200eb007a0c */ /* 0x000fe40003f26270 */
[----:B------:R-:W-:-:S09]  /*157f0*/  ISETP.GE.AND P0, PT, R227, c[0x0][0x3c8], PT ;  /* 0x0000f200e3007a0c */ /* 0x000fd20003f06270 */
[CC--:B--2---:R-:W-:Y:S02]  /*15800*/  @!P2 LEA R10, P5, R228.reuse, R2.reuse, 0x1 ;  /* 0x00000002e40aa211 */ /* 0x0c4fe400078a08ff */
[-C--:B------:R-:W-:Y:S02]  /*15810*/  @!P1 LEA R8, P4, R235, R2.reuse, 0x1 ;  /* 0x00000002eb089211 */ /* 0x080fe400078808ff */
[----:B------:R-:W-:Y:S02]  /*15820*/  @!P0 LEA R2, P3, R227, R2, 0x1 ;  /* 0x00000002e3028211 */ /* 0x000fe400078608ff */
[-C--:B---3--:R-:W-:Y:S02]  /*15830*/  @!P2 LEA.HI.X R11, R228, R4.reuse, R229, 0x1, P5 ;  /* 0x00000004e40ba211 */ /* 0x088fe400028f0ce5 */
[-C--:B-1----:R-:W-:Y:S02]  /*15840*/  @!P1 LEA.HI.X R9, R235, R4.reuse, R252, 0x1, P4 ;  /* 0x00000004eb099211 */ /* 0x082fe400020f0cfc */
[----:B------:R-:W-:Y:S01]  /*15850*/  @!P0 LEA.HI.X R3, R227, R4, R251, 0x1, P3 ;  /* 0x00000004e3038211 */ /* 0x000fe200018f0cfb */
[----:B------:R1:W-:Y:S04]  /*15860*/  @!P2 ST.E.128 [R10.64], R24 ;  /* 0x000000180a00a985 */ /* 0x0003e8000c101d08 */
[----:B------:R1:W-:Y:S04]  /*15870*/  @!P1 ST.E.128 [R8.64], R20 ;  /* 0x0000001408009985 */ /* 0x0003e8000c101d08 */
[----:B------:R1:W-:Y:S02]  /*15880*/  @!P0 ST.E.128 [R2.64], R16 ;  /* 0x0000001002008985 */ /* 0x0003e4000c101d08 */
.L_x_330:
[----:B------:R-:W-:Y:S05]  /*15890*/  BSYNC B0 ;  /* 0x0000000000007941 */ /* 0x000fea0003800000 */
.L_x_329:
[----:B------:R-:W-:Y:S05]  /*158a0*/  BRA.DIV ~URZ, `(.L_x_331) ;  /* 0x000047627f007947 */ /* 0x000fea000b800000 */
[----:B---3--:R3:W4:Y:S04]  /*158b0*/  SHFL.IDX PT, R4, R6, 0x1, 0x1c1f ;  /* 0x003c1f0006047f89 */ /* 0x00872800000e0000 */
[----:B-12---:R3:W1:Y:S02]  /*158c0*/  SHFL.IDX PT, R2, R12, 0x1, 0x1c1f ;  /* 0x003c1f000c027f89 */ /* 0x00666400000e0000 */
.L_x_412:
[----:B------:R-:W-:Y:S01]  /*158d0*/  IADD3 R3, R5, 0x20, RZ ;  /* 0x0000002005037810 */ /* 0x000fe20007ffe0ff */
[----:B------:R-:W-:Y:S03]  /*158e0*/  BSSY B0, `(.L_x_332) ;  /* 0x000000f000007945 */ /* 0x000fe60003800000 */
[----:B------:R-:W-:-:S13]  /*158f0*/  ISETP.GE.AND P0, PT, R3, R0, PT ;  /* 0x000000000300720c */ /* 0x000fda0003f06270 */
[----:B------:R-:W-:Y:S05]  /*15900*/  @P0 BRA `(.L_x_333) ;  /* 0x000000c000000947 */ /* 0x000fea0003800000 */
[----:B------:R-:W-:Y:S02]  /*15910*/  ISETP.GE.AND P2, PT, R228, c[0x0][0x3c8], PT ;  /* 0x0000f200e4007a0c */ /* 0x000fe40003f46270 */
[----:B------:R-:W-:Y:S02]  /*15920*/  ISETP.GE.AND P1, PT, R235, c[0x0][0x3c8], PT ;  /* 0x0000f200eb007a0c */ /* 0x000fe40003f26270 */
[----:B------:R-:W-:-:S09]  /*15930*/  ISETP.GE.AND P0, PT, R227, c[0x0][0x3c8], PT ;  /* 0x0000f200e3007a0c */ /* 0x000fd20003f06270 */
[CC--:B-1----:R-:W-:Y:S02]  /*15940*/  @!P2 LEA R10, P5, R228.reuse, R2.reuse, 0x1 ;  /* 0x00000002e40aa211 */ /* 0x0c2fe400078a08ff */
[-C--:B------:R-:W-:Y:S02]  /*15950*/  @!P1 LEA R8, P4, R235, R2.reuse, 0x1 ;  /* 0x00000002eb089211 */ /* 0x080fe400078808ff */
[----:B------:R-:W-:Y:S02]  /*15960*/  @!P0 LEA R2, P3, R227, R2, 0x1 ;  /* 0x00000002e3028211 */ /* 0x000fe400078608ff */
[-C--:B----4-:R-:W-:Y:S02]  /*15970*/  @!P2 LEA.HI.X R11, R228, R4.reuse, R229, 0x1, P5 ;  /* 0x00000004e40ba211 */ /* 0x090fe400028f0ce5 */
[-C--:B------:R-:W-:Y:S02]  /*15980*/  @!P1 LEA.HI.X R9, R235, R4.reuse, R252, 0x1, P4 ;  /* 0x00000004eb099211 */ /* 0x080fe400020f0cfc */
[----:B------:R-:W-:Y:S01]  /*15990*/  @!P0 LEA.HI.X R3, R227, R4, R251, 0x1, P3 ;  /* 0x00000004e3038211 */ /* 0x000fe200018f0cfb */
[----:B------:R1:W-:Y:S04]  /*159a0*/  @!P2 ST.E.128 [R10.64], R36 ;  /* 0x000000240a00a985 */ /* 0x0003e8000c101d08 */
[----:B------:R1:W-:Y:S04]  /*159b0*/  @!P1 ST.E.128 [R8.64], R32 ;  /* 0x0000002008009985 */ /* 0x0003e8000c101d08 */
[----:B------:R1:W-:Y:S02]  /*159c0*/  @!P0 ST.E.128 [R2.64], R28 ;  /* 0x0000001c02008985 */ /* 0x0003e4000c101d08 */
.L_x_333:
[----:B------:R-:W-:Y:S05]  /*159d0*/  BSYNC B0 ;  /* 0x0000000000007941 */ /* 0x000fea0003800000 */
.L_x_332:
[----:B------:R-:W-:Y:S05]  /*159e0*/  BRA.DIV ~URZ, `(.L_x_334) ;  /* 0x000046f27f007947 */ /* 0x000fea000b800000 */
[----:B----4-:R2:W4:Y:S02]  /*159f0*/  SHFL.IDX PT, R4, R6, 0x2, 0x1c1f ;  /* 0x005c1f0006047f89 */ /* 0x01052400000e0000 */
.L_x_413:
[----:B------:R-:W-:Y:S05]  /*15a00*/  BRA.DIV ~URZ, `(.L_x_335) ;  /* 0x000047427f007947 */ /* 0x000fea000b800000 */
[----:B-1----:R1:W2:Y:S02]  /*15a10*/  SHFL.IDX PT, R2, R12, 0x2, 0x1c1f ;  /* 0x005c1f000c027f89 */ /* 0x0022a400000e0000 */
.L_x_414:
[----:B------:R-:W-:Y:S01]  /*15a20*/  IADD3 R3, R5, 0x40, RZ ;  /* 0x0000004005037810 */ /* 0x000fe20007ffe0ff */
[----:B------:R-:W-:Y:S03]  /*15a30*/  BSSY B0, `(.L_x_336) ;  /* 0x000000f000007945 */ /* 0x000fe60003800000 */
[----:B------:R-:W-:-:S13]  /*15a40*/  ISETP.GE.AND P0, PT, R3, R0, PT ;  /* 0x000000000300720c */ /* 0x000fda0003f06270 */
[----:B------:R-:W-:Y:S05]  /*15a50*/  @P0 BRA `(.L_x_337) ;  /* 0x000000c000000947 */ /* 0x000fea0003800000 */
[----:B------:R-:W-:Y:S02]  /*15a60*/  ISETP.GE.AND P2, PT, R228, c[0x0][0x3c8], PT ;  /* 0x0000f200e4007a0c */ /* 0x000fe40003f46270 */
[----:B------:R-:W-:Y:S02]  /*15a70*/  ISETP.GE.AND P1, PT, R235, c[0x0][0x3c8], PT ;  /* 0x0000f200eb007a0c */ /* 0x000fe40003f26270 */
[----:B------:R-:W-:-:S09]  /*15a80*/  ISETP.GE.AND P0, PT, R227, c[0x0][0x3c8], PT ;  /* 0x0000f200e3007a0c */ /* 0x000fd20003f06270 */
[CC--:B--2---:R-:W-:Y:S02]  /*15a90*/  @!P2 LEA R10, P5, R228.reuse, R2.reuse, 0x1 ;  /* 0x00000002e40aa211 */ /* 0x0c4fe400078a08ff */
        /* <DEDUP_REMOVED lines=8> */
.L_x_337:
[----:B------:R-:W-:Y:S05]  /*15b20*/  BSYNC B0 ;  /* 0x0000000000007941 */ /* 0x000fea0003800000 */
.L_x_336:
[----:B------:R-:W-:Y:S05]  /*15b30*/  BRA.DIV ~URZ, `(.L_x_338) ;  /* 0x000046827f007947 */ /* 0x000fea000b800000 */
[----:B--23--:R-:W2:Y:S04]  /*15b40*/  SHFL.IDX PT, R6, R6, 0x3, 0x1c1f ;  /* 0x007c1f0006067f89 */ /* 0x00cea800000e0000 */
[----:B------:R3:W1:Y:S02]  /*15b50*/  SHFL.IDX PT, R2, R12, 0x3, 0x1c1f ;  /* 0x007c1f000c027f89 */ /* 0x00066400000e0000 */
.L_x_415:
[----:B------:R-:W-:-:S04]  /*15b60*/  IADD3 R3, R5, 0x60, RZ ;  /* 0x0000006005037810 */ /* 0x000fc80007ffe0ff */
[----:B------:R-:W-:-:S13]  /*15b70*/  ISETP.GE.AND P0, PT, R3, R0, PT ;  /* 0x000000000300720c */ /* 0x000fda0003f06270 */
[----:B------:R-:W-:Y:S05]  /*15b80*/  @P0 BRA `(.L_x_339) ;  /* 0x0000239000000947 */ /* 0x000fea0003800000 */
[----:B------:R-:W-:Y:S02]  /*15b90*/  ISETP.GE.AND P1, PT, R228, c[0x0][0x3c8], PT ;  /* 0x0000f200e4007a0c */ /* 0x000fe40003f26270 */
[----:B------:R-:W-:-:S11]  /*15ba0*/  ISETP.GE.AND P0, PT, R235, c[0x0][0x3c8], PT ;  /* 0x0000f200eb007a0c */ /* 0x000fd60003f06270 */
[CC--:B-1----:R-:W-:Y:S02]  /*15bb0*/  @!P1 LEA R8, P3, R228.reuse, R2.reuse, 0x1 ;  /* 0x00000002e4089211 */ /* 0x0c2fe400078608ff */
[C---:B----4-:R-:W-:Y:S02]  /*15bc0*/  @!P0 LEA R4, P2, R235.reuse, R2, 0x1 ;  /* 0x00000002eb048211 */ /* 0x050fe400078408ff */
[-C--:B--2---:R-:W-:Y:S02]  /*15bd0*/  @!P1 LEA.HI.X R9, R228, R6.reuse, R229, 0x1, P3 ;  /* 0x00000006e4099211 */ /* 0x084fe400018f0ce5 */
[----:B------:R-:W-:-:S03]  /*15be0*/  @!P0 LEA.HI.X R5, R235, R6, R252, 0x1, P2 ;  /* 0x00000006eb058211 */ /* 0x000fc600010f0cfc */
[----:B------:R1:W-:Y:S04]  /*15bf0*/  @!P1 ST.E.128 [R8.64], R60 ;  /* 0x0000003c08009985 */ /* 0x0003e8000c101d08 */
[----:B------:R1:W-:Y:S01]  /*15c00*/  @!P0 ST.E.128 [R4.64], R56 ;  /* 0x0000003804008985 */ /* 0x0003e2000c101d08 */
[----:B------:R-:W-:-:S13]  /*15c10*/  ISETP.GE.AND P0, PT, R227, c[0x0][0x3c8], PT ;  /* 0x0000f200e3007a0c */ /* 0x000fda0003f06270 */
[----:B------:R-:W-:Y:S05]  /*15c20*/  @P0 BRA `(.L_x_339) ;  /* 0x000022f000000947 */ /* 0x000fea0003800000 */
[----:B------:R-:W-:-:S04]  /*15c30*/  LEA R2, P0, R227, R2, 0x1 ;  /* 0x00000002e3027211 */ /* 0x000fc800078008ff */
[----:B------:R-:W-:-:S05]  /*15c40*/  LEA.HI.X R3, R227, R6, R251, 0x1, P0 ;  /* 0x00000006e3037211 */ /* 0x000fca00000f0cfb */
[----:B------:R2:W-:Y:S01]  /*15c50*/  ST.E.128 [R2.64], R52 ;  /* 0x0000003402007985 */ /* 0x0005e2000c101d08 */
[----:B------:R-:W-:Y:S05]  /*15c60*/  BRA `(.L_x_339) ;  /* 0x000022b000007947 */ /* 0x000fea0003800000 */
.L_x_326:
[----:B-1----:R-:W2:Y:S01]  /*15c70*/  LDL.LU R10, [R1+0xb0] ;  /* 0x0000b000010a7983 */ /* 0x002ea20000300800 */
[----:B------:R-:W-:Y:S01]  /*15c80*/  IMAD R16, R16, c[0x0][0x408], RZ ;  /* 0x0001020010107a24 */ /* 0x000fe200078e02ff */
[----:B------:R-:W-:Y:S01]  /*15c90*/  SHF.R.S32.HI R0, RZ, 0x1f, R2 ;  /* 0x0000001fff007819 */ /* 0x000fe20000011402 */
[----:B------:R-:W-:-:S04]  /*15ca0*/  IMAD.WIDE.U32 R8, R3, c[0x0][0x408], RZ ;  /* 0x0001020003087a25 */ /* 0x000fc800078e00ff */
[----:B------:R-:W-:Y:S02]  /*15cb0*/  IMAD R3, R3, c[0x0][0x40c], R16 ;  /* 0x0001030003037a24 */ /* 0x000fe400078e0210 */
[----:B------:R-:W-:Y:S02]  /*15cc0*/  IMAD R0, R0, c[0x0][0x440], RZ ;  /* 0x0001100000007a24 */ /* 0x000fe400078e02ff */
[----:B------:R-:W-:Y:S01]  /*15cd0*/  @P5 IMAD.HI.U32 R6, R4, c[0x0][0x4ec], RZ ;  /* 0x00013b0004065a27 */ /* 0x000fe200078e00ff */
[----:B------:R-:W-:-:S05]  /*15ce0*/  IADD3 R9, R9, R3, RZ ;  /* 0x0000000309097210 */ /* 0x000fca0007ffe0ff */
[----:B------:R-:W-:-:S04]  /*15cf0*/  IMAD.WIDE.U32 R8, R5, c[0x0][0x438], R8 ;  /* 0x00010e0005087a25 */ /* 0x000fc800078e0008 */
        /* <DEDUP_REMOVED lines=24> */
.L_x_416:
[----:B------:R-:W-:Y:S05]  /*15e80*/  BRA.DIV ~URZ, `(.L_x_341) ;  /* 0x000044727f007947 */ /* 0x000fea000b800000 */
[----:B------:R3:W4:Y:S02]  /*15e90*/  SHFL.IDX PT, R0, R6, RZ, 0x1c1f ;  /* 0x001c1fff06007589 */ /* 0x00072400000e0000 */
.L_x_417:
        /* <DEDUP_REMOVED lines=28> */
[----:B--2---:R-:W-:Y:S02]  /*16060*/  @!P1 LEA.HI.X R3, R17, R4, R19, 0x2, P2 ;  /* 0x0000000411039211 */ /* 0x004fe400010f1413 */
[----:B------:R-:W2:Y:S04]  /*16070*/  LDL R19, [R1+0xc0] ;  /* 0x0000c00001137983 */ /* 0x000ea80000100800 */
[----:B------:R3:W-:Y:S04]  /*16080*/  @!P0 ST.E.64 [R8.64], R110 ;  /* 0x0000006e08008985 */ /* 0x0007e8000c101b08 */
[----:B------:R-:W4:Y:S01]  /*16090*/  LDL R17, [R1+0xbc] ;  /* 0x0000bc0001117983 */ /* 0x000f220000100800 */
[----:B---3--:R-:W-:-:S04]  /*160a0*/  @!P3 LEA R8, P0, R13, R0, 0x2 ;  /* 0x000000000d08b211 */ /* 0x008fc800078010ff */
[----:B------:R-:W-:Y:S02]  /*160b0*/  @!P3 LEA.HI.X R9, R13, R4, R15, 0x2, P0 ;  /* 0x000000040d09b211 */ /* 0x000fe400000f140f */
[----:B------:R-:W3:Y:S04]  /*160c0*/  LDL R15, [R1+0xb8] ;  /* 0x0000b800010f7983 */ /* 0x000ee80000100800 */
[----:B------:R-:W5:Y:S01]  /*160d0*/  LDL R13, [R1+0xb4] ;  /* 0x0000b400010d7983 */ /* 0x000f620000100800 */
[----:B------:R-:W-:-:S03]  /*160e0*/  ISETP.GE.AND P4, PT, R81, c[0x0][0x3c8], PT ;  /* 0x0000f20051007a0c */ /* 0x000fc60003f86270 */
[----:B------:R1:W-:Y:S01]  /*160f0*/  @!P1 ST.E.64 [R2.64], R140 ;  /* 0x0000008c02009985 */ /* 0x0003e2000c101b08 */
[----:B------:R-:W-:Y:S02]  /*16100*/  ISETP.GE.AND P1, PT, R24, c[0x0][0x3c8], PT ;  /* 0x0000f20018007a0c */ /* 0x000fe40003f26270 */
[----:B------:R-:W-:Y:S01]  /*16110*/  ISETP.GE.AND P2, PT, R10, c[0x0][0x3c8], PT ;  /* 0x0000f2000a007a0c */ /* 0x000fe20003f46270 */
[----:B------:R1:W-:Y:S06]  /*16120*/  @!P3 ST.E.64 [R8.64], R144 ;  /* 0x000000900800b985 */ /* 0x0003ec000c101b08 */
[----:B-1----:R-:W-:-:S04]  /*16130*/  @!P4 LEA R2, P0, R81, R0, 0x2 ;  /* 0x000000005102c211 */ /* 0x002fc800078010ff */
[----:B------:R-:W-:Y:S02]  /*16140*/  @!P4 LEA.HI.X R3, R81, R4, R82, 0x2, P0 ;  /* 0x000000045103c211 */ /* 0x000fe400000f1452 */
[----:B------:R-:W-:-:S03]  /*16150*/  @!P1 LEA R8, P0, R24, R0, 0x2 ;  /* 0x0000000018089211 */ /* 0x000fc600078010ff */
[----:B------:R1:W-:Y:S01]  /*16160*/  @!P4 ST.E.64 [R2.64], R148 ;  /* 0x000000940200c985 */ /* 0x0003e2000c101b08 */
[----:B------:R-:W-:Y:S02]  /*16170*/  ISETP.GE.AND P4, PT, R22, c[0x0][0x3c8], PT ;  /* 0x0000f20016007a0c */ /* 0x000fe40003f86270 */
[----:B------:R-:W-:-:S05]  /*16180*/  @!P1 LEA.HI.X R9, R24, R4, R25, 0x2, P0 ;  /* 0x0000000418099211 */ /* 0x000fca00000f1419 */
[----:B------:R1:W-:Y:S01]  /*16190*/  @!P1 ST.E.64 [R8.64], R152 ;  /* 0x0000009808009985 */ /* 0x0003e2000c101b08 */
[----:B------:R-:W-:Y:S02]  /*161a0*/  ISETP.GE.AND P1, PT, R20, c[0x0][0x3c8], PT ;  /* 0x0000f20014007a0c */ /* 0x000fe40003f26270 */
[----:B------:R-:W-:Y:S02]  /*161b0*/  ISETP.GE.AND P3, PT, R18, c[0x0][0x3c8], PT ;  /* 0x0000f20012007a0c */ /* 0x000fe40003f66270 */
[----:B-1----:R-:W-:-:S04]  /*161c0*/  @!P2 LEA R2, P0, R10, R0, 0x2 ;  /* 0x000000000a02a211 */ /* 0x002fc800078010ff */
[----:B------:R-:W-:Y:S02]  /*161d0*/  @!P2 LEA.HI.X R3, R10, R4, R11, 0x2, P0 ;  /* 0x000000040a03a211 */ /* 0x000fe400000f140b */
[----:B------:R-:W-:-:S04]  /*161e0*/  @!P4 LEA R10, P0, R22, R0, 0x2 ;  /* 0x00000000160ac211 */ /* 0x000fc800078010ff */
[----:B------:R-:W-:Y:S01]  /*161f0*/  @!P4 LEA.HI.X R11, R22, R4, R23, 0x2, P0 ;  /* 0x00000004160bc211 */ /* 0x000fe200000f1417 */
[----:B------:R1:W-:Y:S01]  /*16200*/  @!P2 ST.E.64 [R2.64], R156 ;  /* 0x0000009c0200a985 */ /* 0x0003e2000c101b08 */
[----:B------:R-:W-:-:S03]  /*16210*/  @!P1 LEA R8, P0, R20, R0, 0x2 ;  /* 0x0000000014089211 */ /* 0x000fc600078010ff */
[----:B------:R2:W-:Y:S01]  /*16220*/  @!P4 ST.E.64 [R10.64], R160 ;  /* 0x000000a00a00c985 */ /* 0x0005e2000c101b08 */
[----:B------:R-:W-:Y:S02]  /*16230*/  ISETP.GE.AND P4, PT, R16, c[0x0][0x3c8], PT ;  /* 0x0000f20010007a0c */ /* 0x000fe40003f86270 */
[----:B------:R-:W-:Y:S02]  /*16240*/  @!P1 LEA.HI.X R9, R20, R4, R21, 0x2, P0 ;  /* 0x0000000414099211 */ /* 0x000fe400000f1415 */
[----:B------:R-:W-:-:S03]  /*16250*/  ISETP.GE.AND P2, PT, R14, c[0x0][0x3c8], PT ;  /* 0x0000f2000e007a0c */ /* 0x000fc60003f46270 */
[----:B------:R2:W-:Y:S01]  /*16260*/  @!P1 ST.E.64 [R8.64], R172 ;  /* 0x000000ac08009985 */ /* 0x0005e2000c101b08 */
[----:B------:R-:W-:Y:S02]  /*16270*/  ISETP.GE.AND P1, PT, R12, c[0x0][0x3c8], PT ;  /* 0x0000f2000c007a0c */ /* 0x000fe40003f26270 */
[----:B-1----:R-:W-:-:S04]  /*16280*/  @!P3 LEA R2, P0, R18, R0, 0x2 ;  /* 0x000000001202b211 */ /* 0x002fc800078010ff */
[----:B--2---:R-:W-:Y:S02]  /*16290*/  @!P3 LEA.HI.X R3, R18, R4, R19, 0x2, P0 ;  /* 0x000000041203b211 */ /* 0x004fe400000f1413 */
[----:B------:R-:W-:-:S04]  /*162a0*/  @!P4 LEA R10, P0, R16, R0, 0x2 ;  /* 0x00000000100ac211 */ /* 0x000fc800078010ff */
[----:B----4-:R-:W-:Y:S02]  /*162b0*/  @!P4 LEA.HI.X R11, R16, R4, R17, 0x2, P0 ;  /* 0x00000004100bc211 */ /* 0x010fe400000f1411 */
[C---:B------:R-:W-:Y:S01]  /*162c0*/  @!P2 LEA R8, P0, R14.reuse, R0, 0x2 ;  /* 0x000000000e08a211 */ /* 0x040fe200078010ff */
[----:B------:R1:W-:Y:S04]  /*162d0*/  @!P3 ST.E.64 [R2.64], R72 ;  /* 0x000000480200b985 */ /* 0x0003e8000c101b08 */
[----:B------:R2:W-:Y:S01]  /*162e0*/  @!P4 ST.E.64 [R10.64], R180 ;  /* 0x000000b40a00c985 */ /* 0x0005e2000c101b08 */
[----:B---3--:R-:W-:Y:S02]  /*162f0*/  @!P2 LEA.HI.X R9, R14, R4, R15, 0x2, P0 ;  /* 0x000000040e09a211 */ /* 0x008fe400000f140f */
[----:B-1----:R-:W-:-:S04]  /*16300*/  @!P1 LEA R2, P0, R12, R0, 0x2 ;  /* 0x000000000c029211 */ /* 0x002fc800078010ff */
[----:B-----5:R-:W-:Y:S01]  /*16310*/  @!P1 LEA.HI.X R3, R12, R4, R13, 0x2, P0 ;  /* 0x000000040c039211 */ /* 0x020fe200000f140d */
[----:B------:R2:W-:Y:S04]  /*16320*/  @!P2 ST.E.64 [R8.64], R84 ;  /* 0x000000540800a985 */ /* 0x0005e8000c101b08 */
[----:B------:R2:W-:Y:S04]  /*16330*/  @!P1 ST.E.64 [R2.64], R68 ;  /* 0x0000004402009985 */ /* 0x0005e8000c101b08 */
.L_x_343:
[----:B------:R-:W-:Y:S05]  /*16340*/  BSYNC B0 ;  /* 0x0000000000007941 */ /* 0x000fea0003800000 */
.L_x_342:
[----:B------:R-:W-:Y:S05]  /*16350*/  BRA.DIV ~URZ, `(.L_x_344) ;  /* 0x000040127f007947 */ /* 0x000fea000b800000 */
[----:B--2---:R2:W1:Y:S04]  /*16360*/  SHFL.IDX PT, R4, R5, 0x1, 0x1c1f ;  /* 0x003c1f0005047f89 */ /* 0x00446800000e0000 */
[----:B----4-:R2:W4:Y:S02]  /*16370*/  SHFL.IDX PT, R0, R6, 0x1, 0x1c1f ;  /* 0x003c1f0006007f89 */ /* 0x01052400000e0000 */
.L_x_418:
[----:B------:R-:W-:Y:S01]  /*16380*/  BSSY B0, `(.L_x_345) ;  /* 0x000004a000007945 */ /* 0x000fe20003800000 */
[----:B------:R-:W-:Y:S05]  /*16390*/  @P6 BRA `(.L_x_346) ;  /* 0x0000048000006947 */ /* 0x000fea0003800000 */
[----:B------:R-:W5:Y:S04]  /*163a0*/  LDL R14, [R1+0xa4] ;  /* 0x0000a400010e7983 */ /* 0x000f680000100800 */
[----:B--2---:R-:W2:Y:S04]  /*163b0*/  LDL R11, [R1+0x98] ;  /* 0x00009800010b7983 */ /* 0x004ea80000100800 */
[----:B---3--:R-:W3:Y:S04]  /*163c0*/  LDL R15, [R1+0xdc] ;  /* 0x0000dc00010f7983 */ /* 0x008ee80000100800 */
[----:B----4-:R-:W4:Y:S04]  /*163d0*/  LDL R72, [R1+0x94] ;  /* 0x0000940001487983 */ /* 0x010f280000100800 */
[----:B------:R-:W3:Y:S04]  /*163e0*/  LDL R68, [R1+0x90] ;  /* 0x0000900001447983 */ /* 0x000ee80000100800 */
[----:B------:R-:W3:Y:S04]  /*163f0*/  LDL R24, [R1+0x8c] ;  /* 0x00008c0001187983 */ /* 0x000ee80000100800 */
[----:B------:R-:W4:Y:S04]  /*16400*/  LDL R22, [R1+0x88] ;  /* 0x0000880001167983 */ /* 0x000f280000100800 */
        /* <DEDUP_REMOVED lines=12> */
[----:B------:R-:W4:Y:S01]  /*164d0*/  LDL R17, [R1+0xb8] ;  /* 0x0000b80001117983 */ /* 0x000f220000100800 */
[----:B-----5:R-:W-:-:S02]  /*164e0*/  ISETP.GE.AND P1, PT, R14, c[0x0][0x3c8], PT ;  /* 0x0000f2000e007a0c */ /* 0x020fc40003f26270 */
[----:B--2---:R-:W-:-:S11]  /*164f0*/  ISETP.GE.AND P0, PT, R11, c[0x0][0x3c8], PT ;  /* 0x0000f2000b007a0c */ /* 0x004fd60003f06270 */
[----:B------:R-:W-:Y:S02]  /*16500*/  @!P1 IMAD.MOV.U32 R8, RZ, RZ, R0 ;  /* 0x000000ffff089224 */ /* 0x000fe400078e0000 */
[----:B-1----:R-:W-:Y:S01]  /*16510*/  @!P1 IMAD.MOV.U32 R9, RZ, RZ, R4 ;  /* 0x000000ffff099224 */ /* 0x002fe200078e0004 */
[----:B------:R-:W-:-:S03]  /*16520*/  @!P0 LEA R2, P2, R11, R0, 0x2 ;  /* 0x000000000b028211 */ /* 0x000fc600078410ff */
[----:B------:R-:W-:Y:S02]  /*16530*/  @!P1 IMAD.WIDE R8, R14, 0x4, R8 ;  /* 0x000000040e089825 */ /* 0x000fe400078e0208 */
[----:B------:R-:W2:Y:S01]  /*16540*/  LDL R14, [R1+0x70] ;  /* 0x00007000010e7983 */ /* 0x000ea20000100800 */
[----:B---3--:R-:W-:-:S03]  /*16550*/  @!P0 LEA.HI.X R3, R11, R4, R15, 0x2, P2 ;  /* 0x000000040b038211 */ /* 0x008fc600010f140f */
[----:B------:R-:W3:Y:S04]  /*16560*/  LDL R11, [R1+0xc0] ;  /* 0x0000c000010b7983 */ /* 0x000ee80000100800 */
[----:B------:R-:W5:Y:S01]  /*16570*/  LDL R15, [R1+0xb4] ;  /* 0x0000b400010f7983 */ /* 0x000f620000100800 */
[----:B----4-:R-:W-:Y:S02]  /*16580*/  ISETP.GE.AND P3, PT, R72, c[0x0][0x3c8], PT ;  /* 0x0000f20048007a0c */ /* 0x010fe40003f66270 */
[----:B------:R-:W-:Y:S02]  /*16590*/  ISETP.GE.AND P4, PT, R68, c[0x0][0x3c8], PT ;  /* 0x0000f20044007a0c */ /* 0x000fe40003f86270 */
[----:B------:R-:W-:Y:S01]  /*165a0*/  ISETP.GE.AND P2, PT, R24, c[0x0][0x3c8], PT ;  /* 0x0000f20018007a0c */ /* 0x000fe20003f46270 */
[----:B------:R1:W-:Y:S01]  /*165b0*/  @!P1 ST.E.64 [R8.64], R174 ;  /* 0x000000ae08009985 */ /* 0x0003e2000c101b08 */
[----:B------:R-:W-:-:S03]  /*165c0*/  ISETP.GE.AND P1, PT, R22, c[0x0][0x3c8], PT ;  /* 0x0000f20016007a0c */ /* 0x000fc60003f26270 */
[----:B------:R4:W-:Y:S04]  /*165d0*/  @!P0 ST.E.64 [R2.64], R176 ;  /* 0x000000b002008985 */ /* 0x0009e8000c101b08 */
[-C--:B-1----:R-:W-:Y:S02]  /*165e0*/  @!P3 LEA R8, P5, R72, R0.reuse, 0x2 ;  /* 0x000000004808b211 */ /* 0x082fe400078a10ff */
[----:B----4-:R-:W-:Y:S02]  /*165f0*/  @!P4 LEA R2, P0, R68, R0, 0x2 ;  /* 0x000000004402c211 */ /* 0x010fe400078010ff */
[-C--:B------:R-:W-:Y:S02]  /*16600*/  @!P3 LEA.HI.X R9, R72, R4.reuse, R73, 0x2, P5 ;  /* 0x000000044809b211 */ /* 0x080fe400028f1449 */
[----:B------:R-:W-:-:S02]  /*16610*/  @!P4 LEA.HI.X R3, R68, R4, R69, 0x2, P0 ;  /* 0x000000044403c211 */ /* 0x000fc400000f1445 */
[----:B------:R-:W-:Y:S01]  /*16620*/  ISETP.GE.AND P0, PT, R20, c[0x0][0x3c8], PT ;  /* 0x0000f20014007a0c */ /* 0x000fe20003f06270 */
[----:B------:R1:W-:Y:S04]  /*16630*/  @!P3 ST.E.64 [R8.64], R178 ;  /* 0x000000b20800b985 */ /* 0x0003e8000c101b08 */
[----:B------:R4:W-:Y:S01]  /*16640*/  @!P4 ST.E.64 [R2.64], R88 ;  /* 0x000000580200c985 */ /* 0x0009e2000c101b08 */
[----:B------:R-:W-:Y:S02]  /*16650*/  ISETP.GE.AND P4, PT, R12, c[0x0][0x3c8], PT ;  /* 0x0000f2000c007a0c */ /* 0x000fe40003f86270 */
[----:B------:R-:W-:Y:S02]  /*16660*/  ISETP.GE.AND P5, PT, R10, c[0x0][0x3c8], PT ;  /* 0x0000f2000a007a0c */ /* 0x000fe40003fa6270 */
[----:B-1----:R-:W-:-:S04]  /*16670*/  @!P2 LEA R8, P3, R24, R0, 0x2 ;  /* 0x000000001808a211 */ /* 0x002fc800078610ff */
[----:B------:R-:W-:Y:S02]  /*16680*/  @!P2 LEA.HI.X R9, R24, R4, R25, 0x2, P3 ;  /* 0x000000041809a211 */ /* 0x000fe400018f1419 */
[----:B----4-:R-:W-:-:S03]  /*16690*/  @!P1 LEA R2, P3, R22, R0, 0x2 ;  /* 0x0000000016029211 */ /* 0x010fc600078610ff */
[----:B------:R1:W-:Y:S01]  /*166a0*/  @!P2 ST.E.64 [R8.64], R100 ;  /* 0x000000640800a985 */ /* 0x0003e2000c101b08 */
[----:B------:R-:W-:Y:S02]  /*166b0*/  @!P1 LEA.HI.X R3, R22, R4, R23, 0x2, P3 ;  /* 0x0000000416039211 */ /* 0x000fe400018f1417 */
[----:B------:R-:W-:-:S03]  /*166c0*/  ISETP.GE.AND P3, PT, R18, c[0x0][0x3c8], PT ;  /* 0x0000f20012007a0c */ /* 0x000fc60003f66270 */
[----:B------:R4:W-:Y:S01]  /*166d0*/  @!P1 ST.E.64 [R2.64], R142 ;  /* 0x0000008e02009985 */ /* 0x0009e2000c101b08 */
[----:B-1----:R-:W-:-:S04]  /*166e0*/  @!P0 LEA R8, P2, R20, R0, 0x2 ;  /* 0x0000000014088211 */ /* 0x002fc800078410ff */
[----:B------:R-:W-:Y:S02]  /*166f0*/  @!P0 LEA.HI.X R9, R20, R4, R21, 0x2, P2 ;  /* 0x0000000414098211 */ /* 0x000fe400010f1415 */
[----:B----4-:R-:W-:Y:S02]  /*16700*/  @!P4 LEA R2, P1, R12, R0, 0x2 ;  /* 0x000000000c02c211 */ /* 0x010fe400078210ff */
[----:B------:R-:W-:Y:S01]  /*16710*/  ISETP.GE.AND P2, PT, R16, c[0x0][0x3c8], PT ;  /* 0x0000f20010007a0c */ /* 0x000fe20003f46270 */
[----:B------:R1:W-:Y:S01]  /*16720*/  @!P0 ST.E.64 [R8.64], R146 ;  /* 0x0000009208008985 */ /* 0x0003e2000c101b08 */
[----:B------:R-:W-:Y:S02]  /*16730*/  @!P4 LEA.HI.X R3, R12, R4, R13, 0x2, P1 ;  /* 0x000000040c03c211 */ /* 0x000fe400008f140d */
[----:B------:R-:W-:-:S03]  /*16740*/  @!P5 LEA R12, P0, R10, R0, 0x2 ;  /* 0x000000000a0cd211 */ /* 0x000fc600078010ff */
[----:B------:R4:W-:Y:S01]  /*16750*/  @!P4 ST.E.64 [R2.64], R150 ;  /* 0x000000960200c985 */ /* 0x0009e2000c101b08 */
[----:B--2---:R-:W-:Y:S02]  /*16760*/  ISETP.GE.AND P1, PT, R14, c[0x0][0x3c8], PT ;  /* 0x0000f2000e007a0c */ /* 0x004fe40003f26270 */
[----:B---3--:R-:W-:Y:S02]  /*16770*/  @!P5 LEA.HI.X R13, R10, R4, R11, 0x2, P0 ;  /* 0x000000040a0dd211 */ /* 0x008fe400000f140b */
[----:B------:R-:W-:-:S04]  /*16780*/  @!P3 LEA R10, P0, R18, R0, 0x2 ;  /* 0x00000000120ab211 */ /* 0x000fc800078010ff */
[----:B------:R-:W-:Y:S02]  /*16790*/  @!P3 LEA.HI.X R11, R18, R4, R19, 0x2, P0 ;  /* 0x00000004120bb211 */ /* 0x000fe400000f1413 */
[----:B-1----:R-:W-:-:S04]  /*167a0*/  @!P2 LEA R8, P0, R16, R0, 0x2 ;  /* 0x000000001008a211 */ /* 0x002fc800078010ff */
[----:B------:R-:W-:Y:S02]  /*167b0*/  @!P2 LEA.HI.X R9, R16, R4, R17, 0x2, P0 ;  /* 0x000000041009a211 */ /* 0x000fe400000f1411 */
[C---:B----4-:R-:W-:Y:S01]  /*167c0*/  @!P1 LEA R2, P0, R14.reuse, R0, 0x2 ;  /* 0x000000000e029211 */ /* 0x050fe200078010ff */
[----:B------:R1:W-:Y:S03]  /*167d0*/  @!P5 ST.E.64 [R12.64], R158 ;  /* 0x0000009e0c00d985 */ /* 0x0003e6000c101b08 */
[----:B-----5:R-:W-:Y:S01]  /*167e0*/  @!P1 LEA.HI.X R3, R14, R4, R15, 0x2, P0 ;  /* 0x000000040e039211 */ /* 0x020fe200000f140f */
[----:B------:R1:W-:Y:S04]  /*167f0*/  @!P3 ST.E.64 [R10.64], R154 ;  /* 0x0000009a0a00b985 */ /* 0x0003e8000c101b08 */
[----:B------:R1:W-:Y:S04]  /*16800*/  @!P2 ST.E.64 [R8.64], R86 ;  /* 0x000000560800a985 */ /* 0x0003e8000c101b08 */
[----:B------:R1:W-:Y:S02]  /*16810*/  @!P1 ST.E.64 [R2.64], R70 ;  /* 0x0000004602009985 */ /* 0x0003e4000c101b08 */
.L_x_346:
[----:B------:R-:W-:Y:S05]  /*16820*/  BSYNC B0 ;  /* 0x0000000000007941 */ /* 0x000fea0003800000 */
.L_x_345:
[----:B------:R-:W-:Y:S05]  /*16830*/  BRA.DIV ~URZ, `(.L_x_347) ;  /* 0x00003c027f007947 */ /* 0x000fea000b800000 */
[----:B-1----:R1:W2:Y:S02]  /*16840*/  SHFL.IDX PT, R4, R5, 0x2, 0x1c1f ;  /* 0x005c1f0005047f89 */ /* 0x0022a400000e0000 */
.L_x_419:
[----:B------:R-:W-:Y:S05]  /*16850*/  BRA.DIV ~URZ, `(.L_x_348) ;  /* 0x00003c527f007947 */ /* 0x000fea000b800000 */
[----:B----4-:R4:W1:Y:S02]  /*16860*/  SHFL.IDX PT, R0, R6, 0x2, 0x1c1f ;  /* 0x005c1f0006007f89 */ /* 0x01086400000e0000 */
.L_x_420:
[----:B------:R-:W-:Y:S01]  /*16870*/  LOP3.LUT P0, RZ, R243, 0x1, RZ, 0xc0, !PT ;  /* 0x00000001f3ff7812 */ /* 0x000fe2000780c0ff */
[----:B------:R-:W-:-:S12]  /*16880*/  BSSY B0, `(.L_x_349) ;  /* 0x000004a000007945 */ /* 0x000fd80003800000 */
        /* <DEDUP_REMOVED lines=22> */
[----:B---3--:R-:W-:-:S11]  /*169f0*/  ISETP.GE.AND P0, PT, R17, c[0x0][0x3c8], PT ;  /* 0x0000f20011007a0c */ /* 0x008fd60003f06270 */
[----:B-1----:R-:W-:-:S04]  /*16a00*/  @!P2 LEA R2, P1, R13, R0, 0x2 ;  /* 0x000000000d02a211 */ /* 0x002fc800078210ff */
[----:B----4-:R-:W-:Y:S02]  /*16a10*/  @!P2 LEA.HI.X R3, R13, R4, R15, 0x2, P1 ;  /* 0x000000040d03a211 */ /* 0x010fe400008f140f */
[----:B------:R-:W3:Y:S01]  /*16a20*/  LDL R13, [R1+0xc4] ;  /* 0x0000c400010d7983 */ /* 0x000ee20000100800 */
[----:B------:R-:W-:Y:S02]  /*16a30*/  @!P0 IMAD.MOV.U32 R8, RZ, RZ, R0 ;  /* 0x000000ffff088224 */ /* 0x000fe400078e0000 */
[----:B------:R-:W-:Y:S01]  /*16a40*/  @!P0 IMAD.MOV.U32 R9, RZ, RZ, R4 ;  /* 0x000000ffff098224 */ /* 0x000fe200078e0004 */
[----:B------:R-:W4:Y:S03]  /*16a50*/  LDL R15, [R1+0xb4] ;  /* 0x0000b400010f7983 */ /* 0x000f260000100800 */
[----:B------:R-:W-:Y:S02]  /*16a60*/  @!P0 IMAD.WIDE R8, R17, 0x4, R8 ;  /* 0x0000000411088825 */ /* 0x000fe400078e0208 */
[----:B------:R-:W5:Y:S01]  /*16a70*/  LDL R17, [R1+0xb8] ;  /* 0x0000b80001117983 */ /* 0x000f620000100800 */
[----:B--2---:R-:W-:-:S02]  /*16a80*/  ISETP.GE.AND P4, PT, R70, c[0x0][0x3c8], PT ;  /* 0x0000f20046007a0c */ /* 0x004fc40003f86270 */
[----:B------:R-:W-:Y:S01]  /*16a90*/  ISETP.GE.AND P3, PT, R10, c[0x0][0x3c8], PT ;  /* 0x0000f2000a007a0c */ /* 0x000fe20003f66270 */
[----:B------:R1:W-:Y:S01]  /*16aa0*/  @!P0 ST.E.64 [R8.64], R28 ;  /* 0x0000001c08008985 */ /* 0x0003e2000c101b08 */
[----:B------:R-:W-:Y:S02]  /*16ab0*/  ISETP.GE.AND P1, PT, R68, c[0x0][0x3c8], PT ;  /* 0x0000f20044007a0c */ /* 0x000fe40003f26270 */
[----:B------:R-:W-:Y:S01]  /*16ac0*/  ISETP.GE.AND P0, PT, R24, c[0x0][0x3c8], PT ;  /* 0x0000f20018007a0c */ /* 0x000fe20003f06270 */
[----:B------:R2:W-:Y:S01]  /*16ad0*/  @!P2 ST.E.64 [R2.64], R30 ;  /* 0x0000001e0200a985 */ /* 0x0005e2000c101b08 */
[----:B------:R-:W-:-:S05]  /*16ae0*/  ISETP.GE.AND P6, PT, R22, c[0x0][0x3c8], PT ;  /* 0x0000f20016007a0c */ /* 0x000fca0003fc6270 */
[-C--:B-1----:R-:W-:Y:S02]  /*16af0*/  @!P4 LEA R8, P5, R70, R0.reuse, 0x2 ;  /* 0x000000004608c211 */ /* 0x082fe400078a10ff */
[----:B--2---:R-:W-:Y:S02]  /*16b00*/  @!P3 LEA R2, P2, R10, R0, 0x2 ;  /* 0x000000000a02b211 */ /* 0x004fe400078410ff */
[-C--:B------:R-:W-:Y:S02]  /*16b10*/  @!P4 LEA.HI.X R9, R70, R4.reuse, R71, 0x2, P5 ;  /* 0x000000044609c211 */ /* 0x080fe400028f1447 */
[----:B------:R-:W-:-:S03]  /*16b20*/  @!P3 LEA.HI.X R3, R10, R4, R11, 0x2, P2 ;  /* 0x000000040a03b211 */ /* 0x000fc600010f140b */
[----:B------:R-:W-:Y:S01]  /*16b30*/  @!P4 ST.E.64 [R8.64], R32 ;  /* 0x000000200800c985 */ /* 0x000fe2000c101b08 */
[----:B------:R-:W-:Y:S02]  /*16b40*/  ISETP.GE.AND P4, PT, R12, c[0x0][0x3c8], PT ;  /* 0x0000f2000c007a0c */ /* 0x000fe40003f86270 */
[C---:B------:R-:W-:Y:S01]  /*16b50*/  @!P1 LEA R10, P5, R68.reuse, R0, 0x2 ;  /* 0x00000000440a9211 */ /* 0x040fe200078a10ff */
[----:B------:R1:W-:Y:S03]  /*16b60*/  @!P3 ST.E.64 [R2.64], R34 ;  /* 0x000000220200b985 */ /* 0x0003e6000c101b08 */
[----:B------:R-:W-:Y:S02]  /*16b70*/  @!P1 LEA.HI.X R11, R68, R4, R69, 0x2, P5 ;  /* 0x00000004440b9211 */ /* 0x000fe400028f1445 */
[----:B------:R-:W-:-:S03]  /*16b80*/  ISETP.GE.AND P3, PT, R20, c[0x0][0x3c8], PT ;  /* 0x0000f20014007a0c */ /* 0x000fc60003f66270 */
[----:B------:R-:W-:Y:S01]  /*16b90*/  @!P1 ST.E.64 [R10.64], R50 ;  /* 0x000000320a009985 */ /* 0x000fe2000c101b08 */
[----:B------:R-:W-:Y:S02]  /*16ba0*/  ISETP.GE.AND P1, PT, R16, c[0x0][0x3c8], PT ;  /* 0x0000f20010007a0c */ /* 0x000fe40003f26270 */
[-C--:B-1----:R-:W-:Y:S02]  /*16bb0*/  @!P0 LEA R2, P2, R24, R0.reuse, 0x2 ;  /* 0x0000000018028211 */ /* 0x082fe400078410ff */
[----:B------:R-:W-:Y:S02]  /*16bc0*/  @!P6 LEA R8, P5, R22, R0, 0x2 ;  /* 0x000000001608e211 */ /* 0x000fe400078a10ff */
[-C--:B------:R-:W-:Y:S02]  /*16bd0*/  @!P0 LEA.HI.X R3, R24, R4.reuse, R25, 0x2, P2 ;  /* 0x0000000418038211 */ /* 0x080fe400010f1419 */
[----:B------:R-:W-:Y:S02]  /*16be0*/  ISETP.GE.AND P2, PT, R18, c[0x0][0x3c8], PT ;  /* 0x0000f20012007a0c */ /* 0x000fe40003f46270 */
[----:B------:R-:W-:Y:S01]  /*16bf0*/  @!P6 LEA.HI.X R9, R22, R4, R23, 0x2, P5 ;  /* 0x000000041609e211 */ /* 0x000fe200028f1417 */
[----:B------:R1:W-:Y:S01]  /*16c00*/  @!P0 ST.E.64 [R2.64], R36 ;  /* 0x0000002402008985 */ /* 0x0003e2000c101b08 */
[----:B------:R-:W-:-:S03]  /*16c10*/  ISETP.GE.AND P0, PT, R14, c[0x0][0x3c8], PT ;  /* 0x0000f2000e007a0c */ /* 0x000fc60003f06270 */
[----:B------:R2:W-:Y:S01]  /*16c20*/  @!P6 ST.E.64 [R8.64], R38 ;  /* 0x000000260800e985 */ /* 0x0005e2000c101b08 */
[----:B-1----:R-:W-:-:S04]  /*16c30*/  @!P4 LEA R2, P5, R12, R0, 0x2 ;  /* 0x000000000c02c211 */ /* 0x002fc800078a10ff */
[----:B---3--:R-:W-:Y:S02]  /*16c40*/  @!P4 LEA.HI.X R3, R12, R4, R13, 0x2, P5 ;  /* 0x000000040c03c211 */ /* 0x008fe400028f140d */
[----:B------:R-:W-:-:S03]  /*16c50*/  @!P3 LEA R12, P5, R20, R0, 0x2 ;  /* 0x00000000140cb211 */ /* 0x000fc600078a10ff */
[----:B------:R1:W-:Y:S01]  /*16c60*/  @!P4 ST.E.64 [R2.64], R40 ;  /* 0x000000280200c985 */ /* 0x0003e2000c101b08 */
[----:B------:R-:W-:Y:S02]  /*16c70*/  @!P2 LEA R10, P4, R18, R0, 0x2 ;  /* 0x00000000120aa211 */ /* 0x000fe400078810ff */
[----:B------:R-:W-:Y:S02]  /*16c80*/  @!P3 LEA.HI.X R13, R20, R4, R21, 0x2, P5 ;  /* 0x00000004140db211 */ /* 0x000fe400028f1415 */
[----:B--2---:R-:W-:Y:S02]  /*16c90*/  @!P1 LEA R8, P5, R16, R0, 0x2 ;  /* 0x0000000010089211 */ /* 0x004fe400078a10ff */
[-C--:B------:R-:W-:Y:S02]  /*16ca0*/  @!P2 LEA.HI.X R11, R18, R4.reuse, R19, 0x2, P4 ;  /* 0x00000004120ba211 */ /* 0x080fe400020f1413 */
[----:B-----5:R-:W-:Y:S01]  /*16cb0*/  @!P1 LEA.HI.X R9, R16, R4, R17, 0x2, P5 ;  /* 0x0000000410099211 */ /* 0x020fe200028f1411 */
[----:B------:R2:W-:Y:S04]  /*16cc0*/  @!P3 ST.E.64 [R12.64], R64 ;  /* 0x000000400c00b985 */ /* 0x0005e8000c101b08 */
[----:B------:R2:W-:Y:S04]  /*16cd0*/  @!P2 ST.E.64 [R10.64], R52 ;  /* 0x000000340a00a985 */ /* 0x0005e8000c101b08 */
[----:B------:R2:W-:Y:S01]  /*16ce0*/  @!P1 ST.E.64 [R8.64], R42 ;  /* 0x0000002a08009985 */ /* 0x0005e2000c101b08 */
[----:B-1----:R-:W-:-:S04]  /*16cf0*/  @!P0 LEA R2, P4, R14, R0, 0x2 ;  /* 0x000000000e028211 */ /* 0x002fc800078810ff */
[----:B----4-:R-:W-:-:S05]  /*16d00*/  @!P0 LEA.HI.X R3, R14, R4, R15, 0x2, P4 ;  /* 0x000000040e038211 */ /* 0x010fca00020f140f */
[----:B------:R2:W-:Y:S04]  /*16d10*/  @!P0 ST.E.64 [R2.64], R26 ;  /* 0x0000001a02008985 */ /* 0x0005e8000c101b08 */
.L_x_350:
[----:B------:R-:W-:Y:S05]  /*16d20*/  BSYNC B0 ;  /* 0x0000000000007941 */ /* 0x000fea0003800000 */
.L_x_349:
[----:B------:R-:W-:Y:S05]  /*16d30*/  BRA.DIV ~URZ, `(.L_x_351) ;  /* 0x000037e27f007947 */ /* 0x000fea000b800000 */
[----:B--2---:R2:W3:Y:S04]  /*16d40*/  SHFL.IDX PT, R4, R5, 0x3, 0x1c1f ;  /* 0x007c1f0005047f89 */ /* 0x0044e800000e0000 */
[----:B-1----:R2:W1:Y:S02]  /*16d50*/  SHFL.IDX PT, R0, R6, 0x3, 0x1c1f ;  /* 0x007c1f0006007f89 */ /* 0x00246400000e0000 */
.L_x_421:
[----:B------:R-:W-:-:S13]  /*16d60*/  LOP3.LUT P0, RZ, R243, 0x2, RZ, 0xc0, !PT ;  /* 0x00000002f3ff7812 */ /* 0x000fda000780c0ff */
        /* <DEDUP_REMOVED lines=20> */
[----:B------:R-:W3:Y:S01]  /*16eb0*/  LDL R16, [R1+0xbc] ;  /* 0x0000bc0001107983 */ /* 0x000ee20000100800 */
[----:B-----5:R-:W-:-:S02]  /*16ec0*/  ISETP.GE.AND P4, PT, R14, c[0x0][0x3c8], PT ;  /* 0x0000f2000e007a0c */ /* 0x020fc40003f86270 */
[----:B--2---:R-:W-:Y:S02]  /*16ed0*/  ISETP.GE.AND P3, PT, R10, c[0x0][0x3c8], PT ;  /* 0x0000f2000a007a0c */ /* 0x004fe40003f66270 */
[----:B----4-:R-:W-:-:S09]  /*16ee0*/  ISETP.GE.AND P2, PT, R5, c[0x0][0x3c8], PT ;  /* 0x0000f20005007a0c */ /* 0x010fd20003f46270 */
[----:B-1----:R-:W-:Y:S02]  /*16ef0*/  @!P4 IMAD.MOV.U32 R8, RZ, RZ, R0 ;  /* 0x000000ffff08c224 */ /* 0x002fe400078e0000 */
[----:B------:R-:W-:Y:S01]  /*16f00*/  @!P4 IMAD.MOV.U32 R9, RZ, RZ, R4 ;  /* 0x000000ffff09c224 */ /* 0x000fe200078e0004 */
[----:B------:R-:W-:-:S03]  /*16f10*/  @!P3 LEA R2, P5, R10, R0, 0x2 ;  /* 0x000000000a02b211 */ /* 0x000fc600078a10ff */
[----:B------:R-:W-:Y:S01]  /*16f20*/  @!P4 IMAD.WIDE R8, R14, 0x4, R8 ;  /* 0x000000040e08c825 */ /* 0x000fe200078e0208 */
[----:B---3--:R-:W-:Y:S01]  /*16f30*/  @!P3 LEA.HI.X R3, R10, R4, R11, 0x2, P5 ;  /* 0x000000040a03b211 */ /* 0x008fe200028f140b */
[----:B------:R-:W2:Y:S04]  /*16f40*/  LDL R14, [R1+0xb8] ;  /* 0x0000b800010e7983 */ /* 0x000ea80000100800 */
[----:B------:R1:W-:Y:S04]  /*16f50*/  @!P4 ST.E.64 [R8.64], R56 ;  /* 0x000000380800c985 */ /* 0x0003e8000c101b08 */
[----:B------:R3:W-:Y:S01]  /*16f60*/  @!P3 ST.E.64 [R2.64], R44 ;  /* 0x0000002c0200b985 */ /* 0x0007e2000c101b08 */
[----:B------:R-:W-:-:S04]  /*16f70*/  @!P2 LEA R10, P3, R5, R0, 0x2 ;  /* 0x00000000050aa211 */ /* 0x000fc800078610ff */
[----:B------:R-:W-:Y:S02]  /*16f80*/  @!P2 LEA.HI.X R11, R5, R4, R27, 0x2, P3 ;  /* 0x00000004050ba211 */ /* 0x000fe400018f141b */
[----:B------:R-:W4:Y:S01]  /*16f90*/  LDL R5, [R1+0x70] ;  /* 0x0000700001057983 */ /* 0x000f220000100800 */
[----:B------:R-:W-:Y:S02]  /*16fa0*/  ISETP.GE.AND P1, PT, R25, c[0x0][0x3c8], PT ;  /* 0x0000f20019007a0c */ /* 0x000fe40003f26270 */
[----:B------:R-:W-:-:S11]  /*16fb0*/  ISETP.GE.AND P0, PT, R23, c[0x0][0x3c8], PT ;  /* 0x0000f20017007a0c */ /* 0x000fd60003f06270 */
[-C--:B-1----:R-:W-:Y:S02]  /*16fc0*/  @!P1 LEA R8, P4, R25, R0.reuse, 0x2 ;  /* 0x0000000019089211 */ /* 0x082fe400078810ff */
[----:B------:R-:W-:Y:S02]  /*16fd0*/  ISETP.GE.AND P5, PT, R21, c[0x0][0x3c8], PT ;  /* 0x0000f20015007a0c */ /* 0x000fe40003fa6270 */
[----:B---3--:R-:W-:-:S09]  /*16fe0*/  @!P0 LEA R2, P6, R23, R0, 0x2 ;  /* 0x0000000017028211 */ /* 0x008fd200078c10ff */
[----:B------:R-:W-:-:S04]  /*16ff0*/  P2R R3, PR, RZ, 0x10 ;  /* 0x00000010ff037803 */ /* 0x000fc80000000000 */
[----:B------:R-:W-:Y:S02]  /*17000*/  ISETP.NE.AND P3, PT, R3, RZ, PT ;  /* 0x000000ff0300720c */ /* 0x000fe40003f65270 */
[----:B------:R-:W-:Y:S02]  /*17010*/  ISETP.GE.AND P4, PT, R12, c[0x0][0x3c8], PT ;  /* 0x0000f2000c007a0c */ /* 0x000fe40003f86270 */
[-C--:B------:R-:W-:Y:S02]  /*17020*/  @!P1 LEA.HI.X R9, R25, R4.reuse, R26, 0x2, P3 ;  /* 0x0000000419099211 */ /* 0x080fe400018f141a */
[----:B------:R-:W-:Y:S01]  /*17030*/  @!P0 LEA.HI.X R3, R23, R4, R24, 0x2, P6 ;  /* 0x0000000417038211 */ /* 0x000fe200030f1418 */
[----:B------:R-:W-:Y:S01]  /*17040*/  @!P2 ST.E.64 [R10.64], R74 ;  /* 0x0000004a0a00a985 */ /* 0x000fe2000c101b08 */
[----:B------:R-:W-:-:S03]  /*17050*/  ISETP.GE.AND P3, PT, R19, c[0x0][0x3c8], PT ;  /* 0x0000f20013007a0c */ /* 0x000fc60003f66270 */
[----:B------:R1:W-:Y:S04]  /*17060*/  @!P1 ST.E.64 [R8.64], R60 ;  /* 0x0000003c08009985 */ /* 0x0003e8000c101b08 */
[----:B------:R3:W-:Y:S01]  /*17070*/  @!P0 ST.E.64 [R2.64], R46 ;  /* 0x0000002e02008985 */ /* 0x0007e2000c101b08 */
[----:B------:R-:W-:Y:S02]  /*17080*/  ISETP.GE.AND P2, PT, R17, c[0x0][0x3c8], PT ;  /* 0x0000f20011007a0c */ /* 0x000fe40003f46270 */
[----:B------:R-:W-:Y:S02]  /*17090*/  ISETP.GE.AND P1, PT, R15, c[0x0][0x3c8], PT ;  /* 0x0000f2000f007a0c */ /* 0x000fe40003f26270 */
[----:B-1----:R-:W-:-:S04]  /*170a0*/  @!P5 LEA R8, P0, R21, R0, 0x2 ;  /* 0x000000001508d211 */ /* 0x002fc800078010ff */
[----:B------:R-:W-:Y:S02]  /*170b0*/  @!P5 LEA.HI.X R9, R21, R4, R22, 0x2, P0 ;  /* 0x000000041509d211 */ /* 0x000fe400000f1416 */
[----:B---3--:R-:W-:-:S03]  /*170c0*/  @!P4 LEA R2, P6, R12, R0, 0x2 ;  /* 0x000000000c02c211 */ /* 0x008fc600078c10ff */
[----:B------:R-:W-:Y:S01]  /*170d0*/  @!P5 ST.E.64 [R8.64], R58 ;  /* 0x0000003a0800d985 */ /* 0x000fe2000c101b08 */
[----:B------:R-:W-:Y:S02]  /*170e0*/  @!P4 LEA.HI.X R3, R12, R4, R13, 0x2, P6 ;  /* 0x000000040c03c211 */ /* 0x000fe400030f140d */
[-C--:B------:R-:W-:Y:S02]  /*170f0*/  @!P3 LEA R12, P5, R19, R0.reuse, 0x2 ;  /* 0x00000000130cb211 */ /* 0x080fe400078a10ff */
[----:B------:R-:W-:Y:S01]  /*17100*/  ISETP.GE.AND P0, PT, R6, c[0x0][0x3c8], PT ;  /* 0x0000f20006007a0c */ /* 0x000fe20003f06270 */
[----:B------:R1:W-:Y:S01]  /*17110*/  @!P4 ST.E.64 [R2.64], R62 ;  /* 0x0000003e0200c985 */ /* 0x0003e2000c101b08 */
[----:B------:R-:W-:-:S04]  /*17120*/  @!P2 LEA R10, P6, R17, R0, 0x2 ;  /* 0x00000000110aa211 */ /* 0x000fc800078c10ff */
[----:B------:R-:W-:-:S05]  /*17130*/  @!P2 LEA.HI.X R11, R17, R4, R18, 0x2, P6 ;  /* 0x00000004110ba211 */ /* 0x000fca00030f1412 */
[----:B-1----:R-:W-:-:S04]  /*17140*/  P2R R2, PR, RZ, 0x20 ;  /* 0x00000020ff027803 */ /* 0x002fc80000000000 */
[----:B------:R-:W-:Y:S02]  /*17150*/  ISETP.NE.AND P4, PT, R2, RZ, PT ;  /* 0x000000ff0200720c */ /* 0x000fe40003f85270 */
[----:B------:R-:W-:Y:S02]  /*17160*/  @!P1 LEA R8, P5, R15, R0, 0x2 ;  /* 0x000000000f089211 */ /* 0x000fe400078a10ff */
[----:B------:R-:W-:Y:S02]  /*17170*/  @!P3 LEA.HI.X R13, R19, R4, R20, 0x2, P4 ;  /* 0x00000004130db211 */ /* 0x000fe400020f1414 */
[C---:B------:R-:W-:Y:S02]  /*17180*/  @!P0 LEA R2, P4, R6.reuse, R0, 0x2 ;  /* 0x0000000006028211 */ /* 0x040fe400078810ff */
[-C--:B------:R-:W-:Y:S01]  /*17190*/  @!P1 LEA.HI.X R9, R15, R4.reuse, R16, 0x2, P5 ;  /* 0x000000040f099211 */ /* 0x080fe200028f1410 */
[----:B------:R1:W-:Y:S04]  /*171a0*/  @!P3 ST.E.64 [R12.64], R76 ;  /* 0x0000004c0c00b985 */ /* 0x0003e8000c101b08 */
[----:B------:R1:W-:Y:S04]  /*171b0*/  @!P2 ST.E.64 [R10.64], R78 ;  /* 0x0000004e0a00a985 */ /* 0x0003e8000c101b08 */
[----:B------:R1:W-:Y:S01]  /*171c0*/  @!P1 ST.E.64 [R8.64], R66 ;  /* 0x0000004208009985 */ /* 0x0003e2000c101b08 */
[----:B--2---:R-:W-:-:S05]  /*171d0*/  @!P0 LEA.HI.X R3, R6, R4, R14, 0x2, P4 ;  /* 0x0000000406038211 */ /* 0x004fca00020f140e */
[----:B------:R1:W-:Y:S01]  /*171e0*/  @!P0 ST.E.64 [R2.64], R54 ;  /* 0x0000003602008985 */ /* 0x0003e2000c101b08 */
[----:B----4-:R-:W-:-:S13]  /*171f0*/  ISETP.GE.AND P0, PT, R5, c[0x0][0x3c8], PT ;  /* 0x0000f20005007a0c */ /* 0x010fda0003f06270 */
[----:B------:R-:W-:Y:S05]  /*17200*/  @P0 BRA `(.L_x_339) ;  /* 0x00000d1000000947 */ /* 0x000fea0003800000 */
[----:B------:R-:W2:Y:S01]  /*17210*/  LDL R6, [R1+0xb4] ;  /* 0x0000b40001067983 */ /* 0x000ea20000100800 */
[----:B-1----:R-:W-:-:S04]  /*17220*/  LEA R2, P0, R5, R0, 0x2 ;  /* 0x0000000005027211 */ /* 0x002fc800078010ff */
[----:B--2---:R-:W-:-:S05]  /*17230*/  LEA.HI.X R3, R5, R4, R6, 0x2, P0 ;  /* 0x0000000405037211 */ /* 0x004fca00000f1406 */
[----:B------:R1:W-:Y:S01]  /*17240*/  ST.E.64 [R2.64], R48 ;  /* 0x0000003002007985 */ /* 0x0003e2000c101b08 */
[----:B------:R-:W-:Y:S05]  /*17250*/  BRA `(.L_x_339) ;  /* 0x00000cc000007947 */ /* 0x000fea0003800000 */
.L_x_324:
[----:B------:R-:W4:Y:S04]  /*17260*/  LDL.LU R0, [R1+0x4c] ;  /* 0x00004c0001007983 */ /* 0x000f280000300800 */
[----:B---3--:R-:W3:Y:S01]  /*17270*/  LDL.LU R8, [R1+0x60] ;  /* 0x0000600001087983 */ /* 0x008ee20000300800 */
[----:B------:R-:W-:Y:S02]  /*17280*/  ISETP.NE.U32.AND P0, PT, RZ, c[0x0][0x508], PT ;  /* 0x00014200ff007a0c */ /* 0x000fe40003f05070 */
[----:B------:R-:W-:Y:S01]  /*17290*/  ISETP.NE.U32.AND P3, PT, RZ, c[0x0][0x500], PT ;  /* 0x00014000ff007a0c */ /* 0x000fe20003f65070 */
[----:B-12---:R-:W2:Y:S01]  /*172a0*/  LDL.LU R6, [R1+0xac] ;  /* 0x0000ac0001067983 */ /* 0x006ea20000300800 */
[----:B------:R-:W-:Y:S01]  /*172b0*/  ISETP.NE.AND.EX P2, PT, RZ, c[0x0][0x50c], PT, P0 ;  /* 0x00014300ff007a0c */ /* 0x000fe20003f45300 */
[----:B------:R-:W-:Y:S01]  /*172c0*/  IMAD.MOV.U32 R20, RZ, RZ, c[0x0][0x388] ;  /* 0x0000e200ff147624 */ /* 0x000fe200078e00ff */
[----:B------:R-:W-:-:S02]  /*172d0*/  ISETP.NE.AND.EX P3, PT, RZ, c[0x0][0x504], PT, P3 ;  /* 0x00014100ff007a0c */ /* 0x000fc40003f65330 */
[----:B----4-:R-:W-:-:S09]  /*172e0*/  IADD3 R2, P1, R0, c[0x0][0x500], RZ ;  /* 0x0001400000027a10 */ /* 0x010fd20007f3e0ff */
[----:B------:R-:W-:Y:S01]  /*172f0*/  @P2 IADD3 R4, P0, R0, c[0x0][0x508], RZ ;  /* 0x0001420000042a10 */ /* 0x000fe20007f1e0ff */
[----:B------:R-:W-:Y:S01]  /*17300*/  IMAD.MOV.U32 R0, RZ, RZ, RZ ;  /* 0x000000ffff007224 */ /* 0x000fe200078e00ff */
[C---:B---3--:R-:W-:Y:S02]  /*17310*/  IADD3.X R3, R8.reuse, c[0x0][0x504], RZ, P1, !PT ;  /* 0x0001410008037a10 */ /* 0x048fe40000ffe4ff */
[----:B------:R-:W-:-:S03]  /*17320*/  @P2 IADD3.X R5, R8, c[0x0][0x50c], RZ, P0, !PT ;  /* 0x0001430008052a10 */ /* 0x000fc600007fe4ff */
[----:B------:R1:W5:Y:S04]  /*17330*/  @P3 LDG.E R0, [R2.64] ;  /* 0x0000000802003981 */ /* 0x000368000c1e1900 */
[----:B------:R1:W5:Y:S01]  /*17340*/  @P2 LDG.E R20, [R4.64] ;  /* 0x0000000804142981 */ /* 0x000362000c1e1900 */
[----:B--2---:R-:W-:-:S04]  /*17350*/  ISETP.NE.AND P0, PT, R6, RZ, PT ;  /* 0x000000ff0600720c */ /* 0x004fc80003f05270 */
[----:B------:R-:W-:Y:S01]  /*17360*/  SEL R19, R6, c[0x0][0x3d4], P0 ;  /* 0x0000f50006137a07 */ /* 0x000fe20000000000 */
[----:B------:R-:W-:Y:S05]  /*17370*/  @P2 BRA `(.L_x_352) ;  /* 0x0000004000002947 */ /* 0x000fea0003800000 */
[----:B------:R-:W-:Y:S05]  /*17380*/  @!P3 BRA `(.L_x_352) ;  /* 0x000000300000b947 */ /* 0x000fea0003800000 */
[----:B-1----:R1:W2:Y:S04]  /*17390*/  LDG.E R4, [R2.64] ;  /* 0x0000000802047981 */ /* 0x0022a8000c1e1900 */
[----:B-1----:R-:W2:Y:S02]  /*173a0*/  LDG.E R2, [R2.64+0x4] ;  /* 0x0000040802027981 */ /* 0x002ea4000c1e1900 */
[----:B--2--5:R-:W-:Y:S02]  /*173b0*/  IADD3 R20, -R4, R2, RZ ;  /* 0x0000000204147210 */ /* 0x024fe40007ffe1ff */
.L_x_352:
[----:B-1----:R-:W2:Y:S04]  /*173c0*/  LDL.LU R5, [R1+0x58] ;  /* 0x0000580001057983 */ /* 0x002ea80000300800 */
[----:B------:R-:W3:Y:S04]  /*173d0*/  LDL.LU R3, [R1+0x64] ;  /* 0x0000640001037983 */ /* 0x000ee80000300800 */
[----:B------:R-:W4:Y:S01]  /*173e0*/  LDL.LU R2, [R1+0xa8] ;  /* 0x0000a80001027983 */ /* 0x000f220000300800 */
[----:B------:R-:W-:Y:S01]  /*173f0*/  BSSY B0, `(.L_x_353) ;  /* 0x0000039000007945 */ /* 0x000fe20003800000 */
[----:B-----5:R-:W-:-:S02]  /*17400*/  SHF.R.S32.HI R18, RZ, 0x1f, R0 ;  /* 0x0000001fff127819 */ /* 0x020fc40000011400 */
[----:B------:R-:W1:Y:S02]  /*17410*/  S2R R4, SR_TID.X ;  /* 0x0000000000047919 */ /* 0x000e640000002100 */
[----:B-1----:R-:W-:Y:S02]  /*17420*/  ISETP.GT.AND P0, PT, R4, 0x7f, PT ;  /* 0x0000007f0400780c */ /* 0x002fe40003f04270 */
[----:B--2---:R-:W-:Y:S02]  /*17430*/  LOP3.LUT R6, R5, 0xffff, RZ, 0xc0, !PT ;  /* 0x0000ffff05067812 */ /* 0x004fe400078ec0ff */
[----:B---3--:R-:W-:Y:S02]  /*17440*/  SEL R10, R3, RZ, !P3 ;  /* 0x000000ff030a7207 */ /* 0x008fe40005800000 */
[----:B----4-:R-:W-:-:S07]  /*17450*/  SEL R22, R2, RZ, !P3 ;  /* 0x000000ff02167207 */ /* 0x010fce0005800000 */
[----:B------:R-:W-:Y:S05]  /*17460*/  @P0 BRA `(.L_x_354) ;  /* 0x0000031000000947 */ /* 0x000fea0003800000 */
[----:B------:R-:W2:Y:S01]  /*17470*/  LDL R3, [R1+0x54] ;  /* 0x0000540001037983 */ /* 0x000ea20000100800 */
[----:B------:R-:W-:Y:S01]  /*17480*/  IMAD R2, R20, c[0x0][0x4e8], RZ ;  /* 0x00013a0014027a24 */ /* 0x000fe200078e02ff */
[----:B--2---:R-:W-:-:S04]  /*17490*/  LEA R11, R3, R4, 0x7 ;  /* 0x00000004030b7211 */ /* 0x004fc800078e38ff */
        /* <DEDUP_REMOVED lines=17> */
[----:B------:R-:W-:-:S04]  /*175b0*/  IMAD.WIDE.U32 R8, R8, R6, RZ ;  /* 0x0000000608087225 */ /* 0x000fc800078e00ff */
[----:B------:R-:W-:Y:S01]  /*175c0*/  IMAD.IADD R13, R9, 0x1, R13 ;  /* 0x00000001090d7824 */ /* 0x000fe200078e020d */
[----:B------:R-:W-:Y:S01]  /*175d0*/  IADD3 R9, R5, R12, RZ ;  /* 0x0000000c05097210 */ /* 0x000fe20007ffe0ff */
[----:B------:R-:W-:-:S05]  /*175e0*/  @P0 IMAD.HI.U32 R21, R11, c[0x0][0x4ec], RZ ;  /* 0x00013b000b150a27 */ /* 0x000fca00078e00ff */
[----:B------:R-:W-:Y:S02]  /*175f0*/  @P0 SHF.R.U32.HI R2, RZ, c[0x0][0x4f0], R21 ;  /* 0x00013c00ff020a19 */ /* 0x000fe40000011615 */
[----:B------:R-:W-:-:S03]  /*17600*/  IADD3 R21, P1, P0, R4, R8, R0 ;  /* 0x0000000804157210 */ /* 0x000fc6000783e000 */
[----:B------:R-:W-:Y:S01]  /*17610*/  IMAD.MOV R8, RZ, RZ, -R2 ;  /* 0x000000ffff087224 */ /* 0x000fe200078e0a02 */
[----:B--2---:R-:W-:-:S05]  /*17620*/  SEL R3, R23, RZ, P2 ;  /* 0x000000ff17037207 */ /* 0x004fca0001000000 */
[-C--:B-----5:R-:W-:Y:S02]  /*17630*/  IMAD R12, R17, R3.reuse, RZ ;  /* 0x00000003110c7224 */ /* 0x0a0fe400078e02ff */
[----:B------:R-:W-:-:S04]  /*17640*/  IMAD.WIDE.U32 R4, R16, R3, RZ ;  /* 0x0000000310047225 */ /* 0x000fc800078e00ff */
[----:B------:R-:W-:Y:S01]  /*17650*/  IMAD R3, R8, c[0x0][0x4e8], R11 ;  /* 0x00013a0008037a24 */ /* 0x000fe200078e020b */
[----:B------:R-:W-:Y:S02]  /*17660*/  IADD3.X R11, R9, R13, R18, P1, P0 ;  /* 0x0000000d090b7210 */ /* 0x000fe40000fe0412 */
[----:B------:R-:W-:Y:S02]  /*17670*/  IADD3 R9, R5, R12, RZ ;  /* 0x0000000c05097210 */ /* 0x000fe40007ffe0ff */
[----:B------:R-:W-:Y:S02]  /*17680*/  IADD3 R4, P1, P0, R2, R21, R4 ;  /* 0x0000001502047210 */ /* 0x000fe4000783e004 */
[----:B------:R-:W-:Y:S01]  /*17690*/  SHF.R.S32.HI R5, RZ, 0x1f, R2 ;  /* 0x0000001fff057819 */ /* 0x000fe20000011402 */
[----:B------:R-:W-:Y:S01]  /*176a0*/  IMAD R2, R15, R3, RZ ;  /* 0x000000030f027224 */ /* 0x000fe200078e02ff */
[----:B------:R-:W-:Y:S02]  /*176b0*/  SHF.R.S32.HI R8, RZ, 0x1f, R3 ;  /* 0x0000001fff087819 */ /* 0x000fe40000011403 */
[----:B------:R-:W-:Y:S01]  /*176c0*/  IADD3.X R5, R5, R11, R9, P1, P0 ;  /* 0x0000000b05057210 */ /* 0x000fe20000fe0409 */
[----:B------:R-:W-:-:S02]  /*176d0*/  IMAD.MOV.U32 R9, RZ, RZ, c[0x0][0x4a8] ;  /* 0x00012a00ff097624 */ /* 0x000fc400078e00ff */
[C---:B------:R-:W-:Y:S02]  /*176e0*/  IMAD R8, R14.reuse, R8, R2 ;  /* 0x000000080e087224 */ /* 0x040fe400078e0202 */
        /* <DEDUP_REMOVED lines=9> */
.L_x_354:
[----:B------:R-:W-:Y:S05]  /*17780*/  BSYNC B0 ;  /* 0x0000000000007941 */ /* 0x000fea0003800000 */
.L_x_353:
[----:B------:R-:W-:-:S13]  /*17790*/  ISETP.GT.AND P0, PT, R19, 0x1, PT ;  /* 0x000000011300780c */ /* 0x000fda0003f04270 */
[----:B------:R-:W-:Y:S05]  /*177a0*/  @P0 BRA `(.L_x_339) ;  /* 0x0000077000000947 */ /* 0x000fea0003800000 */
[----:B-1----:R-:W2:Y:S01]  /*177b0*/  LDL.LU R2, [R1+0x54] ;  /* 0x0000540001027983 */ /* 0x002ea20000300800 */
[----:B------:R-:W-:-:S03]  /*177c0*/  IMAD R4, R18, c[0x0][0x3a0], RZ ;  /* 0x0000e80012047a24 */ /* 0x000fc600078e02ff */
[----:B------:R-:W1:Y:S02]  /*177d0*/  S2R R3, SR_TID.X ;  /* 0x0000000000037919 */ /* 0x000e640000002100 */
[----:B-1----:R-:W-:-:S04]  /*177e0*/  SHF.R.S32.HI R5, RZ, 0x1f, R3 ;  /* 0x0000001fff057819 */ /* 0x002fc80000011403 */
[----:B------:R-:W-:-:S04]  /*177f0*/  LEA.HI R5, R5, R3, RZ, 0x2 ;  /* 0x0000000305057211 */ /* 0x000fc800078f10ff */
[----:B------:R-:W-:-:S04]  /*17800*/  LOP3.LUT R5, R5, 0xfffffffc, RZ, 0xc0, !PT ;  /* 0xfffffffc05057812 */ /* 0x000fc800078ec0ff */
[----:B------:R-:W-:Y:S02]  /*17810*/  IADD3 R5, -R5, R3, RZ ;  /* 0x0000000305057210 */ /* 0x000fe40007ffe1ff */
[----:B--2---:R-:W-:Y:S02]  /*17820*/  MOV R9, R2 ;  /* 0x0000000200097202 */ /* 0x004fe40000000f00 */
[----:B------:R-:W-:Y:S02]  /*17830*/  MOV R2, c[0x0][0x4e8] ;  /* 0x00013a0000027a02 */ /* 0x000fe40000000f00 */
[----:B------:R-:W-:Y:S02]  /*17840*/  LEA R12, R9, R249, 0x7 ;  /* 0x000000f9090c7211 */ /* 0x000fe400078e38ff */
[----:B------:R-:W-:Y:S01]  /*17850*/  ISETP.NE.AND P0, PT, R2, 0x1, PT ;  /* 0x000000010200780c */ /* 0x000fe20003f05270 */
[----:B------:R-:W-:-:S04]  /*17860*/  IMAD.WIDE.U32 R2, R0, c[0x0][0x3a0], RZ ;  /* 0x0000e80000027a25 */ /* 0x000fc800078e00ff */
[----:B------:R-:W-:Y:S01]  /*17870*/  IMAD R0, R0, c[0x0][0x3a4], R4 ;  /* 0x0000e90000007a24 */ /* 0x000fe200078e0204 */
[----:B------:R-:W-:Y:S01]  /*17880*/  LEA R4, R5, R249, 0x5 ;  /* 0x000000f905047211 */ /* 0x000fe200078e28ff */
[----:B------:R-:W-:Y:S02]  /*17890*/  IMAD R5, R22, c[0x0][0x3f0], RZ ;  /* 0x0000fc0016057a24 */ /* 0x000fe400078e02ff */
[----:B------:R-:W-:Y:S01]  /*178a0*/  IMAD.IADD R3, R3, 0x1, R0 ;  /* 0x0000000103037824 */ /* 0x000fe200078e0200 */
[----:B------:R-:W-:-:S03]  /*178b0*/  LEA R4, R9, R4, 0x7 ;  /* 0x0000000409047211 */ /* 0x000fc600078e38ff */
[----:B------:R-:W-:Y:S01]  /*178c0*/  IMAD.WIDE.U32 R2, R6, c[0x0][0x3e8], R2 ;  /* 0x0000fa0006027a25 */ /* 0x000fe200078e0002 */
[----:B------:R-:W-:-:S03]  /*178d0*/  MOV R0, R4 ;  /* 0x0000000400007202 */ /* 0x000fc60000000f00 */
[----:B------:R-:W-:-:S04]  /*178e0*/  @P0 IMAD.HI.U32 R8, R4, c[0x0][0x4ec], RZ ;  /* 0x00013b0004080a27 */ /* 0x000fc800078e00ff */
[----:B------:R-:W-:Y:S01]  /*178f0*/  IMAD R3, R6, c[0x0][0x3ec], R3 ;  /* 0x0000fb0006037a24 */ /* 0x000fe200078e0203 */
[----:B------:R-:W-:Y:S01]  /*17900*/  @P0 SHF.R.U32.HI R0, RZ, c[0x0][0x4f0], R8 ;  /* 0x00013c00ff000a19 */ /* 0x000fe20000011608 */
[C---:B------:R-:W-:Y:S02]  /*17910*/  IMAD R8, R10.reuse, c[0x0][0x3f4], R5 ;  /* 0x0000fd000a087a24 */ /* 0x040fe400078e0205 */
[----:B------:R-:W-:Y:S01]  /*17920*/  IMAD.WIDE.U32 R2, R10, c[0x0][0x3f0], R2 ;  /* 0x0000fc000a027a25 */ /* 0x000fe200078e0002 */
[----:B------:R-:W-:Y:S02]  /*17930*/  SHF.R.S32.HI R6, RZ, 0x1f, R0 ;  /* 0x0000001fff067819 */ /* 0x000fe40000011400 */
[----:B------:R-:W-:Y:S01]  /*17940*/  IADD3 R5, -R0, RZ, RZ ;  /* 0x000000ff00057210 */ /* 0x000fe20007ffe1ff */
[----:B------:R-:W-:Y:S02]  /*17950*/  IMAD.IADD R3, R3, 0x1, R8 ;  /* 0x0000000103037824 */ /* 0x000fe400078e0208 */
[----:B------:R-:W-:-:S02]  /*17960*/  IMAD R6, R6, c[0x0][0x3e0], RZ ;  /* 0x0000f80006067a24 */ /* 0x000fc400078e02ff */
        /* <DEDUP_REMOVED lines=13> */
.L_x_422:
[----:B------:R-:W-:Y:S05]  /*17a40*/  BRA.DIV ~URZ, `(.L_x_356) ;  /* 0x00002c127f007947 */ /* 0x000fea000b800000 */
[----:B------:R3:W4:Y:S02]  /*17a50*/  SHFL.IDX PT, R0, R13, RZ, 0x1c1f ;  /* 0x001c1fff0d007589 */ /* 0x00072400000e0000 */
.L_x_423:
[----:B------:R-:W-:Y:S01]  /*17a60*/  IMAD R6, R20, c[0x0][0x4e8], RZ ;  /* 0x00013a0014067a24 */ /* 0x000fe200078e02ff */
[----:B------:R-:W-:Y:S04]  /*17a70*/  BSSY B0, `(.L_x_357) ;  /* 0x000000f000007945 */ /* 0x000fe80003800000 */
[----:B------:R-:W-:-:S13]  /*17a80*/  ISETP.GE.AND P0, PT, R12, R6, PT ;  /* 0x000000060c00720c */ /* 0x000fda0003f06270 */
[----:B------:R-:W-:Y:S05]  /*17a90*/  @P0 BRA `(.L_x_358) ;  /* 0x000000c000000947 */ /* 0x000fea0003800000 */
[----:B------:R-:W-:Y:S02]  /*17aa0*/  ISETP.GE.AND P2, PT, R228, c[0x0][0x3c8], PT ;  /* 0x0000f200e4007a0c */ /* 0x000fe40003f46270 */
[----:B------:R-:W-:Y:S02]  /*17ab0*/  ISETP.GE.AND P1, PT, R235, c[0x0][0x3c8], PT ;  /* 0x0000f200eb007a0c */ /* 0x000fe40003f26270 */
[----:B------:R-:W-:-:S09]  /*17ac0*/  ISETP.GE.AND P0, PT, R227, c[0x0][0x3c8], PT ;  /* 0x0000f200e3007a0c */ /* 0x000fd20003f06270 */
[CC--:B----4-:R-:W-:Y:S02]  /*17ad0*/  @!P2 LEA R10, P5, R228.reuse, R0.reuse, 0x1 ;  /* 0x00000000e40aa211 */ /* 0x0d0fe400078a08ff */
[-C--:B------:R-:W-:Y:S02]  /*17ae0*/  @!P1 LEA R8, P4, R235, R0.reuse, 0x1 ;  /* 0x00000000eb089211 */ /* 0x080fe400078808ff */
[----:B------:R-:W-:Y:S02]  /*17af0*/  @!P0 LEA R2, P3, R227, R0, 0x1 ;  /* 0x00000000e3028211 */ /* 0x000fe400078608ff */
[-C--:B--2---:R-:W-:Y:S02]  /*17b00*/  @!P2 LEA.HI.X R11, R228, R4.reuse, R229, 0x1, P5 ;  /* 0x00000004e40ba211 */ /* 0x084fe400028f0ce5 */
[-C--:B------:R-:W-:Y:S02]  /*17b10*/  @!P1 LEA.HI.X R9, R235, R4.reuse, R252, 0x1, P4 ;  /* 0x00000004eb099211 */ /* 0x080fe400020f0cfc */
[----:B------:R-:W-:Y:S01]  /*17b20*/  @!P0 LEA.HI.X R3, R227, R4, R251, 0x1, P3 ;  /* 0x00000004e3038211 */ /* 0x000fe200018f0cfb */
[----:B------:R2:W-:Y:S04]  /*17b30*/  @!P2 ST.E.128 [R10.64], RZ ;  /* 0x000000ff0a00a985 */ /* 0x0005e8000c101d08 */
[----:B------:R2:W-:Y:S04]  /*17b40*/  @!P1 ST.E.128 [R8.64], RZ ;  /* 0x000000ff08009985 */ /* 0x0005e8000c101d08 */
[----:B------:R2:W-:Y:S02]  /*17b50*/  @!P0 ST.E.128 [R2.64], RZ ;  /* 0x000000ff02008985 */ /* 0x0005e4000c101d08 */
.L_x_358:
[----:B------:R-:W-:Y:S05]  /*17b60*/  BSYNC B0 ;  /* 0x0000000000007941 */ /* 0x000fea0003800000 */
.L_x_357:
[----:B------:R-:W-:Y:S05]  /*17b70*/  BRA.DIV ~URZ, `(.L_x_359) ;  /* 0x00002b527f007947 */ /* 0x000fea000b800000 */
[----:B--2---:R2:W1:Y:S04]  /*17b80*/  SHFL.IDX PT, R4, R5, 0x1, 0x1c1f ;  /* 0x003c1f0005047f89 */ /* 0x00446800000e0000 */
[----:B----4-:R2:W4:Y:S02]  /*17b90*/  SHFL.IDX PT, R0, R13, 0x1, 0x1c1f ;  /* 0x003c1f000d007f89 */ /* 0x01052400000e0000 */
.L_x_424:
[----:B------:R-:W-:Y:S01]  /*17ba0*/  IADD3 R2, R12, 0x20, RZ ;  /* 0x000000200c027810 */ /* 0x000fe20007ffe0ff */
[----:B------:R-:W-:Y:S03]  /*17bb0*/  BSSY B0, `(.L_x_360) ;  /* 0x000000f000007945 */ /* 0x000fe60003800000 */
        /* <DEDUP_REMOVED lines=8> */
[-C--:B-1----:R-:W-:Y:S02]  /*17c40*/  @!P2 LEA.HI.X R11, R228, R4.reuse, R229, 0x1, P5 ;  /* 0x00000004e40ba211 */ /* 0x082fe400028f0ce5 */
[-C--:B------:R-:W-:Y:S02]  /*17c50*/  @!P1 LEA.HI.X R9, R235, R4.reuse, R252, 0x1, P4 ;  /* 0x00000004eb099211 */ /* 0x080fe400020f0cfc */
[----:B------:R-:W-:Y:S01]  /*17c60*/  @!P0 LEA.HI.X R3, R227, R4, R251, 0x1, P3 ;  /* 0x00000004e3038211 */ /* 0x000fe200018f0cfb */
[----:B------:R1:W-:Y:S04]  /*17c70*/  @!P2 ST.E.128 [R10.64], RZ ;  /* 0x000000ff0a00a985 */ /* 0x0003e8000c101d08 */
[----:B------:R1:W-:Y:S04]  /*17c80*/  @!P1 ST.E.128 [R8.64], RZ ;  /* 0x000000ff08009985 */ /* 0x0003e8000c101d08 */
[----:B------:R1:W-:Y:S02]  /*17c90*/  @!P0 ST.E.128 [R2.64], RZ ;  /* 0x000000ff02008985 */ /* 0x0003e4000c101d08 */
.L_x_361:
[----:B------:R-:W-:Y:S05]  /*17ca0*/  BSYNC B0 ;  /* 0x0000000000007941 */ /* 0x000fea0003800000 */
.L_x_360:
[----:B------:R-:W-:Y:S05]  /*17cb0*/  BRA.DIV ~URZ, `(.L_x_362) ;  /* 0x00002ae27f007947 */ /* 0x000fea000b800000 */
[----:B-1----:R1:W2:Y:S02]  /*17cc0*/  SHFL.IDX PT, R4, R5, 0x2, 0x1c1f ;  /* 0x005c1f0005047f89 */ /* 0x0022a400000e0000 */
.L_x_425:
[----:B------:R-:W-:Y:S05]  /*17cd0*/  BRA.DIV ~URZ, `(.L_x_363) ;  /* 0x00002b327f007947 */ /* 0x000fea000b800000 */
[----:B----4-:R4:W1:Y:S02]  /*17ce0*/  SHFL.IDX PT, R0, R13, 0x2, 0x1c1f ;  /* 0x005c1f000d007f89 */ /* 0x01086400000e0000 */
.L_x_426:
        /* <DEDUP_REMOVED lines=16> */
.L_x_365:
[----:B------:R-:W-:Y:S05]  /*17df0*/  BSYNC B0 ;  /* 0x0000000000007941 */ /* 0x000fea0003800000 */
.L_x_364:
[----:B------:R-:W-:Y:S05]  /*17e00*/  BRA.DIV ~URZ, `(.L_x_366) ;  /* 0x00002a727f007947 */ /* 0x000fea000b800000 */
[----:B--2---:R2:W3:Y:S04]  /*17e10*/  SHFL.IDX PT, R4, R5, 0x3, 0x1c1f ;  /* 0x007c1f0005047f89 */ /* 0x0044e800000e0000 */
[----:B-1----:R2:W1:Y:S02]  /*17e20*/  SHFL.IDX PT, R0, R13, 0x3, 0x1c1f ;  /* 0x007c1f000d007f89 */ /* 0x00246400000e0000 */
.L_x_427:
[----:B------:R-:W-:-:S04]  /*17e30*/  IADD3 R12, R12, 0x60, RZ ;  /* 0x000000600c0c7810 */ /* 0x000fc80007ffe0ff */
        /* <DEDUP_REMOVED lines=8> */
[-C--:B---3--:R-:W-:Y:S02]  /*17ec0*/  @!P2 LEA.HI.X R11, R228, R4.reuse, R229, 0x1, P5 ;  /* 0x00000004e40ba211 */ /* 0x088fe400028f0ce5 */
[-C--:B------:R-:W-:Y:S02]  /*17ed0*/  @!P1 LEA.HI.X R9, R235, R4.reuse, R252, 0x1, P4 ;  /* 0x00000004eb099211 */ /* 0x080fe400020f0cfc */
[----:B------:R-:W-:Y:S01]  /*17ee0*/  @!P0 LEA.HI.X R3, R227, R4, R251, 0x1, P3 ;  /* 0x00000004e3038211 */ /* 0x000fe200018f0cfb */
[----:B------:R1:W-:Y:S04]  /*17ef0*/  @!P2 ST.E.128 [R10.64], RZ ;  /* 0x000000ff0a00a985 */ /* 0x0003e8000c101d08 */
[----:B------:R1:W-:Y:S04]  /*17f00*/  @!P1 ST.E.128 [R8.64], RZ ;  /* 0x000000ff08009985 */ /* 0x0003e8000c101d08 */
[----:B------:R1:W-:Y:S02]  /*17f10*/  @!P0 ST.E.128 [R2.64], RZ ;  /* 0x000000ff02008985 */ /* 0x0003e4000c101d08 */
.L_x_339:
[----:B------:R-:W-:Y:S05]  /*17f20*/  BSYNC B1 ;  /* 0x0000000000017941 */ /* 0x000fea0003800000 */
.L_x_323:
[----:B-1----:R-:W5:Y:S02]  /*17f30*/  LDL R0, [R1+0x12c] ;  /* 0x00012c0001007983 */ /* 0x002f640000100800 */
[----:B-----5:R-:W-:-:S13]  /*17f40*/  ISETP.NE.AND P0, PT, R0, RZ, PT ;  /* 0x000000ff0000720c */ /* 0x020fda0003f05270 */
[----:B------:R-:W-:Y:S01]  /*17f50*/  @P0 WARPSYNC 0xffffffff ;  /* 0xffffffff00000948 */ /* 0x000fe20003800000 */
[----:B------:R-:W-:Y:S06]  /*17f60*/  @P0 BAR.SYNC.DEFER_BLOCKING 0x5, 0x80 ;  /* 0x0142000000000b1d */ /* 0x000fec0000010000 */
[----:B------:R-:W1:Y:S04]  /*17f70*/  @P0 LDS.128 R8, [0xc080] ;  /* 0x00c08000ff080984 */ /* 0x000e680000000c00 */
[----:B-1----:R1:W-:Y:S04]  /*17f80*/  @P0 STL.64 [R1+0x50], R8 ;  /* 0x0000500801000387 */ /* 0x0023e80000100a00 */
[----:B------:R1:W-:Y:S04]  /*17f90*/  @P0 STL.64 [R1+0x58], R10 ;  /* 0x0000580a01000387 */ /* 0x0003e80000100a00 */
[----:B------:R-:W-:Y:S06]  /*17fa0*/  @P0 BAR.ARV 0x4, 0x80 ;  /* 0x0102000000000b1d */ /* 0x000fec0000002000 */
[----:B------:R-:W-:Y:S05]  /*17fb0*/  @P0 BRA `(.L_x_367) ;  /* 0x00000ba000000947 */ /* 0x000fea0003800000 */
[----:B------:R-:W5:Y:S01]  /*17fc0*/  S2R R0, SR_TID.X ;  /* 0x0000000000007919 */ /* 0x000f620000002100 */
[----:B-1----:R-:W-:Y:S01]  /*17fd0*/  IMAD.MOV.U32 R8, RZ, RZ, RZ ;  /* 0x000000ffff087224 */ /* 0x002fe200078e00ff */
[----:B-----5:R-:W-:-:S04]  /*17fe0*/  LOP3.LUT R14, R0, 0x1f, RZ, 0xc0, !PT ;  /* 0x0000001f000e7812 */ /* 0x020fc800078ec0ff */
[----:B------:R-:W-:Y:S01]  /*17ff0*/  ISETP.NE.AND P6, PT, R14, 0x1f, PT ;  /* 0x0000001f0e00780c */ /* 0x000fe20003fc5270 */
[----:B------:R-:W-:Y:S10]  /*18000*/  BRA.DIV ~URZ, `(.L_x_368) ;  /* 0x000029427f007947 */ /* 0x000ff4000b800000 */
[----:B------:R1:W4:Y:S02]  /*18010*/  SHFL.IDX PT, R10, R80, RZ, 0x1f ;  /* 0x00001fff500a7589 */ /* 0x00032400000e0000 */
.L_x_428:
[----:B------:R-:W-:Y:S05]  /*18020*/  BRA.DIV ~URZ, `(.L_x_369) ;  /* 0x000029927f007947 */ /* 0x000fea000b800000 */
[----:B------:R1:W4:Y:S02]  /*18030*/  SHFL.IDX PT, R9, R80, 0x1, 0x1f ;  /* 0x00201f0050097f89 */ /* 0x00032400000e0000 */
.L_x_429:
[----:B------:R-:W5:Y:S01]  /*18040*/  LDL R0, [R1+0x5c] ;  /* 0x00005c0001007983 */ /* 0x000f620000100800 */
[----:B--234-:R-:W-:Y:S02]  /*18050*/  IMAD.MOV.U32 R6, RZ, RZ, RZ ;  /* 0x000000ffff067224 */ /* 0x01cfe400078e00ff */
[----:B-----5:R-:W-:-:S05]  /*18060*/  IMAD.IADD R0, R0, 0x1, R14 ;  /* 0x0000000100007824 */ /* 0x020fca00078e020e */
[----:B------:R-:W-:-:S13]  /*18070*/  ISETP.GE.OR P0, PT, R0, c[0x0][0x53c], !P6 ;  /* 0x00014f0000007a0c */ /* 0x000fda0007706670 */
[----:B------:R-:W-:Y:S01]  /*18080*/  @!P0 MOV R2, 0x4 ;  /* 0x0000000400028802 */ /* 0x000fe20000000f00 */
[----:B------:R-:W-:-:S04]  /*18090*/  @!P0 IMAD.MOV.U32 R4, RZ, RZ, 0x4 ;  /* 0x00000004ff048424 */ /* 0x000fc800078e00ff */
        /* <DEDUP_REMOVED lines=12> */
[----:B------:R2:W3:Y:S02]  /*18160*/  SHFL.UP PT, R4, R0, 0x1, RZ ;  /* 0x0420000000047989 */ /* 0x0004e400000e00ff */
.L_x_430:
[----:B---3--:R-:W-:-:S04]  /*18170*/  SEL R4, R4, RZ, P5 ;  /* 0x000000ff04047207 */ /* 0x008fc80002800000 */
[----:B--2---:R-:W-:Y:S01]  /*18180*/  IADD3 R0, R0, R4, RZ ;  /* 0x0000000400007210 */ /* 0x004fe20007ffe0ff */
[----:B------:R-:W-:Y:S05]  /*18190*/  BRA.DIV ~URZ, `(.L_x_371) ;  /* 0x000028d27f007947 */ /* 0x000fea000b800000 */
        /* <DEDUP_REMOVED lines=12> */
[----:B------:R2:W3:Y:S02]  /*18260*/  SHFL.IDX PT, R0, R4, 0x1f, 0x1f ;  /* 0x03e01f0004007f89 */ /* 0x0004e400000e0000 */
.L_x_431:
[----:B---3--:R-:W-:Y:S01]  /*18270*/  IMAD R0, R0, c[0x0][0x538], RZ ;  /* 0x00014e0000007a24 */ /* 0x008fe200078e02ff */
[----:B------:R-:W-:Y:S04]  /*18280*/  BSSY B1, `(.L_x_372) ;  /* 0x0000084000017945 */ /* 0x000fe80003800000 */
[----:B------:R-:W-:-:S04]  /*18290*/  IADD3 R9, R0, R9, RZ ;  /* 0x0000000900097210 */ /* 0x000fc80007ffe0ff */
[----:B------:R-:W-:-:S13]  /*182a0*/  ISETP.GT.AND P0, PT, R9, R10, PT ;  /* 0x0000000a0900720c */ /* 0x000fda0003f04270 */
[----:B------:R-:W-:Y:S05]  /*182b0*/  @P0 BRA `(.L_x_373) ;  /* 0x0000026000000947 */ /* 0x000fea0003800000 */
.L_x_377:
[----:B------:R-:W3:Y:S02]  /*182c0*/  LDL.LU R0, [R1+0x5c] ;  /* 0x00005c0001007983 */ /* 0x000ee40000300800 */
[----:B---3--:R-:W-:-:S04]  /*182d0*/  IADD3 R0, R0, 0x1f, RZ ;  /* 0x0000001f00007810 */ /* 0x008fc80007ffe0ff */
[----:B------:R-:W-:-:S13]  /*182e0*/  ISETP.GE.AND P0, PT, R0, c[0x0][0x53c], PT ;  /* 0x00014f0000007a0c */ /* 0x000fda0003f06270 */
[----:B------:R-:W-:Y:S05]  /*182f0*/  @P0 BRA `(.L_x_374) ;  /* 0x0000077000000947 */ /* 0x000fea0003800000 */
[----:B------:R3:W-:Y:S01]  /*18300*/  STL [R1+0x5c], R0 ;  /* 0x00005c0001007387 */ /* 0x0007e20000100800 */
[----:B------:R-:W-:Y:S02]  /*18310*/  MOV R6, RZ ;  /* 0x000000ff00067202 */ /* 0x000fe40000000f00 */
[----:B------:R-:W-:Y:S02]  /*18320*/  MOV R8, RZ ;  /* 0x000000ff00087202 */ /* 0x000fe40000000f00 */
[----:B---3--:R-:W-:-:S04]  /*18330*/  IADD3 R0, R0, R14, RZ ;  /* 0x0000000e00007210 */ /* 0x008fc80007ffe0ff */
[----:B------:R-:W-:-:S13]  /*18340*/  ISETP.GE.OR P0, PT, R0, c[0x0][0x53c], !P6 ;  /* 0x00014f0000007a0c */ /* 0x000fda0007706670 */
[----:B--2---:R-:W-:Y:S02]  /*18350*/  @!P0 MOV R4, 0x4 ;  /* 0x0000000400048802 */ /* 0x004fe40000000f00 */
[----:B------:R-:W-:-:S03]  /*18360*/  @!P0 MOV R2, 0x4 ;  /* 0x0000000400028802 */ /* 0x000fc60000000f00 */
[----:B------:R-:W-:-:S04]  /*18370*/  @!P0 IMAD.WIDE R4, R0, R4, c[0x0][0x580] ;  /* 0x0001600000048625 */ /* 0x000fc800078e0204 */
[----:B------:R-:W-:Y:S01]  /*18380*/  @!P0 IMAD.WIDE R2, R0, R2, c[0x0][0x578] ;  /* 0x00015e0000028625 */ /* 0x000fe200078e0202 */
[----:B------:R-:W2:Y:S04]  /*18390*/  @!P0 LDG.E R6, [R4.64] ;  /* 0x0000000804068981 */ /* 0x000ea8000c1e1900 */
[----:B------:R-:W2:Y:S02]  /*183a0*/  @!P0 LDG.E R8, [R2.64] ;  /* 0x0000000802088981 */ /* 0x000ea4000c1e1900 */
[----:B--2---:R-:W-:Y:S01]  /*183b0*/  IMAD R0, R8, R6, RZ ;  /* 0x0000000608007224 */ /* 0x004fe200078e02ff */
[----:B------:R-:W-:Y:S05]  /*183c0*/  BRA.DIV ~URZ, `(.L_x_375) ;  /* 0x000028527f007947 */ /* 0x000fea000b800000 */
[----:B------:R2:W3:Y:S02]  /*183d0*/  SHFL.UP PT, R2, R0, 0x1, RZ ;  /* 0x0420000000027989 */ /* 0x0004e400000e00ff */
.L_x_432:
        /* <DEDUP_REMOVED lines=16> */
.L_x_433:
[----:B---3--:R-:W-:-:S05]  /*184e0*/  IMAD R0, R0, c[0x0][0x538], RZ ;  /* 0x00014e0000007a24 */ /* 0x008fca00078e02ff */
[----:B------:R-:W-:-:S04]  /*184f0*/  IADD3 R9, R0, R9, RZ ;  /* 0x0000000900097210 */ /* 0x000fc80007ffe0ff */
[----:B------:R-:W-:-:S13]  /*18500*/  ISETP.GT.AND P0, PT, R9, R10, PT ;  /* 0x0000000a0900720c */ /* 0x000fda0003f04270 */
[----:B-12---:R-:W-:Y:S05]  /*18510*/  @!P0 BRA `(.L_x_377) ;  /* 0xfffffda000008947 */ /* 0x006fea000383ffff */
.L_x_373:
[----:B------:R-:W-:-:S05]  /*18520*/  IADD3 R12, -R0, R9, RZ ;  /* 0x00000009000c7210 */ /* 0x000fca0007ffe1ff */
[----:B------:R-:W-:-:S05]  /*18530*/  IMAD R0, R4, c[0x0][0x538], R12 ;  /* 0x00014e0004007a24 */ /* 0x000fca00078e020c */
[----:B------:R-:W-:Y:S01]  /*18540*/  ISETP.GT.AND P0, PT, R0, R10, PT ;  /* 0x0000000a0000720c */ /* 0x000fe20003f04270 */
[----:B------:R-:W-:-:S12]  /*18550*/  BRA.DIV ~URZ, `(.L_x_378) ;  /* 0x000028c27f007947 */ /* 0x000fd8000b800000 */
[----:B------:R-:W-:-:S04]  /*18560*/  VOTE.ANY R0, PT, !P0 ;  /* 0x0000000000007806 */ /* 0x000fc800040e0100 */
.L_x_434:
[----:B------:R3:W4:Y:S01]  /*18570*/  POPC R11, R0 ;  /* 0x00000000000b7309 */ /* 0x0007220000000000 */
[----:B------:R-:W-:Y:S05]  /*18580*/  BRA.DIV ~URZ, `(.L_x_379) ;  /* 0x000028d27f007947 */ /* 0x000fea000b800000 */
[----:B----4-:R4:W1:Y:S04]  /*18590*/  SHFL.IDX PT, R6, R6, R11, 0x1f ;  /* 0x00001f0b06067589 */ /* 0x01086800000e0000 */
[----:B------:R4:W2:Y:S02]  /*185a0*/  SHFL.IDX PT, R5, R8, R11, 0x1f ;  /* 0x00001f0b08057589 */ /* 0x0008a400000e0000 */
.L_x_435:
[----:B------:R-:W-:Y:S01]  /*185b0*/  ISETP.NE.AND P0, PT, R0, RZ, PT ;  /* 0x000000ff0000720c */ /* 0x000fe20003f05270 */
[----:B------:R-:W-:-:S12]  /*185c0*/  BSSY B0, `(.L_x_380) ;  /* 0x0000005000007945 */ /* 0x000fd80003800000 */
[----:B------:R-:W-:Y:S05]  /*185d0*/  @!P0 BRA `(.L_x_381) ;  /* 0x0000003000008947 */ /* 0x000fea0003800000 */
[----:B---3--:R-:W-:Y:S01]  /*185e0*/  IADD3 R0, R11, -0x1, RZ ;  /* 0xffffffff0b007810 */ /* 0x008fe20007ffe0ff */
[----:B------:R-:W-:Y:S05]  /*185f0*/  BRA.DIV ~URZ, `(.L_x_382) ;  /* 0x000029327f007947 */ /* 0x000fea000b800000 */
[----:B------:R3:W4:Y:S02]  /*18600*/  SHFL.IDX PT, R13, R4, R0, 0x1f ;  /* 0x00001f00040d7589 */ /* 0x00072400000e0000 */
.L_x_381:
[----:B------:R-:W-:Y:S05]  /*18610*/  BSYNC B0 ;  /* 0x0000000000007941 */ /* 0x000fea0003800000 */
.L_x_380:
[----:B--234-:R-:W-:Y:S01]  /*18620*/  IMAD R4, R13, c[0x0][0x538], R12 ;  /* 0x00014e000d047a24 */ /* 0x01cfe200078e020c */
[----:B-1----:R-:W-:Y:S02]  /*18630*/  IABS R2, R6 ;  /* 0x0000000600027213 */ /* 0x002fe40000000000 */
[----:B------:R-:W-:Y:S01]  /*18640*/  IABS R0, R5 ;  /* 0x0000000500007213 */ /* 0x000fe20000000000 */
[----:B------:R-:W-:Y:S01]  /*18650*/  IMAD.IADD R10, R10, 0x1, -R4 ;  /* 0x000000010a0a7824 */ /* 0x000fe200078e0a04 */
[----:B------:R1:W-:Y:S01]  /*18660*/  STL [R1+0x50], R4 ;  /* 0x0000500401007387 */ /* 0x0003e20000100800 */
[----:B------:R-:W2:Y:S03]  /*18670*/  I2F.RP R8, R2 ;  /* 0x0000000200087306 */ /* 0x000ea60000209400 */
[----:B------:R-:W3:Y:S05]  /*18680*/  LDL.LU R15, [R1+0x5c] ;  /* 0x00005c00010f7983 */ /* 0x000eea0000300800 */
[----:B--2---:R-:W2:Y:S02]  /*18690*/  MUFU.RCP R8, R8 ;  /* 0x0000000800087308 */ /* 0x004ea40000001000 */
[----:B--2---:R-:W-:-:S06]  /*186a0*/  IADD3 R8, R8, 0xffffffe, RZ ;  /* 0x0ffffffe08087810 */ /* 0x004fcc0007ffe0ff */
[----:B------:R-:W2:Y:S01]  /*186b0*/  F2I.FTZ.U32.TRUNC.NTZ R9, R8 ;  /* 0x0000000800097305 */ /* 0x000ea2000021f000 */
[----:B-1----:R-:W-:Y:S01]  /*186c0*/  IMAD.MOV.U32 R4, RZ, RZ, R0 ;  /* 0x000000ffff047224 */ /* 0x002fe200078e0000 */
[----:B------:R-:W-:Y:S02]  /*186d0*/  IABS R0, R6 ;  /* 0x0000000600007213 */ /* 0x000fe40000000000 */
[----:B------:R-:W-:-:S04]  /*186e0*/  IABS R12, R10 ;  /* 0x0000000a000c7213 */ /* 0x000fc80000000000 */
[----:B------:R-:W1:Y:S01]  /*186f0*/  I2F.RP R13, R4 ;  /* 0x00000004000d7306 */ /* 0x000e620000209400 */
[----:B--2---:R-:W-:Y:S01]  /*18700*/  IMAD.MOV R3, RZ, RZ, -R9 ;  /* 0x000000ffff037224 */ /* 0x004fe200078e0a09 */
[----:B------:R-:W-:-:S03]  /*18710*/  MOV R8, RZ ;  /* 0x000000ff00087202 */ /* 0x000fc60000000f00 */
[----:B------:R-:W-:Y:S02]  /*18720*/  IMAD R3, R3, R2, RZ ;  /* 0x0000000203037224 */ /* 0x000fe400078e02ff */
[----:B------:R-:W-:Y:S02]  /*18730*/  IMAD.MOV R0, RZ, RZ, -R0 ;  /* 0x000000ffff007224 */ /* 0x000fe400078e0a00 */
[----:B------:R-:W-:-:S04]  /*18740*/  IMAD.HI.U32 R9, R9, R3, R8 ;  /* 0x0000000309097227 */ /* 0x000fc800078e0008 */
[----:B------:R-:W-:Y:S02]  /*18750*/  IMAD.MOV.U32 R3, RZ, RZ, R12 ;  /* 0x000000ffff037224 */ /* 0x000fe400078e000c */
[----:B------:R-:W-:Y:S02]  /*18760*/  IMAD.MOV.U32 R8, RZ, RZ, R0 ;  /* 0x000000ffff087224 */ /* 0x000fe400078e0000 */
[----:B------:R-:W-:-:S04]  /*18770*/  IMAD.HI.U32 R0, R9, R3, RZ ;  /* 0x0000000309007227 */ /* 0x000fc800078e00ff */
[----:B------:R-:W-:Y:S02]  /*18780*/  IMAD R3, R0, R8, R3 ;  /* 0x0000000800037224 */ /* 0x000fe400078e0203 */
[----:B-1----:R-:W1:Y:S03]  /*18790*/  MUFU.RCP R8, R13 ;  /* 0x0000000d00087308 */ /* 0x002e660000001000 */
        /* <DEDUP_REMOVED lines=23> */
[----:B------:R-:W-:-:S05]  /*18910*/  IMAD R3, R2, R8, R3 ;  /* 0x0000000802037224 */ /* 0x000fca00078e0203 */
[----:B------:R-:W-:-:S13]  /*18920*/  ISETP.GT.U32.AND P0, PT, R4, R3, PT ;  /* 0x000000030400720c */ /* 0x000fda0003f04070 */
[----:B------:R-:W-:-:S05]  /*18930*/  @!P0 IMAD.IADD R3, R3, 0x1, -R4 ;  /* 0x0000000103038824 */ /* 0x000fca00078e0a04 */
[----:B------:R-:W-:Y:S02]  /*18940*/  ISETP.GE.U32.AND P2, PT, R3, R4, PT ;  /* 0x000000040300720c */ /* 0x000fe40003f46070 */
[----:B------:R-:W-:Y:S02]  /*18950*/  LOP3.LUT R3, R0, R5, RZ, 0x3c, !PT ;  /* 0x0000000500037212 */ /* 0x000fe400078e3cff */
[----:B------:R-:W-:Y:S02]  /*18960*/  @!P0 IADD3 R2, R2, 0x1, RZ ;  /* 0x0000000102028810 */ /* 0x000fe40007ffe0ff */
[----:B------:R-:W-:Y:S02]  /*18970*/  ISETP.GE.AND P1, PT, R3, RZ, PT ;  /* 0x000000ff0300720c */ /* 0x000fe40003f26270 */
[----:B------:R-:W-:-:S05]  /*18980*/  ISETP.NE.AND P0, PT, R5, RZ, PT ;  /* 0x000000ff0500720c */ /* 0x000fca0003f05270 */
[----:B------:R-:W-:-:S06]  /*18990*/  @P2 IADD3 R2, R2, 0x1, RZ ;  /* 0x0000000102022810 */ /* 0x000fcc0007ffe0ff */
[----:B------:R-:W-:Y:S02]  /*189a0*/  @!P1 IMAD.MOV R2, RZ, RZ, -R2 ;  /* 0x000000ffff029224 */ /* 0x000fe400078e0a02 */
[----:B------:R-:W-:-:S04]  /*189b0*/  @!P0 LOP3.LUT R2, RZ, R5, RZ, 0x33, !PT ;  /* 0x00000005ff028212 */ /* 0x000fc800078e33ff */
[----:B------:R-:W-:Y:S01]  /*189c0*/  IADD3 R3, -R2, RZ, RZ ;  /* 0x000000ff02037210 */ /* 0x000fe20007ffe1ff */
[----:B------:R-:W-:Y:S02]  /*189d0*/  IMAD R6, R0, R6, RZ ;  /* 0x0000000600067224 */ /* 0x000fe400078e02ff */
[C---:B------:R-:W-:Y:S02]  /*189e0*/  IMAD R2, R5.reuse, 0x1000000, R2 ;  /* 0x0100000005027824 */ /* 0x040fe400078e0202 */
[----:B------:R-:W-:Y:S01]  /*189f0*/  IMAD R0, R5, R3, R0 ;  /* 0x0000000305007224 */ /* 0x000fe200078e0200 */
[----:B------:R-:W-:-:S03]  /*18a00*/  IADD3 R3, R10, -R6, RZ ;  /* 0x800000060a037210 */ /* 0x000fc60007ffe0ff */
[----:B------:R-:W-:-:S05]  /*18a10*/  IMAD R0, R0, 0x10000, R2 ;  /* 0x0001000000007824 */ /* 0x000fca00078e0202 */
[----:B------:R1:W-:Y:S01]  /*18a20*/  STL [R1+0x58], R0 ;  /* 0x0000580001007387 */ /* 0x0003e20000100800 */
[----:B---3--:R-:W-:-:S05]  /*18a30*/  IMAD.IADD R15, R11, 0x1, R15 ;  /* 0x000000010b0f7824 */ /* 0x008fca00078e020f */
[----:B------:R1:W-:Y:S04]  /*18a40*/  STL [R1+0x5c], R15 ;  /* 0x00005c0f01007387 */ /* 0x0003e80000100800 */
[----:B------:R1:W-:Y:S01]  /*18a50*/  STL [R1+0x54], R3 ;  /* 0x0000540301007387 */ /* 0x0003e20000100800 */
[----:B------:R-:W-:Y:S05]  /*18a60*/  BRA `(.L_x_383) ;  /* 0x0000005000007947 */ /* 0x000fea0003800000 */
.L_x_374:
[----:B------:R-:W-:Y:S01]  /*18a70*/  MOV R0, c[0x0][0x53c] ;  /* 0x00014f0000007a02 */ /* 0x000fe20000000f00 */
[----:B------:R3:W-:Y:S04]  /*18a80*/  STL [R1+0x50], R10 ;  /* 0x0000500a01007387 */ /* 0x0007e80000100800 */
[----:B------:R3:W-:Y:S04]  /*18a90*/  STL [R1+0x54], RZ ;  /* 0x000054ff01007387 */ /* 0x0007e80000100800 */
[----:B------:R3:W-:Y:S04]  /*18aa0*/  STL [R1+0x58], RZ ;  /* 0x000058ff01007387 */ /* 0x0007e80000100800 */
[----:B------:R3:W-:Y:S02]  /*18ab0*/  STL [R1+0x5c], R0 ;  /* 0x00005c0001007387 */ /* 0x0007e40000100800 */
.L_x_383:
[----:B------:R-:W-:Y:S05]  /*18ac0*/  BSYNC B1 ;  /* 0x0000000000017941 */ /* 0x000fea0003800000 */
.L_x_372:
[----:B------:R-:W4:Y:S04]  /*18ad0*/  LDL R8, [R1+0x50] ;  /* 0x0000500001087983 */ /* 0x000f280000100800 */
[----:B------:R-:W4:Y:S04]  /*18ae0*/  LDL R9, [R1+0x54] ;  /* 0x0000540001097983 */ /* 0x000f280000100800 */
[----:B---3--:R-:W4:Y:S04]  /*18af0*/  LDL R10, [R1+0x58] ;  /* 0x00005800010a7983 */ /* 0x008f280000100800 */
[----:B------:R-:W4:Y:S01]  /*18b00*/  LDL R11, [R1+0x5c] ;  /* 0x00005c00010b7983 */ /* 0x000f220000100800 */
[----:B------:R-:W-:Y:S03]  /*18b10*/  WARPSYNC 0xffffffff ;  /* 0xffffffff00007948 */ /* 0x000fe60003800000 */
[----:B------:R-:W-:Y:S01]  /*18b20*/  BAR.SYNC.DEFER_BLOCKING 0x4, 0x80 ;  /* 0x0102000000007b1d */ /* 0x000fe20000010000 */
[----:B------:R-:W-:-:S13]  /*18b30*/  ISETP.NE.AND P0, PT, R14, RZ, PT ;  /* 0x000000ff0e00720c */ /* 0x000fda0003f05270 */
[----:B----4-:R3:W-:Y:S04]  /*18b40*/  @!P0 STS.128 [0xc080], R8 ;  /* 0x00c08008ff008388 */ /* 0x0107e80000000c00 */
[----:B------:R-:W-:Y:S06]  /*18b50*/  BAR.ARV 0x5, 0x80 ;  /* 0x0142000000007b1d */ /* 0x000fec0000002000 */
.L_x_367:
[----:B-1----:R-:W5:Y:S02]  /*18b60*/  LDL R0, [R1+0x5c] ;  /* 0x00005c0001007983 */ /* 0x002f640000100800 */
[----:B-----5:R-:W-:-:S13]  /*18b70*/  ISETP.GE.AND P0, PT, R0, c[0x0][0x53c], PT ;  /* 0x00014f0000007a0c */ /* 0x020fda0003f06270 */
[----:B--234-:R-:W-:Y:S01]  /*18b80*/  @P0 CALL.REL.NOINC `(.L_x_384) ;  /* 0x0000001000000944 */ /* 0x01cfe20003c00000 */
[----:B------:R-:W-:Y:S05]  /*18b90*/  BRA `(.L_x_385) ;  /* 0xfffe943000007947 */ /* 0x000fea000383ffff */
.L_x_384:
[----:B------:R-:W-:Y:S05]  /*18ba0*/  EXIT ;  /* 0x000000000000794d */ /* 0x000fea0003800000 */
.L_x_198:
[----:B------:R-:W-:Y:S01]  /*18bb0*/  IMAD.MOV.U32 R0, RZ, RZ, R5 ;  /* 0x000000ffff007224 */ /* 0x000fe200078e0005 */
[----:B------:R-:W-:Y:S02]  /*18bc0*/  MOV R3, 0x1 ;  /* 0x0000000100037802 */ /* 0x000fe40000000f00 */
[----:B------:R-:W-:Y:S02]  /*18bd0*/  MOV R2, 0x18bf0 ;  /* 0x00018bf000027802 */ /* 0x000fe40000000f00 */
[----:B------:R-:W-:Y:S05]  /*18be0*/  CALL.REL.NOINC `($__internal_6_$__cuda_sm70_shflsync_up_p) ;  /* 0x0000246000007944 */ /* 0x000fea0003c00000 */
[----:B------:R-:W-:Y:S01]  /*18bf0*/  MOV R0, R4 ;  /* 0x0000000400007202 */ /* 0x000fe20000000f00 */
[----:B------:R-:W-:Y:S05]  /*18c00*/  BRA `(.L_x_386) ;  /* 0xfffe786000007947 */ /* 0x000fea000383ffff */
.L_x_199:
[----:B------:R-:W-:Y:S01]  /*18c10*/  IMAD.MOV.U32 R0, RZ, RZ, R5 ;  /* 0x000000ffff007224 */ /* 0x000fe200078e0005 */
[----:B------:R-:W-:Y:S02]  /*18c20*/  MOV R3, 0x2 ;  /* 0x0000000200037802 */ /* 0x000fe40000000f00 */
[----:B------:R-:W-:Y:S02]  /*18c30*/  MOV R2, 0x18c50 ;  /* 0x00018c5000027802 */ /* 0x000fe40000000f00 */
[----:B------:R-:W-:Y:S05]  /*18c40*/  CALL.REL.NOINC `($__internal_6_$__cuda_sm70_shflsync_up_p) ;  /* 0x0000240000007944 */ /* 0x000fea0003c00000 */
[----:B------:R-:W-:Y:S01]  /*18c50*/  SEL R4, R4, RZ, P4 ;  /* 0x000000ff04047207 */ /* 0x000fe20002000000 */
[----:B------:R-:W-:Y:S01]  /*18c60*/  IMAD.MOV.U32 R3, RZ, RZ, 0x4 ;  /* 0x00000004ff037424 */ /* 0x000fe200078e00ff */
[----:B------:R-:W-:-:S03]  /*18c70*/  MOV R2, 0x18ca0 ;  /* 0x00018ca000027802 */ /* 0x000fc60000000f00 */
[----:B------:R-:W-:Y:S02]  /*18c80*/  IMAD.IADD R0, R5, 0x1, R4 ;  /* 0x0000000105007824 */ /* 0x000fe400078e0204 */
        /* <DEDUP_REMOVED lines=13> */
[----:B------:R-:W-:Y:S02]  /*18d60*/  MOV R3, 0x1f ;  /* 0x0000001f00037802 */ /* 0x000fe40000000f00 */
[----:B------:R-:W-:Y:S01]  /*18d70*/  MOV R2, 0x18db0 ;  /* 0x00018db000027802 */ /* 0x000fe20000000f00 */
[----:B------:R-:W-:-:S04]  /*18d80*/  IMAD.IADD R4, R0, 0x1, R4 ;  /* 0x0000000100047824 */ /* 0x000fc800078e0204 */
[----:B------:R-:W-:Y:S02]  /*18d90*/  IMAD.MOV.U32 R212, RZ, RZ, R4 ;  /* 0x000000ffffd47224 */ /* 0x000fe400078e0004 */
[----:B------:R-:W-:Y:S05]  /*18da0*/  CALL.REL.NOINC `($__internal_5_$__cuda_sm70_shflsync_idx_p) ;  /* 0x0000225000007944 */ /* 0x000fea0003c00000 */
[----:B------:R-:W-:Y:S01]  /*18db0*/  MOV R0, R211 ;  /* 0x000000d300007202 */ /* 0x000fe20000000f00 */
[----:B------:R-:W-:Y:S05]  /*18dc0*/  BRA `(.L_x_387) ;  /* 0xfffe77a000007947 */ /* 0x000fea000383ffff */
.L_x_201:
[----:B------:R-:W-:Y:S02]  /*18dd0*/  SEL R0, RZ, 0x1, P0 ;  /* 0x00000001ff007807 */ /* 0x000fe40000000000 */
[----:B------:R-:W-:Y:S02]  /*18de0*/  MOV R2, 0x18e00 ;  /* 0x00018e0000027802 */ /* 0x000fe40000000f00 */
[----:B------:R-:W-:Y:S05]  /*18df0*/  CALL.REL.NOINC `($__internal_7_$__cuda_sm70_votesync_ballot) ;  /* 0x000022b000007944 */ /* 0x000fea0003c00000 */
[----:B------:R-:W-:Y:S05]  /*18e00*/  BRA `(.L_x_388) ;  /* 0xfffe77f000007947 */ /* 0x000fea000383ffff */
.L_x_202:
[----:B------:R-:W-:Y:S01]  /*18e10*/  IMAD.MOV.U32 R212, RZ, RZ, R8 ;  /* 0x000000ffffd47224 */ /* 0x000fe200078e0008 */
[----:B--2---:R-:W-:Y:S01]  /*18e20*/  MOV R211, R13 ;  /* 0x0000000d00d37202 */ /* 0x004fe20000000f00 */
[----:B------:R-:W-:Y:S01]  /*18e30*/  IMAD.MOV.U32 R3, RZ, RZ, 0x1f ;  /* 0x0000001fff037424 */ /* 0x000fe200078e00ff */
[----:B------:R-:W-:Y:S02]  /*18e40*/  MOV R2, 0x18e60 ;  /* 0x00018e6000027802 */ /* 0x000fe40000000f00 */
[----:B-1----:R-:W-:Y:S05]  /*18e50*/  CALL.REL.NOINC `($__internal_5_$__cuda_sm70_shflsync_idx_p) ;  /* 0x000021a000007944 */ /* 0x002fea0003c00000 */
[----:B------:R-:W-:Y:S01]  /*18e60*/  IMAD.MOV.U32 R11, RZ, RZ, R211 ;  /* 0x000000ffff0b7224 */ /* 0x000fe200078e00d3 */
[----:B------:R-:W-:Y:S01]  /*18e70*/  MOV R212, R7 ;  /* 0x0000000700d47202 */ /* 0x000fe20000000f00 */
[----:B------:R-:W-:Y:S01]  /*18e80*/  IMAD.MOV.U32 R6, RZ, RZ, RZ ;  /* 0x000000ffff067224 */ /* 0x000fe200078e00ff */
[----:B------:R-:W-:Y:S01]  /*18e90*/  MOV R211, R13 ;  /* 0x0000000d00d37202 */ /* 0x000fe20000000f00 */
[----:B------:R-:W-:Y:S01]  /*18ea0*/  IMAD.MOV.U32 R3, RZ, RZ, 0x1f ;  /* 0x0000001fff037424 */ /* 0x000fe200078e00ff */
[----:B------:R-:W-:-:S02]  /*18eb0*/  MOV R2, 0x18ed0 ;  /* 0x00018ed000027802 */ /* 0x000fc40000000f00 */
[----:B------:R-:W-:Y:S05]  /*18ec0*/  CALL.REL.NOINC `($__internal_5_$__cuda_sm70_shflsync_idx_p) ;  /* 0x0000213000007944 */ /* 0x000fea0003c00000 */
[----:B------:R-:W-:Y:S01]  /*18ed0*/  MOV R10, R211 ;  /* 0x000000d3000a7202 */ /* 0x000fe20000000f00 */
[----:B------:R-:W-:Y:S05]  /*18ee0*/  BRA `(.L_x_389) ;  /* 0xfffe776000007947 */ /* 0x000fea000383ffff */
.L_x_205:
[----:B------:R-:W-:Y:S01]  /*18ef0*/  IMAD.MOV.U32 R212, RZ, RZ, R4 ;  /* 0x000000ffffd47224 */ /* 0x000fe200078e0004 */
[----:B------:R-:W-:-:S02]  /*18f00*/  MOV R3, 0x1f ;  /* 0x0000001f00037802 */ /* 0x000fc40000000f00 */
[----:B------:R-:W-:Y:S02]  /*18f10*/  MOV R2, 0x18f30 ;  /* 0x00018f3000027802 */ /* 0x000fe40000000f00 */
[----:B-1234-:R-:W-:Y:S05]  /*18f20*/  CALL.REL.NOINC `($__internal_5_$__cuda_sm70_shflsync_idx_p) ;  /* 0x000020d000007944 */ /* 0x01efea0003c00000 */
[----:B------:R-:W-:Y:S01]  /*18f30*/  MOV R6, R211 ;  /* 0x000000d300067202 */ /* 0x000fe20000000f00 */
[----:B------:R-:W-:Y:S05]  /*18f40*/  BRA `(.L_x_204) ;  /* 0xfffe776000007947 */ /* 0x000fea000383ffff */
.L_x_243:
[----:B------:R-:W-:Y:S01]  /*18f50*/  IMAD.MOV.U32 R212, RZ, RZ, R6 ;  /* 0x000000ffffd47224 */ /* 0x000fe200078e0006 */
[----:B------:R-:W-:Y:S01]  /*18f60*/  MOV R211, RZ ;  /* 0x000000ff00d37202 */ /* 0x000fe20000000f00 */
[----:B------:R-:W-:Y:S01]  /*18f70*/  IMAD.MOV.U32 R3, RZ, RZ, 0x1c1f ;  /* 0x00001c1fff037424 */ /* 0x000fe200078e00ff */
[----:B------:R-:W-:Y:S02]  /*18f80*/  MOV R2, 0x18fa0 ;  /* 0x00018fa000027802 */ /* 0x000fe40000000f00 */
[----:B-----5:R-:W-:Y:S05]  /*18f90*/  CALL.REL.NOINC `($__internal_5_$__cuda_sm70_shflsync_idx_p) ;  /* 0x0000206000007944 */ /* 0x020fea0003c00000 */
[----:B------:R-:W-:Y:S01]  /*18fa0*/  MOV R4, R211 ;  /* 0x000000d300047202 */ /* 0x000fe20000000f00 */
[----:B------:R-:W-:Y:S05]  /*18fb0*/  BRA `(.L_x_390) ;  /* 0xfffef5e000007947 */ /* 0x000fea000383ffff */
.L_x_244:
[----:B------:R-:W-:Y:S01]  /*18fc0*/  IMAD.MOV.U32 R212, RZ, RZ, R12 ;  /* 0x000000ffffd47224 */ /* 0x000fe200078e000c */
[----:B------:R-:W-:Y:S01]  /*18fd0*/  MOV R211, RZ ;  /* 0x000000ff00d37202 */ /* 0x000fe20000000f00 */
[----:B------:R-:W-:Y:S01]  /*18fe0*/  IMAD.MOV.U32 R3, RZ, RZ, 0x1c1f ;  /* 0x00001c1fff037424 */ /* 0x000fe200078e00ff */
[----:B------:R-:W-:Y:S02]  /*18ff0*/  MOV R2, 0x19010 ;  /* 0x0001901000027802 */ /* 0x000fe40000000f00 */
[----:B-12--5:R-:W-:Y:S05]  /*19000*/  CALL.REL.NOINC `($__internal_5_$__cuda_sm70_shflsync_idx_p) ;  /* 0x00001ff000007944 */ /* 0x026fea0003c00000 */
[----:B------:R-:W-:Y:S01]  /*19010*/  MOV R0, R211 ;  /* 0x000000d300007202 */ /* 0x000fe20000000f00 */
[----:B------:R-:W-:Y:S05]  /*19020*/  BRA `(.L_x_391) ;  /* 0xfffef59000007947 */ /* 0x000fea000383ffff */
.L_x_247:
[----:B------:R-:W-:Y:S01]  /*19030*/  IMAD.MOV.U32 R212, RZ, RZ, R6 ;  /* 0x000000ffffd47224 */ /* 0x000fe200078e0006 */
[----:B------:R-:W-:Y:S01]  /*19040*/  MOV R211, 0x1 ;  /* 0x0000000100d37802 */ /* 0x000fe20000000f00 */
[----:B--2---:R-:W-:Y:S01]  /*19050*/  IMAD.MOV.U32 R3, RZ, RZ, 0x1c1f ;  /* 0x00001c1fff037424 */ /* 0x004fe200078e00ff */
[----:B------:R-:W-:-:S02]  /*19060*/  MOV R2, 0x19080 ;  /* 0x0001908000027802 */ /* 0x000fc40000000f00 */
[----:B-1-345:R-:W-:Y:S05]  /*19070*/  CALL.REL.NOINC `($__internal_5_$__cuda_sm70_shflsync_idx_p) ;  /* 0x00001f8000007944 */ /* 0x03afea0003c00000 */
[----:B------:R-:W-:Y:S01]  /*19080*/  IMAD.MOV.U32 R4, RZ, RZ, R211 ;  /* 0x000000ffff047224 */ /* 0x000fe200078e00d3 */
[----:B------:R-:W-:Y:S01]  /*19090*/  MOV R211, 0x1 ;  /* 0x0000000100d37802 */ /* 0x000fe20000000f00 */
[----:B------:R-:W-:Y:S01]  /*190a0*/  IMAD.MOV.U32 R212, RZ, RZ, R12 ;  /* 0x000000ffffd47224 */ /* 0x000fe200078e000c */
[----:B------:R-:W-:-:S02]  /*190b0*/  MOV R3, 0x1c1f ;  /* 0x00001c1f00037802 */ /* 0x000fc40000000f00 */
[----:B------:R-:W-:Y:S02]  /*190c0*/  MOV R2, 0x190e0 ;  /* 0x000190e000027802 */ /* 0x000fe40000000f00 */
[----:B------:R-:W-:Y:S05]  /*190d0*/  CALL.REL.NOINC `($__internal_5_$__cuda_sm70_shflsync_idx_p) ;  /* 0x00001f2000007944 */ /* 0x000fea0003c00000 */
[----:B------:R-:W-:Y:S01]  /*190e0*/  MOV R0, R211 ;  /* 0x000000d300007202 */ /* 0x000fe20000000f00 */
[----:B------:R-:W-:Y:S05]  /*190f0*/  BRA `(.L_x_392) ;  /* 0xfffef61000007947 */ /* 0x000fea000383ffff */
.L_x_250:
[----:B------:R-:W-:Y:S01]  /*19100*/  IMAD.MOV.U32 R212, RZ, RZ, R6 ;  /* 0x000000ffffd47224 */ /* 0x000fe200078e0006 */
[----:B------:R-:W-:Y:S01]  /*19110*/  MOV R211, 0x2 ;  /* 0x0000000200d37802 */ /* 0x000fe20000000f00 */
[----:B-1----:R-:W-:Y:S01]  /*19120*/  IMAD.MOV.U32 R3, RZ, RZ, 0x1c1f ;  /* 0x00001c1fff037424 */ /* 0x002fe200078e00ff */
[----:B------:R-:W-:Y:S02]  /*19130*/  MOV R2, 0x19150 ;  /* 0x0001915000027802 */ /* 0x000fe40000000f00 */
[----:B--2345:R-:W-:Y:S05]  /*19140*/  CALL.REL.NOINC `($__internal_5_$__cuda_sm70_shflsync_idx_p) ;  /* 0x00001eb000007944 */ /* 0x03cfea0003c00000 */
[----:B------:R-:W-:Y:S01]  /*19150*/  MOV R4, R211 ;  /* 0x000000d300047202 */ /* 0x000fe20000000f00 */
[----:B------:R-:W-:Y:S05]  /*19160*/  BRA `(.L_x_393) ;  /* 0xfffef6e000007947 */ /* 0x000fea000383ffff */
.L_x_251:
[----:B------:R-:W-:Y:S01]  /*19170*/  IMAD.MOV.U32 R212, RZ, RZ, R12 ;  /* 0x000000ffffd47224 */ /* 0x000fe200078e000c */
[----:B------:R-:W-:Y:S01]  /*19180*/  MOV R211, 0x2 ;  /* 0x0000000200d37802 */ /* 0x000fe20000000f00 */
[----:B------:R-:W-:Y:S01]  /*19190*/  IMAD.MOV.U32 R3, RZ, RZ, 0x1c1f ;  /* 0x00001c1fff037424 */ /* 0x000fe200078e00ff */
[----:B------:R-:W-:Y:S02]  /*191a0*/  MOV R2, 0x191c0 ;  /* 0x000191c000027802 */ /* 0x000fe40000000f00 */
[----:B-12345:R-:W-:Y:S05]  /*191b0*/  CALL.REL.NOINC `($__internal_5_$__cuda_sm70_shflsync_idx_p) ;  /* 0x00001e4000007944 */ /* 0x03efea0003c00000 */
[----:B------:R-:W-:Y:S01]  /*191c0*/  MOV R0, R211 ;  /* 0x000000d300007202 */ /* 0x000fe20000000f00 */
[----:B------:R-:W-:Y:S05]  /*191d0*/  BRA `(.L_x_394) ;  /* 0xfffef69000007947 */ /* 0x000fea000383ffff */
.L_x_254:
[----:B------:R-:W-:Y:S01]  /*191e0*/  IMAD.MOV.U32 R212, RZ, RZ, R6 ;  /* 0x000000ffffd47224 */ /* 0x000fe200078e0006 */
[----:B------:R-:W-:Y:S01]  /*191f0*/  MOV R211, 0x3 ;  /* 0x0000000300d37802 */ /* 0x000fe20000000f00 */
[----:B-1----:R-:W-:Y:S01]  /*19200*/  IMAD.MOV.U32 R3, RZ, RZ, 0x1c1f ;  /* 0x00001c1fff037424 */ /* 0x002fe200078e00ff */
[----:B------:R-:W-:-:S02]  /*19210*/  MOV R2, 0x19230 ;  /* 0x0001923000027802 */ /* 0x000fc40000000f00 */
[----:B--2345:R-:W-:Y:S05]  /*19220*/  CALL.REL.NOINC `($__internal_5_$__cuda_sm70_shflsync_idx_p) ;  /* 0x00001dd000007944 */ /* 0x03cfea0003c00000 */
        /* <DEDUP_REMOVED lines=8> */
.L_x_297:
[----:B------:R-:W-:Y:S01]  /*192b0*/  IMAD.MOV.U32 R212, RZ, RZ, R6 ;  /* 0x000000ffffd47224 */ /* 0x000fe200078e0006 */
[----:B------:R-:W-:Y:S01]  /*192c0*/  MOV R211, 0x1 ;  /* 0x0000000100d37802 */ /* 0x000fe20000000f00 */
[----:B---3--:R-:W-:Y:S01]  /*192d0*/  IMAD.MOV.U32 R3, RZ, RZ, 0x1c1f ;  /* 0x00001c1fff037424 */ /* 0x008fe200078e00ff */
[----:B------:R-:W-:Y:S02]  /*192e0*/  MOV R2, 0x19300 ;  /* 0x0001930000027802 */ /* 0x000fe40000000f00 */
[----:B------:R-:W-:Y:S05]  /*192f0*/  CALL.REL.NOINC `($__internal_5_$__cuda_sm70_shflsync_idx_p) ;  /* 0x00001d0000007944 */ /* 0x000fea0003c00000 */
[----:B------:R-:W-:Y:S01]  /*19300*/  IMAD.MOV.U32 R4, RZ, RZ, R211 ;  /* 0x000000ffff047224 */ /* 0x000fe200078e00d3 */
[----:B------:R-:W-:Y:S01]  /*19310*/  MOV R211, 0x1 ;  /* 0x0000000100d37802 */ /* 0x000fe20000000f00 */
[----:B------:R-:W-:Y:S01]  /*19320*/  IMAD.MOV.U32 R212, RZ, RZ, R26 ;  /* 0x000000ffffd47224 */ /* 0x000fe200078e001a */
[----:B------:R-:W-:Y:S02]  /*19330*/  MOV R3, 0x1c1f ;  /* 0x00001c1f00037802 */ /* 0x000fe40000000f00 */
[----:B------:R-:W-:Y:S02]  /*19340*/  MOV R2, 0x19360 ;  /* 0x0001936000027802 */ /* 0x000fe40000000f00 */
[----:B------:R-:W-:Y:S05]  /*19350*/  CALL.REL.NOINC `($__internal_5_$__cuda_sm70_shflsync_idx_p) ;  /* 0x00001ca000007944 */ /* 0x000fea0003c00000 */
[----:B------:R-:W-:Y:S01]  /*19360*/  MOV R2, R211 ;  /* 0x000000d300027202 */ /* 0x000fe20000000f00 */
[----:B------:R-:W-:Y:S05]  /*19370*/  BRA `(.L_x_396) ;  /* 0xffff584000007947 */ /* 0x000fea000383ffff */
.L_x_300:
[----:B------:R-:W-:Y:S01]  /*19380*/  IMAD.MOV.U32 R212, RZ, RZ, R5 ;  /* 0x000000ffffd47224 */ /* 0x000fe200078e0005 */
[----:B------:R-:W-:Y:S01]  /*19390*/  MOV R211, RZ ;  /* 0x000000ff00d37202 */ /* 0x000fe20000000f00 */
[----:B------:R-:W-:Y:S01]  /*193a0*/  IMAD.MOV.U32 R3, RZ, RZ, 0x1c1f ;  /* 0x00001c1fff037424 */ /* 0x000fe200078e00ff */
[----:B------:R-:W-:-:S02]  /*193b0*/  MOV R2, 0x193d0 ;  /* 0x000193d000027802 */ /* 0x000fc40000000f00 */
[----:B------:R-:W-:Y:S05]  /*193c0*/  CALL.REL.NOINC `($__internal_5_$__cuda_sm70_shflsync_idx_p) ;  /* 0x00001c3000007944 */ /* 0x000fea0003c00000 */
[----:B------:R-:W-:Y:S01]  /*193d0*/  MOV R4, R211 ;  /* 0x000000d300047202 */ /* 0x000fe20000000f00 */
[----:B------:R-:W-:Y:S05]  /*193e0*/  BRA `(.L_x_397) ;  /* 0xffff61d000007947 */ /* 0x000fea000383ffff */
.L_x_301:
[----:B------:R-:W-:Y:S01]  /*193f0*/  IMAD.MOV.U32 R212, RZ, RZ, R6 ;  /* 0x000000ffffd47224 */ /* 0x000fe200078e0006 */
[----:B------:R-:W-:Y:S01]  /*19400*/  MOV R211, RZ ;  /* 0x000000ff00d37202 */ /* 0x000fe20000000f00 */
[----:B------:R-:W-:Y:S01]  /*19410*/  IMAD.MOV.U32 R3, RZ, RZ, 0x1c1f ;  /* 0x00001c1fff037424 */ /* 0x000fe200078e00ff */
[----:B------:R-:W-:-:S02]  /*19420*/  MOV R2, 0x19440 ;  /* 0x0001944000027802 */ /* 0x000fc40000000f00 */
[----:B-12---:R-:W-:Y:S05]  /*19430*/  CALL.REL.NOINC `($__internal_5_$__cuda_sm70_shflsync_idx_p) ;  /* 0x00001bc000007944 */ /* 0x006fea0003c00000 */
[----:B------:R-:W-:Y:S01]  /*19440*/  MOV R0, R211 ;  /* 0x000000d300007202 */ /* 0x000fe20000000f00 */
[----:B------:R-:W-:Y:S05]  /*19450*/  BRA `(.L_x_398) ;  /* 0xffff618000007947 */ /* 0x000fea000383ffff */
.L_x_304:
[----:B------:R-:W-:Y:S01]  /*19460*/  IMAD.MOV.U32 R212, RZ, RZ, R5 ;  /* 0x000000ffffd47224 */ /* 0x000fe200078e0005 */
[----:B------:R-:W-:Y:S01]  /*19470*/  MOV R211, 0x1 ;  /* 0x0000000100d37802 */ /* 0x000fe20000000f00 */
[----:B--2---:R-:W-:Y:S01]  /*19480*/  IMAD.MOV.U32 R3, RZ, RZ, 0x1c1f ;  /* 0x00001c1fff037424 */ /* 0x004fe200078e00ff */
[----:B------:R-:W-:-:S03]  /*19490*/  MOV R2, 0x194b0 ;  /* 0x000194b000027802 */ /* 0x000fc60000000f00 */
[----:B-1-34-:R-:W-:Y:S05]  /*194a0*/  CALL.REL.NOINC `($__internal_5_$__cuda_sm70_shflsync_idx_p) ;  /* 0x00001b5000007944 */ /* 0x01afea0003c00000 */
        /* <DEDUP_REMOVED lines=8> */
.L_x_305:
[----:B------:R-:W-:Y:S02]  /*19530*/  MOV R0, 0x2 ;  /* 0x0000000200007802 */ /* 0x000fe40000000f00 */
[----:B------:R-:W-:Y:S02]  /*19540*/  MOV R2, 0x19560 ;  /* 0x0001956000027802 */ /* 0x000fe40000000f00 */
[----:B------:R-:W-:Y:S05]  /*19550*/  CALL.REL.NOINC `($__internal_4_$__cuda_sm70_shflsync_bfly_p) ;  /* 0x00001a4000007944 */ /* 0x000fea0003c00000 */
[----:B------:R-:W-:Y:S05]  /*19560*/  BRA `(.L_x_400) ;  /* 0xffff697000007947 */ /* 0x000fea000383ffff */
.L_x_306:
[----:B------:R-:W-:Y:S02]  /*19570*/  MOV R0, 0x1 ;  /* 0x0000000100007802 */ /* 0x000fe40000000f00 */
[----:B------:R-:W-:Y:S02]  /*19580*/  MOV R2, 0x195a0 ;  /* 0x000195a000027802 */ /* 0x000fe40000000f00 */
[----:B------:R-:W-:Y:S05]  /*19590*/  CALL.REL.NOINC `($__internal_4_$__cuda_sm70_shflsync_bfly_p) ;  /* 0x00001a0000007944 */ /* 0x000fea0003c00000 */
[----:B------:R-:W-:Y:S01]  /*195a0*/  FMNMX.FTZ R108, R4, R0, !PT ;  /* 0x00000000046c7209 */ /* 0x000fe20007810000 */
[----:B------:R-:W-:Y:S01]  /*195b0*/  IMAD.MOV.U32 R4, RZ, RZ, R5 ;  /* 0x000000ffff047224 */ /* 0x000fe200078e0005 */
[----:B------:R-:W-:Y:S01]  /*195c0*/  MOV R2, 0x195f0 ;  /* 0x000195f000027802 */ /* 0x000fe20000000f00 */
[----:B------:R-:W-:Y:S02]  /*195d0*/  IMAD.MOV.U32 R0, RZ, RZ, 0x2 ;  /* 0x00000002ff007424 */ /* 0x000fe400078e00ff */
[----:B------:R-:W-:Y:S05]  /*195e0*/  CALL.REL.NOINC `($__internal_4_$__cuda_sm70_shflsync_bfly_p) ;  /* 0x000019b000007944 */ /* 0x000fea0003c00000 */
[----:B------:R-:W-:Y:S01]  /*195f0*/  FMNMX.FTZ R5, R5, R0, !PT ;  /* 0x0000000005057209 */ /* 0x000fe20007810000 */
[----:B------:R-:W-:Y:S01]  /*19600*/  IMAD.MOV.U32 R0, RZ, RZ, 0x1 ;  /* 0x00000001ff007424 */ /* 0x000fe200078e00ff */
[----:B------:R-:W-:-:S03]  /*19610*/  MOV R2, 0x19640 ;  /* 0x0001964000027802 */ /* 0x000fc60000000f00 */
[----:B------:R-:W-:Y:S02]  /*19620*/  IMAD.MOV.U32 R4, RZ, RZ, R5 ;  /* 0x000000ffff047224 */ /* 0x000fe400078e0005 */
        /* <DEDUP_REMOVED lines=21> */
[----:B------:R-:W-:Y:S01]  /*19780*/  MOV R9, R0 ;  /* 0x0000000000097202 */ /* 0x000fe20000000f00 */
[----:B------:R-:W-:Y:S05]  /*19790*/  BRA `(.L_x_401) ;  /* 0xffff683000007947 */ /* 0x000fea000383ffff */
.L_x_308:
[----:B-1--4-:R-:W-:Y:S01]  /*197a0*/  MOV R211, RZ ;  /* 0x000000ff00d37202 */ /* 0x012fe20000000f00 */
[----:B------:R-:W-:Y:S01]  /*197b0*/  IMAD.MOV.U32 R212, RZ, RZ, R8 ;  /* 0x000000ffffd47224 */ /* 0x000fe200078e0008 */
[----:B------:R-:W-:Y:S01]  /*197c0*/  MOV R2, 0x197f0 ;  /* 0x000197f000027802 */ /* 0x000fe20000000f00 */
[----:B------:R-:W-:Y:S02]  /*197d0*/  IMAD.MOV.U32 R3, RZ, RZ, 0x1c1f ;  /* 0x00001c1fff037424 */ /* 0x000fe400078e00ff */
[----:B------:R-:W-:Y:S05]  /*197e0*/  CALL.REL.NOINC `($__internal_5_$__cuda_sm70_shflsync_idx_p) ;  /* 0x0000181000007944 */ /* 0x000fea0003c00000 */
[----:B------:R-:W-:Y:S01]  /*197f0*/  MOV R0, R211 ;  /* 0x000000d300007202 */ /* 0x000fe20000000f00 */
[----:B------:R-:W-:-:S05]  /*19800*/  BRA `(.L_x_402) ;  /* 0xffff7b0000007947 */ /* 0x000fca000383ffff */
.L_x_311:
[----:B------:R-:W-:Y:S01]  /*19810*/  MOV R211, 0x1 ;  /* 0x0000000100d37802 */ /* 0x000fe20000000f00 */
[----:B------:R-:W-:Y:S01]  /*19820*/  IMAD.MOV.U32 R212, RZ, RZ, R8 ;  /* 0x000000ffffd47224 */ /* 0x000fe200078e0008 */
[----:B--2---:R-:W-:Y:S01]  /*19830*/  MOV R2, 0x19860 ;  /* 0x0001986000027802 */ /* 0x004fe20000000f00 */
[----:B------:R-:W-:Y:S02]  /*19840*/  IMAD.MOV.U32 R3, RZ, RZ, 0x1c1f ;  /* 0x00001c1fff037424 */ /* 0x000fe400078e00ff */
[----:B-1----:R-:W-:Y:S05]  /*19850*/  CALL.REL.NOINC `($__internal_5_$__cuda_sm70_shflsync_idx_p) ;  /* 0x000017a000007944 */ /* 0x002fea0003c00000 */
[----:B------:R-:W-:Y:S01]  /*19860*/  MOV R3, 0x1c1f ;  /* 0x00001c1f00037802 */ /* 0x000fe20000000f00 */
[----:B------:R-:W-:Y:S01]  /*19870*/  IMAD.MOV.U32 R4, RZ, RZ, R211 ;  /* 0x000000ffff047224 */ /* 0x000fe200078e00d3 */
[----:B------:R-:W-:Y:S01]  /*19880*/  MOV R211, 0x1 ;  /* 0x0000000100d37802 */ /* 0x000fe20000000f00 */
[----:B------:R-:W-:Y:S01]  /*19890*/  IMAD.MOV.U32 R212, RZ, RZ, R9 ;  /* 0x000000ffffd47224 */ /* 0x000fe200078e0009 */
[----:B------:R-:W-:Y:S02]  /*198a0*/  MOV R2, 0x198c0 ;  /* 0x000198c000027802 */ /* 0x000fe40000000f00 */
[----:B------:R-:W-:Y:S05]  /*198b0*/  CALL.REL.NOINC `($__internal_5_$__cuda_sm70_shflsync_idx_p) ;  /* 0x0000174000007944 */ /* 0x000fea0003c00000 */
[----:B------:R-:W-:Y:S01]  /*198c0*/  MOV R0, R211 ;  /* 0x000000d300007202 */ /* 0x000fe20000000f00 */
[----:B------:R-:W-:-:S05]  /*198d0*/  BRA `(.L_x_403) ;  /* 0xffff7b6000007947 */ /* 0x000fca000383ffff */
.L_x_314:
[----:B------:R-:W-:Y:S01]  /*198e0*/  MOV R211, RZ ;  /* 0x000000ff00d37202 */ /* 0x000fe20000000f00 */
[----:B------:R-:W-:Y:S01]  /*198f0*/  IMAD.MOV.U32 R212, RZ, RZ, R174 ;  /* 0x000000ffffd47224 */ /* 0x000fe200078e00ae */
[----:B------:R-:W-:Y:S01]  /*19900*/  MOV R2, 0x19930 ;  /* 0x0001993000027802 */ /* 0x000fe20000000f00 */
[----:B------:R-:W-:Y:S02]  /*19910*/  IMAD.MOV.U32 R3, RZ, RZ, 0x1c1f ;  /* 0x00001c1fff037424 */ /* 0x000fe400078e00ff */
[----:B------:R-:W-:Y:S05]  /*19920*/  CALL.REL.NOINC `($__internal_5_$__cuda_sm70_shflsync_idx_p) ;  /* 0x000016d000007944 */ /* 0x000fea0003c00000 */
[----:B------:R-:W-:Y:S01]  /*19930*/  MOV R4, R211 ;  /* 0x000000d300047202 */ /* 0x000fe20000000f00 */
[----:B------:R-:W-:-:S05]  /*19940*/  BRA `(.L_x_404) ;  /* 0xffff84c000007947 */ /* 0x000fca000383ffff */
.L_x_315:
[----:B------:R-:W-:Y:S01]  /*19950*/  MOV R211, RZ ;  /* 0x000000ff00d37202 */ /* 0x000fe20000000f00 */
[----:B------:R-:W-:Y:S01]  /*19960*/  IMAD.MOV.U32 R212, RZ, RZ, R175 ;  /* 0x000000ffffd47224 */ /* 0x000fe200078e00af */
[----:B------:R-:W-:Y:S01]  /*19970*/  MOV R2, 0x199a0 ;  /* 0x000199a000027802 */ /* 0x000fe20000000f00 */
[----:B------:R-:W-:Y:S02]  /*19980*/  IMAD.MOV.U32 R3, RZ, RZ, 0x1c1f ;  /* 0x00001c1fff037424 */ /* 0x000fe400078e00ff */
[----:B-12---:R-:W-:Y:S05]  /*19990*/  CALL.REL.NOINC `($__internal_5_$__cuda_sm70_shflsync_idx_p) ;  /* 0x0000166000007944 */ /* 0x006fea0003c00000 */
[----:B------:R-:W-:Y:S01]  /*199a0*/  MOV R0, R211 ;  /* 0x000000d300007202 */ /* 0x000fe20000000f00 */
[----:B------:R-:W-:-:S05]  /*199b0*/  BRA `(.L_x_405) ;  /* 0xffff847000007947 */ /* 0x000fca000383ffff */
.L_x_316:
[----:B------:R-:W-:Y:S01]  /*199c0*/  MOV R211, 0x1 ;  /* 0x0000000100d37802 */ /* 0x000fe20000000f00 */
[----:B------:R-:W-:Y:S01]  /*199d0*/  IMAD.MOV.U32 R212, RZ, RZ, R174 ;  /* 0x000000ffffd47224 */ /* 0x000fe200078e00ae */
[----:B----4-:R-:W-:Y:S01]  /*199e0*/  MOV R2, 0x19a10 ;  /* 0x00019a1000027802 */ /* 0x010fe20000000f00 */
[----:B------:R-:W-:Y:S03]  /*199f0*/  IMAD.MOV.U32 R3, RZ, RZ, 0x1c1f ;  /* 0x00001c1fff037424 */ /* 0x000fe600078e00ff */
[----:B-1-3--:R-:W-:Y:S05]  /*19a00*/  CALL.REL.NOINC `($__internal_5_$__cuda_sm70_shflsync_idx_p) ;  /* 0x000015f000007944 */ /* 0x00afea0003c00000 */
        /* <DEDUP_REMOVED lines=8> */
.L_x_317:
[----:B------:R-:W-:Y:S02]  /*19a90*/  MOV R0, 0x2 ;  /* 0x0000000200007802 */ /* 0x000fe40000000f00 */
[----:B------:R-:W-:Y:S02]  /*19aa0*/  MOV R2, 0x19ac0 ;  /* 0x00019ac000027802 */ /* 0x000fe40000000f00 */
[----:B--2---:R-:W-:Y:S05]  /*19ab0*/  CALL.REL.NOINC `($__internal_4_$__cuda_sm70_shflsync_bfly_p) ;  /* 0x000014e000007944 */ /* 0x004fea0003c00000 */
[----:B------:R-:W-:-:S05]  /*19ac0*/  BRA `(.L_x_407) ;  /* 0xffff886000007947 */ /* 0x000fca000383ffff */
.L_x_318:
[----:B------:R-:W-:Y:S02]  /*19ad0*/  MOV R0, 0x1 ;  /* 0x0000000100007802 */ /* 0x000fe40000000f00 */
[----:B------:R-:W-:Y:S02]  /*19ae0*/  MOV R2, 0x19b00 ;  /* 0x00019b0000027802 */ /* 0x000fe40000000f00 */
[----:B--2---:R-:W-:Y:S05]  /*19af0*/  CALL.REL.NOINC `($__internal_4_$__cuda_sm70_shflsync_bfly_p) ;  /* 0x000014a000007944 */ /* 0x004fea0003c00000 */
[----:B------:R-:W-:Y:S01]  /*19b00*/  FMNMX.FTZ R108, R4, R0, !PT ;  /* 0x00000000046c7209 */ /* 0x000fe20007810000 */
[----:B------:R-:W-:Y:S01]  /*19b10*/  IMAD.MOV.U32 R4, RZ, RZ, R5 ;  /* 0x000000ffff047224 */ /* 0x000fe200078e0005 */
[----:B------:R-:W-:Y:S01]  /*19b20*/  MOV R2, 0x19b50 ;  /* 0x00019b5000027802 */ /* 0x000fe20000000f00 */
[----:B------:R-:W-:Y:S02]  /*19b30*/  IMAD.MOV.U32 R0, RZ, RZ, 0x2 ;  /* 0x00000002ff007424 */ /* 0x000fe400078e00ff */
[----:B------:R-:W-:Y:S05]  /*19b40*/  CALL.REL.NOINC `($__internal_4_$__cuda_sm70_shflsync_bfly_p) ;  /* 0x0000145000007944 */ /* 0x000fea0003c00000 */
[----:B------:R-:W-:Y:S01]  /*19b50*/  FMNMX.FTZ R4, R5, R0, !PT ;  /* 0x0000000005047209 */ /* 0x000fe20007810000 */
[----:B------:R-:W-:Y:S01]  /*19b60*/  IMAD.MOV.U32 R0, RZ, RZ, 0x1 ;  /* 0x00000001ff007424 */ /* 0x000fe200078e00ff */
        /* <DEDUP_REMOVED lines=20> */
[----:B------:R-:W-:-:S05]  /*19cb0*/  BRA `(.L_x_408) ;  /* 0xffff876000007947 */ /* 0x000fca000383ffff */
.L_x_320:
[----:B------:R-:W-:Y:S01]  /*19cc0*/  IMAD.MOV.U32 R4, RZ, RZ, R214 ;  /* 0x000000ffff047224 */ /* 0x000fe200078e00d6 */
[----:B------:R-:W-:-:S02]  /*19cd0*/  MOV R0, 0x2 ;  /* 0x0000000200007802 */ /* 0x000fc40000000f00 */
[----:B------:R-:W-:Y:S02]  /*19ce0*/  MOV R2, 0x19d00 ;  /* 0x00019d0000027802 */ /* 0x000fe40000000f00 */
[----:B------:R-:W-:Y:S05]  /*19cf0*/  CALL.REL.NOINC `($__internal_4_$__cuda_sm70_shflsync_bfly_p) ;  /* 0x000012a000007944 */ /* 0x000fea0003c00000 */
[----:B------:R-:W-:Y:S01]  /*19d00*/  FADD.FTZ R4, R214, R0 ;  /* 0x00000000d6047221 */ /* 0x000fe20000010000 */
[----:B------:R-:W-:Y:S02]  /*19d10*/  MOV R0, 0x1 ;  /* 0x0000000100007802 */ /* 0x000fe40000000f00 */
[----:B------:R-:W-:Y:S02]  /*19d20*/  MOV R2, 0x19d40 ;  /* 0x00019d4000027802 */ /* 0x000fe40000000f00 */
[----:B------:R-:W-:Y:S05]  /*19d30*/  CALL.REL.NOINC `($__internal_4_$__cuda_sm70_shflsync_bfly_p) ;  /* 0x0000126000007944 */ /* 0x000fea0003c00000 */
[----:B------:R-:W-:Y:S01]  /*19d40*/  FADD.FTZ R9, R4, R0 ;  /* 0x0000000004097221 */ /* 0x000fe20000010000 */
[----:B------:R-:W-:Y:S02]  /*19d50*/  MOV R4, R213 ;  /* 0x000000d500047202 */ /* 0x000fe40000000f00 */
[----:B------:R-:W-:Y:S02]  /*19d60*/  MOV R0, 0x2 ;  /* 0x0000000200007802 */ /* 0x000fe40000000f00 */
[----:B------:R-:W-:Y:S02]  /*19d70*/  MOV R2, 0x19d90 ;  /* 0x00019d9000027802 */ /* 0x000fe40000000f00 */
[----:B------:R-:W-:Y:S05]  /*19d80*/  CALL.REL.NOINC `($__internal_4_$__cuda_sm70_shflsync_bfly_p) ;  /* 0x0000121000007944 */ /* 0x000fea0003c00000 */
[----:B------:R-:W-:Y:S01]  /*19d90*/  FADD.FTZ R8, R213, R0 ;  /* 0x00000000d5087221 */ /* 0x000fe20000010000 */
[----:B------:R-:W-:Y:S02]  /*19da0*/  MOV R0, 0x1 ;  /* 0x0000000100007802 */ /* 0x000fe40000000f00 */
[----:B------:R-:W-:-:S02]  /*19db0*/  MOV R2, 0x19de0 ;  /* 0x00019de000027802 */ /* 0x000fc40000000f00 */
[----:B------:R-:W-:Y:S02]  /*19dc0*/  MOV R4, R8 ;  /* 0x0000000800047202 */ /* 0x000fe40000000f00 */
        /* <DEDUP_REMOVED lines=8> */
[----:B------:R-:W-:Y:S02]  /*19e50*/  MOV R2, 0x19e80 ;  /* 0x00019e8000027802 */ /* 0x000fe40000000f00 */
[----:B------:R-:W-:-:S02]  /*19e60*/  MOV R4, R5 ;  /* 0x0000000500047202 */ /* 0x000fc40000000f00 */
[----:B------:R-:W-:Y:S05]  /*19e70*/  CALL.REL.NOINC `($__internal_4_$__cuda_sm70_shflsync_bfly_p) ;  /* 0x0000112000007944 */ /* 0x000fea0003c00000 */
[----:B------:R-:W-:Y:S01]  /*19e80*/  FADD.FTZ R5, R5, R0 ;  /* 0x0000000005057221 */ /* 0x000fe20000010000 */
[----:B------:R-:W-:-:S02]  /*19e90*/  MOV R4, R224 ;  /* 0x000000e000047202 */ /* 0x000fc40000000f00 */
[----:B------:R-:W-:Y:S02]  /*19ea0*/  MOV R0, 0x2 ;  /* 0x0000000200007802 */ /* 0x000fe40000000f00 */
[----:B------:R-:W-:Y:S02]  /*19eb0*/  MOV R2, 0x19ed0 ;  /* 0x00019ed000027802 */ /* 0x000fe40000000f00 */
[----:B------:R-:W-:Y:S05]  /*19ec0*/  CALL.REL.NOINC `($__internal_4_$__cuda_sm70_shflsync_bfly_p) ;  /* 0x000010d000007944 */ /* 0x000fea0003c00000 */
[----:B------:R-:W-:Y:S01]  /*19ed0*/  FADD.FTZ R4, R224, R0 ;  /* 0x00000000e0047221 */ /* 0x000fe20000010000 */
[----:B------:R-:W-:Y:S02]  /*19ee0*/  MOV R0, 0x1 ;  /* 0x0000000100007802 */ /* 0x000fe40000000f00 */
[----:B------:R-:W-:Y:S02]  /*19ef0*/  MOV R2, 0x19f10 ;  /* 0x00019f1000027802 */ /* 0x000fe40000000f00 */
[----:B------:R-:W-:Y:S05]  /*19f00*/  CALL.REL.NOINC `($__internal_4_$__cuda_sm70_shflsync_bfly_p) ;  /* 0x0000109000007944 */ /* 0x000fea0003c00000 */
[----:B------:R-:W-:Y:S01]  /*19f10*/  MOV R11, R0 ;  /* 0x00000000000b7202 */ /* 0x000fe20000000f00 */
[----:B------:R-:W-:Y:S05]  /*19f20*/  BRA `(.L_x_409) ;  /* 0xffff9da000007947 */ /* 0x000fea000383ffff */
.L_x_327:
[----:B--234-:R-:W-:Y:S01]  /*19f30*/  IMAD.MOV.U32 R212, RZ, RZ, R6 ;  /* 0x000000ffffd47224 */ /* 0x01cfe200078e0006 */
[----:B------:R-:W-:Y:S01]  /*19f40*/  MOV R211, RZ ;  /* 0x000000ff00d37202 */ /* 0x000fe20000000f00 */
[----:B------:R-:W-:Y:S01]  /*19f50*/  IMAD.MOV.U32 R3, RZ, RZ, 0x1c1f ;  /* 0x00001c1fff037424 */ /* 0x000fe200078e00ff */
[----:B------:R-:W-:Y:S02]  /*19f60*/  MOV R2, 0x19f80 ;  /* 0x00019f8000027802 */ /* 0x000fe40000000f00 */
[----:B-1----:R-:W-:Y:S05]  /*19f70*/  CALL.REL.NOINC `($__internal_5_$__cuda_sm70_shflsync_idx_p) ;  /* 0x0000108000007944 */ /* 0x002fea0003c00000 */
[----:B------:R-:W-:Y:S01]  /*19f80*/  MOV R4, R211 ;  /* 0x000000d300047202 */ /* 0x000fe20000000f00 */
[----:B------:R-:W-:Y:S05]  /*19f90*/  BRA `(.L_x_410) ;  /* 0xffffb7e000007947 */ /* 0x000fea000383ffff */
.L_x_328:
[----:B------:R-:W-:Y:S01]  /*19fa0*/  IMAD.MOV.U32 R212, RZ, RZ, R12 ;  /* 0x000000ffffd47224 */ /* 0x000fe200078e000c */
[----:B------:R-:W-:Y:S01]  /*19fb0*/  MOV R211, RZ ;  /* 0x000000ff00d37202 */ /* 0x000fe20000000f00 */
[----:B------:R-:W-:Y:S01]  /*19fc0*/  IMAD.MOV.U32 R3, RZ, RZ, 0x1c1f ;  /* 0x00001c1fff037424 */ /* 0x000fe200078e00ff */
[----:B------:R-:W-:-:S02]  /*19fd0*/  MOV R2, 0x19ff0 ;  /* 0x00019ff000027802 */ /* 0x000fc40000000f00 */
[----:B-123--:R-:W-:Y:S05]  /*19fe0*/  CALL.REL.NOINC `($__internal_5_$__cuda_sm70_shflsync_idx_p) ;  /* 0x0000101000007944 */ /* 0x00efea0003c00000 */
[----:B------:R-:W-:Y:S01]  /*19ff0*/  MOV R2, R211 ;  /* 0x000000d300027202 */ /* 0x000fe20000000f00 */
[----:B------:R-:W-:Y:S05]  /*1a000*/  BRA `(.L_x_411) ;  /* 0xffffb79000007947 */ /* 0x000fea000383ffff */
.L_x_331:
[----:B------:R-:W-:Y:S01]  /*1a010*/  IMAD.MOV.U32 R212, RZ, RZ, R6 ;  /* 0x000000ffffd47224 */ /* 0x000fe200078e0006 */
[----:B------:R-:W-:Y:S01]  /*1a020*/  MOV R211, 0x1 ;  /* 0x0000000100d37802 */ /* 0x000fe20000000f00 */
[----:B-1----:R-:W-:Y:S01]  /*1a030*/  IMAD.MOV.U32 R3, RZ, RZ, 0x1c1f ;  /* 0x00001c1fff037424 */ /* 0x002fe200078e00ff */
[----:B--2---:R-:W-:-:S02]  /*1a040*/  MOV R2, 0x1a060 ;  /* 0x0001a06000027802 */ /* 0x004fc40000000f00 */
[----:B---34-:R-:W-:Y:S05]  /*1a050*/  CALL.REL.NOINC `($__internal_5_$__cuda_sm70_shflsync_idx_p) ;  /* 0x00000fa000007944 */ /* 0x018fea0003c00000 */
        /* <DEDUP_REMOVED lines=8> */
.L_x_334:
[----:B------:R-:W-:Y:S01]  /*1a0e0*/  IMAD.MOV.U32 R212, RZ, RZ, R6 ;  /* 0x000000ffffd47224 */ /* 0x000fe200078e0006 */
[----:B------:R-:W-:Y:S01]  /*1a0f0*/  MOV R211, 0x2 ;  /* 0x0000000200d37802 */ /* 0x000fe20000000f00 */
[----:B-1----:R-:W-:Y:S01]  /*1a100*/  IMAD.MOV.U32 R3, RZ, RZ, 0x1c1f ;  /* 0x00001c1fff037424 */ /* 0x002fe200078e00ff */
[----:B------:R-:W-:Y:S02]  /*1a110*/  MOV R2, 0x1a130 ;  /* 0x0001a13000027802 */ /* 0x000fe40000000f00 */
[----:B---34-:R-:W-:Y:S05]  /*1a120*/  CALL.REL.NOINC `($__internal_5_$__cuda_sm70_shflsync_idx_p) ;  /* 0x00000ed000007944 */ /* 0x018fea0003c00000 */
[----:B------:R-:W-:Y:S01]  /*1a130*/  MOV R4, R211 ;  /* 0x000000d300047202 */ /* 0x000fe20000000f00 */
[----:B------:R-:W-:Y:S05]  /*1a140*/  BRA `(.L_x_413) ;  /* 0xffffb8b000007947 */ /* 0x000fea000383ffff */
.L_x_335:
[----:B------:R-:W-:Y:S01]  /*1a150*/  IMAD.MOV.U32 R212, RZ, RZ, R12 ;  /* 0x000000ffffd47224 */ /* 0x000fe200078e000c */
[----:B------:R-:W-:Y:S01]  /*1a160*/  MOV R211, 0x2 ;  /* 0x0000000200d37802 */ /* 0x000fe20000000f00 */
[----:B-1----:R-:W-:Y:S01]  /*1a170*/  IMAD.MOV.U32 R3, RZ, RZ, 0x1c1f ;  /* 0x00001c1fff037424 */ /* 0x002fe200078e00ff */
[----:B------:R-:W-:Y:S02]  /*1a180*/  MOV R2, 0x1a1a0 ;  /* 0x0001a1a000027802 */ /* 0x000fe40000000f00 */
[----:B--234-:R-:W-:Y:S05]  /*1a190*/  CALL.REL.NOINC `($__internal_5_$__cuda_sm70_shflsync_idx_p) ;  /* 0x00000e6000007944 */ /* 0x01cfea0003c00000 */
[----:B------:R-:W-:Y:S01]  /*1a1a0*/  MOV R2, R211 ;  /* 0x000000d300027202 */ /* 0x000fe20000000f00 */
[----:B------:R-:W-:Y:S05]  /*1a1b0*/  BRA `(.L_x_414) ;  /* 0xffffb86000007947 */ /* 0x000fea000383ffff */
.L_x_338:
[----:B------:R-:W-:Y:S01]  /*1a1c0*/  IMAD.MOV.U32 R212, RZ, RZ, R6 ;  /* 0x000000ffffd47224 */ /* 0x000fe200078e0006 */
[----:B------:R-:W-:Y:S01]  /*1a1d0*/  MOV R211, 0x3 ;  /* 0x0000000300d37802 */ /* 0x000fe20000000f00 */
[----:B--2---:R-:W-:Y:S01]  /*1a1e0*/  IMAD.MOV.U32 R3, RZ, RZ, 0x1c1f ;  /* 0x00001c1fff037424 */ /* 0x004fe200078e00ff */
[----:B------:R-:W-:-:S02]  /*1a1f0*/  MOV R2, 0x1a210 ;  /* 0x0001a21000027802 */ /* 0x000fc40000000f00 */
        /* <DEDUP_REMOVED lines=9> */
.L_x_340:
[----:B------:R-:W-:Y:S01]  /*1a290*/  IMAD.MOV.U32 R212, RZ, RZ, R5 ;  /* 0x000000ffffd47224 */ /* 0x000fe200078e0005 */
[----:B------:R-:W-:Y:S01]  /*1a2a0*/  MOV R211, RZ ;  /* 0x000000ff00d37202 */ /* 0x000fe20000000f00 */
[----:B------:R-:W-:Y:S01]  /*1a2b0*/  IMAD.MOV.U32 R3, RZ, RZ, 0x1c1f ;  /* 0x00001c1fff037424 */ /* 0x000fe200078e00ff */
[----:B------:R-:W-:Y:S02]  /*1a2c0*/  MOV R2, 0x1a2e0 ;  /* 0x0001a2e000027802 */ /* 0x000fe40000000f00 */
[----:B------:R-:W-:Y:S05]  /*1a2d0*/  CALL.REL.NOINC `($__internal_5_$__cuda_sm70_shflsync_idx_p) ;  /* 0x00000d2000007944 */ /* 0x000fea0003c00000 */
[----:B------:R-:W-:Y:S01]  /*1a2e0*/  MOV R4, R211 ;  /* 0x000000d300047202 */ /* 0x000fe20000000f00 */
[----:B------:R-:W-:Y:S05]  /*1a2f0*/  BRA `(.L_x_416) ;  /* 0xffffbb8000007947 */ /* 0x000fea000383ffff */
.L_x_341:
[----:B------:R-:W-:Y:S01]  /*1a300*/  IMAD.MOV.U32 R212, RZ, RZ, R6 ;  /* 0x000000ffffd47224 */ /* 0x000fe200078e0006 */
[----:B------:R-:W-:Y:S01]  /*1a310*/  MOV R211, RZ ;  /* 0x000000ff00d37202 */ /* 0x000fe20000000f00 */
[----:B------:R-:W-:Y:S01]  /*1a320*/  IMAD.MOV.U32 R3, RZ, RZ, 0x1c1f ;  /* 0x00001c1fff037424 */ /* 0x000fe200078e00ff */
[----:B------:R-:W-:Y:S02]  /*1a330*/  MOV R2, 0x1a350 ;  /* 0x0001a35000027802 */ /* 0x000fe40000000f00 */
[----:B-12---:R-:W-:Y:S05]  /*1a340*/  CALL.REL.NOINC `($__internal_5_$__cuda_sm70_shflsync_idx_p) ;  /* 0x00000cb000007944 */ /* 0x006fea0003c00000 */
[----:B------:R-:W-:Y:S01]  /*1a350*/  MOV R0, R211 ;  /* 0x000000d300007202 */ /* 0x000fe20000000f00 */
[----:B------:R-:W-:Y:S05]  /*1a360*/  BRA `(.L_x_417) ;  /* 0xffffbb3000007947 */ /* 0x000fea000383ffff */
.L_x_344:
        /* <DEDUP_REMOVED lines=13> */
.L_x_347:
[----:B------:R-:W-:Y:S01]  /*1a440*/  IMAD.MOV.U32 R212, RZ, RZ, R5 ;  /* 0x000000ffffd47224 */ /* 0x000fe200078e0005 */
[----:B------:R-:W-:Y:S01]  /*1a450*/  MOV R211, 0x2 ;  /* 0x0000000200d37802 */ /* 0x000fe20000000f00 */
[----:B-1----:R-:W-:Y:S01]  /*1a460*/  IMAD.MOV.U32 R3, RZ, RZ, 0x1c1f ;  /* 0x00001c1fff037424 */ /* 0x002fe200078e00ff */
[----:B------:R-:W-:Y:S02]  /*1a470*/  MOV R2, 0x1a490 ;  /* 0x0001a49000027802 */ /* 0x000fe40000000f00 */
[----:B--234-:R-:W-:Y:S05]  /*1a480*/  CALL.REL.NOINC `($__internal_5_$__cuda_sm70_shflsync_idx_p) ;  /* 0x00000b7000007944 */ /* 0x01cfea0003c00000 */
[----:B------:R-:W-:Y:S01]  /*1a490*/  MOV R4, R211 ;  /* 0x000000d300047202 */ /* 0x000fe20000000f00 */
[----:B------:R-:W-:Y:S05]  /*1a4a0*/  BRA `(.L_x_419) ;  /* 0xffffc3a000007947 */ /* 0x000fea000383ffff */
.L_x_348:
[----:B------:R-:W-:Y:S01]  /*1a4b0*/  IMAD.MOV.U32 R212, RZ, RZ, R6 ;  /* 0x000000ffffd47224 */ /* 0x000fe200078e0006 */
[----:B------:R-:W-:Y:S01]  /*1a4c0*/  MOV R211, 0x2 ;  /* 0x0000000200d37802 */ /* 0x000fe20000000f00 */
[----:B------:R-:W-:Y:S01]  /*1a4d0*/  IMAD.MOV.U32 R3, RZ, RZ, 0x1c1f ;  /* 0x00001c1fff037424 */ /* 0x000fe200078e00ff */
[----:B------:R-:W-:Y:S02]  /*1a4e0*/  MOV R2, 0x1a500 ;  /* 0x0001a50000027802 */ /* 0x000fe40000000f00 */
[----:B-1234-:R-:W-:Y:S05]  /*1a4f0*/  CALL.REL.NOINC `($__internal_5_$__cuda_sm70_shflsync_idx_p) ;  /* 0x00000b0000007944 */ /* 0x01efea0003c00000 */
[----:B------:R-:W-:Y:S01]  /*1a500*/  MOV R0, R211 ;  /* 0x000000d300007202 */ /* 0x000fe20000000f00 */
[----:B------:R-:W-:Y:S05]  /*1a510*/  BRA `(.L_x_420) ;  /* 0xffffc35000007947 */ /* 0x000fea000383ffff */
.L_x_351:
        /* <DEDUP_REMOVED lines=13> */
.L_x_355:
[----:B------:R-:W-:Y:S01]  /*1a5f0*/  IMAD.MOV.U32 R212, RZ, RZ, R5 ;  /* 0x000000ffffd47224 */ /* 0x000fe200078e0005 */
[----:B------:R-:W-:Y:S01]  /*1a600*/  MOV R211, RZ ;  /* 0x000000ff00d37202 */ /* 0x000fe20000000f00 */
[----:B------:R-:W-:Y:S01]  /*1a610*/  IMAD.MOV.U32 R3, RZ, RZ, 0x1c1f ;  /* 0x00001c1fff037424 */ /* 0x000fe200078e00ff */
[----:B------:R-:W-:Y:S02]  /*1a620*/  MOV R2, 0x1a640 ;  /* 0x0001a64000027802 */ /* 0x000fe40000000f00 */
[----:B------:R-:W-:Y:S05]  /*1a630*/  CALL.REL.NOINC `($__internal_5_$__cuda_sm70_shflsync_idx_p) ;  /* 0x000009c000007944 */ /* 0x000fea0003c00000 */
[----:B------:R-:W-:Y:S01]  /*1a640*/  MOV R4, R211 ;  /* 0x000000d300047202 */ /* 0x000fe20000000f00 */
[----:B------:R-:W-:Y:S05]  /*1a650*/  BRA `(.L_x_422) ;  /* 0xffffd3e000007947 */ /* 0x000fea000383ffff */
.L_x_356:
[----:B------:R-:W-:Y:S01]  /*1a660*/  IMAD.MOV.U32 R212, RZ, RZ, R13 ;  /* 0x000000ffffd47224 */ /* 0x000fe200078e000d */
[----:B------:R-:W-:Y:S01]  /*1a670*/  MOV R211, RZ ;  /* 0x000000ff00d37202 */ /* 0x000fe20000000f00 */
[----:B------:R-:W-:Y:S01]  /*1a680*/  IMAD.MOV.U32 R3, RZ, RZ, 0x1c1f ;  /* 0x00001c1fff037424 */ /* 0x000fe200078e00ff */
[----:B------:R-:W-:Y:S02]  /*1a690*/  MOV R2, 0x1a6b0 ;  /* 0x0001a6b000027802 */ /* 0x000fe40000000f00 */
[----:B-12---:R-:W-:Y:S05]  /*1a6a0*/  CALL.REL.NOINC `($__internal_5_$__cuda_sm70_shflsync_idx_p) ;  /* 0x0000095000007944 */ /* 0x006fea0003c00000 */
[----:B------:R-:W-:Y:S01]  /*1a6b0*/  MOV R0, R211 ;  /* 0x000000d300007202 */ /* 0x000fe20000000f00 */
[----:B------:R-:W-:Y:S05]  /*1a6c0*/  BRA `(.L_x_423) ;  /* 0xffffd39000007947 */ /* 0x000fea000383ffff */
.L_x_359:
        /* <DEDUP_REMOVED lines=13> */
.L_x_362:
[----:B------:R-:W-:Y:S01]  /*1a7a0*/  IMAD.MOV.U32 R212, RZ, RZ, R5 ;  /* 0x000000ffffd47224 */ /* 0x000fe200078e0005 */
[----:B------:R-:W-:Y:S01]  /*1a7b0*/  MOV R211, 0x2 ;  /* 0x0000000200d37802 */ /* 0x000fe20000000f00 */
[----:B-1----:R-:W-:Y:S01]  /*1a7c0*/  IMAD.MOV.U32 R3, RZ, RZ, 0x1c1f ;  /* 0x00001c1fff037424 */ /* 0x002fe200078e00ff */
[----:B------:R-:W-:Y:S02]  /*1a7d0*/  MOV R2, 0x1a7f0 ;  /* 0x0001a7f000027802 */ /* 0x000fe40000000f00 */
[----:B--234-:R-:W-:Y:S05]  /*1a7e0*/  CALL.REL.NOINC `($__internal_5_$__cuda_sm70_shflsync_idx_p) ;  /* 0x0000081000007944 */ /* 0x01cfea0003c00000 */
[----:B------:R-:W-:Y:S01]  /*1a7f0*/  MOV R4, R211 ;  /* 0x000000d300047202 */ /* 0x000fe20000000f00 */
[----:B------:R-:W-:Y:S05]  /*1a800*/  BRA `(.L_x_425) ;  /* 0xffffd4c000007947 */ /* 0x000fea000383ffff */
.L_x_363:
[----:B------:R-:W-:Y:S01]  /*1a810*/  IMAD.MOV.U32 R212, RZ, RZ, R13 ;  /* 0x000000ffffd47224 */ /* 0x000fe200078e000d */
[----:B------:R-:W-:Y:S01]  /*1a820*/  MOV R211, 0x2 ;  /* 0x0000000200d37802 */ /* 0x000fe20000000f00 */
[----:B------:R-:W-:Y:S01]  /*1a830*/  IMAD.MOV.U32 R3, RZ, RZ, 0x1c1f ;  /* 0x00001c1fff037424 */ /* 0x000fe200078e00ff */
[----:B------:R-:W-:Y:S02]  /*1a840*/  MOV R2, 0x1a860 ;  /* 0x0001a86000027802 */ /* 0x000fe40000000f00 */
[----:B-1234-:R-:W-:Y:S05]  /*1a850*/  CALL.REL.NOINC `($__internal_5_$__cuda_sm70_shflsync_idx_p) ;  /* 0x000007a000007944 */ /* 0x01efea0003c00000 */
[----:B------:R-:W-:Y:S01]  /*1a860*/  MOV R0, R211 ;  /* 0x000000d300007202 */ /* 0x000fe20000000f00 */
[----:B------:R-:W-:Y:S05]  /*1a870*/  BRA `(.L_x_426) ;  /* 0xffffd47000007947 */ /* 0x000fea000383ffff */
.L_x_366:
[----:B------:R-:W-:Y:S01]  /*1a880*/  IMAD.MOV.U32 R212, RZ, RZ, R5 ;  /* 0x000000ffffd47224 */ /* 0x000fe200078e0005 */
[----:B------:R-:W-:Y:S01]  /*1a890*/  MOV R211, 0x3 ;  /* 0x0000000300d37802 */ /* 0x000fe20000000f00 */
[----:B-1----:R-:W-:Y:S01]  /*1a8a0*/  IMAD.MOV.U32 R3, RZ, RZ, 0x1c1f ;  /* 0x00001c1fff037424 */ /* 0x002fe200078e00ff */
[----:B------:R-:W-:-:S02]  /*1a8b0*/  MOV R2, 0x1a8d0 ;  /* 0x0001a8d000027802 */ /* 0x000fc40000000f00 */
[----:B--234-:R-:W-:Y:S05]  /*1a8c0*/  CALL.REL.NOINC `($__internal_5_$__cuda_sm70_shflsync_idx_p) ;  /* 0x0000073000007944 */ /* 0x01cfea0003c00000 */
        /* <DEDUP_REMOVED lines=8> */
.L_x_368:
[----:B------:R-:W-:Y:S01]  /*1a950*/  IMAD.MOV.U32 R212, RZ, RZ, R80 ;  /* 0x000000ffffd47224 */ /* 0x000fe200078e0050 */
[----:B------:R-:W-:Y:S01]  /*1a960*/  MOV R211, RZ ;  /* 0x000000ff00d37202 */ /* 0x000fe20000000f00 */
[----:B--2---:R-:W-:Y:S01]  /*1a970*/  IMAD.MOV.U32 R3, RZ, RZ, 0x1f ;  /* 0x0000001fff037424 */ /* 0x004fe200078e00ff */
[----:B------:R-:W-:Y:S02]  /*1a980*/  MOV R2, 0x1a9a0 ;  /* 0x0001a9a000027802 */ /* 0x000fe40000000f00 */
[----:B---34-:R-:W-:Y:S05]  /*1a990*/  CALL.REL.NOINC `($__internal_5_$__cuda_sm70_shflsync_idx_p) ;  /* 0x0000066000007944 */ /* 0x018fea0003c00000 */
[----:B------:R-:W-:Y:S01]  /*1a9a0*/  MOV R10, R211 ;  /* 0x000000d3000a7202 */ /* 0x000fe20000000f00 */
[----:B------:R-:W-:Y:S05]  /*1a9b0*/  BRA `(.L_x_428) ;  /* 0xffffd66000007947 */ /* 0x000fea000383ffff */
.L_x_369:
[----:B------:R-:W-:Y:S01]  /*1a9c0*/  IMAD.MOV.U32 R212, RZ, RZ, R80 ;  /* 0x000000ffffd47224 */ /* 0x000fe200078e0050 */
[----:B------:R-:W-:Y:S01]  /*1a9d0*/  MOV R211, 0x1 ;  /* 0x0000000100d37802 */ /* 0x000fe20000000f00 */
[----:B--2---:R-:W-:Y:S01]  /*1a9e0*/  IMAD.MOV.U32 R3, RZ, RZ, 0x1f ;  /* 0x0000001fff037424 */ /* 0x004fe200078e00ff */
[----:B------:R-:W-:Y:S02]  /*1a9f0*/  MOV R2, 0x1aa10 ;  /* 0x0001aa1000027802 */ /* 0x000fe40000000f00 */
[----:B-1-34-:R-:W-:Y:S05]  /*1aa00*/  CALL.REL.NOINC `($__internal_5_$__cuda_sm70_shflsync_idx_p) ;  /* 0x000005f000007944 */ /* 0x01afea0003c00000 */
[----:B------:R-:W-:Y:S01]  /*1aa10*/  MOV R9, R211 ;  /* 0x000000d300097202 */ /* 0x000fe20000000f00 */
[----:B------:R-:W-:Y:S05]  /*1aa20*/  BRA `(.L_x_429) ;  /* 0xffffd61000007947 */ /* 0x000fea000383ffff */
.L_x_370:
[----:B------:R-:W-:Y:S02]  /*1aa30*/  MOV R3, 0x1 ;  /* 0x0000000100037802 */ /* 0x000fe40000000f00 */
[----:B------:R-:W-:-:S02]  /*1aa40*/  MOV R2, 0x1aa60 ;  /* 0x0001aa6000027802 */ /* 0x000fc40000000f00 */
[----:B-1----:R-:W-:Y:S05]  /*1aa50*/  CALL.REL.NOINC `($__internal_6_$__cuda_sm70_shflsync_up_p) ;  /* 0x000005f000007944 */ /* 0x002fea0003c00000 */
[----:B------:R-:W-:Y:S05]  /*1aa60*/  BRA `(.L_x_430) ;  /* 0xffffd70000007947 */ /* 0x000fea000383ffff */
.L_x_371:
[----:B------:R-:W-:Y:S02]  /*1aa70*/  MOV R3, 0x2 ;  /* 0x0000000200037802 */ /* 0x000fe40000000f00 */
[----:B------:R-:W-:-:S02]  /*1aa80*/  MOV R2, 0x1aaa0 ;  /* 0x0001aaa000027802 */ /* 0x000fc40000000f00 */
[----:B-1----:R-:W-:Y:S05]  /*1aa90*/  CALL.REL.NOINC `($__internal_6_$__cuda_sm70_shflsync_up_p) ;  /* 0x000005b000007944 */ /* 0x002fea0003c00000 */
        /* <DEDUP_REMOVED lines=24> */
.L_x_375:
[----:B------:R-:W-:Y:S02]  /*1ac20*/  MOV R3, 0x1 ;  /* 0x0000000100037802 */ /* 0x000fe40000000f00 */
[----:B------:R-:W-:Y:S02]  /*1ac30*/  MOV R2, 0x1ac50 ;  /* 0x0001ac5000027802 */ /* 0x000fe40000000f00 */
[----:B-1----:R-:W-:Y:S05]  /*1ac40*/  CALL.REL.NOINC `($__internal_6_$__cuda_sm70_shflsync_up_p) ;  /* 0x0000040000007944 */ /* 0x002fea0003c00000 */
[----:B------:R-:W-:Y:S01]  /*1ac50*/  MOV R2, R4 ;  /* 0x0000000400027202 */ /* 0x000fe20000000f00 */
[----:B------:R-:W-:Y:S05]  /*1ac60*/  BRA `(.L_x_432) ;  /* 0xffffd77000007947 */ /* 0x000fea000383ffff */
.L_x_376:
[----:B------:R-:W-:Y:S02]  /*1ac70*/  MOV R3, 0x2 ;  /* 0x0000000200037802 */ /* 0x000fe40000000f00 */
[----:B------:R-:W-:Y:S02]  /*1ac80*/  MOV R2, 0x1aca0 ;  /* 0x0001aca000027802 */ /* 0x000fe40000000f00 */
        /* <DEDUP_REMOVED lines=25> */
.L_x_378:
[----:B------:R-:W-:Y:S02]  /*1ae20*/  SEL R0, RZ, 0x1, P0 ;  /* 0x00000001ff007807 */ /* 0x000fe40000000000 */
[----:B------:R-:W-:Y:S02]  /*1ae30*/  MOV R2, 0x1ae50 ;  /* 0x0001ae5000027802 */ /* 0x000fe40000000f00 */
[----:B-12---:R-:W-:Y:S05]  /*1ae40*/  CALL.REL.NOINC `($__internal_7_$__cuda_sm70_votesync_ballot) ;  /* 0x0000026000007944 */ /* 0x006fea0003c00000 */
[----:B------:R-:W-:Y:S05]  /*1ae50*/  BRA `(.L_x_434) ;  /* 0xffffd71000007947 */ /* 0x000fea000383ffff */
.L_x_379:
[----:B------:R-:W-:Y:S01]  /*1ae60*/  IMAD.MOV.U32 R212, RZ, RZ, R6 ;  /* 0x000000ffffd47224 */ /* 0x000fe200078e0006 */
[----:B----4-:R-:W-:Y:S01]  /*1ae70*/  MOV R211, R11 ;  /* 0x0000000b00d37202 */ /* 0x010fe20000000f00 */
[----:B------:R-:W-:Y:S01]  /*1ae80*/  IMAD.MOV.U32 R3, RZ, RZ, 0x1f ;  /* 0x0000001fff037424 */ /* 0x000fe200078e00ff */
[----:B------:R-:W-:Y:S02]  /*1ae90*/  MOV R2, 0x1aeb0 ;  /* 0x0001aeb000027802 */ /* 0x000fe40000000f00 */
[----:B-123--:R-:W-:Y:S05]  /*1aea0*/  CALL.REL.NOINC `($__internal_5_$__cuda_sm70_shflsync_idx_p) ;  /* 0x0000015000007944 */ /* 0x00efea0003c00000 */
[----:B------:R-:W-:Y:S01]  /*1aeb0*/  IMAD.MOV.U32 R6, RZ, RZ, R211 ;  /* 0x000000ffff067224 */ /* 0x000fe200078e00d3 */
[----:B------:R-:W-:Y:S01]  /*1aec0*/  MOV R211, R11 ;  /* 0x0000000b00d37202 */ /* 0x000fe20000000f00 */
[----:B------:R-:W-:Y:S01]  /*1aed0*/  IMAD.MOV.U32 R212, RZ, RZ, R8 ;  /* 0x000000ffffd47224 */ /* 0x000fe200078e0008 */
[----:B------:R-:W-:Y:S02]  /*1aee0*/  MOV R3, 0x1f ;  /* 0x0000001f00037802 */ /* 0x000fe40000000f00 */
[----:B------:R-:W-:-:S02]  /*1aef0*/  MOV R2, 0x1af10 ;  /* 0x0001af1000027802 */ /* 0x000fc40000000f00 */
[----:B------:R-:W-:Y:S05]  /*1af00*/  CALL.REL.NOINC `($__internal_5_$__cuda_sm70_shflsync_idx_p) ;  /* 0x000000f000007944 */ /* 0x000fea0003c00000 */
[----:B------:R-:W-:Y:S01]  /*1af10*/  MOV R5, R211 ;  /* 0x000000d300057202 */ /* 0x000fe20000000f00 */
[----:B------:R-:W-:Y:S05]  /*1af20*/  BRA `(.L_x_435) ;  /* 0xffffd68000007947 */ /* 0x000fea000383ffff */
.L_x_382:
[----:B------:R-:W-:Y:S01]  /*1af30*/  IMAD.MOV.U32 R212, RZ, RZ, R4 ;  /* 0x000000ffffd47224 */ /* 0x000fe200078e0004 */
[----:B------:R-:W-:Y:S01]  /*1af40*/  MOV R211, R0 ;  /* 0x0000000000d37202 */ /* 0x000fe20000000f00 */
[----:B------:R-:W-:Y:S01]  /*1af50*/  IMAD.MOV.U32 R3, RZ, RZ, 0x1f ;  /* 0x0000001fff037424 */ /* 0x000fe200078e00ff */
[----:B------:R-:W-:-:S02]  /*1af60*/  MOV R2, 0x1af80 ;  /* 0x0001af8000027802 */ /* 0x000fc40000000f00 */
[----:B-12-4-:R-:W-:Y:S05]  /*1af70*/  CALL.REL.NOINC `($__internal_5_$__cuda_sm70_shflsync_idx_p) ;  /* 0x0000008000007944 */ /* 0x016fea0003c00000 */
[----:B------:R-:W-:Y:S01]  /*1af80*/  MOV R13, R211 ;  /* 0x000000d3000d7202 */ /* 0x000fe20000000f00 */
[----:B------:R-:W-:Y:S05]  /*1af90*/  BRA `(.L_x_381) ;  /* 0xffffd67000007947 */ /* 0x000fea000383ffff */
        .weak           $__internal_4_$__cuda_sm70_shflsync_bfly_p
        .type           $__internal_4_$__cuda_sm70_shflsync_bfly_p,@function
        .size           $__internal_4_$__cuda_sm70_shflsync_bfly_p,($__internal_5_$__cuda_sm70_shflsync_idx_p - $__internal_4_$__cuda_sm70_shflsync_bfly_p)
$__internal_4_$__cuda_sm70_shflsync_bfly_p:
[----:B------:R-:W-:Y:S02]  /*1afa0*/  MOV R173, 0xffffffff ;  /* 0xffffffff00ad7802 */ /* 0x000fe40000000f00 */
[----:B------:R-:W-:-:S02]  /*1afb0*/  MOV R3, 0x1f ;  /* 0x0000001f00037802 */ /* 0x000fc40000000f00 */
[----:B------:R-:W-:Y:S04]  /*1afc0*/  WARPSYNC R173 ;  /* 0x000000ad00007348 */ /* 0x000fe80003800000 */
[----:B------:R1:W2:Y:S02]  /*1afd0*/  SHFL.BFLY PT, R0, R4, R0, R3 ;  /* 0x0c00000004007389 */ /* 0x0002a400000e0003 */
[----:B-1----:R-:W-:-:S04]  /*1afe0*/  MOV R3, 0x0 ;  /* 0x0000000000037802 */ /* 0x002fc80000000f00 */
[----:B--2---:R-:W-:Y:S05]  /*1aff0*/  RET.REL.NODEC R2 `(_ZN7cutlass13device_kernelIN5flash19enable_sm80_to_sm89INS1_16FlashAttnFwdSm80INS1_25CollectiveMainloopFwdSm80ILi4ELi1ELb0EN4cute5tupleIJNS5_1CILi128EEENS7_ILi48EEENS7_ILi96EEEEEELi96ENS_6half_tEfNS_4arch4Sm80ELb0ELb0ELb0ELb1ELb1ELb1ELb1ELb1EEENS1_21CollectiveEpilogueFwdINS6_IJS8_SA_S9_EEENS6_IJNS7_ILi1EEESI_SI_EEESC_SE_Li128ELb1ELb1ELb1ELb0EEENS1_36VarlenDynamicPersistentTileSchedulerILi128ELi48ELi128ELi128ELb1ELb1ELb0ELb0ELb1ELb1EEEEEEEEEvNT_6ParamsE) ;  /* 0xfffe500002007950 */ /* 0x004fea0003c3ffff */
        .weak           $__internal_5_$__cuda_sm70_shflsync_idx_p
        .type           $__internal_5_$__cuda_sm70_shflsync_idx_p,@function
        .size           $__internal_5_$__cuda_sm70_shflsync_idx_p,($__internal_6_$__cuda_sm70_shflsync_up_p - $__internal_5_$__cuda_sm70_shflsync_idx_p)
$__internal_5_$__cuda_sm70_shflsync_idx_p:
[----:B------:R-:W-:-:S04]  /*1b000*/  MOV R215, 0xffffffff ;  /* 0xffffffff00d77802 */ /* 0x000fc80000000f00 */
[----:B------:R-:W-:Y:S04]  /*1b010*/  WARPSYNC R215 ;  /* 0x000000d700007348 */ /* 0x000fe80003800000 */
[----:B------:R1:W2:Y:S02]  /*1b020*/  SHFL.IDX PT, R211, R212, R211, R3 ;  /* 0x000000d3d4d37389 */ /* 0x0002a400000e0003 */
[----:B-1----:R-:W-:-:S04]  /*1b030*/  MOV R3, 0x0 ;  /* 0x0000000000037802 */ /* 0x002fc80000000f00 */
[----:B--2---:R-:W-:Y:S05]  /*1b040*/  RET.REL.NODEC R2 `(_ZN7cutlass13device_kernelIN5flash19enable_sm80_to_sm89INS1_16FlashAttnFwdSm80INS1_25CollectiveMainloopFwdSm80ILi4ELi1ELb0EN4cute5tupleIJNS5_1CILi128EEENS7_ILi48EEENS7_ILi96EEEEEELi96ENS_6half_tEfNS_4arch4Sm80ELb0ELb0ELb0ELb1ELb1ELb1ELb1ELb1EEENS1_21CollectiveEpilogueFwdINS6_IJS8_SA_S9_EEENS6_IJNS7_ILi1EEESI_SI_EEESC_SE_Li128ELb1ELb1ELb1ELb0EEENS1_36VarlenDynamicPersistentTileSchedulerILi128ELi48ELi128ELi128ELb1ELb1ELb0ELb0ELb1ELb1EEEEEEEEEvNT_6ParamsE) ;  /* 0xfffe4fb002007950 */ /* 0x004fea0003c3ffff */
        .weak           $__internal_6_$__cuda_sm70_shflsync_up_p
        .type           $__internal_6_$__cuda_sm70_shflsync_up_p,@function
        .size           $__internal_6_$__cuda_sm70_shflsync_up_p,($__internal_7_$__cuda_sm70_votesync_ballot - $__internal_6_$__cuda_sm70_shflsync_up_p)
$__internal_6_$__cuda_sm70_shflsync_up_p:
[----:B------:R-:W-:Y:S02]  /*1b050*/  MOV R4, RZ ;  /* 0x000000ff00047202 */ /* 0x000fe40000000f00 */
[----:B------:R-:W-:-:S04]  /*1b060*/  MOV R11, 0xffffffff ;  /* 0xffffffff000b7802 */ /* 0x000fc80000000f00 */
[----:B------:R-:W-:Y:S04]  /*1b070*/  WARPSYNC R11 ;  /* 0x0000000b00007348 */ /* 0x000fe80003800000 */
[----:B------:R1:W2:Y:S02]  /*1b080*/  SHFL.UP PT, R4, R0, R3, R4 ;  /* 0x0400000300047389 */ /* 0x0002a400000e0004 */
[----:B-1----:R-:W-:-:S04]  /*1b090*/  MOV R3, 0x0 ;  /* 0x0000000000037802 */ /* 0x002fc80000000f00 */
[----:B--2---:R-:W-:Y:S05]  /*1b0a0*/  RET.REL.NODEC R2 `(_ZN7cutlass13device_kernelIN5flash19enable_sm80_to_sm89INS1_16FlashAttnFwdSm80INS1_25CollectiveMainloopFwdSm80ILi4ELi1ELb0EN4cute5tupleIJNS5_1CILi128EEENS7_ILi48EEENS7_ILi96EEEEEELi96ENS_6half_tEfNS_4arch4Sm80ELb0ELb0ELb0ELb1ELb1ELb1ELb1ELb1EEENS1_21CollectiveEpilogueFwdINS6_IJS8_SA_S9_EEENS6_IJNS7_ILi1EEESI_SI_EEESC_SE_Li128ELb1ELb1ELb1ELb0EEENS1_36VarlenDynamicPersistentTileSchedulerILi128ELi48ELi128ELi128ELb1ELb1ELb0ELb0ELb1ELb1EEEEEEEEEvNT_6ParamsE) ;  /* 0xfffe4f5002007950 */ /* 0x004fea0003c3ffff */
        .weak           $__internal_7_$__cuda_sm70_votesync_ballot
        .type           $__internal_7_$__cuda_sm70_votesync_ballot,@function
        .size           $__internal_7_$__cuda_sm70_votesync_ballot,(.L_x_1820 - $__internal_7_$__cuda_sm70_votesync_ballot)
$__internal_7_$__cuda_sm70_votesync_ballot:
[----:B------:R-:W-:Y:S01]  /*1b0b0*/  ISETP.NE.U32.AND P0, PT, R0, 0x1, PT ;  /* 0x000000010000780c */ /* 0x000fe20003f05070 */
[----:B------:R-:W-:-:S04]  /*1b0c0*/  IMAD.MOV.U32 R3, RZ, RZ, -0x1 ;  /* 0xffffffffff037424 */ /* 0x000fc800078e00ff */
[----:B------:R-:W-:Y:S08]  /*1b0d0*/  WARPSYNC R3 ;  /* 0x0000000300007348 */ /* 0x000ff00003800000 */
[----:B------:R-:W-:-:S04]  /*1b0e0*/  VOTE.ANY R0, PT, !P0 ;  /* 0x0000000000007806 */ /* 0x000fc800040e0100 */
[----:B------:R-:W-:Y:S01]  /*1b0f0*/  LOP3.LUT R0, R0, R3, RZ, 0xc0, !PT ;  /* 0x0000000300007212 */ /* 0x000fe200078ec0ff */
[----:B------:R-:W-:-:S04]  /*1b100*/  IMAD.MOV.U32 R3, RZ, RZ, 0x0 ;  /* 0x00000000ff037424 */ /* 0x000fc800078e00ff */
[----:B------:R-:W-:Y:S05]  /*1b110*/  RET.REL.NODEC R2 `(_ZN7cutlass13device_kernelIN5flash19enable_sm80_to_sm89INS1_16FlashAttnFwdSm80INS1_25CollectiveMainloopFwdSm80ILi4ELi1ELb0EN4cute5tupleIJNS5_1CILi128EEENS7_ILi48EEENS7_ILi96EEEEEELi96ENS_6half_tEfNS_4arch4Sm80ELb0ELb0ELb0ELb1ELb1ELb1ELb1ELb1EEENS1_21CollectiveEpilogueFwdINS6_IJS8_SA_S9_EEENS6_IJNS7_ILi1EEESI_SI_EEESC_SE_Li128ELb1ELb1ELb1ELb0EEENS1_36VarlenDynamicPersistentTileSchedulerILi128ELi48ELi128ELi128ELb1ELb1ELb0ELb0ELb1ELb1EEEEEEEEEvNT_6ParamsE) ;  /* 0xfffe4ee002007950 */ /* 0x000fea0003c3ffff */
.L_x_436:
        /* <DEDUP_REMOVED lines=14> */
.L_x_1820:


//--------------------- .text._ZN7cutlass13device_kernelIN5flash19enable_sm80_to_sm89INS1_16FlashAttnFwdSm80INS1_25CollectiveMainloopFwdSm80ILi4ELi1ELb0EN4cute5tupleIJNS5_1CILi128EEENS7_ILi48EEENS7_ILi96EEEEEELi96ENS_6half_tEfNS_4arch4Sm80ELb0ELb1ELb0ELb0ELb1ELb0ELb1ELb1EEENS1_21CollectiveEpilogueFwdINS6_IJS8_SA_S9_EEENS6_IJNS7_ILi1EEESI_SI_EEESC_SE_Li128ELb0ELb1ELb1ELb0EEENS1_19SingleTileSchedulerILb0ELb1ELb1ELi128EEEEEEEEEvNT_6ParamsE --------------------------
	.section	.text._ZN7cutlass13device_kernelIN5flash19enable_sm80_to_sm89INS1_16FlashAttnFwdSm80INS1_25CollectiveMainloopFwdSm80ILi4ELi1ELb0EN4cute5tupleIJNS5_1CILi128EEENS7_ILi48EEENS7_ILi96EEEEEELi96ENS_6half_tEfNS_4arch4Sm80ELb0ELb1ELb0ELb0ELb1ELb0ELb1ELb1EEENS1_21CollectiveEpilogueFwdINS6_IJS8_SA_S9_EEENS6_IJNS7_ILi1EEESI_SI_EEESC_SE_Li128ELb0ELb1ELb1ELb0EEENS1_19SingleTileSchedulerILb0ELb1ELb1ELi128EEEEEEEEEvNT_6ParamsE,"ax",@progbits
	.sectioninfo	@"SHI_REGISTERS=255"
	.align	128
.text._ZN7cutlass13device_kernelIN5flash19enable_sm80_to_sm89INS1_16FlashAttnFwdSm80INS1_25CollectiveMainloopFwdSm80ILi4ELi1ELb0EN4cute5tupleIJNS5_1CILi128EEENS7_ILi48EEENS7_ILi96EEEEEELi96ENS_6half_tEfNS_4arch4Sm80ELb0ELb1ELb0ELb0ELb1ELb0ELb1ELb1EEENS1_21CollectiveEpilogueFwdINS6_IJS8_SA_S9_EEENS6_IJNS7_ILi1EEESI_SI_EEESC_SE_Li128ELb0ELb1ELb1ELb0EEENS1_19SingleTileSchedulerILb0ELb1ELb1ELi128EEEEEEEEEvNT_6ParamsE:
        .type           _ZN7cutlass13device_kernelIN5flash19enable_sm80_to_sm89INS1_16FlashAttnFwdSm80INS1_25CollectiveMainloopFwdSm80ILi4ELi1ELb0EN4cute5tupleIJNS5_1CILi128EEENS7_ILi48EEENS7_ILi96EEEEEELi96ENS_6half_tEfNS_4arch4Sm80ELb0ELb1ELb0ELb0ELb1ELb0ELb1ELb1EEENS1_21CollectiveEpilogueFwdINS6_IJS8_SA_S9_EEENS6_IJNS7_ILi1EEESI_SI_EEESC_SE_Li128ELb0ELb1ELb1ELb0EEENS1_19SingleTileSchedulerILb0ELb1ELb1ELi128EEEEEEEEEvNT_6ParamsE,@function
        .size           _ZN7cutlass13device_kernelIN5flash19enable_sm80_to_sm89INS1_16FlashAttnFwdSm80INS1_25CollectiveMainloopFwdSm80ILi4ELi1ELb0EN4cute5tupleIJNS5_1CILi128EEENS7_ILi48EEENS7_ILi96EEEEEELi96ENS_6half_tEfNS_4arch4Sm80ELb0ELb1ELb0ELb0ELb1ELb0ELb1ELb1EEENS1_21CollectiveEpilogueFwdINS6_IJS8_SA_S9_EEENS6_IJNS7_ILi1EEESI_SI_EEESC_SE_Li128ELb0ELb1ELb1ELb0EEENS1_19SingleTileSchedulerILb0ELb1ELb1ELi128EEEEEEEEEvNT_6ParamsE,(.L_x_1825 - _ZN7cutlass13device_kernelIN5flash19enable_sm80_to_sm89INS1_16FlashAttnFwdSm80INS1_25CollectiveMainloopFwdSm80ILi4ELi1ELb0EN4cute5tupleIJNS5_1CILi128EEENS7_ILi48EEENS7_ILi96EEEEEELi96ENS_6half_tEfNS_4arch4Sm80ELb0ELb1ELb0ELb0ELb1ELb0ELb1ELb1EEENS1_21CollectiveEpilogueFwdINS6_IJS8_SA_S9_EEENS6_IJNS7_ILi1EEESI_SI_EEESC_SE_Li128ELb0ELb1ELb1ELb0EEENS1_19SingleTileSchedulerILb0ELb1ELb1ELi128EEEEEEEEEvNT_6ParamsE)
        .other          _ZN7cutlass13device_kernelIN5flash19enable_sm80_to_sm89INS1_16FlashAttnFwdSm80INS1_25CollectiveMainloopFwdSm80ILi4ELi1ELb0EN4cute5tupleIJNS5_1CILi128EEENS7_ILi48EEENS7_ILi96EEEEEELi96ENS_6half_tEfNS_4arch4Sm80ELb0ELb1ELb0ELb0ELb1ELb0ELb1ELb1EEENS1_21CollectiveEpilogueFwdINS6_IJS8_SA_S9_EEENS6_IJNS7_ILi1EEESI_SI_EEESC_SE_Li128ELb0ELb1ELb1ELb0EEENS1_19SingleTileSchedulerILb0ELb1ELb1ELi128EEEEEEEEEvNT_6ParamsE,@"STO_CUDA_ENTRY STV_DEFAULT"
_ZN7cutlass13device_kernelIN5flash19enable_sm80_to_sm89INS1_16FlashAttnFwdSm80INS1_25CollectiveMainloopFwdSm80ILi4ELi1ELb0EN4cute5tupleIJNS5_1CILi128EEENS7_ILi48EEENS7_ILi96EEEEEELi96ENS_6half_tEfNS_4arch4Sm80ELb0ELb1ELb0ELb0ELb1ELb0ELb1ELb1EEENS1_21CollectiveEpilogueFwdINS6_IJS8_SA_S9_EEENS6_IJNS7_ILi1EEESI_SI_EEESC_SE_Li128ELb0ELb1ELb1ELb0EEENS1_19SingleTileSchedulerILb0ELb1ELb1ELi128EEEEEEEEEvNT_6ParamsE:
[----:B------:R-:W-:Y:S02]  /*0000*/  MOV R1, c[0x0][0x28] ;  /* 0x00000a0000017a02 */ /* 0x000fe40000000f00 */
[----:B------:R-:W1:Y:S01]  /*0010*/  S2R R224, SR_TID.X ;  /* 0x0000000000e07919 */ /* 0x000e620000002100 */
[----:B------:R-:W2:Y:S08]  /*0020*/  S2UR UR7, SR_CTAID.Y ;  /* 0x00000000000779c3 */ /* 0x000eb00000002600 */
[----:B------:R-:W3:Y:S01]  /*0030*/  S2UR UR6, SR_CTAID.Z ;  /* 0x00000000000679c3 */ /* 0x000ee20000002700 */
[----:B-1----:R-:W-:-:S06]  /*0040*/  SHF.R.U32.HI R0, RZ, 0x5, R224 ;  /* 0x00000005ff007819 */ /* 0x002fcc00000116e0 */
[----:B------:R-:W1:Y:S02]  /*0050*/  SHFL.IDX PT, R0, R0, RZ, 0x1f ;  /* 0x00001fff00007589 */ /* 0x000e6400000e0000 */
[----:B-1----:R-:W-:-:S13]  /*0060*/  ISETP.NE.AND P0, PT, R0, RZ, PT ;  /* 0x000000ff0000720c */ /* 0x002fda0003f05270 */
[----:B--23--:R-:W-:Y:S05]  /*0070*/  @!P0 BRA `(.L_x_437) ;  /* 0x0000009000008947 */ /* 0x00cfea0003800000 */
[----:B------:R-:W-:Y:S01]  /*0080*/  MOV R0, c[0x0][0x550] ;  /* 0x0001540000007a02 */ /* 0x000fe20000000f00 */
[----:B------:R-:W-:-:S03]  /*0090*/  UMOV UR8, UR7 ;  /* 0x0000000700087c82 */ /* 0x000fc60008000000 */
[----:B------:R-:W-:-:S13]  /*00a0*/  ISETP.NE.AND P0, PT, R0, 0x1, PT ;  /* 0x000000010000780c */ /* 0x000fda0003f05270 */
[----:B------:R-:W-:Y:S05]  /*00b0*/  @!P0 BRA `(.L_x_438) ;  /* 0x000000b000008947 */ /* 0x000fea0003800000 */
[----:B------:R-:W-:Y:S02]  /*00c0*/  ULDC UR4, c[0x0][0x554] ;  /* 0x0001550000047ab9 */ /* 0x000fe40000000800 */
[----:B------:R-:W-:Y:S02]  /*00d0*/  UIMAD.WIDE.U32 UR4, UR7, UR4, URZ ;  /* 0x00000004070472a5 */ /* 0x000fe4000f8e003f */
[----:B------:R-:W-:Y:S02]  /*00e0*/  ULDC UR8, c[0x0][0x558] ;  /* 0x0001560000087ab9 */ /* 0x000fe40000000800 */
[----:B------:R-:W-:Y:S01]  /*00f0*/  USHF.R.U32.HI UR8, URZ, UR8, UR5 ;  /* 0x000000083f087299 */ /* 0x000fe20008011605 */
[----:B------:R-:W-:Y:S05]  /*0100*/  BRA `(.L_x_438) ;  /* 0x0000006000007947 */ /* 0x000fea0003800000 */
.L_x_437:
[----:B------:R-:W-:Y:S02]  /*0110*/  ULDC.64 UR4, c[0x0][0x550] ;  /* 0x0001540000047ab9 */ /* 0x000fe40000000a00 */
[----:B------:R-:W-:Y:S02]  /*0120*/  UISETP.NE.AND UP0, UPT, UR4, 0x1, UPT ;  /* 0x000000010400788c */ /* 0x000fe4000bf05270 */
[----:B------:R-:W-:-:S02]  /*0130*/  UIMAD.WIDE.U32 UR10, UR7, UR5, URZ ;  /* 0x00000005070a72a5 */ /* 0x000fc4000f8e003f */
[----:B------:R-:W-:Y:S02]  /*0140*/  ULDC UR4, c[0x0][0x558] ;  /* 0x0001560000047ab9 */ /* 0x000fe40000000800 */
[----:B------:R-:W-:-:S05]  /*0150*/  UMOV UR8, UR7 ;  /* 0x0000000700087c82 */ /* 0x000fca0008000000 */
[----:B------:R-:W-:-:S03]  /*0160*/  @UP0 USHF.R.U32.HI UR8, URZ, UR4, UR11 ;  /* 0x000000043f080299 */ /* 0x000fc6000801160b */
.L_x_438:
[----:B------:R-:W-:Y:S01]  /*0170*/  ISETP.LE.AND P0, PT, RZ, UR6, PT ;  /* 0x00000006ff007c0c */ /* 0x000fe2000bf03270 */
[----:B------:R-:W-:Y:S02]  /*0180*/  UIADD3 UR4, -UR8, URZ, URZ ;  /* 0x0000003f08047290 */ /* 0x000fe4000fffe13f */
[----:B------:R-:W-:Y:S02]  /*0190*/  ULDC UR9, c[0x0][0x550] ;  /* 0x0001540000097ab9 */ /* 0x000fe40000000800 */
[----:B------:R-:W-:-:S08]  /*01a0*/  UIMAD UR9, UR4, UR9, UR7 ;  /* 0x00000009040972a4 */ /* 0x000fd0000f8e0207 */
[----:B------:R-:W-:Y:S05]  /*01b0*/  @!P0 EXIT ;  /* 0x000000000000894d */ /* 0x000fea0003800000 */
[----:B------:R-:W-:Y:S01]  /*01c0*/  ULDC.64 UR4, c[0x0][0x370] ;  /* 0x0000dc0000047ab9 */ /* 0x000fe20000000a00 */
[----:B------:R-:W-:Y:S01]  /*01d0*/  IMAD.MOV.U32 R232, RZ, RZ, RZ ;  /* 0x000000ffffe87224 */ /* 0x000fe200078e00ff */
[----:B------:R-:W-:Y:S02]  /*01e0*/  UISETP.NE.U32.AND UP0, UPT, URZ, UR4, UPT ;  /* 0x000000043f00728c */ /* 0x000fe4000bf05070 */
[----:B------:R-:W-:Y:S02]  /*01f0*/  ULDC.64 UR10, c[0x0][0x370] ;  /* 0x0000dc00000a7ab9 */ /* 0x000fe40000000a00 */
[----:B------:R-:W-:Y:S01]  /*0200*/  UISETP.NE.AND.EX UP0, UPT, URZ, UR5, UPT, UP0 ;  /* 0x000000053f00728c */ /* 0x000fe2000bf05300 */
[----:B------:R-:W1:Y:S01]  /*0210*/  S2UR UR15, SR_CTAID.X ;  /* 0x00000000000f79c3 */ /* 0x000e620000002500 */
[----:B------:R-:W-:Y:S02]  /*0220*/  ULDC UR7, c[0x0][0x2ac] ;  /* 0x0000ab0000077ab9 */ /* 0x000fe40000000800 */
[----:B------:R-:W-:-:S02]  /*0230*/  ULDC.64 UR12, c[0x0][0x118] ;  /* 0x00004600000c7ab9 */ /* 0x000fc40000000a00 */
[----:B------:R-:W-:-:S05]  /*0240*/  PLOP3.LUT P0, PT, PT, PT, UP0, 0x80, 0x0 ;  /* 0x000000000000781c */ /* 0x000fca0003f0f008 */
[----:B------:R-:W-:Y:S02]  /*0250*/  @UP0 UMOV UR4, 0x4 ;  /* 0x0000000400040882 */ /* 0x000fe40000000000 */
[----:B------:R-:W-:-:S06]  /*0260*/  @UP0 UIMAD.WIDE UR4, UR6, UR4, UR10 ;  /* 0x00000004060402a5 */ /* 0x000fcc000f8e020a */
[----:B------:R-:W-:Y:S01]  /*0270*/  MOV R2, UR4 ;  /* 0x0000000400027c02 */ /* 0x000fe20008000f00 */
[----:B------:R-:W-:Y:S01]  /*0280*/  ULDC UR4, c[0x0][0x2c4] ;  /* 0x0000b10000047ab9 */ /* 0x000fe20000000800 */
[----:B------:R-:W-:Y:S01]  /*0290*/  IMAD.U32 R3, RZ, RZ, UR5 ;  /* 0x00000005ff037e24 */ /* 0x000fe2000f8e00ff */
[----:B------:R-:W-:Y:S02]  /*02a0*/  UISETP.NE.AND UP2, UPT, UR4, 0x1, UPT ;  /* 0x000000010400788c */ /* 0x000fe4000bf45270 */
[----:B-1----:R-:W-:Y:S02]  /*02b0*/  USHF.L.U32 UR15, UR15, 0x7, URZ ;  /* 0x000000070f0f7899 */ /* 0x002fe4000800063f */
[----:B------:R1:W5:Y:S01]  /*02c0*/  @P0 LDG.E R232, [R2.64] ;  /* 0x0000000c02e80981 */ /* 0x000362000c1e1900 */
[----:B------:R-:W-:Y:S02]  /*02d0*/  ULDC.64 UR4, c[0x0][0x2c8] ;  /* 0x0000b20000047ab9 */ /* 0x000fe40000000a00 */
[----:B------:R-:W-:-:S02]  /*02e0*/  UIADD3 UR10, UR15, 0x7f, URZ ;  /* 0x0000007f0f0a7890 */ /* 0x000fc4000fffe03f */
[----:B------:R-:W-:Y:S02]  /*02f0*/  ULDC UR14, c[0x0][0x168] ;  /* 0x00005a00000e7ab9 */ /* 0x000fe40000000800 */
[----:B------:R-:W-:-:S04]  /*0300*/  @UP2 UIADD3 UR16, UR15, 0x7f, URZ ;  /* 0x0000007f0f102890 */ /* 0x000fc8000fffe03f */
[----:B------:R-:W-:-:S03]  /*0310*/  UIMAD.WIDE.U32 UR16, UR16, UR4, URZ ;  /* 0x00000004101072a5 */ /* 0x000fc6000f8e003f */
[----:B------:R-:W-:Y:S02]  /*0320*/  ULDC UR4, c[0x0][0x1d0] ;  /* 0x0000740000047ab9 */ /* 0x000fe40000000800 */
[----:B------:R-:W-:Y:S02]  /*0330*/  UIMAD UR7, UR7, UR4, URZ ;  /* 0x00000004070772a4 */ /* 0x000fe4000f8e023f */
[----:B------:R-:W-:Y:S02]  /*0340*/  @UP2 UMOV UR11, UR17 ;  /* 0x00000011000b2c82 */ /* 0x000fe40008000000 */
[----:B------:R-:W-:-:S03]  /*0350*/  @UP2 USHF.R.U32.HI UR10, URZ, UR5, UR11 ;  /* 0x000000053f0a2299 */ /* 0x000fc6000801160b */
[----:B------:R-:W-:Y:S02]  /*0360*/  UMOV UR11, 0x1 ;  /* 0x00000001000b7882 */ /* 0x000fe40000000000 */
[----:B------:R-:W-:Y:S02]  /*0370*/  ULDC.64 UR4, c[0x0][0x328] ;  /* 0x0000ca0000047ab9 */ /* 0x000fe40000000a00 */
[----:B------:R-:W-:Y:S02]  /*0380*/  UISETP.LE.AND UP1, UPT, UR11, UR5, UPT ;  /* 0x000000050b00728c */ /* 0x000fe4000bf23270 */
[----:B------:R-:W-:-:S04]  /*0390*/  UIADD3 UR14, UR7, -UR14, UR11 ;  /* 0x8000000e070e7290 */ /* 0x000fc8000fffe00b */
[----:B------:R-:W-:Y:S01]  /*03a0*/  PLOP3.LUT P0, PT, PT, PT, UP1, 0x40, 0x0 ;  /* 0x000000000000781c */ /* 0x000fe20003f0e818 */
[----:B------:R-:W-:-:S04]  /*03b0*/  UIADD3 UR5, UR14, UR10, URZ ;  /* 0x0000000a0e057290 */ /* 0x000fc8000fffe03f */
[----:B------:R-:W-:-:S08]  /*03c0*/  UIADD3 UR10, UR5, UR4, URZ ;  /* 0x00000004050a7290 */ /* 0x000fd0000fffe03f */
[----:B------:R-:W-:Y:S05]  /*03d0*/  @P0 BRA `(.L_x_439) ;  /* 0x0000016000000947 */ /* 0x000fea0003800000 */
[----:B-1----:R-:W-:Y:S01]  /*03e0*/  ISETP.LT.AND P0, PT, RZ, UR5, PT ;  /* 0x00000005ff007c0c */ /* 0x002fe2000bf01270 */
[----:B------:R-:W-:-:S12]  /*03f0*/  UIADD3 UR14, UR5, -0x1, URZ ;  /* 0xffffffff050e7890 */ /* 0x000fd8000fffe03f */
[----:B------:R-:W-:Y:S05]  /*0400*/  @P0 BRA `(.L_x_440) ;  /* 0x0000009000000947 */ /* 0x000fea0003800000 */
[----:B------:R-:W-:Y:S02]  /*0410*/  ULDC UR4, c[0x0][0x32c] ;  /* 0x0000cb0000047ab9 */ /* 0x000fe40000000800 */
[----:B------:R-:W-:Y:S02]  /*0420*/  UISETP.NE.AND UP0, UPT, UR11, UR4, UPT ;  /* 0x000000040b00728c */ /* 0x000fe4000bf05270 */
[----:B------:R-:W-:-:S03]  /*0430*/  UIADD3 UR14, -UR5, URZ, URZ ;  /* 0x0000003f050e7290 */ /* 0x000fc6000fffe13f */
[----:B------:R-:W-:Y:S02]  /*0440*/  ULDC.64 UR4, c[0x0][0x330] ;  /* 0x0000cc0000047ab9 */ /* 0x000fe40000000a00 */
[----:B------:R-:W-:-:S07]  /*0450*/  UIMAD.WIDE.U32 UR16, UR14, UR4, URZ ;  /* 0x000000040e1072a5 */ /* 0x000fce000f8e003f */
[----:B------:R-:W-:Y:S02]  /*0460*/  @UP0 UMOV UR11, UR17 ;  /* 0x00000011000b0c82 */ /* 0x000fe40008000000 */
[----:B------:R-:W-:-:S04]  /*0470*/  @UP0 USHF.R.U32.HI UR14, URZ, UR5, UR11 ;  /* 0x000000053f0e0299 */ /* 0x000fc8000801160b */
[----:B------:R-:W-:Y:S01]  /*0480*/  ULOP3.LUT UR14, URZ, UR14, URZ, 0x33, !UPT ;  /* 0x0000000e3f0e7292 */ /* 0x000fe2000f8e333f */
[----:B------:R-:W-:Y:S05]  /*0490*/  BRA `(.L_x_441) ;  /* 0x0000006000007947 */ /* 0x000fea0003800000 */
.L_x_440:
[----:B------:R-:W-:Y:S02]  /*04a0*/  ULDC UR4, c[0x0][0x32c] ;  /* 0x0000cb0000047ab9 */ /* 0x000fe40000000800 */
[----:B------:R-:W-:-:S03]  /*04b0*/  UISETP.NE.AND UP0, UPT, UR11, UR4, UPT ;  /* 0x000000040b00728c */ /* 0x000fc6000bf05270 */
[----:B------:R-:W-:Y:S02]  /*04c0*/  ULDC.64 UR4, c[0x0][0x330] ;  /* 0x0000cc0000047ab9 */ /* 0x000fe40000000a00 */
[----:B------:R-:W-:-:S07]  /*04d0*/  UIMAD.WIDE.U32 UR16, UR14, UR4, URZ ;  /* 0x000000040e1072a5 */ /* 0x000fce000f8e003f */
[----:B------:R-:W-:Y:S02]  /*04e0*/  @UP0 UMOV UR11, UR17 ;  /* 0x00000011000b0c82 */ /* 0x000fe40008000000 */
[----:B------:R-:W-:Y:S02]  /*04f0*/  @UP0 USHF.R.U32.HI UR14, URZ, UR5, UR11 ;  /* 0x000000053f0e0299 */ /* 0x000fe4000801160b */
.L_x_441:
[----:B------:R-:W-:Y:S02]  /*0500*/  ULDC UR4, c[0x0][0x32c] ;  /* 0x0000cb0000047ab9 */ /* 0x000fe40000000800 */
[----:B------:R-:W-:-:S04]  /*0510*/  UIMAD UR4, UR14, UR4, UR4 ;  /* 0x000000040e0472a4 */ /* 0x000fc8000f8e0204 */
[----:B------:R-:W-:-:S04]  /*0520*/  UISETP.LT.AND UP0, UPT, UR10, UR4, UPT ;  /* 0x000000040a00728c */ /* 0x000fc8000bf01270 */
[----:B------:R-:W-:Y:S02]  /*0530*/  USEL UR10, UR10, UR4, UP0 ;  /* 0x000000040a0a7287 */ /* 0x000fe40008000000 */
.L_x_439:
[----:B-1----:R-:W-:Y:S01]  /*0540*/  UIADD3 UR11, UR7, 0x2f, URZ ;  /* 0x0000002f070b7890 */ /* 0x002fe2000fffe03f */
[----:B------:R-:W-:Y:S01]  /*0550*/  PLOP3.LUT P0, PT, PT, PT, UP1, 0x40, 0x0 ;  /* 0x000000000000781c */ /* 0x000fe20003f0e818 */
[----:B------:R-:W-:Y:S02]  /*0560*/  ULDC.64 UR4, c[0x0][0x2c8] ;  /* 0x0000b20000047ab9 */ /* 0x000fe40000000a00 */
[----:B------:R-:W-:Y:S02]  /*0570*/  UIMAD.WIDE.U32 UR16, UR15, UR4, URZ ;  /* 0x000000040f1072a5 */ /* 0x000fe4000f8e003f */
[----:B------:R-:W-:Y:S02]  /*0580*/  UIMAD.WIDE UR18, UR11, 0x2aaaaaab, URZ ;  /* 0x2aaaaaab0b1278a5 */ /* 0x000fe4000f8e023f */
[----:B------:R-:W-:Y:S02]  /*0590*/  UIADD3 UR10, UR10, 0x2f, URZ ;  /* 0x0000002f0a0a7890 */ /* 0x000fe4000fffe03f */
[----:B------:R-:W-:-:S02]  /*05a0*/  UMOV UR4, UR15 ;  /* 0x0000000f00047c82 */ /* 0x000fc40008000000 */
[----:B------:R-:W-:Y:S02]  /*05b0*/  UIMAD.WIDE UR10, UR10, 0x2aaaaaab, URZ ;  /* 0x2aaaaaab0a0a78a5 */ /* 0x000fe4000f8e023f */
[----:B------:R-:W-:Y:S02]  /*05c0*/  ULDC UR14, c[0x0][0x168] ;  /* 0x00005a00000e7ab9 */ /* 0x000fe40000000800 */
[----:B------:R-:W-:Y:S02]  /*05d0*/  @UP2 USHF.R.U32.HI UR4, URZ, UR5, UR17 ;  /* 0x000000053f042299 */ /* 0x000fe40008011611 */
[----:B------:R-:W-:Y:S02]  /*05e0*/  UIADD3 UR14, UR7, -UR14, URZ ;  /* 0x8000000e070e7290 */ /* 0x000fe4000fffe03f */
[----:B------:R-:W-:Y:S02]  /*05f0*/  UMOV UR17, UR19 ;  /* 0x0000001300117c82 */ /* 0x000fe40008000000 */
[----:B------:R-:W-:-:S02]  /*0600*/  USHF.R.U32.HI UR16, URZ, 0x1f, UR17 ;  /* 0x0000001f3f107899 */ /* 0x000fc40008011611 */
[----:B------:R-:W-:Y:S02]  /*0610*/  USHF.R.U32.HI UR10, URZ, 0x1f, UR11 ;  /* 0x0000001f3f0a7899 */ /* 0x000fe4000801160b */
[----:B------:R-:W-:Y:S02]  /*0620*/  UIADD3 UR4, UR14, UR4, URZ ;  /* 0x000000040e047290 */ /* 0x000fe4000fffe03f */
[----:B------:R-:W-:Y:S02]  /*0630*/  ULDC UR5, c[0x0][0x324] ;  /* 0x0000c90000057ab9 */ /* 0x000fe40000000800 */
[----:B------:R-:W-:Y:S02]  /*0640*/  ULEA.HI.SX32 UR16, UR17, UR16, 0x1d ;  /* 0x0000001011107291 */ /* 0x000fe4000f8fea3f */
[----:B------:R-:W-:Y:S02]  /*0650*/  ULEA.HI.SX32 UR10, UR11, UR10, 0x1d ;  /* 0x0000000a0b0a7291 */ /* 0x000fe4000f8fea3f */
[----:B------:R-:W-:-:S02]  /*0660*/  UIADD3 UR5, UR4, -UR5, URZ ;  /* 0x8000000504057290 */ /* 0x000fc4000fffe03f */
[----:B------:R-:W-:-:S04]  /*0670*/  UISETP.LT.AND UP0, UPT, UR16, UR10, UPT ;  /* 0x0000000a1000728c */ /* 0x000fc8000bf01270 */
[----:B------:R-:W-:Y:S01]  /*0680*/  USEL UR10, UR16, UR10, UP0 ;  /* 0x0000000a100a7287 */ /* 0x000fe20008000000 */
[----:B------:R-:W-:Y:S01]  /*0690*/  MOV R2, UR5 ;  /* 0x0000000500027c02 */ /* 0x000fe20008000f00 */
[----:B------:R-:W-:Y:S05]  /*06a0*/  @P0 BRA `(.L_x_442) ;  /* 0x0000010000000947 */ /* 0x000fea0003800000 */
[----:B------:R-:W-:-:S04]  /*06b0*/  MOV R3, UR4 ;  /* 0x0000000400037c02 */ /* 0x000fc80008000f00 */
[----:B------:R-:W-:-:S13]  /*06c0*/  ISETP.GT.AND P0, PT, R3, -0x1, PT ;  /* 0xffffffff0300780c */ /* 0x000fda0003f04270 */
[----:B------:R-:W-:Y:S05]  /*06d0*/  @P0 BRA `(.L_x_443) ;  /* 0x0000007000000947 */ /* 0x000fea0003800000 */
[----:B------:R-:W-:Y:S01]  /*06e0*/  IMAD.MOV.U32 R0, RZ, RZ, c[0x0][0x32c] ;  /* 0x0000cb00ff007624 */ /* 0x000fe200078e00ff */
[----:B------:R-:W-:-:S04]  /*06f0*/  LOP3.LUT R3, RZ, R3, RZ, 0x33, !PT ;  /* 0x00000003ff037212 */ /* 0x000fc800078e33ff */
[----:B------:R-:W-:-:S13]  /*0700*/  ISETP.NE.AND P0, PT, R0, 0x1, PT ;  /* 0x000000010000780c */ /* 0x000fda0003f05270 */
[----:B------:R-:W-:-:S05]  /*0710*/  @P0 IMAD.HI.U32 R0, R3, c[0x0][0x330], RZ ;  /* 0x0000cc0003000a27 */ /* 0x000fca00078e00ff */
[----:B------:R-:W-:-:S04]  /*0720*/  @P0 SHF.R.U32.HI R3, RZ, c[0x0][0x334], R0 ;  /* 0x0000cd00ff030a19 */ /* 0x000fc80000011600 */
[----:B------:R-:W-:Y:S01]  /*0730*/  LOP3.LUT R3, RZ, R3, RZ, 0x33, !PT ;  /* 0x00000003ff037212 */ /* 0x000fe200078e33ff */
[----:B------:R-:W-:Y:S05]  /*0740*/  BRA `(.L_x_444) ;  /* 0x0000004000007947 */ /* 0x000fea0003800000 */
.L_x_443:
[----:B------:R-:W-:-:S04]  /*0750*/  MOV R0, c[0x0][0x32c] ;  /* 0x0000cb0000007a02 */ /* 0x000fc80000000f00 */
[----:B------:R-:W-:-:S13]  /*0760*/  ISETP.NE.AND P0, PT, R0, 0x1, PT ;  /* 0x000000010000780c */ /* 0x000fda0003f05270 */
[----:B------:R-:W-:-:S05]  /*0770*/  @P0 IMAD.HI.U32 R0, R3, c[0x0][0x330], RZ ;  /* 0x0000cc0003000a27 */ /* 0x000fca00078e00ff */
[----:B------:R-:W-:-:S05]  /*0780*/  @P0 SHF.R.U32.HI R3, RZ, c[0x0][0x334], R0 ;  /* 0x0000cd00ff030a19 */ /* 0x000fca0000011600 */
.L_x_444:
[----:B------:R-:W-:-:S05]  /*0790*/  IMAD R3, R3, c[0x0][0x32c], RZ ;  /* 0x0000cb0003037a24 */ /* 0x000fca00078e02ff */
[----:B------:R-:W-:-:S05]  /*07a0*/  IMNMX R2, R2, R3, !PT ;  /* 0x0000000302027217 */ /* 0x000fca0007800200 */
.L_x_442:
[----:B------:R-:W-:Y:S01]  /*07b0*/  IMAD.HI R3, R2, 0x2aaaaaab, RZ ;  /* 0x2aaaaaab02037827 */ /* 0x000fe200078e02ff */
[----:B------:R-:W-:Y:S02]  /*07c0*/  USHF.R.U32.HI UR5, URZ, 0x10, UR9 ;  /* 0x000000103f057899 */ /* 0x000fe40008011609 */
[----:B------:R-:W-:Y:S01]  /*07d0*/  ULDC UR4, c[0x0][0x338] ;  /* 0x0000ce0000047ab9 */ /* 0x000fe20000000800 */
[----:B------:R-:W-:Y:S01]  /*07e0*/  IMAD.MOV.U32 R148, RZ, RZ, RZ ;  /* 0x000000ffff947224 */ /* 0x000fe200078e00ff */
[----:B------:R-:W-:Y:S01]  /*07f0*/  SHF.R.U32.HI R0, RZ, 0x1f, R3 ;  /* 0x0000001fff007819 */ /* 0x000fe20000011603 */
[----:B------:R-:W-:-:S03]  /*0800*/  UISETP.NE.AND UP0, UPT, UR5, URZ, UPT ;  /* 0x0000003f0500728c */ /* 0x000fc6000bf05270 */
[----:B------:R-:W-:Y:S01]  /*0810*/  LEA.HI.SX32 R0, R3, R0, 0x1d ;  /* 0x0000000003007211 */ /* 0x000fe200078feaff */
[----:B------:R-:W-:-:S03]  /*0820*/  USEL UR4, UR5, UR4, UP0 ;  /* 0x0000000405047287 */ /* 0x000fc60008000000 */
[----:B------:R-:W-:-:S04]  /*0830*/  IMNMX R221, RZ, R0, !PT ;  /* 0x00000000ffdd7217 */ /* 0x000fc80007800200 */
[----:B------:R-:W-:-:S13]  /*0840*/  ISETP.LT.AND P0, PT, R221, UR10, PT ;  /* 0x0000000add007c0c */ /* 0x000fda000bf01270 */
[----:B------:R-:W-:Y:S05]  /*0850*/  @!P0 BRA `(.L_x_445) ;  /* 0x000001c000008947 */ /* 0x000fea0003800000 */
[----:B------:R-:W-:Y:S01]  /*0860*/  IMAD.U32 R0, RZ, RZ, UR4 ;  /* 0x00000004ff007e24 */ /* 0x000fe2000f8e00ff */
[----:B------:R-:W-:-:S04]  /*0870*/  UIADD3 UR5, UR4, -0x1, UR10 ;  /* 0xffffffff04057890 */ /* 0x000fc8000fffe00a */
[-C--:B------:R-:W-:Y:S02]  /*0880*/  IABS R4, R0.reuse ;  /* 0x0000000000047213 */ /* 0x080fe40000000000 */
[----:B------:R-:W-:Y:S02]  /*0890*/  IADD3 R5, -R221, UR5, RZ ;  /* 0x00000005dd057c10 */ /* 0x000fe4000fffe1ff */
[----:B------:R-:W1:Y:S01]  /*08a0*/  I2F.RP R8, R4 ;  /* 0x0000000400087306 */ /* 0x000e620000209400 */
[----:B------:R-:W-:Y:S02]  /*08b0*/  IABS R0, R0 ;  /* 0x0000000000007213 */ /* 0x000fe40000000000 */
[----:B------:R-:W-:Y:S02]  /*08c0*/  IABS R2, R5 ;  /* 0x0000000500027213 */ /* 0x000fe40000000000 */
[----:B------:R-:W-:Y:S01]  /*08d0*/  LOP3.LUT R5, R5, UR4, RZ, 0x3c, !PT ;  /* 0x0000000405057c12 */ /* 0x000fe2000f8e3cff */
[----:B------:R-:W-:-:S03]  /*08e0*/  IMAD.MOV R0, RZ, RZ, -R0 ;  /* 0x000000ffff007224 */ /* 0x000fc600078e0a00 */
[----:B------:R-:W-:Y:S01]  /*08f0*/  ISETP.GE.AND P1, PT, R5, RZ, PT ;  /* 0x000000ff0500720c */ /* 0x000fe20003f26270 */
[----:B-1----:R-:W1:Y:S02]  /*0900*/  MUFU.RCP R6, R8 ;  /* 0x0000000800067308 */ /* 0x002e640000001000 */
[----:B-1----:R-:W-:-:S06]  /*0910*/  IADD3 R6, R6, 0xffffffe, RZ ;  /* 0x0ffffffe06067810 */ /* 0x002fcc0007ffe0ff */
[----:B------:R-:W1:Y:S02]  /*0920*/  F2I.FTZ.U32.TRUNC.NTZ R7, R6 ;  /* 0x0000000600077305 */ /* 0x000e64000021f000 */
[----:B-1----:R-:W-:Y:S02]  /*0930*/  IMAD.MOV R3, RZ, RZ, -R7 ;  /* 0x000000ffff037224 */ /* 0x002fe400078e0a07 */
[----:B------:R-:W-:Y:S02]  /*0940*/  IMAD.MOV.U32 R6, RZ, RZ, RZ ;  /* 0x000000ffff067224 */ /* 0x000fe400078e00ff */
[----:B------:R-:W-:-:S04]  /*0950*/  IMAD R3, R3, R4, RZ ;  /* 0x0000000403037224 */ /* 0x000fc800078e02ff */
[----:B------:R-:W-:-:S06]  /*0960*/  IMAD.HI.U32 R3, R7, R3, R6 ;  /* 0x0000000307037227 */ /* 0x000fcc00078e0006 */
[----:B------:R-:W-:-:S04]  /*0970*/  IMAD.HI.U32 R3, R3, R2, RZ ;  /* 0x0000000203037227 */ /* 0x000fc800078e00ff */
[----:B------:R-:W-:-:S05]  /*0980*/  IMAD R7, R3, R0, R2 ;  /* 0x0000000003077224 */ /* 0x000fca00078e0202 */
[----:B------:R-:W-:-:S13]  /*0990*/  ISETP.GT.U32.AND P0, PT, R4, R7, PT ;  /* 0x000000070400720c */ /* 0x000fda0003f04070 */
[----:B------:R-:W-:Y:S01]  /*09a0*/  @!P0 IMAD.IADD R7, R7, 0x1, -R4 ;  /* 0x0000000107078824 */ /* 0x000fe200078e0a04 */
[----:B------:R-:W-:Y:S02]  /*09b0*/  @!P0 IADD3 R3, R3, 0x1, RZ ;  /* 0x0000000103038810 */ /* 0x000fe40007ffe0ff */
[----:B------:R-:W-:Y:S02]  /*09c0*/  ISETP.NE.AND P0, PT, RZ, UR4, PT ;  /* 0x00000004ff007c0c */ /* 0x000fe4000bf05270 */
[----:B------:R-:W-:-:S13]  /*09d0*/  ISETP.GE.U32.AND P2, PT, R7, R4, PT ;  /* 0x000000040700720c */ /* 0x000fda0003f46070 */
[----:B------:R-:W-:-:S05]  /*09e0*/  @P2 IADD3 R3, R3, 0x1, RZ ;  /* 0x0000000103032810 */ /* 0x000fca0007ffe0ff */
[----:B------:R-:W-:Y:S01]  /*09f0*/  @!P1 IMAD.MOV R3, RZ, RZ, -R3 ;  /* 0x000000ffff039224 */ /* 0x000fe200078e0a03 */
[----:B------:R-:W-:-:S05]  /*0a00*/  @!P0 LOP3.LUT R3, RZ, UR4, RZ, 0x33, !PT ;  /* 0x00000004ff038c12 */ /* 0x000fca000f8e33ff */
[----:B------:R-:W-:Y:S02]  /*0a10*/  IMAD.MOV.U32 R148, RZ, RZ, R3 ;  /* 0x000000ffff947224 */ /* 0x000fe400078e0003 */
.L_x_445:
[----:B------:R-:W-:Y:S01]  /*0a20*/  ULOP3.LUT UR9, UR9, 0xffff, URZ, 0xc0, !UPT ;  /* 0x0000ffff09097892 */ /* 0x000fe2000f8ec03f */
[----:B------:R-:W-:Y:S01]  /*0a30*/  PLOP3.LUT P4, PT, PT, PT, PT, 0x80, 0x0 ;  /* 0x000000000000781c */ /* 0x000fe20003f8f070 */
[----:B------:R-:W-:Y:S01]  /*0a40*/  IMAD.MOV.U32 R8, RZ, RZ, RZ ;  /* 0x000000ffff087224 */ /* 0x000fe200078e00ff */
[----:B------:R-:W-:Y:S01]  /*0a50*/  CS2R R6, SRZ ;  /* 0x0000000000067805 */ /* 0x000fe2000001ff00 */
[----:B------:R-:W-:Y:S01]  /*0a60*/  MOV R2, RZ ;  /* 0x000000ff00027202 */ /* 0x000fe20000000f00 */
[----:B------:R-:W-:Y:S01]  /*0a70*/  CS2R R94, SRZ ;  /* 0x00000000005e7805 */ /* 0x000fe2000001ff00 */
[----:B------:R-:W-:Y:S01]  /*0a80*/  IMAD R221, R148, UR9, R221 ;  /* 0x0000000994dd7c24 */ /* 0x000fe2000f8e02dd */
        /* <DEDUP_REMOVED lines=8> */
[----:B------:R-:W-:Y:S01]  /*0b10*/  IMNMX R148, R148, UR10, PT ;  /* 0x0000000a94947c17 */ /* 0x000fe2000b800200 */
        /* <DEDUP_REMOVED lines=42> */
[----:B------:R-:W-:Y:S02]  /*0dc0*/  ULDC.64 UR4, c[0x0][0x340] ;  /* 0x0000d00000047ab9 */ /* 0x000fe40000000a00 */
[----:B------:R-:W-:-:S02]  /*0dd0*/  UISETP.NE.U32.AND UP0, UPT, URZ, UR4, UPT ;  /* 0x000000043f00728c */ /* 0x000fc4000bf05070 */
[----:B------:R-:W-:Y:S02]  /*0de0*/  ULDC.64 UR10, c[0x0][0x340] ;  /* 0x0000d000000a7ab9 */ /* 0x000fe40000000a00 */
[----:B------:R-:W-:-:S06]  /*0df0*/  UISETP.NE.AND.EX UP0, UPT, URZ, UR5, UPT, UP0 ;  /* 0x000000053f00728c */ /* 0x000fcc000bf05300 */
[----:B------:R-:W-:-:S05]  /*0e00*/  PLOP3.LUT P2, PT, PT, PT, UP0, 0x80, 0x0 ;  /* 0x000000000000781c */ /* 0x000fca0003f4f008 */
[----:B------:R-:W-:Y:S02]  /*0e10*/  @UP0 UMOV UR4, 0x4 ;  /* 0x0000000400040882 */ /* 0x000fe40000000000 */
[----:B------:R-:W-:-:S06]  /*0e20*/  @UP0 UIMAD.WIDE UR4, UR6, UR4, UR10 ;  /* 0x00000004060402a5 */ /* 0x000fcc000f8e020a */
[----:B------:R-:W-:Y:S02]  /*0e30*/  IMAD.U32 R2, RZ, RZ, UR4 ;  /* 0x00000004ff027e24 */ /* 0x000fe4000f8e00ff */
[----:B------:R-:W-:Y:S01]  /*0e40*/  IMAD.U32 R3, RZ, RZ, UR5 ;  /* 0x00000005ff037e24 */ /* 0x000fe2000f8e00ff */
[----:B------:R-:W-:Y:S01]  /*0e50*/  SHF.R.S32.HI R11, RZ, 0x1f, R224 ;  /* 0x0000001fff0b7819 */ /* 0x000fe200000114e0 */
[----:B------:R-:W-:Y:S01]  /*0e60*/  USHF.R.S32.HI UR9, URZ, 0x1f, UR8 ;  /* 0x0000001f3f097899 */ /* 0x000fe20008011408 */
[----:B------:R-:W-:Y:S01]  /*0e70*/  PLOP3.LUT P1, PT, PT, PT, UP2, 0x80, 0x0 ;  /* 0x000000000000781c */ /* 0x000fe20003f2f028 */
[----:B------:R-:W-:Y:S01]  /*0e80*/  ULDC.64 UR4, c[0x0][0x1b8] ;  /* 0x00006e0000047ab9 */ /* 0x000fe20000000a00 */
[----:B------:R1:W2:Y:S01]  /*0e90*/  @P2 LDG.E R0, [R2.64] ;  /* 0x0000000c02002981 */ /* 0x0002a2000c1e1900 */
[CC--:B------:R-:W-:Y:S01]  /*0ea0*/  LEA.HI R238, R11.reuse, R224.reuse, RZ, 0x2 ;  /* 0x000000e00bee7211 */ /* 0x0c0fe200078f10ff */
[----:B------:R-:W-:Y:S01]  /*0eb0*/  UIMAD UR9, UR9, UR4, URZ ;  /* 0x00000004090972a4 */ /* 0x000fe2000f8e023f */
[----:B------:R-:W-:Y:S01]  /*0ec0*/  PLOP3.LUT P0, PT, PT, PT, UP2, 0x80, 0x0 ;  /* 0x000000000000781c */ /* 0x000fe20003f0f028 */
[----:B------:R-:W-:Y:S01]  /*0ed0*/  UIMAD.WIDE.U32 UR16, UR8, UR4, URZ ;  /* 0x00000004081072a5 */ /* 0x000fe2000f8e003f */
[----:B------:R-:W-:Y:S01]  /*0ee0*/  LOP3.LUT R93, R238, 0xfffffffc, RZ, 0xc0, !PT ;  /* 0xfffffffcee5d7812 */ /* 0x000fe200078ec0ff */
[----:B------:R-:W-:Y:S01]  /*0ef0*/  UIMAD UR9, UR8, UR5, UR9 ;  /* 0x00000005080972a4 */ /* 0x000fe2000f8e0209 */
[----:B------:R-:W-:Y:S01]  /*0f00*/  SHF.R.S32.HI R238, RZ, 0x2, R238 ;  /* 0x00000002ffee7819 */ /* 0x000fe200000114ee */
[----:B------:R-:W-:Y:S01]  /*0f10*/  USHF.R.S32.HI UR10, URZ, 0x1f, UR6 ;  /* 0x0000001f3f0a7899 */ /* 0x000fe20008011406 */
[CC--:B------:R-:W-:Y:S01]  /*0f20*/  LEA.HI R15, R11.reuse, R224.reuse, RZ, 0x3 ;  /* 0x000000e00b0f7211 */ /* 0x0c0fe200078f18ff */
[----:B------:R-:W-:Y:S01]  /*0f30*/  IMAD.IADD R93, R224, 0x1, -R93 ;  /* 0x00000001e05d7824 */ /* 0x000fe200078e0a5d */
[----:B------:R-:W-:Y:S01]  /*0f40*/  ULDC.64 UR4, c[0x0][0x1c0] ;  /* 0x0000700000047ab9 */ /* 0x000fe20000000a00 */
[-C--:B------:R-:W-:Y:S01]  /*0f50*/  LEA.HI R7, R11, R224.reuse, RZ, 0x4 ;  /* 0x000000e00b077211 */ /* 0x080fe200078f20ff */
[----:B------:R-:W-:Y:S01]  /*0f60*/  UIADD3 UR17, UR17, UR9, URZ ;  /* 0x0000000911117290 */ /* 0x000fe2000fffe03f */
[C---:B------:R-:W-:Y:S01]  /*0f70*/  IMAD R227, R93.reuse, 0x20, R238 ;  /* 0x000000205de37824 */ /* 0x040fe200078e02ee */
[----:B------:R-:W-:Y:S01]  /*0f80*/  UIMAD UR10, UR10, UR4, URZ ;  /* 0x000000040a0a72a4 */ /* 0x000fe2000f8e023f */
[----:B------:R-:W-:Y:S01]  /*0f90*/  SHF.R.S32.HI R14, RZ, 0x3, R15 ;  /* 0x00000003ff0e7819 */ /* 0x000fe2000001140f */
[----:B------:R-:W-:Y:S01]  /*0fa0*/  UIMAD.WIDE.U32 UR16, UR6, UR4, UR16 ;  /* 0x00000004061072a5 */ /* 0x000fe2000f8e0010 */
[----:B------:R-:W-:Y:S01]  /*0fb0*/  IMAD.SHL.U32 R230, R93, 0x8, RZ ;  /* 0x000000085de67824 */ /* 0x000fe200078e00ff */
[----:B------:R-:W-:Y:S01]  /*0fc0*/  UIMAD UR5, UR6, UR5, UR10 ;  /* 0x00000005060572a4 */ /* 0x000fe2000f8e020a */
[----:B------:R-:W-:Y:S01]  /*0fd0*/  LEA.HI R96, R11, R224, RZ, 0x5 ;  /* 0x000000e00b607211 */ /* 0x000fe200078f28ff */
[----:B------:R-:W-:Y:S01]  /*0fe0*/  ULDC UR4, c[0x0][0x168] ;  /* 0x00005a0000047ab9 */ /* 0x000fe20000000800 */
[----:B------:R-:W-:Y:S01]  /*0ff0*/  BSSY B0, `(.L_x_447) ;  /* 0x000004a000007945 */ /* 0x000fe20003800000 */
[----:B------:R-:W-:Y:S01]  /*1000*/  UIADD3 UR5, UR17, UR5, URZ ;  /* 0x0000000511057290 */ /* 0x000fe2000fffe03f */
[----:B------:R-:W-:Y:S01]  /*1010*/  IMAD.U32 R13, RZ, RZ, UR17 ;  /* 0x00000011ff0d7e24 */ /* 0x000fe2000f8e00ff */
[----:B-1----:R-:W-:Y:S01]  /*1020*/  IADD3 R2, R227, UR15, RZ ;  /* 0x0000000fe3027c10 */ /* 0x002fe2000fffe0ff */
[----:B------:R-:W-:Y:S01]  /*1030*/  IMAD.U32 R12, RZ, RZ, UR16 ;  /* 0x00000010ff0c7e24 */ /* 0x000fe2000f8e00ff */
[----:B------:R-:W-:Y:S01]  /*1040*/  SHF.R.S32.HI R95, RZ, 0x5, R96 ;  /* 0x00000005ff5f7819 */ /* 0x000fe20000011460 */
[----:B------:R-:W-:Y:S01]  /*1050*/  IMAD.MOV.U32 R223, RZ, RZ, -0x1 ;  /* 0xffffffffffdf7424 */ /* 0x000fe200078e00ff */
[----:B------:R-:W-:Y:S01]  /*1060*/  IADD3 R229, R230, 0x20, RZ ;  /* 0x00000020e6e57810 */ /* 0x000fe20007ffe0ff */
[----:B------:R-:W-:Y:S01]  /*1070*/  @P1 IMAD.HI.U32 R3, R2, c[0x0][0x2c8], RZ ;  /* 0x0000b20002031a27 */ /* 0x000fe200078e00ff */
[----:B------:R-:W-:-:S02]  /*1080*/  IADD3 R228, R230, 0x40, RZ ;  /* 0x00000040e6e47810 */ /* 0x000fc40007ffe0ff */
[----:B------:R-:W-:Y:S01]  /*1090*/  ISETP.GE.AND P4, PT, R229, c[0x0][0x198], PT ;  /* 0x00006600e5007a0c */ /* 0x000fe20003f86270 */
[----:B------:R-:W-:Y:S01]  /*10a0*/  IMAD.MOV.U32 R4, RZ, RZ, R2 ;  /* 0x000000ffff047224 */ /* 0x000fe200078e0002 */
[----:B------:R-:W-:Y:S01]  /*10b0*/  @P0 SHF.R.U32.HI R4, RZ, c[0x0][0x2cc], R3 ;  /* 0x0000b300ff040a19 */ /* 0x000fe20000011603 */
[----:B------:R-:W-:Y:S01]  /*10c0*/  IMAD.U32 R13, RZ, RZ, UR5 ;  /* 0x00000005ff0d7e24 */ /* 0x000fe2000f8e00ff */
[----:B------:R-:W-:Y:S01]  /*10d0*/  ULDC UR5, c[0x0][0x2c4] ;  /* 0x0000b10000057ab9 */ /* 0x000fe20000000800 */
[----:B------:R-:W-:Y:S01]  /*10e0*/  ISETP.GE.AND P3, PT, R228, c[0x0][0x198], PT ;  /* 0x00006600e4007a0c */ /* 0x000fe20003f66270 */
[----:B------:R-:W-:Y:S01]  /*10f0*/  UIMAD UR4, UR5, UR4, URZ ;  /* 0x00000004050472a4 */ /* 0x000fe2000f8e023f */
[--C-:B------:R-:W-:Y:S01]  /*1100*/  IMAD.MOV R5, RZ, RZ, -R4.reuse ;  /* 0x000000ffff057224 */ /* 0x100fe200078e0a04 */
[----:B------:R-:W-:Y:S01]  /*1110*/  SHF.R.S32.HI R3, RZ, 0x1f, R4 ;  /* 0x0000001fff037819 */ /* 0x000fe20000011404 */
[----:B------:R-:W-:-:S04]  /*1120*/  IMAD.WIDE.U32 R12, R4, c[0x0][0x1b0], R12 ;  /* 0x00006c00040c7a25 */ /* 0x000fc800078e000c */
[----:B------:R-:W-:Y:S02]  /*1130*/  IMAD R2, R5, c[0x0][0x2c4], R2 ;  /* 0x0000b10005027a24 */ /* 0x000fe400078e0202 */
[----:B------:R-:W-:Y:S02]  /*1140*/  IMAD R3, R3, c[0x0][0x1b0], RZ ;  /* 0x00006c0003037a24 */ /* 0x000fe400078e02ff */
[----:B------:R-:W-:Y:S01]  /*1150*/  IMAD.SHL.U32 R5, R14, 0x40, RZ ;  /* 0x000000400e057824 */ /* 0x000fe200078e00ff */
[----:B------:R-:W-:Y:S01]  /*1160*/  SHF.R.S32.HI R9, RZ, 0x1f, R2 ;  /* 0x0000001fff097819 */ /* 0x000fe20000011402 */
[----:B------:R-:W-:-:S03]  /*1170*/  IMAD R3, R4, c[0x0][0x1b4], R3 ;  /* 0x00006d0004037a24 */ /* 0x000fc600078e0203 */
[----:B------:R-:W-:Y:S01]  /*1180*/  LOP3.LUT R5, R5, 0xc0, RZ, 0xc0, !PT ;  /* 0x000000c005057812 */ /* 0x000fe200078ec0ff */
[----:B------:R-:W-:Y:S02]  /*1190*/  IMAD R9, R9, c[0x0][0x1a8], RZ ;  /* 0x00006a0009097a24 */ /* 0x000fe400078e02ff */
[----:B------:R-:W-:Y:S01]  /*11a0*/  IMAD.IADD R13, R13, 0x1, R3 ;  /* 0x000000010d0d7824 */ /* 0x000fe200078e0203 */
[----:B------:R-:W-:Y:S01]  /*11b0*/  SHF.R.U32.HI R6, RZ, 0x3, R5 ;  /* 0x00000003ff067819 */ /* 0x000fe20000011605 */
[C---:B------:R-:W-:Y:S01]  /*11c0*/  IMAD R9, R2.reuse, c[0x0][0x1ac], R9 ;  /* 0x00006b0002097a24 */ /* 0x040fe200078e0209 */
[----:B------:R-:W-:Y:S01]  /*11d0*/  LOP3.LUT R5, R5, 0x18, R230, 0xf8, !PT ;  /* 0x0000001805057812 */ /* 0x000fe200078ef8e6 */
[----:B------:R-:W-:Y:S01]  /*11e0*/  IMAD.WIDE.U32 R2, R2, c[0x0][0x1a8], R12 ;  /* 0x00006a0002027a25 */ /* 0x000fe200078e000c */
[----:B------:R-:W-:-:S03]  /*11f0*/  LOP3.LUT R13, R7, 0xfffffff0, RZ, 0xc0, !PT ;  /* 0xfffffff0070d7812 */ /* 0x000fc600078ec0ff */
[----:B------:R-:W-:Y:S01]  /*1200*/  IMAD.IADD R4, R3, 0x1, R9 ;  /* 0x0000000103047824 */ /* 0x000fe200078e0209 */
[----:B------:R-:W-:Y:S01]  /*1210*/  LEA R8, P0, R2, c[0x0][0x160], 0x1 ;  /* 0x0000580002087a11 */ /* 0x000fe200078008ff */
[----:B------:R-:W-:Y:S01]  /*1220*/  IMAD.IADD R10, R224, 0x1, -R13 ;  /* 0x00000001e00a7824 */ /* 0x000fe200078e0a0d */
[----:B------:R-:W-:Y:S02]  /*1230*/  LOP3.LUT R3, R5, R6, RZ, 0x3c, !PT ;  /* 0x0000000605037212 */ /* 0x000fe400078e3cff */
[----:B------:R-:W-:Y:S01]  /*1240*/  LEA.HI.X R4, R2, c[0x0][0x164], R4, 0x1, P0 ;  /* 0x0000590002047a11 */ /* 0x000fe200000f0c04 */
[----:B------:R1:W3:Y:S01]  /*1250*/  SHFL.IDX PT, R16, R8, RZ, 0x1c1f ;  /* 0x001c1fff08107589 */ /* 0x0002e200000e0000 */
[----:B------:R-:W-:Y:S02]  /*1260*/  LEA.HI R97, R10, R10, RZ, 0x1 ;  /* 0x0000000a0a617211 */ /* 0x000fe400078f08ff */
[----:B------:R-:W-:Y:S01]  /*1270*/  IADD3 R2, R238, UR15, RZ ;  /* 0x0000000fee027c10 */ /* 0x000fe2000fffe0ff */
[----:B------:R1:W4:Y:S01]  /*1280*/  SHFL.IDX PT, R17, R4, RZ, 0x1c1f ;  /* 0x001c1fff04117589 */ /* 0x00032200000e0000 */
[----:B------:R-:W-:-:S02]  /*1290*/  SHF.R.S32.HI R9, RZ, 0x1, R97 ;  /* 0x00000001ff097819 */ /* 0x000fc40000011461 */
[----:B------:R-:W-:Y:S02]  /*12a0*/  SHF.R.S32.HI R12, RZ, 0x1f, R97 ;  /* 0x0000001fff0c7819 */ /* 0x000fe40000011461 */
[----:B------:R-:W-:Y:S02]  /*12b0*/  LEA.HI R5, R238, R238, RZ, 0x1 ;  /* 0x000000eeee057211 */ /* 0x000fe400078f08ff */
[----:B------:R-:W-:Y:S02]  /*12c0*/  LEA.HI R12, R12, R9, RZ, 0x2 ;  /* 0x000000090c0c7211 */ /* 0x000fe400078f10ff */
[----:B------:R-:W-:Y:S02]  /*12d0*/  ISETP.GE.AND P0, PT, R2, UR4, PT ;  /* 0x0000000402007c0c */ /* 0x000fe4000bf06270 */
[----:B------:R-:W-:Y:S02]  /*12e0*/  LOP3.LUT R12, R12, 0xfffffffc, RZ, 0xc0, !PT ;  /* 0xfffffffc0c0c7812 */ /* 0x000fe400078ec0ff */
[----:B------:R-:W-:-:S03]  /*12f0*/  LOP3.LUT R5, R5, 0x7fffffe, RZ, 0xc0, !PT ;  /* 0x07fffffe05057812 */ /* 0x000fc600078ec0ff */
[----:B------:R-:W-:Y:S02]  /*1300*/  IMAD.IADD R12, R9, 0x1, -R12 ;  /* 0x00000001090c7824 */ /* 0x000fe400078e0a0c */
[----:B------:R-:W-:-:S03]  /*1310*/  IMAD.IADD R220, R238, 0x1, -R5 ;  /* 0x00000001eedc7824 */ /* 0x000fc600078e0a05 */
[----:B------:R-:W-:Y:S01]  /*1320*/  LOP3.LUT P1, RZ, R12, 0x2, RZ, 0xc0, !PT ;  /* 0x000000020cff7812 */ /* 0x000fe2000782c0ff */
[----:B------:R-:W-:-:S04]  /*1330*/  IMAD R220, R95, 0x8, R220 ;  /* 0x000000085fdc7824 */ /* 0x000fc800078e02dc */
[----:B------:R-:W-:Y:S01]  /*1340*/  IMAD.U32 R220, R220, 0x20, R3 ;  /* 0x00000020dcdc7824 */ /* 0x000fe200078e0003 */
[----:B--2---:R2:W1:Y:S02]  /*1350*/  @P2 R2UR UR9, R0 ;  /* 0x00000000000923c2 */ /* 0x00446400000e0000 */
[----:B-1----:R-:W-:Y:S01]  /*1360*/  @!UP0 UMOV UR9, UR6 ;  /* 0x0000000600098c82 */ /* 0x002fe20008000000 */
[----:B------:R-:W-:Y:S01]  /*1370*/  ISETP.GE.AND P2, PT, R230, c[0x0][0x198], PT ;  /* 0x00006600e6007a0c */ /* 0x000fe20003f46270 */
[----:B--2---:R-:W-:-:S05]  /*1380*/  IMAD.MOV.U32 R0, RZ, RZ, 0x10 ;  /* 0x00000010ff007424 */ /* 0x004fca00078e00ff */
[----:B------:R-:W-:Y:S01]  /*1390*/  SEL R0, R0, 0xfffffff0, !P1 ;  /* 0xfffffff000007807 */ /* 0x000fe20004800000 */
[----:B------:R-:W-:Y:S05]  /*13a0*/  @P0 BRA `(.L_x_448) ;  /* 0x000000e000000947 */ /* 0x000fea0003800000 */
[----:B---34-:R-:W-:Y:S01]  /*13b0*/  SHF.R.S32.HI R6, RZ, 0x1f, R229 ;  /* 0x0000001fff067819 */ /* 0x018fe200000114e5 */
[----:B------:R-:W-:Y:S01]  /*13c0*/  IMAD.WIDE R18, R230, 0x2, R16 ;  /* 0x00000002e6127825 */ /* 0x000fe200078e0210 */
[----:B------:R-:W-:Y:S02]  /*13d0*/  SHF.R.S32.HI R3, RZ, 0x1f, R228 ;  /* 0x0000001fff037819 */ /* 0x000fe400000114e4 */
[----:B------:R-:W-:Y:S01]  /*13e0*/  LEA.HI R5, R6, R229, RZ, 0x3 ;  /* 0x000000e506057211 */ /* 0x000fe200078f18ff */
[----:B------:R-:W-:Y:S01]  /*13f0*/  IMAD.SHL.U32 R6, R220, 0x2, RZ ;  /* 0x00000002dc067824 */ /* 0x000fe200078e00ff */
[----:B------:R-:W-:Y:S02]  /*1400*/  LEA.HI R3, R3, R228, RZ, 0x3 ;  /* 0x000000e403037211 */ /* 0x000fe400078f18ff */
[----:B------:R-:W-:Y:S02]  /*1410*/  LOP3.LUT R5, R5, 0xfffffff8, RZ, 0xc0, !PT ;  /* 0xfffffff805057812 */ /* 0x000fe400078ec0ff */
[----:B------:R-:W-:Y:S01]  /*1420*/  LOP3.LUT R3, R3, 0xfffffff8, RZ, 0xc0, !PT ;  /* 0xfffffff803037812 */ /* 0x000fe200078ec0ff */
[----:B------:R-:W-:Y:S01]  /*1430*/  @!PT LDS RZ, [RZ] ;  /* 0x00000000fffff984 */ /* 0x000fe20000000800 */
[----:B------:R1:W-:Y:S02]  /*1440*/  LDGSTS.E.BYPASS.LTC128B.128 [R6+0x4900], [R18.64], !P2 ;  /* 0x0490000012067fae */ /* 0x0003e4000d101d4c */
[----:B------:R-:W-:-:S04]  /*1450*/  IMAD.WIDE R20, R5, 0x2, R16 ;  /* 0x0000000205147825 */ /* 0x000fc800078e0210 */
[----:B------:R-:W-:Y:S01]  /*1460*/  IMAD.WIDE R16, R3, 0x2, R16 ;  /* 0x0000000203107825 */ /* 0x000fe200078e0210 */
[----:B------:R1:W-:Y:S04]  /*1470*/  LDGSTS.E.BYPASS.LTC128B.128 [R6+0x6900], [R20.64], !P4 ;  /* 0x0690000014067fae */ /* 0x0003e8000e101d4c */
[----:B------:R1:W-:Y:S02]  /*1480*/  LDGSTS.E.BYPASS.LTC128B.128 [R6+0x8900], [R16.64], !P3 ;  /* 0x0890000010067fae */ /* 0x0003e4000d901d4c */
.L_x_448:
[----:B---34-:R-:W-:Y:S05]  /*1490*/  BSYNC B0 ;  /* 0x0000000000007941 */ /* 0x018fea0003800000 */
.L_x_447:
[----:B------:R-:W-:Y:S01]  /*14a0*/  IADD3 R3, R2, 0x20, RZ ;  /* 0x0000002002037810 */ /* 0x000fe20007ffe0ff */
[----:B-1----:R1:W2:Y:S01]  /*14b0*/  SHFL.IDX PT, R17, R4, 0x1, 0x1c1f ;  /* 0x003c1f0004117f89 */ /* 0x0022a200000e0000 */
[----:B------:R-:W-:Y:S02]  /*14c0*/  BSSY B0, `(.L_x_449) ;  /* 0x0000012000007945 */ /* 0x000fe40003800000 */
[----:B------:R-:W-:Y:S01]  /*14d0*/  ISETP.GE.AND P0, PT, R3, UR4, PT ;  /* 0x0000000403007c0c */ /* 0x000fe2000bf06270 */
[----:B------:R1:W3:-:S12]  /*14e0*/  SHFL.IDX PT, R16, R8, 0x1, 0x1c1f ;  /* 0x003c1f0008107f89 */ /* 0x0002d800000e0000 */
[----:B------:R-:W-:Y:S05]  /*14f0*/  @P0 BRA `(.L_x_450) ;  /* 0x000000e000000947 */ /* 0x000fea0003800000 */
[----:B------:R-:W-:Y:S01]  /*1500*/  SHF.R.S32.HI R6, RZ, 0x1f, R229 ;  /* 0x0000001fff067819 */ /* 0x000fe200000114e5 */
[----:B--23--:R-:W-:Y:S01]  /*1510*/  IMAD.WIDE R18, R230, 0x2, R16 ;  /* 0x00000002e6127825 */ /* 0x00cfe200078e0210 */
        /* <DEDUP_REMOVED lines=12> */
.L_x_450:
[----:B------:R-:W-:Y:S05]  /*15e0*/  BSYNC B0 ;  /* 0x0000000000007941 */ /* 0x000fea0003800000 */
.L_x_449:
[----:B------:R-:W-:Y:S01]  /*15f0*/  IADD3 R3, R2, 0x40, RZ ;  /* 0x0000004002037810 */ /* 0x000fe20007ffe0ff */
[----:B--2---:R2:W4:Y:S01]  /*1600*/  SHFL.IDX PT, R17, R4, 0x2, 0x1c1f ;  /* 0x005c1f0004117f89 */ /* 0x00452200000e0000 */
[----:B------:R-:W-:Y:S02]  /*1610*/  BSSY B0, `(.L_x_451) ;  /* 0x0000012000007945 */ /* 0x000fe40003800000 */
[----:B------:R-:W-:Y:S01]  /*1620*/  ISETP.GE.AND P0, PT, R3, UR4, PT ;  /* 0x0000000403007c0c */ /* 0x000fe2000bf06270 */
[----:B---3--:R2:W3:-:S12]  /*1630*/  SHFL.IDX PT, R16, R8, 0x2, 0x1c1f ;  /* 0x005c1f0008107f89 */ /* 0x0084d800000e0000 */
[----:B------:R-:W-:Y:S05]  /*1640*/  @P0 BRA `(.L_x_452) ;  /* 0x000000e000000947 */ /* 0x000fea0003800000 */
[----:B------:R-:W-:Y:S01]  /*1650*/  SHF.R.S32.HI R6, RZ, 0x1f, R229 ;  /* 0x0000001fff067819 */ /* 0x000fe200000114e5 */
[----:B---34-:R-:W-:Y:S01]  /*1660*/  IMAD.WIDE R18, R230, 0x2, R16 ;  /* 0x00000002e6127825 */ /* 0x018fe200078e0210 */
        /* <DEDUP_REMOVED lines=12> */
.L_x_452:
[----:B------:R-:W-:Y:S05]  /*1730*/  BSYNC B0 ;  /* 0x0000000000007941 */ /* 0x000fea0003800000 */
.L_x_451:
[----:B------:R-:W-:Y:S01]  /*1740*/  IMAD.MOV.U32 R222, RZ, RZ, c[0x0][0x2b8] ;  /* 0x0000ae00ffde7624 */ /* 0x000fe200078e00ff */
[----:B---3--:R-:W-:Y:S01]  /*1750*/  SHFL.IDX PT, R18, R8, 0x3, 0x1c1f ;  /* 0x007c1f0008127f89 */ /* 0x008fe200000e0000 */
[----:B------:R-:W-:Y:S01]  /*1760*/  IMAD.MOV.U32 R3, RZ, RZ, 0x30 ;  /* 0x00000030ff037424 */ /* 0x000fe200078e00ff */
[----:B------:R-:W-:Y:S01]  /*1770*/  IADD3 R2, R2, 0x60, RZ ;  /* 0x0000006002027810 */ /* 0x000fe20007ffe0ff */
[----:B------:R-:W-:Y:S01]  /*1780*/  IMAD.SHL.U32 R220, R220, 0x2, RZ ;  /* 0x00000002dcdc7824 */ /* 0x000fe200078e00ff */
[----:B------:R-:W-:Y:S01]  /*1790*/  ISETP.NE.AND P5, PT, R222, 0x1, PT ;  /* 0x00000001de00780c */ /* 0x000fe20003fa5270 */
[----:B------:R-:W-:Y:S01]  /*17a0*/  IMAD R94, R148, R3, -0x30 ;  /* 0xffffffd0945e7424 */ /* 0x000fe200078e0203 */
[----:B------:R-:W3:Y:S01]  /*17b0*/  SHFL.IDX PT, R19, R4, 0x3, 0x1c1f ;  /* 0x007c1f0004137f89 */ /* 0x000ee200000e0000 */
[----:B------:R-:W-:Y:S01]  /*17c0*/  ISETP.GE.AND P0, PT, R2, UR4, PT ;  /* 0x0000000402007c0c */ /* 0x000fe2000bf06270 */
[----:B------:R-:W-:Y:S01]  /*17d0*/  USHF.R.S32.HI UR6, URZ, 0x1f, UR9 ;  /* 0x0000001f3f067899 */ /* 0x000fe20008011409 */
[----:B------:R-:W-:Y:S01]  /*17e0*/  IMAD.IADD R5, R227, 0x1, R94 ;  /* 0x00000001e3057824 */ /* 0x000fe200078e025e */
[----:B------:R-:W-:Y:S01]  /*17f0*/  SHF.R.S32.HI R6, RZ, 0x1f, R229 ;  /* 0x0000001fff067819 */ /* 0x000fe200000114e5 */
[----:B------:R-:W-:Y:S01]  /*1800*/  ULDC.64 UR4, c[0x0][0x2b0] ;  /* 0x0000ac0000047ab9 */ /* 0x000fe20000000a00 */
[----:B------:R-:W-:Y:S01]  /*1810*/  IMAD.MOV.U32 R225, RZ, RZ, RZ ;  /* 0x000000ffffe17224 */ /* 0x000fe200078e00ff */
[----:B------:R-:W-:Y:S01]  /*1820*/  UIMAD UR6, UR6, UR4, URZ ;  /* 0x00000004060672a4 */ /* 0x000fe2000f8e023f */
[C---:B-----5:R-:W-:Y:S01]  /*1830*/  IMAD.IADD R226, R5.reuse, 0x1, R232 ;  /* 0x0000000105e27824 */ /* 0x060fe200078e02e8 */
[----:B------:R-:W-:Y:S01]  /*1840*/  ISETP.GE.AND P1, PT, R5, UR7, PT ;  /* 0x0000000705007c0c */ /* 0x000fe2000bf26270 */
[----:B------:R-:W-:Y:S01]  /*1850*/  UIMAD.WIDE.U32 UR10, UR9, UR4, URZ ;  /* 0x00000004090a72a5 */ /* 0x000fe2000f8e003f */
[----:B------:R-:W-:Y:S01]  /*1860*/  LEA.HI R219, R6, R229, RZ, 0x3 ;  /* 0x000000e506db7211 */ /* 0x000fe200078f18ff */
[----:B------:R-:W-:Y:S01]  /*1870*/  @P5 IMAD.HI.U32 R5, R226, c[0x0][0x2bc], RZ ;  /* 0x0000af00e2055a27 */ /* 0x000fe200078e00ff */
[----:B------:R-:W-:Y:S01]  /*1880*/  ISETP.GT.OR P1, PT, R227, 0x2f, P1 ;  /* 0x0000002fe300780c */ /* 0x000fe20000f24670 */
[----:B------:R-:W-:Y:S01]  /*1890*/  UIMAD UR6, UR9, UR5, UR6 ;  /* 0x00000005090672a4 */ /* 0x000fe2000f8e0206 */
[----:B------:R-:W-:Y:S01]  /*18a0*/  LOP3.LUT R219, R219, 0xfffffff8, RZ, 0xc0, !PT ;  /* 0xfffffff8dbdb7812 */ /* 0x000fe200078ec0ff */
[----:B------:R-:W-:Y:S01]  /*18b0*/  IMAD.MOV.U32 R2, RZ, RZ, R226 ;  /* 0x000000ffff027224 */ /* 0x000fe200078e00e2 */
[----:B------:R-:W-:Y:S01]  /*18c0*/  @P5 SHF.R.U32.HI R2, RZ, c[0x0][0x2c0], R5 ;  /* 0x0000b000ff025a19 */ /* 0x000fe20000011605 */
[----:B------:R-:W-:Y:S01]  /*18d0*/  UIADD3 UR6, UR11, UR6, URZ ;  /* 0x000000060b067290 */ /* 0x000fe2000fffe03f */
[----:B------:R-:W-:Y:S01]  /*18e0*/  SHF.R.S32.HI R5, RZ, 0x1f, R228 ;  /* 0x0000001fff057819 */ /* 0x000fe200000114e4 */
[----:B------:R-:W-:-:S02]  /*18f0*/  USHF.R.S32.HI UR16, URZ, 0x1f, UR8 ;  /* 0x0000001f3f107899 */ /* 0x000fc40008011408 */
[----:B------:R-:W-:Y:S01]  /*1900*/  ULDC.64 UR4, c[0x0][0x1e8] ;  /* 0x00007a0000047ab9 */ /* 0x000fe20000000a00 */
[----:B------:R-:W-:Y:S01]  /*1910*/  LEA.HI R218, R5, R228, RZ, 0x3 ;  /* 0x000000e405da7211 */ /* 0x000fe200078f18ff */
[--C-:B-123--:R-:W-:Y:S02]  /*1920*/  @!P0 IMAD.WIDE R8, R230, 0x2, R18.reuse ;  /* 0x00000002e6088825 */ /* 0x10efe400078e0212 */
[----:B------:R-:W-:Y:S02]  /*1930*/  @!P1 IADD3 R6, P5, R2, UR10, RZ ;  /* 0x0000000a02069c10 */ /* 0x000fe4000ffbe0ff */
[----:B------:R-:W-:Y:S01]  /*1940*/  LOP3.LUT R218, R218, 0xfffffff8, RZ, 0xc0, !PT ;  /* 0xfffffff8dada7812 */ /* 0x000fe200078ec0ff */
[--C-:B------:R-:W-:Y:S01]  /*1950*/  @!P0 IMAD.WIDE R20, R219, 0x2, R18.reuse ;  /* 0x00000002db148825 */ /* 0x100fe200078e0212 */
[----:B------:R-:W-:Y:S01]  /*1960*/  @!PT LDS RZ, [RZ] ;  /* 0x00000000fffff984 */ /* 0x000fe20000000800 */
[----:B------:R1:W-:Y:S01]  /*1970*/  @!P0 LDGSTS.E.BYPASS.LTC128B.128 [R220+0x6100], [R8.64], !P2 ;  /* 0x0610000008dc8fae */ /* 0x0003e2000d101d4c */
[----:B------:R-:W-:Y:S02]  /*1980*/  @!P1 LEA.HI.X.SX32 R5, R2, UR6, 0x1, P5 ;  /* 0x0000000602059c11 */ /* 0x000fe4000a8f0eff */
[----:B------:R-:W-:Y:S01]  /*1990*/  @!P0 IMAD.WIDE R18, R218, 0x2, R18 ;  /* 0x00000002da128825 */ /* 0x000fe200078e0212 */
[----:B------:R2:W-:Y:S01]  /*19a0*/  @!P0 LDGSTS.E.BYPASS.LTC128B.128 [R220+0x8100], [R20.64], !P4 ;  /* 0x0810000014dc8fae */ /* 0x0005e2000e101d4c */
[----:B------:R-:W-:-:S03]  /*19b0*/  @!P1 LEA R16, P2, R6, c[0x0][0x2a0], 0x2 ;  /* 0x0000a80006109a11 */ /* 0x000fc600078410ff */
[----:B------:R3:W-:Y:S01]  /*19c0*/  @!P0 LDGSTS.E.BYPASS.LTC128B.128 [R220+0xa100], [R18.64], !P3 ;  /* 0x0a10000012dc8fae */ /* 0x0007e2000d901d4c */
[----:B----4-:R-:W-:-:S03]  /*19d0*/  @!P1 LEA.HI.X R17, R6, c[0x0][0x2a4], R5, 0x2, P2 ;  /* 0x0000a90006119a11 */ /* 0x010fc600010f1405 */
[----:B------:R-:W0:Y:S04]  /*19e0*/  LDGDEPBAR ;  /* 0x00000000000079af */ /* 0x000e280000000000 */
[----:B------:R-:W-:Y:S06]  /*19f0*/  BAR.SYNC.DEFER_BLOCKING 0x0 ;  /* 0x0000000000007b1d */ /* 0x000fec0000010000 */
[----:B------:R-:W4:Y:S01]  /*1a00*/  @!P1 LDG.E R225, [R16.64] ;  /* 0x0000000c10e19981 */ /* 0x000f22000c1e1900 */
[----:B------:R-:W-:Y:S01]  /*1a10*/  IMAD.MOV R5, RZ, RZ, -R2 ;  /* 0x000000ffff057224 */ /* 0x000fe200078e0a02 */
[----:B------:R-:W-:Y:S01]  /*1a20*/  UIMAD UR9, UR16, UR4, URZ ;  /* 0x00000004100972a4 */ /* 0x000fe2000f8e023f */
[----:B------:R-:W-:Y:S01]  /*1a30*/  SHF.R.S32.HI R6, RZ, 0x4, R7 ;  /* 0x00000004ff067819 */ /* 0x000fe20000011407 */
[----:B------:R-:W-:Y:S01]  /*1a40*/  UIMAD.WIDE.U32 UR18, UR8, UR4, URZ ;  /* 0x00000004081272a5 */ /* 0x000fe2000f8e003f */
[----:B------:R-:W-:Y:S01]  /*1a50*/  IMAD R226, R5, c[0x0][0x2b8], R226 ;  /* 0x0000ae0005e27a24 */ /* 0x000fe200078e02e2 */
[----:B------:R-:W-:Y:S01]  /*1a60*/  UIMAD UR9, UR8, UR5, UR9 ;  /* 0x00000005080972a4 */ /* 0x000fe2000f8e0209 */
[----:B------:R-:W-:Y:S01]  /*1a70*/  IMAD R92, R148, -0x30, R3 ;  /* 0xffffffd0945c7824 */ /* 0x000fe200078e0203 */
[----:B------:R-:W-:Y:S01]  /*1a80*/  LEA.HI R7, R7, R6, RZ, 0x1 ;  /* 0x0000000607077211 */ /* 0x000fe200078f08ff */
[----:B--2---:R-:W-:Y:S01]  /*1a90*/  IMAD.WIDE.U32 R20, R226, c[0x0][0x1e0], RZ ;  /* 0x00007800e2147a25 */ /* 0x004fe200078e00ff */
[----:B-1----:R-:W-:Y:S01]  /*1aa0*/  SHF.R.S32.HI R9, RZ, 0x1f, R226 ;  /* 0x0000001fff097819 */ /* 0x002fe200000114e2 */
[----:B------:R-:W-:Y:S01]  /*1ab0*/  UIADD3 UR9, UR19, UR9, URZ ;  /* 0x0000000913097290 */ /* 0x000fe2000fffe03f */
[----:B------:R-:W-:Y:S01]  /*1ac0*/  LOP3.LUT R15, R15, 0xfffffff8, RZ, 0xc0, !PT ;  /* 0xfffffff80f0f7812 */ /* 0x000fe200078ec0ff */
[----:B---3--:R-:W-:Y:S01]  /*1ad0*/  IMAD.MOV.U32 R18, RZ, RZ, R20 ;  /* 0x000000ffff127224 */ /* 0x008fe200078e0014 */
[----:B------:R-:W-:Y:S01]  /*1ae0*/  IADD3 R3, R92, UR7, RZ ;  /* 0x000000075c037c10 */ /* 0x000fe2000fffe0ff */
[----:B------:R-:W-:Y:S01]  /*1af0*/  IMAD R5, R9, c[0x0][0x1e0], RZ ;  /* 0x0000780009057a24 */ /* 0x000fe200078e02ff */
[----:B------:R-:W-:Y:S01]  /*1b00*/  LOP3.LUT R97, R97, 0x7fffffe, RZ, 0xc0, !PT ;  /* 0x07fffffe61617812 */ /* 0x000fe200078ec0ff */
[----:B------:R-:W-:Y:S01]  /*1b10*/  IMAD R9, R9, c[0x0][0x208], RZ ;  /* 0x0000820009097a24 */ /* 0x000fe200078e02ff */
[----:B------:R-:W-:Y:S01]  /*1b20*/  LOP3.LUT R7, R7, 0xfffffffe, RZ, 0xc0, !PT ;  /* 0xfffffffe07077812 */ /* 0x000fe200078ec0ff */
[C---:B------:R-:W-:Y:S01]  /*1b30*/  IMAD R2, R226.reuse, c[0x0][0x1e4], R5 ;  /* 0x00007900e2027a24 */ /* 0x040fe200078e0205 */
[----:B------:R-:W-:Y:S01]  /*1b40*/  SHF.R.S32.HI R5, RZ, 0x1f, R10 ;  /* 0x0000001fff057819 */ /* 0x000fe2000001140a */
[----:B------:R-:W-:Y:S01]  /*1b50*/  IMAD R9, R226, c[0x0][0x20c], R9 ;  /* 0x00008300e2097a24 */ /* 0x000fe200078e0209 */
[----:B------:R-:W-:Y:S01]  /*1b60*/  ULDC.64 UR4, c[0x0][0x210] ;  /* 0x0000840000047ab9 */ /* 0x000fe20000000a00 */
[----:B------:R-:W-:Y:S01]  /*1b70*/  IMAD.IADD R19, R21, 0x1, R2 ;  /* 0x0000000115137824 */ /* 0x000fe200078e0202 */
[----:B------:R-:W-:Y:S01]  /*1b80*/  LEA.HI R5, R5, R10, RZ, 0x3 ;  /* 0x0000000a05057211 */ /* 0x000fe200078f18ff */
[----:B------:R-:W-:Y:S01]  /*1b90*/  IMAD.IADD R15, R224, 0x1, -R15 ;  /* 0x00000001e00f7824 */ /* 0x000fe200078e0a0f */
[----:B------:R-:W-:Y:S01]  /*1ba0*/  UIMAD.WIDE.U32 UR20, UR8, UR4, URZ ;  /* 0x00000004081472a5 */ /* 0x000fe2000f8e003f */
[----:B------:R-:W-:Y:S01]  /*1bb0*/  IMAD.IADD R97, R10, 0x1, -R97 ;  /* 0x000000010a617824 */ /* 0x000fe200078e0a61 */
[----:B------:R-:W-:Y:S01]  /*1bc0*/  UIMAD UR4, UR16, UR4, URZ ;  /* 0x00000004100472a4 */ /* 0x000fe2000f8e023f */
[----:B------:R-:W-:Y:S01]  /*1bd0*/  IMAD.IADD R7, R6, 0x1, -R7 ;  /* 0x0000000106077824 */ /* 0x000fe200078e0a07 */
[----:B------:R-:W-:Y:S01]  /*1be0*/  LEA.HI R6, R15, R15, RZ, 0x1 ;  /* 0x0000000f0f067211 */ /* 0x000fe200078f08ff */
[----:B------:R-:W-:Y:S01]  /*1bf0*/  IMAD.SHL.U32 R216, R14, 0x8, RZ ;  /* 0x000000080ed87824 */ /* 0x000fe200078e00ff */
[----:B------:R-:W-:Y:S01]  /*1c00*/  UIMAD UR4, UR8, UR5, UR4 ;  /* 0x00000005080472a4 */ /* 0x000fe2000f8e0204 */
[----:B------:R-:W-:Y:S01]  /*1c10*/  ISETP.GE.AND P4, PT, R230, c[0x0][0x1d4], PT ;  /* 0x00007500e6007a0c */ /* 0x000fe20003f86270 */
[----:B------:R-:W-:Y:S01]  /*1c20*/  IMAD.SHL.U32 R12, R12, 0x40, RZ ;  /* 0x000000400c0c7824 */ /* 0x000fe200078e00ff */
[----:B------:R-:W-:Y:S01]  /*1c30*/  ISETP.GE.AND P5, PT, R229, c[0x0][0x1d4], PT ;  /* 0x00007500e5007a0c */ /* 0x000fe20003fa6270 */
[----:B------:R-:W-:Y:S01]  /*1c40*/  UIADD3 UR16, UR21, UR4, URZ ;  /* 0x0000000415107290 */ /* 0x000fe2000fffe03f */
[----:B------:R-:W-:Y:S01]  /*1c50*/  ISETP.GE.AND P6, PT, R228, c[0x0][0x1d4], PT ;  /* 0x00007500e4007a0c */ /* 0x000fe20003fc6270 */
[----:B------:R-:W-:Y:S01]  /*1c60*/  IMAD.SHL.U32 R98, R5, 0x20, RZ ;  /* 0x0000002005627824 */ /* 0x000fe200078e00ff */
[----:B------:R-:W-:Y:S01]  /*1c70*/  LOP3.LUT R12, R12, 0xc0, RZ, 0xc0, !PT ;  /* 0x000000c00c0c7812 */ /* 0x000fe200078ec0ff */
[----:B------:R-:W-:Y:S01]  /*1c80*/  BSSY B0, `(.L_x_453) ;  /* 0x000007a000007945 */ /* 0x000fe20003800000 */
[----:B------:R-:W-:-:S02]  /*1c90*/  ISETP.GE.AND P3, PT, R230, c[0x0][0x1d4], PT ;  /* 0x00007500e6007a0c */ /* 0x000fc40003f66270 */
[----:B------:R-:W-:Y:S02]  /*1ca0*/  LOP3.LUT R98, R98, 0xffffff00, RZ, 0xc0, !PT ;  /* 0xffffff0062627812 */ /* 0x000fe400078ec0ff */
[----:B------:R-:W-:Y:S02]  /*1cb0*/  IADD3 R100, R148, -0x1, RZ ;  /* 0xffffffff94647810 */ /* 0x000fe40007ffe0ff */
[----:B------:R-:W-:Y:S02]  /*1cc0*/  SHF.R.S32.HI R245, RZ, 0x1f, R230 ;  /* 0x0000001ffff57819 */ /* 0x000fe400000114e6 */
[----:B------:R-:W-:Y:S02]  /*1cd0*/  SHF.R.S32.HI R234, RZ, 0x1f, R219 ;  /* 0x0000001fffea7819 */ /* 0x000fe400000114db */
[----:B------:R-:W-:Y:S02]  /*1ce0*/  SHF.R.S32.HI R233, RZ, 0x1f, R218 ;  /* 0x0000001fffe97819 */ /* 0x000fe400000114da */
[----:B----4-:R-:W-:Y:S01]  /*1cf0*/  SHF.R.S32.HI R8, RZ, 0x1f, R225 ;  /* 0x0000001fff087819 */ /* 0x010fe200000114e1 */
[----:B------:R-:W-:-:S04]  /*1d00*/  IMAD.WIDE.U32 R16, R225, c[0x0][0x1f0], R18 ;  /* 0x00007c00e1107a25 */ /* 0x000fc800078e0012 */
[----:B------:R-:W-:Y:S02]  /*1d10*/  IMAD R2, R8, c[0x0][0x1f0], RZ ;  /* 0x00007c0008027a24 */ /* 0x000fe400078e02ff */
[----:B------:R-:W-:-:S04]  /*1d20*/  IMAD.WIDE.U32 R18, R226, c[0x0][0x208], RZ ;  /* 0x00008200e2127a25 */ /* 0x000fc800078e00ff */
[----:B------:R-:W-:Y:S01]  /*1d30*/  IMAD R11, R225, c[0x0][0x1f4], R2 ;  /* 0x00007d00e10b7a24 */ /* 0x000fe200078e0202 */
[----:B------:R-:W-:Y:S01]  /*1d40*/  IADD3 R2, P0, R16, UR18, RZ ;  /* 0x0000001210027c10 */ /* 0x000fe2000ff1e0ff */
[----:B------:R-:W-:Y:S01]  /*1d50*/  IMAD.IADD R19, R19, 0x1, R9 ;  /* 0x0000000113137824 */ /* 0x000fe200078e0209 */
[----:B------:R-:W-:Y:S01]  /*1d60*/  IMNMX R9, R3, 0x30, PT ;  /* 0x0000003003097817 */ /* 0x000fe20003800200 */
[----:B------:R-:W-:Y:S01]  /*1d70*/  IMAD R8, R8, c[0x0][0x218], RZ ;  /* 0x0000860008087a24 */ /* 0x000fe200078e02ff */
[----:B------:R-:W-:Y:S01]  /*1d80*/  IADD3.X R11, R17, UR9, R11, P0, !PT ;  /* 0x00000009110b7c10 */ /* 0x000fe200087fe40b */
[----:B------:R-:W-:Y:S01]  /*1d90*/  IMAD.WIDE.U32 R18, R225, c[0x0][0x218], R18 ;  /* 0x00008600e1127a25 */ /* 0x000fe200078e0012 */
[----:B------:R-:W-:-:S03]  /*1da0*/  LEA R20, P0, R2, c[0x0][0x1c8], 0x1 ;  /* 0x0000720002147a11 */ /* 0x000fc600078008ff */
[----:B------:R-:W-:Y:S01]  /*1db0*/  IMAD.IADD R9, R9, 0x1, -R238 ;  /* 0x0000000109097824 */ /* 0x000fe200078e0aee */
[----:B------:R-:W-:Y:S01]  /*1dc0*/  LEA.HI.X R11, R2, c[0x0][0x1cc], R11, 0x1, P0 ;  /* 0x00007300020b7a11 */ /* 0x000fe200000f0c0b */
[----:B------:R-:W-:Y:S01]  /*1dd0*/  SHFL.IDX PT, R16, R20, RZ, 0x1c1f ;  /* 0x001c1fff14107589 */ /* 0x000fe200000e0000 */
[----:B------:R-:W-:Y:S01]  /*1de0*/  LOP3.LUT R2, R6, 0x3fffffe, RZ, 0xc0, !PT ;  /* 0x03fffffe06027812 */ /* 0x000fe200078ec0ff */
[----:B------:R-:W-:Y:S01]  /*1df0*/  IMAD R13, R225, c[0x0][0x21c], R8 ;  /* 0x00008700e10d7a24 */ /* 0x000fe200078e0208 */
[----:B------:R-:W-:Y:S01]  /*1e00*/  ISETP.GE.AND P1, PT, R9, 0x1, PT ;  /* 0x000000010900780c */ /* 0x000fe20003f26270 */
[----:B------:R-:W1:Y:S01]  /*1e10*/  SHFL.IDX PT, R17, R11, RZ, 0x1c1f ;  /* 0x001c1fff0b117589 */ /* 0x000e6200000e0000 */
[----:B------:R-:W-:Y:S01]  /*1e20*/  SHF.R.S32.HI R6, RZ, 0x1, R6 ;  /* 0x00000001ff067819 */ /* 0x000fe20000011406 */
[----:B------:R-:W-:Y:S01]  /*1e30*/  IMAD.IADD R2, R15, 0x1, -R2 ;  /* 0x000000010f027824 */ /* 0x000fe200078e0a02 */
[----:B------:R-:W-:Y:S01]  /*1e40*/  ISETP.GT.AND P0, PT, R9, 0x20, PT ;  /* 0x000000200900780c */ /* 0x000fe20003f04270 */
[----:B------:R2:W-:Y:S01]  /*1e50*/  SHFL.IDX PT, R10, R20, 0x1, 0x1c1f ;  /* 0x003c1f00140a7f89 */ /* 0x0005e200000e0000 */
[----:B------:R-:W-:Y:S01]  /*1e60*/  IADD3 R8, P2, R18, UR20, RZ ;  /* 0x0000001412087c10 */ /* 0x000fe2000ff5e0ff */
[----:B------:R-:W-:-:S02]  /*1e70*/  IMAD.SHL.U32 R9, R6, 0x40, RZ ;  /* 0x0000004006097824 */ /* 0x000fc400078e00ff */
[----:B------:R-:W3:Y:S01]  /*1e80*/  SHFL.IDX PT, R11, R11, 0x1, 0x1c1f ;  /* 0x003c1f000b0b7f89 */ /* 0x000ee200000e0000 */
[----:B------:R-:W-:Y:S01]  /*1e90*/  IADD3.X R13, R19, UR16, R13, P2, !PT ;  /* 0x00000010130d7c10 */ /* 0x000fe200097fe40d */
[----:B------:R-:W-:Y:S01]  /*1ea0*/  IMAD R5, R7, 0x8, R2 ;  /* 0x0000000807057824 */ /* 0x000fe200078e0202 */
[----:B------:R-:W-:Y:S02]  /*1eb0*/  LOP3.LUT R9, R9, 0xc0, RZ, 0xc0, !PT ;  /* 0x000000c009097812 */ /* 0x000fe400078ec0ff */
[----:B------:R-:W-:Y:S02]  /*1ec0*/  LOP3.LUT P2, RZ, R6, 0x2, RZ, 0xc0, !PT ;  /* 0x0000000206ff7812 */ /* 0x000fe4000784c0ff */
[----:B------:R-:W-:Y:S02]  /*1ed0*/  LOP3.LUT R216, R9, 0x8, R216, 0xf8, !PT ;  /* 0x0000000809d87812 */ /* 0x000fe400078ef8d8 */
[----:B------:R-:W-:-:S04]  /*1ee0*/  SHF.R.U32.HI R15, RZ, 0x3, R9 ;  /* 0x00000003ff0f7819 */ /* 0x000fc80000011609 */
[----:B------:R-:W-:Y:S01]  /*1ef0*/  LOP3.LUT R216, R216, R15, RZ, 0x3c, !PT ;  /* 0x0000000fd8d87212 */ /* 0x000fe200078e3cff */
[----:B-1----:R-:W-:-:S04]  /*1f00*/  @P1 IMAD.WIDE R18, R219, 0x2, R16 ;  /* 0x00000002db121825 */ /* 0x002fc800078e0210 */
[----:B--2---:R-:W-:-:S04]  /*1f10*/  @P1 IMAD.WIDE R20, R230, 0x2, R16 ;  /* 0x00000002e6141825 */ /* 0x004fc800078e0210 */
[----:B------:R-:W-:Y:S01]  /*1f20*/  @P1 IMAD.WIDE R22, R218, 0x2, R16 ;  /* 0x00000002da161825 */ /* 0x000fe200078e0210 */
[----:B------:R1:W-:Y:S03]  /*1f30*/  @P1 LDGSTS.E.BYPASS.LTC128B.128 [R220+0x2500], [R20.64], !P4 ;  /* 0x0250000014dc1fae */ /* 0x0003e6000e101d4c */
[--C-:B---3--:R-:W-:Y:S01]  /*1f40*/  @P0 IMAD.WIDE R16, R230, 0x2, R10.reuse ;  /* 0x00000002e6100825 */ /* 0x108fe200078e020a */
[----:B------:R2:W-:Y:S03]  /*1f50*/  @P1 LDGSTS.E.BYPASS.LTC128B.128 [R220+0x3100], [R18.64], !P5 ;  /* 0x0310000012dc1fae */ /* 0x0005e6000e901d4c */
[----:B------:R-:W-:Y:S01]  /*1f60*/  @P0 IMAD.WIDE R14, R219, 0x2, R10 ;  /* 0x00000002db0e0825 */ /* 0x000fe200078e020a */
[----:B------:R1:W-:Y:S01]  /*1f70*/  @P1 LDGSTS.E.BYPASS.LTC128B.128 [R220+0x3d00], [R22.64], !P6 ;  /* 0x03d0000016dc1fae */ /* 0x0003e2000f101d4c */
[----:B------:R-:W-:-:S02]  /*1f80*/  LEA R9, P1, R8, c[0x0][0x1f8], 0x1 ;  /* 0x00007e0008097a11 */ /* 0x000fc400078208ff */
[----:B------:R-:W-:Y:S01]  /*1f90*/  IMAD.U32 R216, R5, 0x20, R216 ;  /* 0x0000002005d87824 */ /* 0x000fe200078e00d8 */
[----:B------:R1:W-:Y:S01]  /*1fa0*/  @P0 LDGSTS.E.BYPASS.LTC128B.128 [R220+0x2d00], [R16.64], !P4 ;  /* 0x02d0000010dc0fae */ /* 0x0003e2000e101d4c */
[----:B------:R-:W-:Y:S02]  /*1fb0*/  LEA.HI.X R8, R8, c[0x0][0x1fc], R13, 0x1, P1 ;  /* 0x00007f0008087a11 */ /* 0x000fe400008f0c0d */
[----:B------:R-:W-:Y:S01]  /*1fc0*/  IMAD.SHL.U32 R216, R216, 0x2, RZ ;  /* 0x00000002d8d87824 */ /* 0x000fe200078e00ff */
[----:B------:R3:W-:Y:S01]  /*1fd0*/  @P0 LDGSTS.E.BYPASS.LTC128B.128 [R220+0x3900], [R14.64], !P5 ;  /* 0x039000000edc0fae */ /* 0x0007e2000e901d4c */
[----:B------:R-:W-:Y:S02]  /*1fe0*/  ISETP.GE.AND P4, PT, R229, c[0x0][0x1d4], PT ;  /* 0x00007500e5007a0c */ /* 0x000fe40003f86270 */
[----:B------:R-:W-:Y:S01]  /*1ff0*/  ISETP.GE.AND P1, PT, R228, c[0x0][0x1d4], PT ;  /* 0x00007500e4007a0c */ /* 0x000fe20003f26270 */
[----:B------:R-:W-:Y:S01]  /*2000*/  SHFL.IDX PT, R6, R9, RZ, 0x1c1f ;  /* 0x001c1fff09067589 */ /* 0x000fe200000e0000 */
[----:B------:R-:W-:-:S02]  /*2010*/  IADD3 R5, R216, 0x2500, RZ ;  /* 0x00002500d8057810 */ /* 0x000fc40007ffe0ff */
[----:B------:R-:W-:Y:S02]  /*2020*/  IADD3 R215, R216, 0x2520, RZ ;  /* 0x00002520d8d77810 */ /* 0x000fe40007ffe0ff */
[----:B------:R-:W-:Y:S02]  /*2030*/  @P2 IADD3 R215, R5, -0x20, RZ ;  /* 0xffffffe005d72810 */ /* 0x000fe40007ffe0ff */
[----:B------:R-:W-:Y:S02]  /*2040*/  ISETP.GT.AND P2, PT, R227, 0x2f, PT ;  /* 0x0000002fe300780c */ /* 0x000fe40003f44270 */
[C---:B------:R-:W-:Y:S01]  /*2050*/  IADD3 R211, R215.reuse, 0x400, RZ ;  /* 0x00000400d7d37810 */ /* 0x040fe20007ffe0ff */
[----:B--2---:R-:W-:Y:S01]  /*2060*/  @P0 IMAD.WIDE R18, R218, 0x2, R10 ;  /* 0x00000002da120825 */ /* 0x004fe200078e020a */
[----:B------:R-:W-:-:S03]  /*2070*/  IADD3 R210, R215, 0x800, RZ ;  /* 0x00000800d7d27810 */ /* 0x000fc60007ffe0ff */
[----:B------:R-:W-:Y:S01]  /*2080*/  IMAD.SHL.U32 R11, R7, 0x8, RZ ;  /* 0x00000008070b7824 */ /* 0x000fe200078e00ff */
[----:B------:R1:W-:Y:S01]  /*2090*/  @P0 LDGSTS.E.BYPASS.LTC128B.128 [R220+0x4500], [R18.64], !P6 ;  /* 0x0450000012dc0fae */ /* 0x0003e2000f101d4c */
[----:B------:R-:W-:-:S03]  /*20a0*/  IMAD R10, R95, 0x200, R98 ;  /* 0x000002005f0a7824 */ /* 0x000fc600078e0262 */
[----:B------:R-:W0:Y:S01]  /*20b0*/  LDGDEPBAR ;  /* 0x00000000000079af */ /* 0x000e220000000000 */
[----:B------:R-:W-:Y:S01]  /*20c0*/  LOP3.LUT R2, R12, 0x8, R11, 0xf8, !PT ;  /* 0x000000080c027812 */ /* 0x000fe200078ef80b */
[----:B------:R-:W-:Y:S01]  /*20d0*/  IMAD R217, R97, 0x20, R10 ;  /* 0x0000002061d97824 */ /* 0x000fe200078e020a */
[----:B------:R-:W-:Y:S01]  /*20e0*/  SHF.R.U32.HI R11, RZ, 0x3, R12 ;  /* 0x00000003ff0b7819 */ /* 0x000fe2000001160c */
[----:B------:R-:W3:Y:S01]  /*20f0*/  SHFL.IDX PT, R7, R8, RZ, 0x1c1f ;  /* 0x001c1fff08077589 */ /* 0x000ee200000e0000 */
[----:B------:R-:W-:Y:S02]  /*2100*/  IMAD.IADD R12, R3, 0x1, -R238 ;  /* 0x00000001030c7824 */ /* 0x000fe400078e0aee */
[----:B------:R-:W-:-:S03]  /*2110*/  LOP3.LUT R2, R2, R11, RZ, 0x3c, !PT ;  /* 0x0000000b02027212 */ /* 0x000fc600078e3cff */
[----:B------:R-:W-:Y:S02]  /*2120*/  ISETP.LT.OR P0, PT, R12, 0x1, P3 ;  /* 0x000000010c00780c */ /* 0x000fe40001f01670 */
[----:B------:R-:W-:-:S04]  /*2130*/  IMAD.IADD R217, R2, 0x1, R217 ;  /* 0x0000000102d97824 */ /* 0x000fc800078e02d9 */
[----:B------:R-:W-:-:S04]  /*2140*/  IMAD.SHL.U32 R217, R217, 0x2, RZ ;  /* 0x00000002d9d97824 */ /* 0x000fc800078e00ff */
[----:B------:R-:W-:Y:S01]  /*2150*/  IMAD R213, R0, 0x2, R217 ;  /* 0x0000000200d57824 */ /* 0x000fe200078e02d9 */
[----:B------:R-:W-:-:S04]  /*2160*/  DEPBAR.LE SB0, 0x1 ;  /* 0x000080400000791a */ /* 0x000fc80000000000 */
[----:B------:R-:W-:-:S04]  /*2170*/  DEPBAR.LE SB0, 0x0 ;  /* 0x000080000000791a */ /* 0x000fc80000000000 */
[----:B------:R-:W-:Y:S01]  /*2180*/  BAR.SYNC.DEFER_BLOCKING 0x0 ;  /* 0x0000000000007b1d */ /* 0x000fe20000010000 */
[----:B---3--:R-:W-:-:S04]  /*2190*/  IMAD.WIDE R14, R230, 0x2, R6 ;  /* 0x00000002e60e7825 */ /* 0x008fc800078e0206 */
[----:B------:R-:W-:-:S04]  /*21a0*/  IMAD.WIDE R10, R219, 0x2, R6 ;  /* 0x00000002db0a7825 */ /* 0x000fc800078e0206 */
[----:B------:R-:W-:Y:S01]  /*21b0*/  IMAD.WIDE R6, R218, 0x2, R6 ;  /* 0x00000002da067825 */ /* 0x000fe200078e0206 */
[----:B------:R1:W2:Y:S04]  /*21c0*/  LDSM.16.M88.4 R44, [R217+0x4900] ;  /* 0x00490000d92c783b */ /* 0x0002a80000000200 */
[----:B------:R1:W3:Y:S04]  /*21d0*/  LDSM.16.M88.4 R48, [R217+0x5900] ;  /* 0x00590000d930783b */ /* 0x0002e80000000200 */
[----:B------:R1:W4:Y:S04]  /*21e0*/  LDSM.16.M88.4 R64, [R216+0x2500] ;  /* 0x00250000d840783b */ /* 0x0003280000000200 */
[----:B------:R1:W1:Y:S04]  /*21f0*/  LDSM.16.M88.4 R56, [R216+0x2900] ;  /* 0x00290000d838783b */ /* 0x0002680000000200 */
[----:B------:R1:W1:Y:S04]  /*2200*/  LDSM.16.M88.4 R72, [R216+0x2d00] ;  /* 0x002d0000d848783b */ /* 0x0002680000000200 */
[----:B------:R1:W1:Y:S04]  /*2210*/  LDSM.16.M88.4 R24, [R213+0x4900] ;  /* 0x00490000d518783b */ /* 0x0002680000000200 */
[----:B------:R1:W1:Y:S04]  /*2220*/  LDSM.16.M88.4 R40, [R213+0x5900] ;  /* 0x00590000d528783b */ /* 0x0002680000000200 */
[----:B------:R1:W1:Y:S04]  /*2230*/  LDSM.16.M88.4 R36, [R215] ;  /* 0x00000000d724783b */ /* 0x0002680000000200 */
[----:B------:R1:W1:Y:S04]  /*2240*/  LDSM.16.M88.4 R32, [R215+0x400] ;  /* 0x00040000d720783b */ /* 0x0002680000000200 */
[----:B------:R1:W1:Y:S04]  /*2250*/  LDSM.16.M88.4 R28, [R215+0x800] ;  /* 0x00080000d71c783b */ /* 0x0002680000000200 */
[----:B------:R-:W-:Y:S01]  /*2260*/  @!PT LDS RZ, [RZ] ;  /* 0x00000000fffff984 */ /* 0x000fe20000000800 */
[----:B------:R-:W-:Y:S01]  /*2270*/  @!PT LDS RZ, [RZ] ;  /* 0x00000000fffff984 */ /* 0x000fe20000000800 */
[----:B------:R-:W-:Y:S01]  /*2280*/  @!PT LDS RZ, [RZ] ;  /* 0x00000000fffff984 */ /* 0x000fe20000000800 */
[----:B------:R1:W-:Y:S01]  /*2290*/  LDGSTS.E.BYPASS.LTC128B.128 [R220+0x100], [R14.64], !P0 ;  /* 0x001000000edc7fae */ /* 0x0003e2000c101d4c */
[----:B------:R-:W-:-:S13]  /*22a0*/  ISETP.LT.OR P0, PT, R12, 0x1, P4 ;  /* 0x000000010c00780c */ /* 0x000fda0002701670 */
[----:B------:R1:W-:Y:S01]  /*22b0*/  LDGSTS.E.BYPASS.LTC128B.128 [R220+0xd00], [R10.64], !P0 ;  /* 0x00d000000adc7fae */ /* 0x0003e2000c101d4c */
[----:B------:R-:W-:-:S13]  /*22c0*/  ISETP.LT.OR P0, PT, R12, 0x1, P1 ;  /* 0x000000010c00780c */ /* 0x000fda0000f01670 */
[----:B------:R1:W-:Y:S01]  /*22d0*/  LDGSTS.E.BYPASS.LTC128B.128 [R220+0x1900], [R6.64], !P0 ;  /* 0x0190000006dc7fae */ /* 0x0003e2000c101d4c */
[----:B------:R-:W-:-:S13]  /*22e0*/  ISETP.GT.AND P0, PT, R224, 0x3f, PT ;  /* 0x0000003fe000780c */ /* 0x000fda0003f04270 */
[----:B------:R-:W-:Y:S05]  /*22f0*/  @P0 BRA `(.L_x_454) ;  /* 0x0000012000000947 */ /* 0x000fea0003800000 */
[----:B--234-:R-:W-:Y:S05]  /*2300*/  BRA.DIV ~URZ, `(.L_x_455) ;  /* 0x000106b27f007947 */ /* 0x01cfea000b800000 */
[----:B------:R2:W3:Y:S04]  /*2310*/  SHFL.IDX PT, R13, R8, 0x1, 0x1c1f ;  /* 0x003c1f00080d7f89 */ /* 0x0004e800000e0000 */
[----:B------:R2:W4:Y:S02]  /*2320*/  SHFL.IDX PT, R5, R9, 0x1, 0x1c1f ;  /* 0x003c1f0009057f89 */ /* 0x00052400000e0000 */
.L_x_539:
[----:B--2-4-:R-:W-:-:S04]  /*2330*/  LEA R8, P0, R230, R5, 0x1 ;  /* 0x00000005e6087211 */ /* 0x014fc800078008ff */
[----:B---3--:R-:W-:Y:S02]  /*2340*/  LEA.HI.X R9, R230, R13, R245, 0x1, P0 ;  /* 0x0000000de6097211 */ /* 0x008fe400000f0cf5 */
[----:B-1----:R-:W-:-:S04]  /*2350*/  LEA R6, P0, R219, R5, 0x1 ;  /* 0x00000005db067211 */ /* 0x002fc800078008ff */
[----:B------:R-:W-:Y:S02]  /*2360*/  LEA.HI.X R7, R219, R13, R234, 0x1, P0 ;  /* 0x0000000ddb077211 */ /* 0x000fe400000f0cea */
[----:B------:R-:W-:-:S04]  /*2370*/  LEA R4, P0, R218, R5, 0x1 ;  /* 0x00000005da047211 */ /* 0x000fc800078008ff */
[----:B------:R-:W-:Y:S02]  /*2380*/  LEA.HI.X R5, R218, R13, R233, 0x1, P0 ;  /* 0x0000000dda057211 */ /* 0x000fe400000f0ce9 */
[----:B------:R-:W-:-:S13]  /*2390*/  ISETP.LT.OR P0, PT, R12, 0x21, P3 ;  /* 0x000000210c00780c */ /* 0x000fda0001f01670 */
[----:B------:R-:W-:Y:S01]  /*23a0*/  @!PT LDS RZ, [RZ] ;  /* 0x00000000fffff984 */ /* 0x000fe20000000800 */
[----:B------:R-:W-:Y:S01]  /*23b0*/  @!PT LDS RZ, [RZ] ;  /* 0x00000000fffff984 */ /* 0x000fe20000000800 */
[----:B------:R-:W-:Y:S01]  /*23c0*/  @!PT LDS RZ, [RZ] ;  /* 0x00000000fffff984 */ /* 0x000fe20000000800 */
[----:B------:R1:W-:Y:S01]  /*23d0*/  LDGSTS.E.BYPASS.LTC128B.128 [R220+0x900], [R8.64], !P0 ;  /* 0x0090000008dc7fae */ /* 0x0003e2000c101d4c */
[----:B------:R-:W-:-:S13]  /*23e0*/  ISETP.LT.OR P0, PT, R12, 0x21, P4 ;  /* 0x000000210c00780c */ /* 0x000fda0002701670 */
[----:B------:R1:W-:Y:S01]  /*23f0*/  LDGSTS.E.BYPASS.LTC128B.128 [R220+0x1500], [R6.64], !P0 ;  /* 0x0150000006dc7fae */ /* 0x0003e2000c101d4c */
[----:B------:R-:W-:-:S13]  /*2400*/  ISETP.LT.OR P0, PT, R12, 0x21, P1 ;  /* 0x000000210c00780c */ /* 0x000fda0000f01670 */
[----:B------:R1:W-:Y:S02]  /*2410*/  LDGSTS.E.BYPASS.LTC128B.128 [R220+0x2100], [R4.64], !P0 ;  /* 0x0210000004dc7fae */ /* 0x0003e4000c101d4c */
.L_x_454:
[----:B--234-:R-:W-:Y:S05]  /*2420*/  BSYNC B0 ;  /* 0x0000000000007941 */ /* 0x01cfea0003800000 */
.L_x_453:
[----:B------:R-:W0:Y:S01]  /*2430*/  LDGDEPBAR ;  /* 0x00000000000079af */ /* 0x000e220000000000 */
[----:B------:R-:W-:Y:S01]  /*2440*/  WARPSYNC 0xffffffff ;  /* 0xffffffff00007948 */ /* 0x000fe20003800000 */
[C---:B-1----:R-:W-:Y:S01]  /*2450*/  HMMA.16816.F32 R20, R48.reuse, R64, RZ ;  /* 0x000000403014723c */ /* 0x042fe200000018ff */
[----:B------:R-:W-:Y:S01]  /*2460*/  ISETP.GT.AND P0, PT, R100, R221, PT ;  /* 0x000000dd6400720c */ /* 0x000fe20003f04270 */
[----:B------:R-:W-:Y:S01]  /*2470*/  LDSM.16.M88.4 R88, [R217+0x7900] ;  /* 0x00790000d958783b */ /* 0x000fe20000000200 */
[----:B------:R-:W-:Y:S01]  /*2480*/  IMAD R97, R97, 0x20, R98 ;  /* 0x0000002061617824 */ /* 0x000fe200078e0262 */
[C---:B------:R-:W-:Y:S02]  /*2490*/  IADD3 R209, R215.reuse, 0xc00, RZ ;  /* 0x00000c00d7d17810 */ /* 0x040fe40007ffe0ff */
[----:B------:R-:W1:Y:S01]  /*24a0*/  LDSM.16.M88.4 R80, [R216+0x3500] ;  /* 0x00350000d850783b */ /* 0x000e620000000200 */
[----:B------:R-:W-:Y:S01]  /*24b0*/  IMAD.IADD R2, R2, 0x1, R97 ;  /* 0x0000000102027824 */ /* 0x000fe200078e0261 */
[----:B------:R-:W-:Y:S01]  /*24c0*/  HMMA.16816.F32 R12, R48, R56, RZ ;  /* 0x00000038300c723c */ /* 0x000fe200000018ff */
[C---:B------:R-:W-:Y:S01]  /*24d0*/  IADD3 R208, R215.reuse, 0x1000, RZ ;  /* 0x00001000d7d07810 */ /* 0x040fe20007ffe0ff */
[----:B------:R-:W2:Y:S01]  /*24e0*/  LDSM.16.M88.4 R84, [R216+0x3100] ;  /* 0x00310000d854783b */ /* 0x000ea20000000200 */
[----:B------:R-:W-:-:S02]  /*24f0*/  IADD3 R207, R215, 0x1400, RZ ;  /* 0x00001400d7cf7810 */ /* 0x000fc40007ffe0ff */
[C---:B------:R-:W-:Y:S01]  /*2500*/  IADD3 R206, R215.reuse, 0x1800, RZ ;  /* 0x00001800d7ce7810 */ /* 0x040fe20007ffe0ff */
[----:B------:R-:W3:Y:S01]  /*2510*/  LDSM.16.M88.4 R76, [R216+0x3900] ;  /* 0x00390000d84c783b */ /* 0x000ee20000000200 */
[C---:B------:R-:W-:Y:S01]  /*2520*/  IADD3 R205, R215.reuse, 0x1c00, RZ ;  /* 0x00001c00d7cd7810 */ /* 0x040fe20007ffe0ff */
[----:B------:R-:W-:Y:S01]  /*2530*/  HMMA.16816.F32 R16, R48, R66, RZ ;  /* 0x000000423010723c */ /* 0x000fe200000018ff */
[----:B------:R-:W-:-:S07]  /*2540*/  IADD3 R204, R215, 0x2000, RZ ;  /* 0x00002000d7cc7810 */ /* 0x000fce0007ffe0ff */
[----:B------:R-:W-:Y:S08]  /*2550*/  HMMA.16816.F32 R8, R48, R58, RZ ;  /* 0x0000003a3008723c */ /* 0x000ff000000018ff */
[C---:B------:R-:W-:Y:S08]  /*2560*/  HMMA.16816.F32 R68, R44.reuse, R64, RZ ;  /* 0x000000402c44723c */ /* 0x040ff000000018ff */
[----:B------:R-:W-:Y:S08]  /*2570*/  HMMA.16816.F32 R60, R44, R56, RZ ;  /* 0x000000382c3c723c */ /* 0x000ff000000018ff */
[-C--:B------:R-:W-:Y:S08]  /*2580*/  HMMA.16816.F32 R4, R48, R72.reuse, RZ ;  /* 0x000000483004723c */ /* 0x080ff000000018ff */
[C---:B------:R-:W-:Y:S08]  /*2590*/  HMMA.16816.F32 R52, R44.reuse, R72, RZ ;  /* 0x000000482c34723c */ /* 0x040ff000000018ff */
[C---:B------:R-:W-:Y:S08]  /*25a0*/  HMMA.16816.F32 R64, R44.reuse, R66, RZ ;  /* 0x000000422c40723c */ /* 0x040ff000000018ff */
[----:B------:R-:W-:Y:S08]  /*25b0*/  HMMA.16816.F32 R56, R44, R58, RZ ;  /* 0x0000003a2c38723c */ /* 0x000ff000000018ff */
[-C--:B------:R-:W-:Y:S08]  /*25c0*/  HMMA.16816.F32 R48, R48, R74.reuse, RZ ;  /* 0x0000004a3030723c */ /* 0x080ff000000018ff */
[----:B------:R-:W-:Y:S01]  /*25d0*/  HMMA.16816.F32 R44, R44, R74, RZ ;  /* 0x0000004a2c2c723c */ /* 0x000fe200000018ff */
[----:B------:R-:W4:Y:S07]  /*25e0*/  LDSM.16.M88.4 R72, [R217+0x6900] ;  /* 0x00690000d948783b */ /* 0x000f2e0000000200 */
[C---:B------:R-:W-:Y:S08]  /*25f0*/  HMMA.16816.F32 R12, R40.reuse, R32, R12 ;  /* 0x00000020280c723c */ /* 0x040ff0000000180c */
[C---:B------:R-:W-:Y:S08]  /*2600*/  HMMA.16816.F32 R20, R40.reuse, R36, R20 ;  /* 0x000000242814723c */ /* 0x040ff00000001814 */
[C---:B------:R-:W-:Y:S08]  /*2610*/  HMMA.16816.F32 R4, R40.reuse, R28, R4 ;  /* 0x0000001c2804723c */ /* 0x040ff00000001804 */
[C---:B------:R-:W-:Y:S08]  /*2620*/  HMMA.16816.F32 R16, R40.reuse, R38, R16 ;  /* 0x000000262810723c */ /* 0x040ff00000001810 */
[C---:B------:R-:W-:Y:S08]  /*2630*/  HMMA.16816.F32 R8, R40.reuse, R34, R8 ;  /* 0x000000222808723c */ /* 0x040ff00000001808 */
[----:B------:R-:W-:Y:S01]  /*2640*/  HMMA.16816.F32 R48, R40, R30, R48 ;  /* 0x0000001e2830723c */ /* 0x000fe20000001830 */
[----:B------:R-:W-:Y:S07]  /*2650*/  LDSM.16.M88.4 R40, [R215+0x1400] ;  /* 0x00140000d728783b */ /* 0x000fee0000000200 */
[C---:B------:R-:W-:Y:S08]  /*2660*/  HMMA.16816.F32 R68, R24.reuse, R36, R68 ;  /* 0x000000241844723c */ /* 0x040ff00000001844 */
[C---:B------:R-:W-:Y:S08]  /*2670*/  HMMA.16816.F32 R60, R24.reuse, R32, R60 ;  /* 0x00000020183c723c */ /* 0x040ff0000000183c */
[C---:B------:R-:W-:Y:S08]  /*2680*/  HMMA.16816.F32 R52, R24.reuse, R28, R52 ;  /* 0x0000001c1834723c */ /* 0x040ff00000001834 */
[C---:B------:R-:W-:Y:S01]  /*2690*/  HMMA.16816.F32 R64, R24.reuse, R38, R64 ;  /* 0x000000261840723c */ /* 0x040fe20000001840 */
[----:B------:R-:W-:Y:S07]  /*26a0*/  LDSM.16.M88.4 R36, [R213+0x7900] ;  /* 0x00790000d524783b */ /* 0x000fee0000000200 */
[C---:B------:R-:W-:Y:S01]  /*26b0*/  HMMA.16816.F32 R56, R24.reuse, R34, R56 ;  /* 0x000000221838723c */ /* 0x040fe20000001838 */
[----:B------:R-:W-:Y:S07]  /*26c0*/  LDSM.16.M88.4 R32, [R215+0xc00] ;  /* 0x000c0000d720783b */ /* 0x000fee0000000200 */
[----:B------:R-:W-:Y:S01]  /*26d0*/  HMMA.16816.F32 R44, R24, R30, R44 ;  /* 0x0000001e182c723c */ /* 0x000fe2000000182c */
[----:B------:R-:W5:Y:S04]  /*26e0*/  LDSM.16.M88.4 R28, [R215+0x1000] ;  /* 0x00100000d71c783b */ /* 0x000f680000000200 */
[----:B------:R-:W4:Y:S03]  /*26f0*/  LDSM.16.M88.4 R24, [R213+0x6900] ;  /* 0x00690000d518783b */ /* 0x000f260000000200 */
[C---:B-1----:R-:W-:Y:S08]  /*2700*/  HMMA.16816.F32 R12, R88.reuse, R80, R12 ;  /* 0x00000050580c723c */ /* 0x042ff0000000180c */
[C---:B--2---:R-:W-:Y:S08]  /*2710*/  HMMA.16816.F32 R20, R88.reuse, R84, R20 ;  /* 0x000000545814723c */ /* 0x044ff00000001814 */
[C---:B---3--:R-:W-:Y:S08]  /*2720*/  HMMA.16816.F32 R4, R88.reuse, R76, R4 ;  /* 0x0000004c5804723c */ /* 0x048ff00000001804 */
[C---:B------:R-:W-:Y:S08]  /*2730*/  HMMA.16816.F32 R16, R88.reuse, R86, R16 ;  /* 0x000000565810723c */ /* 0x040ff00000001810 */
[C---:B------:R-:W-:Y:S08]  /*2740*/  HMMA.16816.F32 R8, R88.reuse, R82, R8 ;  /* 0x000000525808723c */ /* 0x040ff00000001808 */
[----:B------:R-:W-:Y:S01]  /*2750*/  HMMA.16816.F32 R48, R88, R78, R48 ;  /* 0x0000004e5830723c */ /* 0x000fe20000001830 */
[----:B------:R-:W-:Y:S07]  /*2760*/  LDSM.16.M88.4 R88, [R217+0x8900] ;  /* 0x00890000d958783b */ /* 0x000fee0000000200 */
[C---:B----4-:R-:W-:Y:S08]  /*2770*/  HMMA.16816.F32 R68, R72.reuse, R84, R68 ;  /* 0x000000544844723c */ /* 0x050ff00000001844 */
[C---:B------:R-:W-:Y:S01]  /*2780*/  HMMA.16816.F32 R64, R72.reuse, R86, R64 ;  /* 0x000000564840723c */ /* 0x040fe20000001840 */
[----:B------:R-:W-:Y:S07]  /*2790*/  LDSM.16.M88.4 R84, [R217+0x9900] ;  /* 0x00990000d954783b */ /* 0x000fee0000000200 */
[C---:B------:R-:W-:Y:S08]  /*27a0*/  HMMA.16816.F32 R60, R72.reuse, R80, R60 ;  /* 0x00000050483c723c */ /* 0x040ff0000000183c */
[C---:B------:R-:W-:Y:S01]  /*27b0*/  HMMA.16816.F32 R56, R72.reuse, R82, R56 ;  /* 0x000000524838723c */ /* 0x040fe20000001838 */
[----:B------:R-:W-:Y:S07]  /*27c0*/  LDSM.16.M88.4 R80, [R216+0x3d00] ;  /* 0x003d0000d850783b */ /* 0x000fee0000000200 */
[C---:B------:R-:W-:Y:S08]  /*27d0*/  HMMA.16816.F32 R52, R72.reuse, R76, R52 ;  /* 0x0000004c4834723c */ /* 0x040ff00000001834 */
[----:B------:R-:W-:Y:S01]  /*27e0*/  HMMA.16816.F32 R44, R72, R78, R44 ;  /* 0x0000004e482c723c */ /* 0x000fe2000000182c */
[----:B------:R-:W1:Y:S04]  /*27f0*/  LDSM.16.M88.4 R76, [R216+0x4100] ;  /* 0x00410000d84c783b */ /* 0x000e680000000200 */
[----:B------:R-:W2:Y:S03]  /*2800*/  LDSM.16.M88.4 R72, [R216+0x4500] ;  /* 0x00450000d848783b */ /* 0x000ea60000000200 */
[C---:B-----5:R-:W-:Y:S08]  /*2810*/  HMMA.16816.F32 R12, R36.reuse, R28, R12 ;  /* 0x0000001c240c723c */ /* 0x060ff0000000180c */
[C---:B------:R-:W-:Y:S08]  /*2820*/  HMMA.16816.F32 R20, R36.reuse, R32, R20 ;  /* 0x000000202414723c */ /* 0x040ff00000001814 */
[C---:B------:R-:W-:Y:S08]  /*2830*/  HMMA.16816.F32 R16, R36.reuse, R34, R16 ;  /* 0x000000222410723c */ /* 0x040ff00000001810 */
[C---:B------:R-:W-:Y:S08]  /*2840*/  HMMA.16816.F32 R8, R36.reuse, R30, R8 ;  /* 0x0000001e2408723c */ /* 0x040ff00000001808 */
[C---:B------:R-:W-:Y:S08]  /*2850*/  HMMA.16816.F32 R4, R36.reuse, R40, R4 ;  /* 0x000000282404723c */ /* 0x040ff00000001804 */
[----:B------:R-:W-:Y:S01]  /*2860*/  HMMA.16816.F32 R48, R36, R42, R48 ;  /* 0x0000002a2430723c */ /* 0x000fe20000001830 */
[----:B------:R-:W-:Y:S07]  /*2870*/  LDSM.16.M88.4 R36, [R213+0x9900] ;  /* 0x00990000d524783b */ /* 0x000fee0000000200 */
[C---:B------:R-:W-:Y:S08]  /*2880*/  HMMA.16816.F32 R68, R24.reuse, R32, R68 ;  /* 0x000000201844723c */ /* 0x040ff00000001844 */
[C---:B------:R-:W-:Y:S01]  /*2890*/  HMMA.16816.F32 R64, R24.reuse, R34, R64 ;  /* 0x000000221840723c */ /* 0x040fe20000001840 */
[----:B------:R-:W-:Y:S07]  /*28a0*/  LDSM.16.M88.4 R32, [R215+0x1800] ;  /* 0x00180000d720783b */ /* 0x000fee0000000200 */
[C---:B------:R-:W-:Y:S08]  /*28b0*/  HMMA.16816.F32 R60, R24.reuse, R28, R60 ;  /* 0x0000001c183c723c */ /* 0x040ff0000000183c */
[C---:B------:R-:W-:Y:S01]  /*28c0*/  HMMA.16816.F32 R56, R24.reuse, R30, R56 ;  /* 0x0000001e1838723c */ /* 0x040fe20000001838 */
[----:B------:R-:W3:Y:S07]  /*28d0*/  LDSM.16.M88.4 R28, [R215+0x1c00] ;  /* 0x001c0000d71c783b */ /* 0x000eee0000000200 */
[C---:B------:R-:W-:Y:S08]  /*28e0*/  HMMA.16816.F32 R52, R24.reuse, R40, R52 ;  /* 0x000000281834723c */ /* 0x040ff00000001834 */
[----:B------:R-:W-:Y:S01]  /*28f0*/  HMMA.16816.F32 R44, R24, R42, R44 ;  /* 0x0000002a182c723c */ /* 0x000fe2000000182c */
[----:B------:R-:W4:Y:S04]  /*2900*/  LDSM.16.M88.4 R24, [R215+0x2000] ;  /* 0x00200000d718783b */ /* 0x000f280000000200 */
[----:B------:R-:W5:Y:S01]  /*2910*/  LDSM.16.M88.4 R40, [R213+0x8900] ;  /* 0x00890000d528783b */ /* 0x000f620000000200 */
[----:B------:R-:W-:-:S04]  /*2920*/  DEPBAR.LE SB0, 0x0 ;  /* 0x000080000000791a */ /* 0x000fc80000000000 */
[C---:B-1----:R-:W-:Y:S08]  /*2930*/  HMMA.16816.F32 R12, R84.reuse, R76, R12 ;  /* 0x0000004c540c723c */ /* 0x042ff0000000180c */
[C---:B------:R-:W-:Y:S08]  /*2940*/  HMMA.16816.F32 R20, R84.reuse, R80, R20 ;  /* 0x000000505414723c */ /* 0x040ff00000001814 */
[C---:B------:R-:W-:Y:S08]  /*2950*/  HMMA.16816.F32 R16, R84.reuse, R82, R16 ;  /* 0x000000525410723c */ /* 0x040ff00000001810 */
[C---:B------:R-:W-:Y:S08]  /*2960*/  HMMA.16816.F32 R8, R84.reuse, R78, R8 ;  /* 0x0000004e5408723c */ /* 0x040ff00000001808 */
[C---:B--2---:R-:W-:Y:S08]  /*2970*/  HMMA.16816.F32 R4, R84.reuse, R72, R4 ;  /* 0x000000485404723c */ /* 0x044ff00000001804 */
[----:B------:R-:W-:Y:S08]  /*2980*/  HMMA.16816.F32 R48, R84, R74, R48 ;  /* 0x0000004a5430723c */ /* 0x000ff00000001830 */
[C---:B------:R-:W-:Y:S08]  /*2990*/  HMMA.16816.F32 R68, R88.reuse, R80, R68 ;  /* 0x000000505844723c */ /* 0x040ff00000001844 */
        /* <DEDUP_REMOVED lines=9> */
[C---:B----4-:R-:W-:Y:S08]  /*2a30*/  HMMA.16816.F32 R4, R36.reuse, R24, R4 ;  /* 0x000000182404723c */ /* 0x050ff00000001804 */
[----:B------:R-:W-:Y:S08]  /*2a40*/  HMMA.16816.F32 R12, R36, R26, R48 ;  /* 0x0000001a240c723c */ /* 0x000ff00000001830 */
[C---:B-----5:R-:W-:Y:S08]  /*2a50*/  HMMA.16816.F32 R68, R40.reuse, R32, R68 ;  /* 0x000000202844723c */ /* 0x060ff00000001844 */
[C---:B------:R-:W-:Y:S08]  /*2a60*/  HMMA.16816.F32 R64, R40.reuse, R34, R64 ;  /* 0x000000222840723c */ /* 0x040ff00000001840 */
[C---:B------:R-:W-:Y:S08]  /*2a70*/  HMMA.16816.F32 R60, R40.reuse, R28, R60 ;  /* 0x0000001c283c723c */ /* 0x040ff0000000183c */
[C---:B------:R-:W-:Y:S08]  /*2a80*/  HMMA.16816.F32 R56, R40.reuse, R30, R56 ;  /* 0x0000001e2838723c */ /* 0x040ff00000001838 */
[C---:B------:R-:W-:Y:S08]  /*2a90*/  HMMA.16816.F32 R52, R40.reuse, R24, R52 ;  /* 0x000000182834723c */ /* 0x040ff00000001834 */
[----:B------:R-:W-:Y:S01]  /*2aa0*/  HMMA.16816.F32 R44, R40, R26, R44 ;  /* 0x0000001a282c723c */ /* 0x000fe2000000182c */
[----:B------:R-:W-:Y:S06]  /*2ab0*/  BAR.SYNC.DEFER_BLOCKING 0x0 ;  /* 0x0000000000007b1d */ /* 0x000fec0000010000 */
[----:B------:R-:W-:Y:S05]  /*2ac0*/  @!P0 BRA `(.L_x_456) ;  /* 0x0000040000008947 */ /* 0x000fea0003800000 */
[----:B------:R-:W-:Y:S01]  /*2ad0*/  ISETP.NE.AND P2, PT, R222, 0x1, PT ;  /* 0x00000001de00780c */ /* 0x000fe20003f45270 */
[----:B------:R-:W-:Y:S01]  /*2ae0*/  IMAD.MOV.U32 R225, RZ, RZ, RZ ;  /* 0x000000ffffe17224 */ /* 0x000fe200078e00ff */
[----:B------:R-:W-:-:S02]  /*2af0*/  IADD3 R226, R227, R94, R232 ;  /* 0x0000005ee3e27210 */ /* 0x000fc40007ffe0e8 */
[----:B------:R-:W-:Y:S02]  /*2b00*/  ISETP.GT.AND P1, PT, R227, 0x2f, PT ;  /* 0x0000002fe300780c */ /* 0x000fe40003f24270 */
[----:B------:R-:W-:-:S05]  /*2b10*/  IADD3 R226, R226, -0x30, RZ ;  /* 0xffffffd0e2e27810 */ /* 0x000fca0007ffe0ff */
[----:B------:R-:W-:Y:S02]  /*2b20*/  IMAD.MOV.U32 R24, RZ, RZ, R226 ;  /* 0x000000ffff187224 */ /* 0x000fe400078e00e2 */
[----:B------:R-:W-:-:S05]  /*2b30*/  @P2 IMAD.HI.U32 R25, R226, c[0x0][0x2bc], RZ ;  /* 0x0000af00e2192a27 */ /* 0x000fca00078e00ff */
[----:B------:R-:W-:-:S04]  /*2b40*/  @P2 SHF.R.U32.HI R24, RZ, c[0x0][0x2c0], R25 ;  /* 0x0000b000ff182a19 */ /* 0x000fc80000011619 */
[----:B------:R-:W-:-:S04]  /*2b50*/  @!P1 IADD3 R28, P0, R24, UR10, RZ ;  /* 0x0000000a181c9c10 */ /* 0x000fc8000ff1e0ff */
[----:B------:R-:W-:Y:S02]  /*2b60*/  @!P1 LEA.HI.X.SX32 R25, R24, UR6, 0x1, P0 ;  /* 0x0000000618199c11 */ /* 0x000fe400080f0eff */
[----:B------:R-:W-:-:S04]  /*2b70*/  @!P1 LEA R26, P0, R28, c[0x0][0x2a0], 0x2 ;  /* 0x0000a8001c1a9a11 */ /* 0x000fc800078010ff */
[----:B------:R-:W-:-:S05]  /*2b80*/  @!P1 LEA.HI.X R27, R28, c[0x0][0x2a4], R25, 0x2, P0 ;  /* 0x0000a9001c1b9a11 */ /* 0x000fca00000f1419 */
[----:B------:R-:W2:Y:S01]  /*2b90*/  @!P1 LDG.E R225, [R26.64] ;  /* 0x0000000c1ae19981 */ /* 0x000ea2000c1e1900 */
[----:B------:R-:W-:Y:S01]  /*2ba0*/  IMAD.MOV R25, RZ, RZ, -R24 ;  /* 0x000000ffff197224 */ /* 0x000fe200078e0a18 */
[----:B------:R-:W-:Y:S01]  /*2bb0*/  BSSY B0, `(.L_x_457) ;  /* 0x0000021000007945 */ /* 0x000fe20003800000 */
[----:B------:R-:W-:Y:S02]  /*2bc0*/  ISETP.GE.AND P1, PT, R228, c[0x0][0x1d4], PT ;  /* 0x00007500e4007a0c */ /* 0x000fe40003f26270 */
[----:B------:R-:W-:Y:S01]  /*2bd0*/  IMAD R226, R25, c[0x0][0x2b8], R226 ;  /* 0x0000ae0019e27a24 */ /* 0x000fe200078e02e2 */
[----:B------:R-:W-:Y:S02]  /*2be0*/  ISETP.GE.AND P2, PT, R229, c[0x0][0x1d4], PT ;  /* 0x00007500e5007a0c */ /* 0x000fe40003f46270 */
[----:B------:R-:W-:Y:S01]  /*2bf0*/  ISETP.GE.AND P3, PT, R230, c[0x0][0x1d4], PT ;  /* 0x00007500e6007a0c */ /* 0x000fe20003f66270 */
[----:B------:R-:W-:Y:S01]  /*2c00*/  IMAD.WIDE.U32 R28, R226, c[0x0][0x1e0], RZ ;  /* 0x00007800e21c7a25 */ /* 0x000fe200078e00ff */
[----:B------:R-:W-:-:S05]  /*2c10*/  SHF.R.S32.HI R25, RZ, 0x1f, R226 ;  /* 0x0000001fff197819 */ /* 0x000fca00000114e2 */
[----:B------:R-:W-:-:S04]  /*2c20*/  IMAD R25, R25, c[0x0][0x1e0], RZ ;  /* 0x0000780019197a24 */ /* 0x000fc800078e02ff */
[----:B------:R-:W-:-:S04]  /*2c30*/  IMAD R25, R226, c[0x0][0x1e4], R25 ;  /* 0x00007900e2197a24 */ /* 0x000fc800078e0219 */
[----:B------:R-:W-:Y:S01]  /*2c40*/  IMAD.IADD R29, R29, 0x1, R25 ;  /* 0x000000011d1d7824 */ /* 0x000fe200078e0219 */
[----:B--2---:R-:W-:-:S03]  /*2c50*/  SHF.R.S32.HI R24, RZ, 0x1f, R225 ;  /* 0x0000001fff187819 */ /* 0x004fc600000114e1 */
[----:B------:R-:W-:Y:S01]  /*2c60*/  IMAD.WIDE.U32 R26, R225, c[0x0][0x1f0], R28 ;  /* 0x00007c00e11a7a25 */ /* 0x000fe200078e001c */
[----:B------:R-:W-:-:S03]  /*2c70*/  IADD3 R28, -R238, 0x30, RZ ;  /* 0x00000030ee1c7810 */ /* 0x000fc60007ffe1ff */
[----:B------:R-:W-:-:S04]  /*2c80*/  IMAD R24, R24, c[0x0][0x1f0], RZ ;  /* 0x00007c0018187a24 */ /* 0x000fc800078e02ff */
[----:B------:R-:W-:Y:S01]  /*2c90*/  IMAD R25, R225, c[0x0][0x1f4], R24 ;  /* 0x00007d00e1197a24 */ /* 0x000fe200078e0218 */
[----:B------:R-:W-:-:S04]  /*2ca0*/  IADD3 R24, P0, R26, UR18, RZ ;  /* 0x000000121a187c10 */ /* 0x000fc8000ff1e0ff */
[----:B------:R-:W-:Y:S02]  /*2cb0*/  IADD3.X R27, R27, UR9, R25, P0, !PT ;  /* 0x000000091b1b7c10 */ /* 0x000fe400087fe419 */
[----:B------:R-:W-:-:S04]  /*2cc0*/  LEA R25, P0, R24, c[0x0][0x1c8], 0x1 ;  /* 0x0000720018197a11 */ /* 0x000fc800078008ff */
[----:B------:R-:W-:Y:S02]  /*2cd0*/  LEA.HI.X R24, R24, c[0x0][0x1cc], R27, 0x1, P0 ;  /* 0x0000730018187a11 */ /* 0x000fe400000f0c1b */
[----:B------:R-:W-:Y:S01]  /*2ce0*/  ISETP.GE.AND P0, PT, R28, 0x1, PT ;  /* 0x000000011c00780c */ /* 0x000fe20003f06270 */
[----:B------:R1:W2:Y:S04]  /*2cf0*/  SHFL.IDX PT, R27, R25, RZ, 0x1c1f ;  /* 0x001c1fff191b7589 */ /* 0x0002a800000e0000 */
[----:B------:R1:W3:Y:S08]  /*2d00*/  SHFL.IDX PT, R26, R24, RZ, 0x1c1f ;  /* 0x001c1fff181a7589 */ /* 0x0002f000000e0000 */
[----:B------:R-:W-:Y:S05]  /*2d10*/  @!P0 BRA `(.L_x_458) ;  /* 0x000000a000008947 */ /* 0x000fea0003800000 */
[----:B--2---:R-:W-:-:S04]  /*2d20*/  LEA R32, P0, R230, R27, 0x1 ;  /* 0x0000001be6207211 */ /* 0x004fc800078008ff */
[----:B---3--:R-:W-:Y:S02]  /*2d30*/  LEA.HI.X R33, R230, R26, R245, 0x1, P0 ;  /* 0x0000001ae6217211 */ /* 0x008fe400000f0cf5 */
[----:B------:R-:W-:-:S03]  /*2d40*/  LEA R30, P0, R219, R27, 0x1 ;  /* 0x0000001bdb1e7211 */ /* 0x000fc600078008ff */
[----:B------:R-:W-:Y:S01]  /*2d50*/  @!PT LDS RZ, [RZ] ;  /* 0x00000000fffff984 */ /* 0x000fe20000000800 */
[----:B------:R2:W-:Y:S01]  /*2d60*/  LDGSTS.E.BYPASS.LTC128B.128 [R220+0x2500], [R32.64], !P3 ;  /* 0x0250000020dc7fae */ /* 0x0005e2000d901d4c */
[----:B------:R-:W-:Y:S02]  /*2d70*/  LEA.HI.X R31, R219, R26, R234, 0x1, P0 ;  /* 0x0000001adb1f7211 */ /* 0x000fe400000f0cea */
[----:B------:R-:W-:-:S03]  /*2d80*/  LEA R34, P0, R218, R27, 0x1 ;  /* 0x0000001bda227211 */ /* 0x000fc600078008ff */
[----:B------:R2:W-:Y:S01]  /*2d90*/  LDGSTS.E.BYPASS.LTC128B.128 [R220+0x3100], [R30.64], !P2 ;  /* 0x031000001edc7fae */ /* 0x0005e2000d101d4c */
[----:B------:R-:W-:-:S05]  /*2da0*/  LEA.HI.X R35, R218, R26, R233, 0x1, P0 ;  /* 0x0000001ada237211 */ /* 0x000fca00000f0ce9 */
[----:B------:R2:W-:Y:S04]  /*2db0*/  LDGSTS.E.BYPASS.LTC128B.128 [R220+0x3d00], [R34.64], !P1 ;  /* 0x03d0000022dc7fae */ /* 0x0005e8000c901d4c */
.L_x_458:
[----:B------:R-:W-:Y:S05]  /*2dc0*/  BSYNC B0 ;  /* 0x0000000000007941 */ /* 0x000fea0003800000 */
.L_x_457:
[----:B------:R-:W-:Y:S01]  /*2dd0*/  ISETP.GE.AND P0, PT, R28, 0x21, PT ;  /* 0x000000211c00780c */ /* 0x000fe20003f06270 */
[----:B-1----:R-:W1:Y:S01]  /*2de0*/  SHFL.IDX PT, R24, R24, 0x1, 0x1c1f ;  /* 0x003c1f0018187f89 */ /* 0x002e6200000e0000 */
[----:B------:R-:W-:Y:S03]  /*2df0*/  BSSY B0, `(.L_x_456) ;  /* 0x000000d000007945 */ /* 0x000fe60003800000 */
[----:B------:R-:W4:Y:S08]  /*2e00*/  SHFL.IDX PT, R25, R25, 0x1, 0x1c1f ;  /* 0x003c1f0019197f89 */ /* 0x000f3000000e0000 */
[----:B------:R-:W-:Y:S05]  /*2e10*/  @!P0 BRA `(.L_x_459) ;  /* 0x000000a000008947 */ /* 0x000fea0003800000 */
[----:B----4-:R-:W-:-:S04]  /*2e20*/  LEA R28, P0, R230, R25, 0x1 ;  /* 0x00000019e61c7211 */ /* 0x010fc800078008ff */
[----:B-1----:R-:W-:Y:S02]  /*2e30*/  LEA.HI.X R29, R230, R24, R245, 0x1, P0 ;  /* 0x00000018e61d7211 */ /* 0x002fe400000f0cf5 */
[----:B---3--:R-:W-:-:S03]  /*2e40*/  LEA R26, P0, R219, R25, 0x1 ;  /* 0x00000019db1a7211 */ /* 0x008fc600078008ff */
[----:B------:R-:W-:Y:S01]  /*2e50*/  @!PT LDS RZ, [RZ] ;  /* 0x00000000fffff984 */ /* 0x000fe20000000800 */
[----:B------:R1:W-:Y:S01]  /*2e60*/  LDGSTS.E.BYPASS.LTC128B.128 [R220+0x2d00], [R28.64], !P3 ;  /* 0x02d000001cdc7fae */ /* 0x0003e2000d901d4c */
[----:B--2---:R-:W-:Y:S02]  /*2e70*/  LEA.HI.X R27, R219, R24, R234, 0x1, P0 ;  /* 0x00000018db1b7211 */ /* 0x004fe400000f0cea */
[----:B------:R-:W-:-:S03]  /*2e80*/  LEA R30, P0, R218, R25, 0x1 ;  /* 0x00000019da1e7211 */ /* 0x000fc600078008ff */
[----:B------:R1:W-:Y:S01]  /*2e90*/  LDGSTS.E.BYPASS.LTC128B.128 [R220+0x3900], [R26.64], !P2 ;  /* 0x039000001adc7fae */ /* 0x0003e2000d101d4c */
[----:B------:R-:W-:-:S05]  /*2ea0*/  LEA.HI.X R31, R218, R24, R233, 0x1, P0 ;  /* 0x00000018da1f7211 */ /* 0x000fca00000f0ce9 */
[----:B------:R1:W-:Y:S04]  /*2eb0*/  LDGSTS.E.BYPASS.LTC128B.128 [R220+0x4500], [R30.64], !P1 ;  /* 0x045000001edc7fae */ /* 0x0003e8000c901d4c */
.L_x_459:
[----:B------:R-:W-:Y:S05]  /*2ec0*/  BSYNC B0 ;  /* 0x0000000000007941 */ /* 0x000fea0003800000 */
.L_x_456:
[----:B----4-:R-:W-:Y:S01]  /*2ed0*/  LOP3.LUT R25, R96, 0xffffffe0, RZ, 0xc0, !PT ;  /* 0xffffffe060197812 */ /* 0x010fe200078ec0ff */
[----:B------:R-:W-:Y:S01]  /*2ee0*/  ULDC UR17, c[0x0][0x324] ;  /* 0x0000c90000117ab9 */ /* 0x000fe20000000800 */
[----:B-12---:R-:W-:Y:S01]  /*2ef0*/  SHF.R.S32.HI R30, RZ, 0x1f, R95 ;  /* 0x0000001fff1e7819 */ /* 0x006fe2000001145f */
[----:B------:R-:W-:Y:S01]  /*2f00*/  ULOP3.LUT UR17, URZ, UR17, URZ, 0x33, !UPT ;  /* 0x000000113f117292 */ /* 0x000fe2000f8e333f */
[----:B---3--:R-:W-:Y:S01]  /*2f10*/  LEA.HI R26, R93, R93, RZ, 0x1 ;  /* 0x0000005d5d1a7211 */ /* 0x008fe200078f08ff */
[----:B------:R-:W-:Y:S01]  /*2f20*/  IMAD.IADD R24, R224, 0x1, -R25 ;  /* 0x00000001e0187824 */ /* 0x000fe200078e0a19 */
[----:B------:R-:W-:Y:S01]  /*2f30*/  LEA.HI R30, R30, R95, RZ, 0x2 ;  /* 0x0000005f1e1e7211 */ /* 0x000fe200078f10ff */
[----:B------:R-:W0:Y:S01]  /*2f40*/  LDGDEPBAR ;  /* 0x00000000000079af */ /* 0x000e220000000000 */
[----:B------:R-:W-:Y:S01]  /*2f50*/  PLOP3.LUT P0, PT, PT, PT, UP2, 0x80, 0x0 ;  /* 0x000000000000781c */ /* 0x000fe20003f0f028 */
[----:B------:R-:W-:Y:S01]  /*2f60*/  IMAD.SHL.U32 R28, R26, 0x20, RZ ;  /* 0x000000201a1c7824 */ /* 0x000fe200078e00ff */
[----:B------:R-:W-:-:S02]  /*2f70*/  SHF.R.S32.HI R25, RZ, 0x1f, R24 ;  /* 0x0000001fff197819 */ /* 0x000fc40000011418 */
[----:B------:R-:W-:Y:S02]  /*2f80*/  LOP3.LUT R30, R30, 0xffffffc, RZ, 0xc0, !PT ;  /* 0x0ffffffc1e1e7812 */ /* 0x000fe400078ec0ff */
[----:B------:R-:W-:Y:S02]  /*2f90*/  LEA.HI R25, R25, R24, RZ, 0x2 ;  /* 0x0000001819197211 */ /* 0x000fe400078f10ff */
[----:B------:R-:W-:Y:S01]  /*2fa0*/  LOP3.LUT R26, R26, 0x1ffffffe, RZ, 0xc0, !PT ;  /* 0x1ffffffe1a1a7812 */ /* 0x000fe200078ec0ff */
[----:B------:R-:W-:Y:S01]  /*2fb0*/  IMAD.IADD R30, R95, 0x1, -R30 ;  /* 0x000000015f1e7824 */ /* 0x000fe200078e0a1e */
[----:B------:R-:W-:Y:S02]  /*2fc0*/  LEA.HI.SX32 R27, R25, UR15, 0x1e ;  /* 0x0000000f191b7c11 */ /* 0x000fe4000f8ff2ff */
[----:B------:R-:W-:Y:S01]  /*2fd0*/  LOP3.LUT R28, R28, 0xffffffc0, RZ, 0xc0, !PT ;  /* 0xffffffc01c1c7812 */ /* 0x000fe200078ec0ff */
[----:B------:R-:W-:Y:S01]  /*2fe0*/  IMAD.IADD R26, R93, 0x1, -R26 ;  /* 0x000000015d1a7824 */ /* 0x000fe200078e0a1a */
[----:B------:R-:W-:Y:S01]  /*2ff0*/  LOP3.LUT R25, R25, 0x7ffffffc, RZ, 0xc0, !PT ;  /* 0x7ffffffc19197812 */ /* 0x000fe200078ec0ff */
[----:B------:R-:W-:-:S04]  /*3000*/  IMAD R27, R30, 0x10, R27 ;  /* 0x000000101e1b7824 */ /* 0x000fc800078e021b */
[----:B------:R-:W-:Y:S02]  /*3010*/  IMAD.IADD R27, R28, 0x1, R27 ;  /* 0x000000011c1b7824 */ /* 0x000fe400078e021b */
[----:B------:R-:W-:Y:S02]  /*3020*/  IMAD.IADD R25, R24, 0x1, -R25 ;  /* 0x0000000118197824 */ /* 0x000fe400078e0a19 */
[----:B------:R-:W-:Y:S02]  /*3030*/  IMAD R231, R26, 0x8, R27 ;  /* 0x000000081ae77824 */ /* 0x000fe400078e021b */
[----:B------:R-:W-:Y:S02]  /*3040*/  IMAD.SHL.U32 R235, R25, 0x2, RZ ;  /* 0x0000000219eb7824 */ /* 0x000fe400078e00ff */
[----:B------:R-:W-:Y:S01]  /*3050*/  @P0 IMAD.HI.U32 R26, R231, c[0x0][0x2c8], RZ ;  /* 0x0000b200e71a0a27 */ /* 0x000fe200078e00ff */
[----:B------:R-:W-:Y:S02]  /*3060*/  PLOP3.LUT P0, PT, PT, PT, UP2, 0x80, 0x0 ;  /* 0x000000000000781c */ /* 0x000fe40003f0f028 */
[----:B------:R-:W-:Y:S01]  /*3070*/  IADD3 R41, -R235, 0x1, R3 ;  /* 0x00000001eb297810 */ /* 0x000fe20007ffe103 */
[----:B------:R-:W-:-:S02]  /*3080*/  IMAD.MOV.U32 R42, RZ, RZ, R231 ;  /* 0x000000ffff2a7224 */ /* 0x000fc400078e00e7 */
[----:B------:R-:W-:Y:S01]  /*3090*/  IMAD.MOV.U32 R25, RZ, RZ, c[0x0][0x2ac] ;  /* 0x0000ab00ff197624 */ /* 0x000fe200078e00ff */
[----:B------:R-:W-:Y:S01]  /*30a0*/  IADD3 R41, R41, -c[0x0][0x168], RZ ;  /* 0x80005a0029297a10 */ /* 0x000fe20007ffe0ff */
[--C-:B------:R-:W-:Y:S02]  /*30b0*/  IMAD.IADD R40, R92, 0x1, -R235.reuse ;  /* 0x000000015c287824 */ /* 0x100fe400078e0aeb */
[----:B------:R-:W-:Y:S01]  /*30c0*/  IMAD R24, R25, c[0x0][0x1d0], R92 ;  /* 0x0000740019187a24 */ /* 0x000fe200078e025c */
[C---:B------:R-:W-:Y:S02]  /*30d0*/  IADD3 R50, R41.reuse, c[0x0][0x328], RZ ;  /* 0x0000ca0029327a10 */ /* 0x040fe40007ffe0ff */
[----:B------:R-:W-:Y:S01]  /*30e0*/  IADD3 R41, R41, UR17, RZ ;  /* 0x0000001129297c10 */ /* 0x000fe2000fffe0ff */
[----:B------:R-:W-:Y:S01]  /*30f0*/  IMAD.IADD R49, R24, 0x1, -R235 ;  /* 0x0000000118317824 */ /* 0x000fe200078e0aeb */
[----:B------:R-:W-:Y:S02]  /*3100*/  @P0 SHF.R.U32.HI R42, RZ, c[0x0][0x2cc], R26 ;  /* 0x0000b300ff2a0a19 */ /* 0x000fe4000001161a */
[----:B------:R-:W-:-:S03]  /*3110*/  PLOP3.LUT P0, PT, PT, PT, UP1, 0x40, 0x0 ;  /* 0x000000000000781c */ /* 0x000fc60003f0e818 */
[----:B------:R-:W1:Y:S02]  /*3120*/  SHFL.IDX PT, R26, R42, RZ, 0x1c1f ;  /* 0x001c1fff2a1a7589 */ /* 0x000e6400000e0000 */
[--C-:B-1----:R-:W-:Y:S02]  /*3130*/  IMAD.IADD R28, R50, 0x1, R26.reuse ;  /* 0x00000001321c7824 */ /* 0x102fe400078e021a */
[----:B------:R-:W-:-:S03]  /*3140*/  IMAD.IADD R24, R41, 0x1, R26 ;  /* 0x0000000129187824 */ /* 0x000fc600078e021a */
[----:B------:R-:W-:-:S03]  /*3150*/  IMNMX R25, R28, R49, PT ;  /* 0x000000311c197217 */ /* 0x000fc60003800200 */
[----:B------:R-:W-:Y:S05]  /*3160*/  @P0 BRA `(.L_x_460) ;  /* 0x0000015000000947 */ /* 0x000fea0003800000 */
[----:B------:R-:W-:Y:S01]  /*3170*/  IMAD.U32 R3, RZ, RZ, UR7 ;  /* 0x00000007ff037e24 */ /* 0x000fe2000f8e00ff */
[----:B------:R-:W-:Y:S04]  /*3180*/  BSSY B0, `(.L_x_461) ;  /* 0x000000f000007945 */ /* 0x000fe80003800000 */
[----:B------:R-:W-:-:S04]  /*3190*/  IADD3 R27, R3, -c[0x0][0x168], R26 ;  /* 0x80005a00031b7a10 */ /* 0x000fc80007ffe01a */
[----:B------:R-:W-:-:S13]  /*31a0*/  ISETP.GT.AND P0, PT, R27, -0x1, PT ;  /* 0xffffffff1b00780c */ /* 0x000fda0003f04270 */
[----:B------:R-:W-:Y:S05]  /*31b0*/  @P0 BRA `(.L_x_462) ;  /* 0x0000007000000947 */ /* 0x000fea0003800000 */
[----:B------:R-:W-:Y:S01]  /*31c0*/  IMAD.MOV.U32 R3, RZ, RZ, 0x1 ;  /* 0x00000001ff037424 */ /* 0x000fe200078e00ff */
[----:B------:R-:W-:-:S04]  /*31d0*/  LOP3.LUT R27, RZ, R27, RZ, 0x33, !PT ;  /* 0x0000001bff1b7212 */ /* 0x000fc800078e33ff */
[----:B------:R-:W-:-:S13]  /*31e0*/  ISETP.NE.AND P0, PT, R3, c[0x0][0x32c], PT ;  /* 0x0000cb0003007a0c */ /* 0x000fda0003f05270 */
[----:B------:R-:W-:-:S05]  /*31f0*/  @P0 IMAD.HI.U32 R3, R27, c[0x0][0x330], RZ ;  /* 0x0000cc001b030a27 */ /* 0x000fca00078e00ff */
[----:B------:R-:W-:-:S04]  /*3200*/  @P0 SHF.R.U32.HI R27, RZ, c[0x0][0x334], R3 ;  /* 0x0000cd00ff1b0a19 */ /* 0x000fc80000011603 */
[----:B------:R-:W-:Y:S01]  /*3210*/  LOP3.LUT R27, RZ, R27, RZ, 0x33, !PT ;  /* 0x0000001bff1b7212 */ /* 0x000fe200078e33ff */
[----:B------:R-:W-:Y:S05]  /*3220*/  BRA `(.L_x_463) ;  /* 0x0000004000007947 */ /* 0x000fea0003800000 */
.L_x_462:
[----:B------:R-:W-:-:S04]  /*3230*/  MOV R3, 0x1 ;  /* 0x0000000100037802 */ /* 0x000fc80000000f00 */
[----:B------:R-:W-:-:S13]  /*3240*/  ISETP.NE.AND P0, PT, R3, c[0x0][0x32c], PT ;  /* 0x0000cb0003007a0c */ /* 0x000fda0003f05270 */
[----:B------:R-:W-:-:S05]  /*3250*/  @P0 IMAD.HI.U32 R3, R27, c[0x0][0x330], RZ ;  /* 0x0000cc001b030a27 */ /* 0x000fca00078e00ff */
[----:B------:R-:W-:Y:S02]  /*3260*/  @P0 SHF.R.U32.HI R27, RZ, c[0x0][0x334], R3 ;  /* 0x0000cd00ff1b0a19 */ /* 0x000fe40000011603 */
.L_x_463:
[----:B------:R-:W-:Y:S05]  /*3270*/  BSYNC B0 ;  /* 0x0000000000007941 */ /* 0x000fea0003800000 */
.L_x_461:
[----:B------:R-:W-:-:S05]  /*3280*/  IMAD R27, R27, c[0x0][0x32c], R40 ;  /* 0x0000cb001b1b7a24 */ /* 0x000fca00078e0228 */
[----:B------:R-:W-:Y:S02]  /*3290*/  IADD3 R26, R27, c[0x0][0x32c], RZ ;  /* 0x0000cb001b1a7a10 */ /* 0x000fe40007ffe0ff */
[----:B------:R-:W-:Y:S02]  /*32a0*/  IMNMX R24, R24, R27, !PT ;  /* 0x0000001b18187217 */ /* 0x000fe40007800200 */
[----:B------:R-:W-:Y:S02]  /*32b0*/  IMNMX R25, R25, R26, PT ;  /* 0x0000001a19197217 */ /* 0x000fe40003800200 */
.L_x_460:
[----:B------:R-:W1:Y:S01]  /*32c0*/  SHFL.IDX PT, R26, R42, 0x1, 0x1c1f ;  /* 0x003c1f002a1a7f89 */ /* 0x000e6200000e0000 */
[----:B------:R-:W-:Y:S01]  /*32d0*/  PLOP3.LUT P0, PT, PT, PT, UP1, 0x40, 0x0 ;  /* 0x000000000000781c */ /* 0x000fe20003f0e818 */
[--C-:B-1----:R-:W-:Y:S02]  /*32e0*/  IMAD.IADD R76, R50, 0x1, R26.reuse ;  /* 0x00000001324c7824 */ /* 0x102fe400078e021a */
[----:B------:R-:W-:-:S03]  /*32f0*/  IMAD.IADD R3, R41, 0x1, R26 ;  /* 0x0000000129037824 */ /* 0x000fc600078e021a */
[----:B------:R-:W-:-:S07]  /*3300*/  IMNMX R76, R76, R49, PT ;  /* 0x000000314c4c7217 */ /* 0x000fce0003800200 */
        /* <DEDUP_REMOVED lines=13> */
.L_x_466:
[----:B------:R-:W-:-:S04]  /*33e0*/  MOV R26, 0x1 ;  /* 0x00000001001a7802 */ /* 0x000fc80000000f00 */
[----:B------:R-:W-:-:S13]  /*33f0*/  ISETP.NE.AND P0, PT, R26, c[0x0][0x32c], PT ;  /* 0x0000cb001a007a0c */ /* 0x000fda0003f05270 */
[----:B------:R-:W-:-:S05]  /*3400*/  @P0 IMAD.HI.U32 R26, R27, c[0x0][0x330], RZ ;  /* 0x0000cc001b1a0a27 */ /* 0x000fca00078e00ff */
[----:B------:R-:W-:Y:S02]  /*3410*/  @P0 SHF.R.U32.HI R27, RZ, c[0x0][0x334], R26 ;  /* 0x0000cd00ff1b0a19 */ /* 0x000fe4000001161a */
.L_x_467:
[----:B------:R-:W-:Y:S05]  /*3420*/  BSYNC B0 ;  /* 0x0000000000007941 */ /* 0x000fea0003800000 */
.L_x_465:
[----:B------:R-:W-:-:S05]  /*3430*/  IMAD R26, R27, c[0x0][0x32c], R40 ;  /* 0x0000cb001b1a7a24 */ /* 0x000fca00078e0228 */
[----:B------:R-:W-:Y:S02]  /*3440*/  IADD3 R27, R26, c[0x0][0x32c], RZ ;  /* 0x0000cb001a1b7a10 */ /* 0x000fe40007ffe0ff */
[----:B------:R-:W-:Y:S02]  /*3450*/  IMNMX R3, R3, R26, !PT ;  /* 0x0000001a03037217 */ /* 0x000fe40007800200 */
[----:B------:R-:W-:Y:S02]  /*3460*/  IMNMX R76, R76, R27, PT ;  /* 0x0000001b4c4c7217 */ /* 0x000fe40003800200 */
.L_x_464:
[C---:B------:R-:W-:Y:S02]  /*3470*/  ISETP.GE.AND P0, PT, R92.reuse, 0x2, PT ;  /* 0x000000025c00780c */ /* 0x040fe40003f06270 */
[----:B------:R-:W-:Y:S02]  /*3480*/  ISETP.GE.AND P1, PT, R92, 0x9, PT ;  /* 0x000000095c00780c */ /* 0x000fe40003f26270 */
[----:B------:R-:W-:Y:S02]  /*3490*/  P2R R39, PR, RZ, 0x1 ;  /* 0x00000001ff277803 */ /* 0x000fe40000000000 */
[----:B------:R-:W-:-:S02]  /*34a0*/  ISETP.GT.AND P0, PT, R24, 0x1, !P0 ;  /* 0x000000011800780c */ /* 0x000fc40004704270 */
[----:B------:R-:W-:Y:S02]  /*34b0*/  P2R R48, PR, RZ, 0x2 ;  /* 0x00000002ff307803 */ /* 0x000fe40000000000 */
[----:B------:R-:W-:Y:S02]  /*34c0*/  ISETP.LT.OR P0, PT, R25, 0x2, P0 ;  /* 0x000000021900780c */ /* 0x000fe40000701670 */
[----:B------:R-:W-:Y:S02]  /*34d0*/  ISETP.GE.AND P6, PT, R92, 0x11, PT ;  /* 0x000000115c00780c */ /* 0x000fe40003fc6270 */
[----:B------:R-:W-:Y:S02]  /*34e0*/  FSEL R69, R69, -INF , !P0 ;  /* 0xff80000045457808 */ /* 0x000fe40004000000 */
[----:B------:R-:W-:Y:S02]  /*34f0*/  ISETP.GT.AND P0, PT, R24, 0x8, !P1 ;  /* 0x000000081800780c */ /* 0x000fe40004f04270 */
[----:B------:R-:W-:-:S02]  /*3500*/  ISETP.GE.AND P1, PT, R92, 0xa, PT ;  /* 0x0000000a5c00780c */ /* 0x000fc40003f26270 */
[C---:B------:R-:W-:Y:S02]  /*3510*/  ISETP.LT.OR P0, PT, R25.reuse, 0x9, P0 ;  /* 0x000000091900780c */ /* 0x040fe40000701670 */
[----:B------:R-:W-:Y:S02]  /*3520*/  ISETP.GE.AND P5, PT, R92, 0x12, PT ;  /* 0x000000125c00780c */ /* 0x000fe40003fa6270 */
[----:B------:R-:W-:Y:S02]  /*3530*/  FSEL R37, R64, -INF , !P0 ;  /* 0xff80000040257808 */ /* 0x000fe40004000000 */
[----:B------:R-:W-:Y:S02]  /*3540*/  ISETP.GT.AND P0, PT, R24, 0x9, !P1 ;  /* 0x000000091800780c */ /* 0x000fe40004f04270 */
[----:B------:R-:W-:Y:S02]  /*3550*/  ISETP.GE.AND P4, PT, R92, 0x19, PT ;  /* 0x000000195c00780c */ /* 0x000fe40003f86270 */
[----:B------:R-:W-:-:S02]  /*3560*/  ISETP.LT.OR P0, PT, R25, 0xa, P0 ;  /* 0x0000000a1900780c */ /* 0x000fc40000701670 */
[----:B------:R-:W-:Y:S02]  /*3570*/  ISETP.GE.AND P3, PT, R92, 0x1a, PT ;  /* 0x0000001a5c00780c */ /* 0x000fe40003f66270 */
[----:B------:R-:W-:Y:S02]  /*3580*/  FSEL R65, R65, -INF , !P0 ;  /* 0xff80000041417808 */ /* 0x000fe40004000000 */
[----:B------:R-:W-:Y:S02]  /*3590*/  ISETP.GT.AND P0, PT, R24, 0x10, !P6 ;  /* 0x000000101800780c */ /* 0x000fe40007704270 */
[----:B------:R-:W-:Y:S02]  /*35a0*/  ISETP.GE.AND P2, PT, R92, 0x21, PT ;  /* 0x000000215c00780c */ /* 0x000fe40003f46270 */
[----:B------:R-:W-:Y:S02]  /*35b0*/  ISETP.LT.OR P0, PT, R25, 0x11, P0 ;  /* 0x000000111900780c */ /* 0x000fe40000701670 */
[----:B------:R-:W-:-:S02]  /*35c0*/  P2R R43, PR, RZ, 0x2 ;  /* 0x00000002ff2b7803 */ /* 0x000fc40000000000 */
[----:B------:R-:W-:Y:S02]  /*35d0*/  FSEL R35, R60, -INF , !P0 ;  /* 0xff8000003c237808 */ /* 0x000fe40004000000 */
[----:B------:R-:W-:Y:S02]  /*35e0*/  ISETP.GT.AND P0, PT, R24, 0x11, !P5 ;  /* 0x000000111800780c */ /* 0x000fe40006f04270 */
[----:B------:R-:W-:Y:S02]  /*35f0*/  ISETP.GE.AND P1, PT, R92, 0x22, PT ;  /* 0x000000225c00780c */ /* 0x000fe40003f26270 */
[----:B------:R-:W-:-:S04]  /*3600*/  ISETP.LT.OR P0, PT, R25, 0x12, P0 ;  /* 0x000000121900780c */ /* 0x000fc80000701670 */
[----:B------:R-:W-:Y:S02]  /*3610*/  FSEL R33, R61, -INF , !P0 ;  /* 0xff8000003d217808 */ /* 0x000fe40004000000 */
[----:B------:R-:W-:-:S04]  /*3620*/  ISETP.GT.AND P0, PT, R24, 0x18, !P4 ;  /* 0x000000181800780c */ /* 0x000fc80006704270 */
        /* <DEDUP_REMOVED lines=11> */
[----:B------:R-:W-:-:S04]  /*36e0*/  ISETP.GE.AND P0, PT, R92, 0x29, PT ;  /* 0x000000295c00780c */ /* 0x000fc80003f06270 */
[----:B------:R-:W-:Y:S02]  /*36f0*/  P2R R51, PR, RZ, 0x1 ;  /* 0x00000001ff337803 */ /* 0x000fe40000000000 */
[----:B------:R-:W-:-:S04]  /*3700*/  ISETP.GT.AND P0, PT, R24, 0x28, !P0 ;  /* 0x000000281800780c */ /* 0x000fc80004704270 */
[----:B------:R-:W-:-:S04]  /*3710*/  ISETP.LT.OR P0, PT, R25, 0x29, P0 ;  /* 0x000000291900780c */ /* 0x000fc80000701670 */
[----:B------:R-:W-:Y:S02]  /*3720*/  FSEL R27, R44, -INF , !P0 ;  /* 0xff8000002c1b7808 */ /* 0x000fe40004000000 */
[----:B------:R-:W-:-:S04]  /*3730*/  ISETP.GE.AND P0, PT, R92, 0x1, PT ;  /* 0x000000015c00780c */ /* 0x000fc80003f06270 */
[----:B------:R-:W-:Y:S02]  /*3740*/  P2R R52, PR, RZ, 0x1 ;  /* 0x00000001ff347803 */ /* 0x000fe40000000000 */
[----:B------:R-:W-:-:S04]  /*3750*/  ISETP.GT.AND P0, PT, R24, RZ, !P0 ;  /* 0x000000ff1800720c */ /* 0x000fc80004704270 */
[----:B------:R-:W-:-:S04]  /*3760*/  ISETP.LT.OR P0, PT, R25, 0x1, P0 ;  /* 0x000000011900780c */ /* 0x000fc80000701670 */
[----:B------:R-:W-:Y:S02]  /*3770*/  FSEL R68, R68, -INF , !P0 ;  /* 0xff80000044447808 */ /* 0x000fe40004000000 */
[----:B------:R-:W-:-:S04]  /*3780*/  ISETP.GE.AND P0, PT, R92, 0x2a, PT ;  /* 0x0000002a5c00780c */ /* 0x000fc80003f06270 */
[----:B------:R-:W-:Y:S02]  /*3790*/  P2R R44, PR, RZ, 0x1 ;  /* 0x00000001ff2c7803 */ /* 0x000fe40000000000 */
[----:B------:R-:W-:Y:S02]  /*37a0*/  ISETP.GT.AND P0, PT, R24, 0x29, !P0 ;  /* 0x000000291800780c */ /* 0x000fe40004704270 */
[----:B------:R-:W1:Y:S02]  /*37b0*/  SHFL.IDX PT, R24, R42, 0x2, 0x1c1f ;  /* 0x005c1f002a187f89 */ /* 0x000e6400000e0000 */
[----:B------:R-:W-:-:S04]  /*37c0*/  ISETP.LT.OR P0, PT, R25, 0x2a, P0 ;  /* 0x0000002a1900780c */ /* 0x000fc80000701670 */
[----:B------:R-:W-:Y:S02]  /*37d0*/  FSEL R25, R45, -INF , !P0 ;  /* 0xff8000002d197808 */ /* 0x000fe40004000000 */
        /* <DEDUP_REMOVED lines=17> */
.L_x_470:
[----:B------:R-:W-:-:S04]  /*38f0*/  MOV R24, 0x1 ;  /* 0x0000000100187802 */ /* 0x000fc80000000f00 */
[----:B------:R-:W-:-:S13]  /*3900*/  ISETP.NE.AND P0, PT, R24, c[0x0][0x32c], PT ;  /* 0x0000cb0018007a0c */ /* 0x000fda0003f05270 */
[----:B------:R-:W-:-:S05]  /*3910*/  @P0 IMAD.HI.U32 R24, R61, c[0x0][0x330], RZ ;  /* 0x0000cc003d180a27 */ /* 0x000fca00078e00ff */
[----:B------:R-:W-:Y:S02]  /*3920*/  @P0 SHF.R.U32.HI R61, RZ, c[0x0][0x334], R24 ;  /* 0x0000cd00ff3d0a19 */ /* 0x000fe40000011618 */
.L_x_471:
[----:B------:R-:W-:Y:S05]  /*3930*/  BSYNC B0 ;  /* 0x0000000000007941 */ /* 0x000fea0003800000 */
.L_x_469:
[----:B------:R-:W-:-:S05]  /*3940*/  IMAD R26, R61, c[0x0][0x32c], R40 ;  /* 0x0000cb003d1a7a24 */ /* 0x000fca00078e0228 */
[----:B------:R-:W-:Y:S02]  /*3950*/  IADD3 R24, R26, c[0x0][0x32c], RZ ;  /* 0x0000cb001a187a10 */ /* 0x000fe40007ffe0ff */
[----:B------:R-:W-:Y:S02]  /*3960*/  IMNMX R45, R45, R26, !PT ;  /* 0x0000001a2d2d7217 */ /* 0x000fe40007800200 */
[----:B------:R-:W-:Y:S02]  /*3970*/  IMNMX R53, R53, R24, PT ;  /* 0x0000001835357217 */ /* 0x000fe40003800200 */
.L_x_468:
[----:B------:R-:W-:Y:S02]  /*3980*/  ISETP.NE.AND P0, PT, R48, RZ, PT ;  /* 0x000000ff3000720c */ /* 0x000fe40003f05270 */
[----:B------:R-:W-:Y:S02]  /*3990*/  P2R R60, PR, RZ, 0x40 ;  /* 0x00000040ff3c7803 */ /* 0x000fe40000000000 */
[----:B------:R-:W-:-:S04]  /*39a0*/  ISETP.GT.AND P0, PT, R3, 0x8, !P0 ;  /* 0x000000080300780c */ /* 0x000fc80004704270 */
[----:B------:R-:W-:-:S04]  /*39b0*/  ISETP.LT.OR P0, PT, R76, 0x9, P0 ;  /* 0x000000094c00780c */ /* 0x000fc80000701670 */
[----:B------:R-:W-:Y:S02]  /*39c0*/  FSEL R66, R66, -INF , !P0 ;  /* 0xff80000042427808 */ /* 0x000fe40004000000 */
[----:B------:R-:W-:-:S04]  /*39d0*/  ISETP.NE.AND P0, PT, R43, RZ, PT ;  /* 0x000000ff2b00720c */ /* 0x000fc80003f05270 */
[----:B------:R-:W-:-:S04]  /*39e0*/  ISETP.GT.AND P0, PT, R3, 0x9, !P0 ;  /* 0x000000090300780c */ /* 0x000fc80004704270 */
[----:B------:R-:W-:-:S04]  /*39f0*/  ISETP.LT.OR P0, PT, R76, 0xa, P0 ;  /* 0x0000000a4c00780c */ /* 0x000fc80000701670 */
[----:B------:R-:W-:Y:S02]  /*3a00*/  FSEL R36, R67, -INF , !P0 ;  /* 0xff80000043247808 */ /* 0x000fe40004000000 */
[----:B------:R-:W-:Y:S02]  /*3a10*/  ISETP.GT.AND P0, PT, R3, 0x10, !P6 ;  /* 0x000000100300780c */ /* 0x000fe40007704270 */
[----:B------:R-:W-:Y:S02]  /*3a20*/  ISETP.NE.AND P6, PT, R52, RZ, PT ;  /* 0x000000ff3400720c */ /* 0x000fe40003fc5270 */
        /* <DEDUP_REMOVED lines=17> */
[----:B------:R-:W-:-:S04]  /*3b40*/  ISETP.NE.AND P0, PT, R39, RZ, PT ;  /* 0x000000ff2700720c */ /* 0x000fc80003f05270 */
[----:B------:R-:W-:-:S04]  /*3b50*/  ISETP.GT.AND P0, PT, R3, 0x1, !P0 ;  /* 0x000000010300780c */ /* 0x000fc80004704270 */
[----:B------:R-:W-:-:S04]  /*3b60*/  ISETP.LT.OR P0, PT, R76, 0x2, P0 ;  /* 0x000000024c00780c */ /* 0x000fc80000701670 */
[----:B------:R-:W-:Y:S02]  /*3b70*/  FSEL R38, R71, -INF , !P0 ;  /* 0xff80000047267808 */ /* 0x000fe40004000000 */
[----:B------:R-:W-:-:S04]  /*3b80*/  ISETP.GT.AND P0, PT, R3, RZ, !P6 ;  /* 0x000000ff0300720c */ /* 0x000fc80007704270 */
[----:B------:R-:W-:-:S04]  /*3b90*/  ISETP.LT.OR P0, PT, R76, 0x1, P0 ;  /* 0x000000014c00780c */ /* 0x000fc80000701670 */
[----:B------:R-:W-:Y:S02]  /*3ba0*/  FSEL R70, R70, -INF , !P0 ;  /* 0xff80000046467808 */ /* 0x000fe40004000000 */
[----:B------:R-:W-:-:S04]  /*3bb0*/  ISETP.NE.AND P0, PT, R51, RZ, PT ;  /* 0x000000ff3300720c */ /* 0x000fc80003f05270 */
[----:B------:R-:W-:-:S04]  /*3bc0*/  ISETP.GT.AND P0, PT, R3, 0x28, !P0 ;  /* 0x000000280300780c */ /* 0x000fc80004704270 */
[----:B------:R-:W-:-:S04]  /*3bd0*/  ISETP.LT.OR P0, PT, R76, 0x29, P0 ;  /* 0x000000294c00780c */ /* 0x000fc80000701670 */
[----:B------:R-:W-:Y:S02]  /*3be0*/  FSEL R56, R46, -INF , !P0 ;  /* 0xff8000002e387808 */ /* 0x000fe40004000000 */
[----:B------:R-:W-:-:S04]  /*3bf0*/  ISETP.NE.AND P0, PT, R44, RZ, PT ;  /* 0x000000ff2c00720c */ /* 0x000fc80003f05270 */
[----:B------:R-:W-:-:S04]  /*3c00*/  ISETP.GT.AND P0, PT, R3, 0x29, !P0 ;  /* 0x000000290300780c */ /* 0x000fc80004704270 */
[----:B------:R-:W-:-:S04]  /*3c10*/  ISETP.LT.OR P0, PT, R76, 0x2a, P0 ;  /* 0x0000002a4c00780c */ /* 0x000fc80000701670 */
[----:B------:R-:W-:Y:S02]  /*3c20*/  FSEL R3, R47, -INF , !P0 ;  /* 0xff8000002f037808 */ /* 0x000fe40004000000 */
[----:B------:R-:W-:Y:S02]  /*3c30*/  ISETP.GT.AND P0, PT, R45, RZ, !P6 ;  /* 0x000000ff2d00720c */ /* 0x000fe40007704270 */
[----:B------:R-:W-:Y:S02]  /*3c40*/  ISETP.NE.AND P6, PT, R60, RZ, PT ;  /* 0x000000ff3c00720c */ /* 0x000fe40003fc5270 */
        /* <DEDUP_REMOVED lines=29> */
[----:B------:R-:W-:Y:S01]  /*3e20*/  ISETP.GT.AND P0, PT, R45, 0x21, !P1 ;  /* 0x000000212d00780c */ /* 0x000fe20004f04270 */
[----:B------:R-:W1:Y:S03]  /*3e30*/  SHFL.IDX PT, R4, R42, 0x3, 0x1c1f ;  /* 0x007c1f002a047f89 */ /* 0x000e6600000e0000 */
[----:B------:R-:W-:-:S04]  /*3e40*/  ISETP.LT.OR P0, PT, R53, 0x22, P0 ;  /* 0x000000223500780c */ /* 0x000fc80000701670 */
[----:B------:R-:W-:Y:S02]  /*3e50*/  FSEL R181, R5, -INF , !P0 ;  /* 0xff80000005b57808 */ /* 0x000fe40004000000 */
[----:B------:R-:W-:-:S04]  /*3e60*/  ISETP.NE.AND P0, PT, R51, RZ, PT ;  /* 0x000000ff3300720c */ /* 0x000fc80003f05270 */
[----:B------:R-:W-:-:S04]  /*3e70*/  ISETP.GT.AND P0, PT, R45, 0x28, !P0 ;  /* 0x000000282d00780c */ /* 0x000fc80004704270 */
[----:B------:R-:W-:-:S04]  /*3e80*/  ISETP.LT.OR P0, PT, R53, 0x29, P0 ;  /* 0x000000293500780c */ /* 0x000fc80000701670 */
[----:B------:R-:W-:Y:S02]  /*3e90*/  FSEL R180, R12, -INF , !P0 ;  /* 0xff8000000cb47808 */ /* 0x000fe40004000000 */
[----:B------:R-:W-:Y:S01]  /*3ea0*/  ISETP.NE.AND P0, PT, R44, RZ, PT ;  /* 0x000000ff2c00720c */ /* 0x000fe20003f05270 */
[--C-:B-1----:R-:W-:Y:S02]  /*3eb0*/  IMAD.IADD R12, R50, 0x1, R4.reuse ;  /* 0x00000001320c7824 */ /* 0x102fe400078e0204 */
[----:B------:R-:W-:Y:S01]  /*3ec0*/  IMAD.IADD R16, R41, 0x1, R4 ;  /* 0x0000000129107824 */ /* 0x000fe200078e0204 */
[----:B------:R-:W-:Y:S02]  /*3ed0*/  ISETP.GT.AND P0, PT, R45, 0x29, !P0 ;  /* 0x000000292d00780c */ /* 0x000fe40004704270 */
[----:B------:R-:W-:Y:S02]  /*3ee0*/  IMNMX R12, R12, R49, PT ;  /* 0x000000310c0c7217 */ /* 0x000fe40003800200 */
[----:B------:R-:W-:-:S04]  /*3ef0*/  ISETP.LT.OR P0, PT, R53, 0x2a, P0 ;  /* 0x0000002a3500780c */ /* 0x000fc80000701670 */
[----:B------:R-:W-:Y:S02]  /*3f00*/  FSEL R178, R13, -INF , !P0 ;  /* 0xff8000000db27808 */ /* 0x000fe40004000000 */
[----:B------:R-:W-:-:S13]  /*3f10*/  PLOP3.LUT P0, PT, PT, PT, UP1, 0x40, 0x0 ;  /* 0x000000000000781c */ /* 0x000fda0003f0e818 */
        /* <DEDUP_REMOVED lines=13> */
.L_x_474:
[----:B------:R-:W-:-:S04]  /*3ff0*/  MOV R4, 0x1 ;  /* 0x0000000100047802 */ /* 0x000fc80000000f00 */
[----:B------:R-:W-:-:S13]  /*4000*/  ISETP.NE.AND P0, PT, R4, c[0x0][0x32c], PT ;  /* 0x0000cb0004007a0c */ /* 0x000fda0003f05270 */
[----:B------:R-:W-:-:S05]  /*4010*/  @P0 IMAD.HI.U32 R4, R5, c[0x0][0x330], RZ ;  /* 0x0000cc0005040a27 */ /* 0x000fca00078e00ff */
[----:B------:R-:W-:Y:S02]  /*4020*/  @P0 SHF.R.U32.HI R5, RZ, c[0x0][0x334], R4 ;  /* 0x0000cd00ff050a19 */ /* 0x000fe40000011604 */
.L_x_475:
[----:B------:R-:W-:Y:S05]  /*4030*/  BSYNC B0 ;  /* 0x0000000000007941 */ /* 0x000fea0003800000 */
.L_x_473:
[----:B------:R-:W-:-:S05]  /*4040*/  IMAD R9, R5, c[0x0][0x32c], R40 ;  /* 0x0000cb0005097a24 */ /* 0x000fca00078e0228 */
[----:B------:R-:W-:Y:S02]  /*4050*/  IADD3 R5, R9, c[0x0][0x32c], RZ ;  /* 0x0000cb0009057a10 */ /* 0x000fe40007ffe0ff */
[----:B------:R-:W-:Y:S02]  /*4060*/  IMNMX R16, R16, R9, !PT ;  /* 0x0000000910107217 */ /* 0x000fe40007800200 */
[----:B------:R-:W-:Y:S02]  /*4070*/  IMNMX R12, R12, R5, PT ;  /* 0x000000050c0c7217 */ /* 0x000fe40003800200 */
.L_x_472:
[----:B------:R-:W-:Y:S01]  /*4080*/  ISETP.NE.AND P0, PT, R48, RZ, PT ;  /* 0x000000ff3000720c */ /* 0x000fe20003f05270 */
[----:B------:R-:W-:Y:S01]  /*4090*/  IMAD.SHL.U32 R214, R2, 0x2, RZ ;  /* 0x0000000202d67824 */ /* 0x000fe200078e00ff */
[----:B------:R-:W-:Y:S01]  /*40a0*/  FMNMX.FTZ R4, R68, R69, !PT ;  /* 0x0000004544047209 */ /* 0x000fe20007810000 */
[----:B------:R-:W-:Y:S01]  /*40b0*/  ULDC.64 UR4, c[0x0][0x2c8] ;  /* 0x0000b20000047ab9 */ /* 0x000fe20000000a00 */
[----:B------:R-:W-:Y:S01]  /*40c0*/  ISETP.GT.AND P0, PT, R16, 0x8, !P0 ;  /* 0x000000081000780c */ /* 0x000fe20004704270 */
[----:B------:R-:W-:Y:S01]  /*40d0*/  IMAD R212, R0, 0x2, R214 ;  /* 0x0000000200d47824 */ /* 0x000fe200078e02d6 */
[----:B------:R-:W-:Y:S01]  /*40e0*/  FMNMX.FTZ R4, R37, R4, !PT ;  /* 0x0000000425047209 */ /* 0x000fe20007810000 */
[----:B------:R-:W-:Y:S01]  /*40f0*/  LDSM.16.MT88.4 R136, [R214+0x100] ;  /* 0x00010000d688783b */ /* 0x000fe20000004200 */
[----:B------:R-:W-:Y:S01]  /*4100*/  ISETP.LT.OR P0, PT, R12, 0x9, P0 ;  /* 0x000000090c00780c */ /* 0x000fe20000701670 */
[----:B------:R-:W-:Y:S01]  /*4110*/  UIMAD.WIDE.U32 UR22, UR15, UR4, URZ ;  /* 0x000000040f1672a5 */ /* 0x000fe2000f8e003f */
[----:B------:R-:W-:Y:S01]  /*4120*/  FMNMX.FTZ R4, R65, R4, !PT ;  /* 0x0000000441047209 */ /* 0x000fe20007810000 */
[----:B------:R-:W-:Y:S01]  /*4130*/  LDSM.16.MT88.4 R112, [R212+0x100] ;  /* 0x00010000d470783b */ /* 0x000fe20000004200 */
[----:B------:R-:W-:Y:S01]  /*4140*/  FSEL R108, R18, -INF , !P0 ;  /* 0xff800000126c7808 */ /* 0x000fe20004000000 */
[----:B------:R-:W-:Y:S01]  /*4150*/  @UP2 USHF.R.U32.HI UR15, URZ, UR5, UR23 ;  /* 0x000000053f0f2299 */ /* 0x000fe20008011617 */
[----:B------:R-:W-:Y:S01]  /*4160*/  ISETP.NE.AND P0, PT, R43, RZ, PT ;  /* 0x000000ff2b00720c */ /* 0x000fe20003f05270 */
[----:B------:R-:W-:Y:S01]  /*4170*/  LDSM.16.MT88.4 R132, [R214+0xd00] ;  /* 0x000d0000d684783b */ /* 0x000fe20000004200 */
[----:B------:R-:W-:Y:S01]  /*4180*/  FMNMX.FTZ R4, R35, R4, !PT ;  /* 0x0000000423047209 */ /* 0x000fe20007810000 */
[----:B------:R-:W-:Y:S01]  /*4190*/  UIADD3 UR14, UR14, UR15, URZ ;  /* 0x0000000f0e0e7290 */ /* 0x000fe2000fffe03f */
[----:B------:R-:W-:Y:S01]  /*41a0*/  ISETP.GT.AND P0, PT, R16, 0x9, !P0 ;  /* 0x000000091000780c */ /* 0x000fe20004704270 */
[----:B------:R-:W-:Y:S01]  /*41b0*/  LDSM.16.MT88.4 R60, [R212+0xd00] ;  /* 0x000d0000d43c783b */ /* 0x000fe20000004200 */
[----:B------:R-:W-:Y:S01]  /*41c0*/  FMNMX.FTZ R4, R33, R4, !PT ;  /* 0x0000000421047209 */ /* 0x000fe20007810000 */
[----:B------:R-:W-:Y:S01]  /*41d0*/  ULDC UR4, c[0x0][0x328] ;  /* 0x0000ca0000047ab9 */ /* 0x000fe20000000800 */
[----:B------:R-:W-:Y:S01]  /*41e0*/  ISETP.LT.OR P0, PT, R12, 0xa, P0 ;  /* 0x0000000a0c00780c */ /* 0x000fe20000701670 */
[----:B------:R-:W-:Y:S01]  /*41f0*/  LDSM.16.MT88.4 R76, [R214+0x1900] ;  /* 0x00190000d64c783b */ /* 0x000fe20000004200 */
[----:B------:R-:W-:Y:S01]  /*4200*/  FMNMX.FTZ R4, R31, R4, !PT ;  /* 0x000000041f047209 */ /* 0x000fe20007810000 */
[----:B------:R-:W-:Y:S01]  /*4210*/  UIADD3 UR4, UR14, UR4, URZ ;  /* 0x000000040e047290 */ /* 0x000fe2000fffe03f */
[----:B------:R-:W-:Y:S01]  /*4220*/  FSEL R94, R19, -INF , !P0 ;  /* 0xff800000135e7808 */ /* 0x000fe20004000000 */
[----:B------:R-:W-:Y:S01]  /*4230*/  LDSM.16.MT88.4 R156, [R214+0x500] ;  /* 0x00050000d69c783b */ /* 0x000fe20000004200 */
[----:B------:R-:W-:-:S02]  /*4240*/  ISETP.GT.AND P0, PT, R16, 0x10, !P6 ;  /* 0x000000101000780c */ /* 0x000fc40007704270 */
[----:B------:R-:W-:Y:S01]  /*4250*/  FMNMX.FTZ R4, R57, R4, !PT ;  /* 0x0000000439047209 */ /* 0x000fe20007810000 */
[----:B------:R-:W-:Y:S01]  /*4260*/  LDSM.16.MT88.4 R40, [R212+0x1100] ;  /* 0x00110000d428783b */ /* 0x000fe20000004200 */
[----:B------:R-:W-:Y:S02]  /*4270*/  ISETP.LT.OR P0, PT, R12, 0x11, P0 ;  /* 0x000000110c00780c */ /* 0x000fe40000701670 */
[----:B------:R-:W-:Y:S02]  /*4280*/  FMNMX.FTZ R5, R29, R4, !PT ;  /* 0x000000041d057209 */ /* 0x000fe40007810000 */
[----:B------:R-:W-:Y:S02]  /*4290*/  FSEL R74, R74, -INF , !P0 ;  /* 0xff8000004a4a7808 */ /* 0x000fe40004000000 */
[----:B------:R-:W-:Y:S02]  /*42a0*/  ISETP.GT.AND P0, PT, R16, 0x11, !P5 ;  /* 0x000000111000780c */ /* 0x000fe40006f04270 */
[----:B------:R-:W-:-:S02]  /*42b0*/  FMNMX.FTZ R9, R93, R140, !PT ;  /* 0x0000008c5d097209 */ /* 0x000fc40007810000 */
[----:B------:R-:W-:Y:S02]  /*42c0*/  ISETP.LT.OR P0, PT, R12, 0x12, P0 ;  /* 0x000000120c00780c */ /* 0x000fe40000701670 */
[----:B------:R-:W-:Y:S02]  /*42d0*/  FMNMX.FTZ R9, R124, R9, !PT ;  /* 0x000000097c097209 */ /* 0x000fe40007810000 */
[----:B------:R-:W-:Y:S02]  /*42e0*/  FSEL R75, R75, -INF , !P0 ;  /* 0xff8000004b4b7808 */ /* 0x000fe40004000000 */
[----:B------:R-:W-:Y:S02]  /*42f0*/  ISETP.GT.AND P0, PT, R16, 0x18, !P4 ;  /* 0x000000181000780c */ /* 0x000fe40006704270 */
[----:B------:R-:W-:Y:S02]  /*4300*/  ISETP.NE.AND P4, PT, R39, RZ, PT ;  /* 0x000000ff2700720c */ /* 0x000fe40003f85270 */
[----:B------:R-:W-:-:S02]  /*4310*/  ISETP.LT.OR P0, PT, R12, 0x19, P0 ;  /* 0x000000190c00780c */ /* 0x000fc40000701670 */
[----:B------:R-:W-:Y:S02]  /*4320*/  FMNMX.FTZ R9, R110, R9, !PT ;  /* 0x000000096e097209 */ /* 0x000fe40007810000 */
[----:B------:R-:W-:Y:S02]  /*4330*/  FSEL R73, R10, -INF , !P0 ;  /* 0xff8000000a497808 */ /* 0x000fe40004000000 */
[----:B------:R-:W-:Y:S02]  /*4340*/  ISETP.GT.AND P0, PT, R16, 0x19, !P3 ;  /* 0x000000191000780c */ /* 0x000fe40005f04270 */
[----:B------:R-:W-:Y:S02]  /*4350*/  FMNMX.FTZ R9, R92, R9, !PT ;  /* 0x000000095c097209 */ /* 0x000fe40007810000 */
[----:B------:R-:W-:Y:S02]  /*4360*/  ISETP.LT.OR P0, PT, R12, 0x1a, P0 ;  /* 0x0000001a0c00780c */ /* 0x000fe40000701670 */
[----:B------:R-:W-:-:S02]  /*4370*/  ISETP.NE.AND P5, PT, R52, RZ, PT ;  /* 0x000000ff3400720c */ /* 0x000fc40003fa5270 */
[----:B------:R-:W-:Y:S02]  /*4380*/  FSEL R72, R11, -INF , !P0 ;  /* 0xff8000000b487808 */ /* 0x000fe40004000000 */
[----:B------:R-:W-:Y:S02]  /*4390*/  ISETP.GT.AND P0, PT, R16, 0x20, !P2 ;  /* 0x000000201000780c */ /* 0x000fe40005704270 */
[----:B------:R-:W-:Y:S02]  /*43a0*/  FMNMX.FTZ R18, R90, R9, !PT ;  /* 0x000000095a127209 */ /* 0x000fe40007810000 */
[----:B------:R-:W-:Y:S02]  /*43b0*/  ISETP.LT.OR P0, PT, R12, 0x21, P0 ;  /* 0x000000210c00780c */ /* 0x000fe40000701670 */
[----:B------:R-:W-:Y:S02]  /*43c0*/  FMNMX.FTZ R17, R89, R18, !PT ;  /* 0x0000001259117209 */ /* 0x000fe40007810000 */
[----:B------:R-:W-:-:S02]  /*43d0*/  FSEL R179, R6, -INF , !P0 ;  /* 0xff80000006b37808 */ /* 0x000fc40004000000 */
[----:B------:R-:W-:Y:S02]  /*43e0*/  FMNMX.FTZ R6, R28, R5, !PT ;  /* 0x000000051c067209 */ /* 0x000fe40007810000 */
[----:B------:R-:W-:Y:S02]  /*43f0*/  ISETP.GT.AND P0, PT, R16, 0x21, !P1 ;  /* 0x000000211000780c */ /* 0x000fe40004f04270 */
[----:B------:R-:W-:Y:S02]  /*4400*/  FMNMX.FTZ R6, R27, R6, !PT ;  /* 0x000000061b067209 */ /* 0x000fe40007810000 */
[----:B------:R-:W-:Y:S02]  /*4410*/  ISETP.LT.OR P0, PT, R12, 0x22, P0 ;  /* 0x000000220c00780c */ /* 0x000fe40000701670 */
[----:B------:R-:W-:Y:S02]  /*4420*/  FMNMX.FTZ R6, R25, R6, !PT ;  /* 0x0000000619067209 */ /* 0x000fe40007810000 */
[----:B------:R-:W-:-:S02]  /*4430*/  FSEL R177, R7, -INF , !P0 ;  /* 0xff80000007b17808 */ /* 0x000fc40004000000 */
[----:B------:R-:W-:Y:S01]  /*4440*/  ISETP.GT.AND P0, PT, R16, 0x1, !P4 ;  /* 0x000000011000780c */ /* 0x000fe20006704270 */
[----:B------:R-:W1:Y:S01]  /*4450*/  SHFL.BFLY PT, R5, R6, 0x2, 0x1f ;  /* 0x0c401f0006057f89 */ /* 0x000e6200000e0000 */
[----:B------:R-:W-:Y:S02]  /*4460*/  FMNMX.FTZ R17, R88, R17, !PT ;  /* 0x0000001158117209 */ /* 0x000fe40007810000 */
[----:B------:R-:W-:Y:S02]  /*4470*/  ISETP.LT.OR P0, PT, R12, 0x2, P0 ;  /* 0x000000020c00780c */ /* 0x000fe40000701670 */
[----:B------:R-:W-:Y:S02]  /*4480*/  FMNMX.FTZ R18, R182, R17, !PT ;  /* 0x00000011b6127209 */ /* 0x000fe40007810000 */
[----:B------:R-:W-:Y:S02]  /*4490*/  FSEL R126, R23, -INF , !P0 ;  /* 0xff800000177e7808 */ /* 0x000fe40004000000 */
[----:B------:R-:W-:-:S02]  /*44a0*/  ISETP.GT.AND P0, PT, R16, RZ, !P5 ;  /* 0x000000ff1000720c */ /* 0x000fc40006f04270 */
[----:B------:R-:W-:Y:S02]  /*44b0*/  ISETP.NE.AND P6, PT, R51, RZ, PT ;  /* 0x000000ff3300720c */ /* 0x000fe40003fc5270 */
[----:B------:R-:W-:Y:S01]  /*44c0*/  ISETP.LT.OR P0, PT, R12, 0x1, P0 ;  /* 0x000000010c00780c */ /* 0x000fe20000701670 */
[----:B------:R-:W-:Y:S01]  /*44d0*/  LDSM.16.MT88.4 R48, [R212+0x500] ;  /* 0x00050000d430783b */ /* 0x000fe20000004200 */
[----:B------:R-:W-:Y:S02]  /*44e0*/  IADD3 R236, R148, -0x2, RZ ;  /* 0xfffffffe94ec7810 */ /* 0x000fe40007ffe0ff */
[----:B------:R-:W-:Y:S02]  /*44f0*/  FSEL R91, R22, -INF , !P0 ;  /* 0xff800000165b7808 */ /* 0x000fe40004000000 */
[----:B------:R-:W-:Y:S02]  /*4500*/  ISETP.GT.AND P0, PT, R16, 0x28, !P6 ;  /* 0x000000281000780c */ /* 0x000fe40007704270 */
[----:B------:R-:W-:-:S02]  /*4510*/  FMNMX.FTZ R17, R91, R126, !PT ;  /* 0x0000007e5b117209 */ /* 0x000fc40007810000 */
[----:B------:R-:W-:Y:S02]  /*4520*/  ISETP.LT.OR P0, PT, R12, 0x29, P0 ;  /* 0x000000290c00780c */ /* 0x000fe40000701670 */
[----:B-1----:R-:W-:Y:S02]  /*4530*/  FMNMX.FTZ R4, R6, R5, !PT ;  /* 0x0000000506047209 */ /* 0x002fe40007810000 */
[----:B------:R-:W-:Y:S02]  /*4540*/  FMNMX.FTZ R5, R70, R38, !PT ;  /* 0x0000002646057209 */ /* 0x000fe40007810000 */
[----:B------:R-:W-:Y:S01]  /*4550*/  FMNMX.FTZ R17, R108, R17, !PT ;  /* 0x000000116c117209 */ /* 0x000fe20007810000 */
[----:B------:R-:W1:Y:S01]  /*4560*/  SHFL.BFLY PT, R151, R4, 0x1, 0x1f ;  /* 0x0c201f0004977f89 */ /* 0x000e6200000e0000 */
[----:B------:R-:W-:Y:S02]  /*4570*/  FMNMX.FTZ R5, R66, R5, !PT ;  /* 0x0000000542057209 */ /* 0x000fe40007810000 */
[----:B------:R-:W-:-:S02]  /*4580*/  FMNMX.FTZ R17, R94, R17, !PT ;  /* 0x000000115e117209 */ /* 0x000fc40007810000 */
[----:B------:R-:W-:Y:S02]  /*4590*/  FMNMX.FTZ R5, R36, R5, !PT ;  /* 0x0000000524057209 */ /* 0x000fe40007810000 */
[----:B------:R-:W-:Y:S02]  /*45a0*/  FMNMX.FTZ R20, R74, R17, !PT ;  /* 0x000000114a147209 */ /* 0x000fe40007810000 */
[----:B------:R-:W-:Y:S02]  /*45b0*/  FMNMX.FTZ R5, R34, R5, !PT ;  /* 0x0000000522057209 */ /* 0x000fe40007810000 */
[----:B------:R-:W-:Y:S02]  /*45c0*/  FSEL R176, R14, -INF , !P0 ;  /* 0xff8000000eb07808 */ /* 0x000fe40004000000 */
[----:B------:R-:W-:Y:S02]  /*45d0*/  FMNMX.FTZ R5, R32, R5, !PT ;  /* 0x0000000520057209 */ /* 0x000fe40007810000 */
[----:B------:R-:W-:-:S02]  /*45e0*/  FMNMX.FTZ R20, R75, R20, !PT ;  /* 0x000000144b147209 */ /* 0x000fc40007810000 */
[----:B------:R-:W-:Y:S02]  /*45f0*/  FMNMX.FTZ R5, R58, R5, !PT ;  /* 0x000000053a057209 */ /* 0x000fe40007810000 */
[----:B------:R-:W-:Y:S02]  /*4600*/  FMNMX.FTZ R17, R73, R20, !PT ;  /* 0x0000001449117209 */ /* 0x000fe40007810000 */
[----:B------:R-:W-:Y:S02]  /*4610*/  FMNMX.FTZ R5, R30, R5, !PT ;  /* 0x000000051e057209 */ /* 0x000fe40007810000 */
[----:B------:R-:W-:Y:S02]  /*4620*/  ISETP.NE.AND P6, PT, R44, RZ, PT ;  /* 0x000000ff2c00720c */ /* 0x000fe40003fc5270 */
[----:B------:R-:W-:Y:S01]  /*4630*/  FMNMX.FTZ R5, R26, R5, !PT ;  /* 0x000000051a057209 */ /* 0x000fe20007810000 */
[----:B------:R-:W-:Y:S01]  /*4640*/  LDSM.16.MT88.4 R44, [R214+0x1100] ;  /* 0x00110000d62c783b */ /* 0x000fe20000004200 */
[----:B-1----:R-:W-:-:S02]  /*4650*/  FMNMX.FTZ R151, R4, R151, !PT ;  /* 0x0000009704977209 */ /* 0x002fc40007810000 */
[----:B------:R-:W-:Y:S02]  /*4660*/  FMNMX.FTZ R5, R24, R5, !PT ;  /* 0x0000000518057209 */ /* 0x000fe40007810000 */
[C---:B------:R-:W-:Y:S01]  /*4670*/  FSETP.NEU.FTZ.AND P0, PT, R151.reuse, -INF , PT ;  /* 0xff8000009700780b */ /* 0x040fe20003f1d000 */
[----:B------:R-:W-:Y:S01]  /*4680*/  FMUL.FTZ R14, R151, c[0x0][0x2d0] ;  /* 0x0000b400970e7a20 */ /* 0x000fe20000410000 */
[----:B------:R-:W-:Y:S02]  /*4690*/  FMNMX.FTZ R4, R56, R5, !PT ;  /* 0x0000000538047209 */ /* 0x000fe40007810000 */
[----:B------:R-:W-:Y:S02]  /*46a0*/  FMNMX.FTZ R20, R72, R17, !PT ;  /* 0x0000001148147209 */ /* 0x000fe40007810000 */
[----:B------:R-:W-:Y:S02]  /*46b0*/  FMNMX.FTZ R5, R3, R4, !PT ;  /* 0x0000000403057209 */ /* 0x000fe40007810000 */
[----:B------:R-:W-:-:S03]  /*46c0*/  FSEL R14, R14, RZ, P0 ;  /* 0x000000ff0e0e7208 */ /* 0x000fc60000000000 */
[----:B------:R-:W1:Y:S02]  /*46d0*/  SHFL.BFLY PT, R4, R5, 0x2, 0x1f ;  /* 0x0c401f0005047f89 */ /* 0x000e6400000e0000 */
[--C-:B------:R-:W-:Y:S01]  /*46e0*/  FFMA.FTZ R2, R57, c[0x0][0x2d0], -R14.reuse ;  /* 0x0000b40039027a23 */ /* 0x100fe2000001080e */
[----:B------:R-:W-:Y:S01]  /*46f0*/  FMNMX.FTZ R57, R181, R18, !PT ;  /* 0x00000012b5397209 */ /* 0x000fe20007810000 */
[--C-:B------:R-:W-:Y:S02]  /*4700*/  FFMA.FTZ R169, R68, c[0x0][0x2d0], -R14.reuse ;  /* 0x0000b40044a97a23 */ /* 0x100fe4000001080e */
[--C-:B------:R-:W-:Y:S01]  /*4710*/  FFMA.FTZ R164, R69, c[0x0][0x2d0], -R14.reuse ;  /* 0x0000b40045a47a23 */ /* 0x100fe2000001080e */
[----:B------:R-:W-:Y:S01]  /*4720*/  FMNMX.FTZ R57, R180, R57, !PT ;  /* 0x00000039b4397209 */ /* 0x000fe20007810000 */
[--C-:B------:R-:W-:Y:S01]  /*4730*/  FFMA.FTZ R165, R37, c[0x0][0x2d0], -R14.reuse ;  /* 0x0000b40025a57a23 */ /* 0x100fe2000001080e */
[----:B------:R-:W-:Y:S01]  /*4740*/  MUFU.EX2 R2, R2 ;  /* 0x0000000200027308 */ /* 0x000fe20000000800 */
[--C-:B------:R-:W-:Y:S01]  /*4750*/  FFMA.FTZ R160, R65, c[0x0][0x2d0], -R14.reuse ;  /* 0x0000b40041a07a23 */ /* 0x100fe2000001080e */
[----:B------:R-:W-:Y:S01]  /*4760*/  FMNMX.FTZ R57, R178, R57, !PT ;  /* 0x00000039b2397209 */ /* 0x000fe20007810000 */
[----:B------:R-:W-:-:S02]  /*4770*/  FFMA.FTZ R163, R35, c[0x0][0x2d0], -R14 ;  /* 0x0000b40023a37a23 */ /* 0x000fc4000001080e */
[--C-:B------:R-:W-:Y:S02]  /*4780*/  FFMA.FTZ R154, R33, c[0x0][0x2d0], -R14.reuse ;  /* 0x0000b400219a7a23 */ /* 0x100fe4000001080e */
[--C-:B------:R-:W-:Y:S01]  /*4790*/  FFMA.FTZ R155, R31, c[0x0][0x2d0], -R14.reuse ;  /* 0x0000b4001f9b7a23 */ /* 0x100fe2000001080e */
[----:B------:R-:W2:Y:S01]  /*47a0*/  SHFL.BFLY PT, R18, R57, 0x2, 0x1f ;  /* 0x0c401f0039127f89 */ /* 0x000ea200000e0000 */
[--C-:B------:R-:W-:Y:S01]  /*47b0*/  FFMA.FTZ R168, R29, c[0x0][0x2d0], -R14.reuse ;  /* 0x0000b4001da87a23 */ /* 0x100fe2000001080e */
[----:B------:R-:W-:Y:S01]  /*47c0*/  MUFU.EX2 R169, R169 ;  /* 0x000000a900a97308 */ /* 0x000fe20000000800 */
[--C-:B------:R-:W-:Y:S02]  /*47d0*/  FFMA.FTZ R173, R28, c[0x0][0x2d0], -R14.reuse ;  /* 0x0000b4001cad7a23 */ /* 0x100fe4000001080e */
[--C-:B------:R-:W-:Y:S01]  /*47e0*/  FFMA.FTZ R170, R27, c[0x0][0x2d0], -R14.reuse ;  /* 0x0000b4001baa7a23 */ /* 0x100fe2000001080e */
[----:B-1----:R-:W-:Y:S01]  /*47f0*/  FMNMX.FTZ R4, R5, R4, !PT ;  /* 0x0000000405047209 */ /* 0x002fe20007810000 */
[----:B------:R-:W-:Y:S01]  /*4800*/  FFMA.FTZ R243, R25, c[0x0][0x2d0], -R14 ;  /* 0x0000b40019f37a23 */ /* 0x000fe2000001080e */
[----:B------:R-:W-:-:S02]  /*4810*/  FMNMX.FTZ R14, R179, R20, !PT ;  /* 0x00000014b30e7209 */ /* 0x000fc40007810000 */
[----:B------:R-:W1:Y:S01]  /*4820*/  MUFU.EX2 R164, R164 ;  /* 0x000000a400a47308 */ /* 0x000e620000000800 */
[----:B------:R-:W-:Y:S01]  /*4830*/  LDSM.16.MT88.4 R20, [R214+0x1500] ;  /* 0x00150000d614783b */ /* 0x000fe20000004200 */
[----:B------:R-:W-:-:S03]  /*4840*/  FMNMX.FTZ R17, R177, R14, !PT ;  /* 0x0000000eb1117209 */ /* 0x000fc60007810000 */
[----:B------:R-:W3:Y:S03]  /*4850*/  SHFL.BFLY PT, R149, R4, 0x1, 0x1f ;  /* 0x0c201f0004957f89 */ /* 0x000ee600000e0000 */
[----:B------:R-:W-:Y:S01]  /*4860*/  MUFU.EX2 R165, R165 ;  /* 0x000000a500a57308 */ /* 0x000fe20000000800 */
[----:B--2---:R-:W-:-:S07]  /*4870*/  FMNMX.FTZ R57, R57, R18, !PT ;  /* 0x0000001239397209 */ /* 0x004fce0007810000 */
[----:B------:R-:W2:Y:S01]  /*4880*/  MUFU.EX2 R160, R160 ;  /* 0x000000a000a07308 */ /* 0x000ea20000000800 */
[----:B-1----:R-:W-:Y:S01]  /*4890*/  F2FP.PACK_AB R96, R164, R169 ;  /* 0x000000a9a460723e */ /* 0x002fe200000000ff */
[----:B------:R-:W-:-:S06]  /*48a0*/  FADD.FTZ R164, R169, R164 ;  /* 0x000000a4a9a47221 */ /* 0x000fcc0000010000 */
[----:B------:R-:W-:Y:S01]  /*48b0*/  MUFU.EX2 R163, R163 ;  /* 0x000000a300a37308 */ /* 0x000fe20000000800 */
[----:B---3--:R-:W-:Y:S02]  /*48c0*/  FMNMX.FTZ R149, R4, R149, !PT ;  /* 0x0000009504957209 */ /* 0x008fe40007810000 */
[----:B------:R-:W-:Y:S01]  /*48d0*/  LDSM.16.MT88.4 R4, [R212+0x1900] ;  /* 0x00190000d404783b */ /* 0x000fe20000004200 */
[----:B--2---:R-:W-:-:S04]  /*48e0*/  F2FP.PACK_AB R98, R160, R165 ;  /* 0x000000a5a062723e */ /* 0x004fc800000000ff */
[----:B------:R-:W1:Y:S01]  /*48f0*/  MUFU.EX2 R154, R154 ;  /* 0x0000009a009a7308 */ /* 0x000e620000000800 */
[C---:B------:R-:W-:Y:S01]  /*4900*/  FMUL.FTZ R13, R149.reuse, c[0x0][0x2d0] ;  /* 0x0000b400950d7a20 */ /* 0x040fe20000410000 */
[----:B------:R-:W-:Y:S01]  /*4910*/  FSETP.NEU.FTZ.AND P0, PT, R149, -INF , PT ;  /* 0xff8000009500780b */ /* 0x000fe20003f1d000 */
[----:B------:R-:W-:-:S03]  /*4920*/  FADD.FTZ R165, R165, R164 ;  /* 0x000000a4a5a57221 */ /* 0x000fc60000010000 */
[----:B------:R-:W-:Y:S01]  /*4930*/  FSEL R13, R13, RZ, P0 ;  /* 0x000000ff0d0d7208 */ /* 0x000fe20000000000 */
[----:B------:R-:W-:Y:S01]  /*4940*/  FADD.FTZ R160, R160, R165 ;  /* 0x000000a5a0a07221 */ /* 0x000fe20000010000 */
[----:B------:R-:W-:Y:S01]  /*4950*/  ISETP.GT.AND P0, PT, R16, 0x29, !P6 ;  /* 0x000000291000780c */ /* 0x000fe20007704270 */
[----:B------:R-:W2:Y:S02]  /*4960*/  MUFU.EX2 R155, R155 ;  /* 0x0000009b009b7308 */ /* 0x000ea40000000800 */
[--C-:B------:R-:W-:Y:S01]  /*4970*/  FFMA.FTZ R171, R70, c[0x0][0x2d0], -R13.reuse ;  /* 0x0000b40046ab7a23 */ /* 0x100fe2000001080d */
[----:B------:R-:W-:Y:S01]  /*4980*/  ISETP.LT.OR P0, PT, R12, 0x2a, P0 ;  /* 0x0000002a0c00780c */ /* 0x000fe20000701670 */
[--C-:B------:R-:W-:Y:S02]  /*4990*/  FFMA.FTZ R166, R38, c[0x0][0x2d0], -R13.reuse ;  /* 0x0000b40026a67a23 */ /* 0x100fe4000001080d */
[--C-:B------:R-:W-:Y:S01]  /*49a0*/  FFMA.FTZ R167, R66, c[0x0][0x2d0], -R13.reuse ;  /* 0x0000b40042a77a23 */ /* 0x100fe2000001080d */
[----:B------:R-:W-:Y:S01]  /*49b0*/  FSEL R188, R15, -INF , !P0 ;  /* 0xff8000000fbc7808 */ /* 0x000fe20004000000 */
[--C-:B------:R-:W-:Y:S01]  /*49c0*/  FFMA.FTZ R162, R36, c[0x0][0x2d0], -R13.reuse ;  /* 0x0000b40024a27a23 */ /* 0x100fe2000001080d */
[----:B------:R-:W-:Y:S01]  /*49d0*/  FMNMX.FTZ R15, R176, R17, !PT ;  /* 0x00000011b00f7209 */ /* 0x000fe20007810000 */
[----:B------:R-:W-:Y:S01]  /*49e0*/  MUFU.EX2 R171, R171 ;  /* 0x000000ab00ab7308 */ /* 0x000fe20000000800 */
[--C-:B------:R-:W-:Y:S01]  /*49f0*/  FFMA.FTZ R161, R34, c[0x0][0x2d0], -R13.reuse ;  /* 0x0000b40022a17a23 */ /* 0x100fe2000001080d */
[----:B------:R-:W-:Y:S01]  /*4a00*/  LDSM.16.MT88.4 R36, [R214+0x1d00] ;  /* 0x001d0000d624783b */ /* 0x000fe20000004200 */
[----:B------:R-:W-:Y:S01]  /*4a10*/  FMNMX.FTZ R152, R188, R15, !PT ;  /* 0x0000000fbc987209 */ /* 0x000fe20007810000 */
[--C-:B------:R-:W-:Y:S01]  /*4a20*/  FFMA.FTZ R150, R32, c[0x0][0x2d0], -R13.reuse ;  /* 0x0000b40020967a23 */ /* 0x100fe2000001080d */
[----:B-1----:R-:W-:Y:S01]  /*4a30*/  F2FP.PACK_AB R8, R154, R163 ;  /* 0x000000a39a08723e */ /* 0x002fe200000000ff */
[----:B------:R-:W-:Y:S01]  /*4a40*/  LDSM.16.MT88.4 R32, [R212+0x1d00] ;  /* 0x001d0000d420783b */ /* 0x000fe20000004200 */
[--C-:B------:R-:W-:Y:S01]  /*4a50*/  FFMA.FTZ R153, R58, c[0x0][0x2d0], -R13.reuse ;  /* 0x0000b4003a997a23 */ /* 0x100fe2000001080d */
[----:B------:R-:W1:Y:S01]  /*4a60*/  MUFU.EX2 R166, R166 ;  /* 0x000000a600a67308 */ /* 0x000e620000000800 */
[--C-:B------:R-:W-:Y:S01]  /*4a70*/  FFMA.FTZ R0, R30, c[0x0][0x2d0], -R13.reuse ;  /* 0x0000b4001e007a23 */ /* 0x100fe2000001080d */
[----:B------:R-:W3:Y:S01]  /*4a80*/  SHFL.BFLY PT, R59, R152, 0x2, 0x1f ;  /* 0x0c401f00983b7f89 */ /* 0x000ee200000e0000 */
[--C-:B------:R-:W-:Y:S01]  /*4a90*/  FFMA.FTZ R241, R3, c[0x0][0x2d0], -R13.reuse ;  /* 0x0000b40003f17a23 */ /* 0x100fe2000001080d */
[----:B--2---:R-:W-:Y:S01]  /*4aa0*/  F2FP.PACK_AB R10, R2, R155 ;  /* 0x0000009b020a723e */ /* 0x004fe200000000ff */
[--C-:B------:R-:W-:Y:S01]  /*4ab0*/  FFMA.FTZ R172, R26, c[0x0][0x2d0], -R13.reuse ;  /* 0x0000b4001aac7a23 */ /* 0x100fe2000001080d */
[----:B------:R-:W2:Y:S01]  /*4ac0*/  SHFL.BFLY PT, R58, R57, 0x1, 0x1f ;  /* 0x0c201f00393a7f89 */ /* 0x000ea200000e0000 */
[--C-:B------:R-:W-:Y:S01]  /*4ad0*/  FFMA.FTZ R175, R24, c[0x0][0x2d0], -R13.reuse ;  /* 0x0000b40018af7a23 */ /* 0x100fe2000001080d */
[----:B------:R-:W-:Y:S01]  /*4ae0*/  MUFU.EX2 R167, R167 ;  /* 0x000000a700a77308 */ /* 0x000fe20000000800 */
[----:B------:R-:W-:Y:S01]  /*4af0*/  FFMA.FTZ R174, R56, c[0x0][0x2d0], -R13 ;  /* 0x0000b40038ae7a23 */ /* 0x000fe2000001080d */
[----:B------:R-:W-:Y:S01]  /*4b00*/  LDSM.16.MT88.4 R28, [R214+0x900] ;  /* 0x00090000d61c783b */ /* 0x000fe20000004200 */
[----:B------:R-:W-:-:S03]  /*4b10*/  FADD.FTZ R163, R163, R160 ;  /* 0x000000a0a3a37221 */ /* 0x000fc60000010000 */
[----:B------:R-:W-:Y:S01]  /*4b20*/  LDSM.16.MT88.4 R24, [R212+0x900] ;  /* 0x00090000d418783b */ /* 0x000fe20000004200 */
[----:B------:R-:W-:Y:S01]  /*4b30*/  FADD.FTZ R154, R154, R163 ;  /* 0x000000a39a9a7221 */ /* 0x000fe20000010000 */
[----:B------:R-:W4:Y:S01]  /*4b40*/  MUFU.EX2 R162, R162 ;  /* 0x000000a200a27308 */ /* 0x000f220000000800 */
[----:B-1----:R-:W-:Y:S01]  /*4b50*/  F2FP.PACK_AB R97, R166, R171 ;  /* 0x000000aba661723e */ /* 0x002fe200000000ff */
[----:B------:R-:W-:Y:S01]  /*4b60*/  LDSM.16.MT88.4 R16, [R212+0x1500] ;  /* 0x00150000d410783b */ /* 0x000fe20000004200 */
[----:B------:R-:W-:Y:S02]  /*4b70*/  FADD.FTZ R166, R171, R166 ;  /* 0x000000a6aba67221 */ /* 0x000fe40000010000 */
[----:B------:R-:W-:Y:S01]  /*4b80*/  FADD.FTZ R155, R155, R154 ;  /* 0x0000009a9b9b7221 */ /* 0x000fe20000010000 */
[----:B------:R-:W-:Y:S02]  /*4b90*/  LDSM.16.MT88.4 R12, [R214+0x2100] ;  /* 0x00210000d60c783b */ /* 0x000fe40000004200 */
[----:B------:R-:W-:Y:S01]  /*4ba0*/  MUFU.EX2 R161, R161 ;  /* 0x000000a100a17308 */ /* 0x000fe20000000800 */
[----:B------:R-:W-:Y:S01]  /*4bb0*/  FADD.FTZ R155, R2, R155 ;  /* 0x0000009b029b7221 */ /* 0x000fe20000010000 */
[----:B---3--:R-:W-:Y:S01]  /*4bc0*/  FMNMX.FTZ R152, R152, R59, !PT ;  /* 0x0000003b98987209 */ /* 0x008fe20007810000 */
[----:B------:R-:W-:Y:S01]  /*4bd0*/  IMAD.U32 R2, RZ, RZ, UR4 ;  /* 0x00000004ff027e24 */ /* 0x000fe2000f8e00ff */
[----:B--2---:R-:W-:-:S03]  /*4be0*/  FMNMX.FTZ R3, R57, R58, !PT ;  /* 0x0000003a39037209 */ /* 0x004fc60007810000 */
[----:B------:R-:W1:Y:S01]  /*4bf0*/  SHFL.BFLY PT, R95, R152, 0x1, 0x1f ;  /* 0x0c201f00985f7f89 */ /* 0x000e6200000e0000 */
[C---:B----4-:R-:W-:Y:S01]  /*4c00*/  F2FP.PACK_AB R99, R162.reuse, R167 ;  /* 0x000000a7a263723e */ /* 0x050fe200000000ff */
[----:B------:R-:W2:Y:S01]  /*4c10*/  MUFU.EX2 R150, R150 ;  /* 0x0000009600967308 */ /* 0x000ea20000000800 */
[C---:B------:R-:W-:Y:S01]  /*4c20*/  FSETP.NEU.FTZ.AND P0, PT, R3.reuse, -INF , PT ;  /* 0xff8000000300780b */ /* 0x040fe20003f1d000 */
[----:B------:R-:W-:Y:S02]  /*4c30*/  FMUL.FTZ R199, R3, c[0x0][0x2d0] ;  /* 0x0000b40003c77a20 */ /* 0x000fe40000410000 */
[----:B------:R-:W-:Y:S02]  /*4c40*/  FADD.FTZ R167, R167, R166 ;  /* 0x000000a6a7a77221 */ /* 0x000fe40000010000 */
[----:B------:R-:W-:Y:S01]  /*4c50*/  HMMA.16816.F32 R144, R96, R136, RZ ;  /* 0x000000886090723c */ /* 0x000fe200000018ff */
[----:B------:R-:W-:Y:S01]  /*4c60*/  FSEL R199, R199, RZ, P0 ;  /* 0x000000ffc7c77208 */ /* 0x000fe20000000000 */
[----:B------:R-:W-:Y:S01]  /*4c70*/  MUFU.EX2 R153, R153 ;  /* 0x0000009900997308 */ /* 0x000fe20000000800 */
[----:B------:R-:W-:-:S03]  /*4c80*/  FADD.FTZ R162, R162, R167 ;  /* 0x000000a7a2a27221 */ /* 0x000fc60000010000 */
[--C-:B------:R-:W-:Y:S02]  /*4c90*/  FFMA.FTZ R183, R93, c[0x0][0x2d0], -R199.reuse ;  /* 0x0000b4005db77a23 */ /* 0x100fe400000108c7 */
[C---:B------:R-:W-:Y:S01]  /*4ca0*/  HMMA.16816.F32 R104, R96.reuse, R112, RZ ;  /* 0x000000706068723c */ /* 0x040fe200000018ff */
[--C-:B------:R-:W-:Y:S01]  /*4cb0*/  FFMA.FTZ R184, R140, c[0x0][0x2d0], -R199.reuse ;  /* 0x0000b4008cb87a23 */ /* 0x100fe200000108c7 */
[----:B------:R-:W3:Y:S01]  /*4cc0*/  MUFU.EX2 R0, R0 ;  /* 0x0000000000007308 */ /* 0x000ee20000000800 */
[----:B--2---:R-:W-:Y:S01]  /*4cd0*/  F2FP.PACK_AB R9, R150, R161 ;  /* 0x000000a19609723e */ /* 0x004fe200000000ff */
[--C-:B------:R-:W-:Y:S02]  /*4ce0*/  FFMA.FTZ R185, R124, c[0x0][0x2d0], -R199.reuse ;  /* 0x0000b4007cb97a23 */ /* 0x100fe400000108c7 */
[--C-:B------:R-:W-:Y:S02]  /*4cf0*/  FFMA.FTZ R186, R110, c[0x0][0x2d0], -R199.reuse ;  /* 0x0000b4006eba7a23 */ /* 0x100fe400000108c7 */
[----:B------:R-:W-:Y:S01]  /*4d00*/  HMMA.16816.F32 R120, R96, R132, RZ ;  /* 0x000000846078723c */ /* 0x000fe200000018ff */
[----:B-1----:R-:W-:Y:S01]  /*4d10*/  FMNMX.FTZ R152, R95, R152, !PT ;  /* 0x000000985f987209 */ /* 0x002fe20007810000 */
[----:B------:R-:W-:Y:S01]  /*4d20*/  MUFU.EX2 R183, R183 ;  /* 0x000000b700b77308 */ /* 0x000fe20000000800 */
[----:B------:R-:W-:-:S02]  /*4d30*/  FFMA.FTZ R191, R92, c[0x0][0x2d0], -R199 ;  /* 0x0000b4005cbf7a23 */ /* 0x000fc400000108c7 */
[C---:B------:R-:W-:Y:S01]  /*4d40*/  FSETP.NEU.FTZ.AND P0, PT, R152.reuse, -INF , PT ;  /* 0xff8000009800780b */ /* 0x040fe20003f1d000 */
[----:B------:R-:W-:Y:S02]  /*4d50*/  FMUL.FTZ R201, R152, c[0x0][0x2d0] ;  /* 0x0000b40098c97a20 */ /* 0x000fe40000410000 */
[C---:B------:R-:W-:Y:S01]  /*4d60*/  HMMA.16816.F32 R52, R96.reuse, R60, RZ ;  /* 0x0000003c6034723c */ /* 0x040fe200000018ff */
[--C-:B------:R-:W-:Y:S01]  /*4d70*/  FFMA.FTZ R194, R90, c[0x0][0x2d0], -R199.reuse ;  /* 0x0000b4005ac27a23 */ /* 0x100fe200000108c7 */
[----:B---3--:R-:W-:Y:S01]  /*4d80*/  F2FP.PACK_AB R11, R0, R153 ;  /* 0x00000099000b723e */ /* 0x008fe200000000ff */
[----:B------:R-:W1:Y:S01]  /*4d90*/  MUFU.EX2 R184, R184 ;  /* 0x000000b800b87308 */ /* 0x000e620000000800 */
[----:B------:R-:W-:Y:S01]  /*4da0*/  FSEL R201, R201, RZ, P0 ;  /* 0x000000ffc9c97208 */ /* 0x000fe20000000000 */
[--C-:B------:R-:W-:Y:S01]  /*4db0*/  FFMA.FTZ R196, R89, c[0x0][0x2d0], -R199.reuse ;  /* 0x0000b40059c47a23 */ /* 0x100fe200000108c7 */
[----:B------:R-:W-:Y:S01]  /*4dc0*/  PLOP3.LUT P0, PT, PT, PT, UP1, 0x40, 0x0 ;  /* 0x000000000000781c */ /* 0x000fe20003f0e818 */
[----:B------:R-:W-:Y:S01]  /*4dd0*/  FFMA.FTZ R193, R88, c[0x0][0x2d0], -R199 ;  /* 0x0000b40058c17a23 */ /* 0x000fe200000108c7 */
[----:B------:R-:W-:Y:S01]  /*4de0*/  HMMA.16816.F32 R68, R96, R76, RZ ;  /* 0x0000004c6044723c */ /* 0x000fe200000018ff */
[----:B------:R-:W-:-:S02]  /*4df0*/  FFMA.FTZ R187, R91, c[0x0][0x2d0], -R201 ;  /* 0x0000b4005bbb7a23 */ /* 0x000fc400000108c9 */
[--C-:B------:R-:W-:Y:S01]  /*4e00*/  FFMA.FTZ R190, R126, c[0x0][0x2d0], -R201.reuse ;  /* 0x0000b4007ebe7a23 */ /* 0x100fe200000108c9 */
[----:B------:R-:W-:Y:S01]  /*4e10*/  MUFU.EX2 R185, R185 ;  /* 0x000000b900b97308 */ /* 0x000fe20000000800 */
[--C-:B------:R-:W-:Y:S02]  /*4e20*/  FFMA.FTZ R192, R108, c[0x0][0x2d0], -R201.reuse ;  /* 0x0000b4006cc07a23 */ /* 0x100fe400000108c9 */
[--C-:B------:R-:W-:Y:S01]  /*4e30*/  FFMA.FTZ R189, R94, c[0x0][0x2d0], -R201.reuse ;  /* 0x0000b4005ebd7a23 */ /* 0x100fe200000108c9 */
[----:B------:R-:W-:Y:S01]  /*4e40*/  HMMA.16816.F32 R84, R96, R4, RZ ;  /* 0x000000046054723c */ /* 0x000fe200000018ff */
[--C-:B------:R-:W-:Y:S01]  /*4e50*/  FFMA.FTZ R198, R74, c[0x0][0x2d0], -R201.reuse ;  /* 0x0000b4004ac67a23 */ /* 0x100fe200000108c9 */
[----:B-1----:R-:W-:Y:S02]  /*4e60*/  F2FP.PACK_AB R92, R184, R183 ;  /* 0x000000b7b85c723e */ /* 0x002fe400000000ff */
[----:B------:R-:W1:Y:S01]  /*4e70*/  MUFU.EX2 R186, R186 ;  /* 0x000000ba00ba7308 */ /* 0x000e620000000800 */
[----:B------:R-:W-:-:S02]  /*4e80*/  FFMA.FTZ R195, R75, c[0x0][0x2d0], -R201 ;  /* 0x0000b4004bc37a23 */ /* 0x000fc400000108c9 */
[--C-:B------:R-:W-:Y:S01]  /*4e90*/  FFMA.FTZ R197, R73, c[0x0][0x2d0], -R201.reuse ;  /* 0x0000b40049c57a23 */ /* 0x100fe200000108c9 */
[C---:B------:R-:W-:Y:S01]  /*4ea0*/  HMMA.16816.F32 R100, R96.reuse, R138, RZ ;  /* 0x0000008a6064723c */ /* 0x040fe200000018ff */
[----:B------:R-:W-:Y:S02]  /*4eb0*/  FFMA.FTZ R200, R72, c[0x0][0x2d0], -R201 ;  /* 0x0000b40048c87a23 */ /* 0x000fe400000108c9 */
[----:B------:R-:W-:Y:S01]  /*4ec0*/  FADD.FTZ R184, R183, R184 ;  /* 0x000000b8b7b87221 */ /* 0x000fe20000010000 */
[----:B------:R-:W-:Y:S01]  /*4ed0*/  MUFU.EX2 R187, R187 ;  /* 0x000000bb00bb7308 */ /* 0x000fe20000000800 */
[----:B------:R-:W-:Y:S02]  /*4ee0*/  FFMA.FTZ R239, R178, c[0x0][0x2d0], -R199 ;  /* 0x0000b400b2ef7a23 */ /* 0x000fe400000108c7 */
[----:B------:R-:W-:Y:S01]  /*4ef0*/  FFMA.FTZ R237, R188, c[0x0][0x2d0], -R201 ;  /* 0x0000b400bced7a23 */ /* 0x000fe200000108c9 */
[----:B------:R-:W-:Y:S01]  /*4f00*/  HMMA.16816.F32 R116, R96, R114, RZ ;  /* 0x000000726074723c */ /* 0x000fe200000018ff */
[----:B------:R-:W-:-:S03]  /*4f10*/  FADD.FTZ R161, R161, R162 ;  /* 0x000000a2a1a17221 */ /* 0x000fc60000010000 */
[----:B------:R-:W2:Y:S01]  /*4f20*/  MUFU.EX2 R190, R190 ;  /* 0x000000be00be7308 */ /* 0x000ea20000000800 */
[----:B-1----:R-:W-:Y:S01]  /*4f30*/  F2FP.PACK_AB R94, R186, R185 ;  /* 0x000000b9ba5e723e */ /* 0x002fe200000000ff */
[----:B------:R-:W-:Y:S02]  /*4f40*/  FADD.FTZ R185, R185, R184 ;  /* 0x000000b8b9b97221 */ /* 0x000fe40000010000 */
[----:B------:R-:W-:Y:S01]  /*4f50*/  HMMA.16816.F32 R128, R96, R134, RZ ;  /* 0x000000866080723c */ /* 0x000fe200000018ff */
[----:B------:R-:W-:Y:S02]  /*4f60*/  FADD.FTZ R150, R150, R161 ;  /* 0x000000a196967221 */ /* 0x000fe40000010000 */
[----:B------:R-:W-:Y:S01]  /*4f70*/  FADD.FTZ R186, R186, R185 ;  /* 0x000000b9baba7221 */ /* 0x000fe20000010000 */
[----:B------:R-:W-:Y:S01]  /*4f80*/  MUFU.EX2 R192, R192 ;  /* 0x000000c000c07308 */ /* 0x000fe20000000800 */
[----:B------:R-:W-:-:S03]  /*4f90*/  FADD.FTZ R153, R153, R150 ;  /* 0x0000009699997221 */ /* 0x000fc60000010000 */
[----:B------:R-:W-:Y:S01]  /*4fa0*/  HMMA.16816.F32 R64, R96, R62, RZ ;  /* 0x0000003e6040723c */ /* 0x000fe200000018ff */
[----:B------:R-:W-:-:S03]  /*4fb0*/  FADD.FTZ R153, R0, R153 ;  /* 0x0000009900997221 */ /* 0x000fc60000010000 */
[----:B------:R-:W1:Y:S01]  /*4fc0*/  MUFU.EX2 R189, R189 ;  /* 0x000000bd00bd7308 */ /* 0x000e620000000800 */
[----:B--2---:R-:W-:Y:S01]  /*4fd0*/  F2FP.PACK_AB R93, R190, R187 ;  /* 0x000000bbbe5d723e */ /* 0x004fe200000000ff */
[----:B------:R-:W-:Y:S02]  /*4fe0*/  FADD.FTZ R187, R187, R190 ;  /* 0x000000bebbbb7221 */ /* 0x000fe40000010000 */
[C---:B------:R-:W-:Y:S04]  /*4ff0*/  HMMA.16816.F32 R80, R96.reuse, R78, RZ ;  /* 0x0000004e6050723c */ /* 0x040fe800000018ff */
[----:B------:R-:W-:Y:S04]  /*5000*/  MUFU.EX2 R168, R168 ;  /* 0x000000a800a87308 */ /* 0x000fe80000000800 */
[----:B------:R-:W-:Y:S04]  /*5010*/  HMMA.16816.F32 R96, R96, R6, RZ ;  /* 0x000000066060723c */ /* 0x000fe800000018ff */
[----:B------:R-:W2:Y:S01]  /*5020*/  MUFU.EX2 R173, R173 ;  /* 0x000000ad00ad7308 */ /* 0x000ea20000000800 */
[----:B-1----:R-:W-:Y:S01]  /*5030*/  F2FP.PACK_AB R95, R189, R192 ;  /* 0x000000c0bd5f723e */ /* 0x002fe200000000ff */
[----:B------:R-:W-:-:S02]  /*5040*/  FADD.FTZ R192, R192, R187 ;  /* 0x000000bbc0c07221 */ /* 0x000fc40000010000 */
[C---:B------:R-:W-:Y:S02]  /*5050*/  HMMA.16816.F32 R144, R8.reuse, R156, R144 ;  /* 0x0000009c0890723c */ /* 0x040fe40000001890 */
[----:B------:R-:W-:Y:S02]  /*5060*/  FADD.FTZ R189, R189, R192 ;  /* 0x000000c0bdbd7221 */ /* 0x000fe40000010000 */
[----:B------:R-:W-:Y:S04]  /*5070*/  MUFU.EX2 R170, R170 ;  /* 0x000000aa00aa7308 */ /* 0x000fe80000000800 */
[----:B------:R-:W-:Y:S04]  /*5080*/  HMMA.16816.F32 R104, R8, R48, R104 ;  /* 0x000000300868723c */ /* 0x000fe80000001868 */
[----:B------:R-:W1:Y:S01]  /*5090*/  MUFU.EX2 R243, R243 ;  /* 0x000000f300f37308 */ /* 0x000e620000000800 */
[----:B--2---:R-:W-:Y:S01]  /*50a0*/  F2FP.PACK_AB R56, R173, R168 ;  /* 0x000000a8ad38723e */ /* 0x004fe200000000ff */
[----:B------:R-:W-:-:S02]  /*50b0*/  FADD.FTZ R168, R168, R155 ;  /* 0x0000009ba8a87221 */ /* 0x000fc40000010000 */
[C---:B------:R-:W-:Y:S02]  /*50c0*/  HMMA.16816.F32 R120, R8.reuse, R44, R120 ;  /* 0x0000002c0878723c */ /* 0x040fe40000001878 */
[----:B------:R-:W-:Y:S02]  /*50d0*/  FADD.FTZ R173, R173, R168 ;  /* 0x000000a8adad7221 */ /* 0x000fe40000010000 */
[----:B------:R-:W-:Y:S04]  /*50e0*/  MUFU.EX2 R172, R172 ;  /* 0x000000ac00ac7308 */ /* 0x000fe80000000800 */
[----:B------:R-:W-:Y:S04]  /*50f0*/  HMMA.16816.F32 R52, R8, R40, R52 ;  /* 0x000000280834723c */ /* 0x000fe80000001834 */
        /* <DEDUP_REMOVED lines=13> */
[----:B------:R-:W-:Y:S01]  /*51d0*/  HMMA.16816.F32 R116, R8, R50, R116 ;  /* 0x000000320874723c */ /* 0x000fe20000001874 */
[----:B-1----:R-:W-:-:S03]  /*51e0*/  F2FP.PACK_AB R59, R241, R174 ;  /* 0x000000aef13b723e */ /* 0x002fc600000000ff */
[----:B------:R-:W1:Y:S01]  /*51f0*/  MUFU.EX2 R194, R194 ;  /* 0x000000c200c27308 */ /* 0x000e620000000800 */
[----:B------:R-:W-:-:S03]  /*5200*/  FADD.FTZ R174, R174, R175 ;  /* 0x000000afaeae7221 */ /* 0x000fc60000010000 */
[----:B------:R-:W-:Y:S01]  /*5210*/  HMMA.16816.F32 R128, R8, R46, R128 ;  /* 0x0000002e0880723c */ /* 0x000fe20000001880 */
[----:B------:R-:W-:-:S03]  /*5220*/  FADD.FTZ R241, R241, R174 ;  /* 0x000000aef1f17221 */ /* 0x000fc60000010000 */
[----:B------:R-:W-:Y:S04]  /*5230*/  MUFU.EX2 R196, R196 ;  /* 0x000000c400c47308 */ /* 0x000fe80000000800 */
[C---:B------:R-:W-:Y:S04]  /*5240*/  HMMA.16816.F32 R64, R8.reuse, R42, R64 ;  /* 0x0000002a0840723c */ /* 0x040fe80000001840 */
[----:B------:R-:W-:Y:S04]  /*5250*/  MUFU.EX2 R193, R193 ;  /* 0x000000c100c17308 */ /* 0x000fe80000000800 */
[C---:B------:R-:W-:Y:S04]  /*5260*/  HMMA.16816.F32 R80, R8.reuse, R38, R80 ;  /* 0x000000260850723c */ /* 0x040fe80000001850 */
[----:B------:R-:W-:Y:S04]  /*5270*/  MUFU.EX2 R198, R198 ;  /* 0x000000c600c67308 */ /* 0x000fe80000000800 */
[----:B------:R-:W-:Y:S01]  /*5280*/  HMMA.16816.F32 R96, R8, R34, R96 ;  /* 0x000000220860723c */ /* 0x000fe20000001860 */
[----:B------:R-:W2:Y:S03]  /*5290*/  LDSM.16.MT88.4 R8, [R212+0x2100] ;  /* 0x00210000d408783b */ /* 0x000ea60000004200 */
[----:B------:R-:W3:Y:S04]  /*52a0*/  MUFU.EX2 R195, R195 ;  /* 0x000000c300c37308 */ /* 0x000ee80000000800 */
[C---:B------:R-:W-:Y:S04]  /*52b0*/  HMMA.16816.F32 R108, R92.reuse, R112, RZ ;  /* 0x000000705c6c723c */ /* 0x040fe800000018ff */
[----:B------:R-:W-:Y:S04]  /*52c0*/  MUFU.EX2 R197, R197 ;  /* 0x000000c500c57308 */ /* 0x000fe80000000800 */
[C---:B------:R-:W-:Y:S04]  /*52d0*/  HMMA.16816.F32 R124, R92.reuse, R132, RZ ;  /* 0x000000845c7c723c */ /* 0x040fe800000018ff */
[----:B------:R-:W4:Y:S04]  /*52e0*/  MUFU.EX2 R200, R200 ;  /* 0x000000c800c87308 */ /* 0x000f280000000800 */
[----:B------:R-:W-:Y:S04]  /*52f0*/  HMMA.16816.F32 R88, R92, R4, RZ ;  /* 0x000000045c58723c */ /* 0x000fe800000018ff */
[----:B------:R-:W-:Y:S03]  /*5300*/  MUFU.EX2 R239, R239 ;  /* 0x000000ef00ef7308 */ /* 0x000fe60000000800 */
[----:B-1----:R-:W-:Y:S01]  /*5310*/  F2FP.PACK_AB R4, R194, R191 ;  /* 0x000000bfc204723e */ /* 0x002fe200000000ff */
[----:B------:R-:W-:Y:S01]  /*5320*/  HMMA.16816.F32 R144, R56, R28, R144 ;  /* 0x0000001c3890723c */ /* 0x000fe20000001890 */
[----:B---3--:R-:W-:Y:S01]  /*5330*/  F2FP.PACK_AB R5, R195, R198 ;  /* 0x000000c6c305723e */ /* 0x008fe200000000ff */
[----:B------:R-:W-:-:S02]  /*5340*/  FADD.FTZ R191, R191, R186 ;  /* 0x000000babfbf7221 */ /* 0x000fc40000010000 */
[----:B------:R-:W-:Y:S01]  /*5350*/  FADD.FTZ R198, R198, R189 ;  /* 0x000000bdc6c67221 */ /* 0x000fe20000010000 */
[----:B------:R-:W-:Y:S01]  /*5360*/  MUFU.EX2 R237, R237 ;  /* 0x000000ed00ed7308 */ /* 0x000fe20000000800 */
[----:B------:R-:W-:Y:S02]  /*5370*/  FADD.FTZ R191, R194, R191 ;  /* 0x000000bfc2bf7221 */ /* 0x000fe40000010000 */
[----:B------:R-:W-:Y:S01]  /*5380*/  HMMA.16816.F32 R104, R56, R24, R104 ;  /* 0x000000183868723c */ /* 0x000fe20000001868 */
[----:B------:R-:W-:-:S07]  /*5390*/  FADD.FTZ R198, R195, R198 ;  /* 0x000000c6c3c67221 */ /* 0x000fce0000010000 */
[C---:B------:R-:W-:Y:S08]  /*53a0*/  HMMA.16816.F32 R120, R56.reuse, R20, R120 ;  /* 0x000000143878723c */ /* 0x040ff00000001878 */
[C---:B------:R-:W-:Y:S08]  /*53b0*/  HMMA.16816.F32 R52, R56.reuse, R16, R52 ;  /* 0x000000103834723c */ /* 0x040ff00000001834 */
[C---:B------:R-:W-:Y:S08]  /*53c0*/  HMMA.16816.F32 R68, R56.reuse, R12, R68 ;  /* 0x0000000c3844723c */ /* 0x040ff00000001844 */
[C---:B--2---:R-:W-:Y:S08]  /*53d0*/  HMMA.16816.F32 R84, R56.reuse, R8, R84 ;  /* 0x000000083854723c */ /* 0x044ff00000001854 */
[C---:B------:R-:W-:Y:S08]  /*53e0*/  HMMA.16816.F32 R100, R56.reuse, R30, R100 ;  /* 0x0000001e3864723c */ /* 0x040ff00000001864 */
[C---:B------:R-:W-:Y:S08]  /*53f0*/  HMMA.16816.F32 R116, R56.reuse, R26, R116 ;  /* 0x0000001a3874723c */ /* 0x040ff00000001874 */
[C---:B------:R-:W-:Y:S08]  /*5400*/  HMMA.16816.F32 R128, R56.reuse, R22, R128 ;  /* 0x000000163880723c */ /* 0x040ff00000001880 */
[C---:B------:R-:W-:Y:S08]  /*5410*/  HMMA.16816.F32 R64, R56.reuse, R18, R64 ;  /* 0x000000123840723c */ /* 0x040ff00000001840 */
[C---:B------:R-:W-:Y:S08]  /*5420*/  HMMA.16816.F32 R80, R56.reuse, R14, R80 ;  /* 0x0000000e3850723c */ /* 0x040ff00000001850 */
[----:B------:R-:W-:Y:S08]  /*5430*/  HMMA.16816.F32 R96, R56, R10, R96 ;  /* 0x0000000a3860723c */ /* 0x000ff00000001860 */
[C---:B------:R-:W-:Y:S08]  /*5440*/  HMMA.16816.F32 R56, R92.reuse, R60, RZ ;  /* 0x0000003c5c38723c */ /* 0x040ff000000018ff */
[C---:B------:R-:W-:Y:S08]  /*5450*/  HMMA.16816.F32 R72, R92.reuse, R76, RZ ;  /* 0x0000004c5c48723c */ /* 0x040ff000000018ff */
[C---:B------:R-:W-:Y:S08]  /*5460*/  HMMA.16816.F32 R140, R92.reuse, R136, RZ ;  /* 0x000000885c8c723c */ /* 0x040ff000000018ff */
[C---:B------:R-:W-:Y:S08]  /*5470*/  HMMA.16816.F32 R136, R92.reuse, R138, RZ ;  /* 0x0000008a5c88723c */ /* 0x040ff000000018ff */
[C---:B------:R-:W-:Y:S08]  /*5480*/  HMMA.16816.F32 R112, R92.reuse, R114, RZ ;  /* 0x000000725c70723c */ /* 0x040ff000000018ff */
[C---:B------:R-:W-:Y:S08]  /*5490*/  HMMA.16816.F32 R132, R92.reuse, R134, RZ ;  /* 0x000000865c84723c */ /* 0x040ff000000018ff */
[C---:B------:R-:W-:Y:S08]  /*54a0*/  HMMA.16816.F32 R60, R92.reuse, R62, RZ ;  /* 0x0000003e5c3c723c */ /* 0x040ff000000018ff */
[C---:B------:R-:W-:Y:S08]  /*54b0*/  HMMA.16816.F32 R76, R92.reuse, R78, RZ ;  /* 0x0000004e5c4c723c */ /* 0x040ff000000018ff */
[----:B------:R-:W-:Y:S07]  /*54c0*/  HMMA.16816.F32 R92, R92, R6, RZ ;  /* 0x000000065c5c723c */ /* 0x000fee00000018ff */
[----:B------:R-:W-:Y:S01]  /*54d0*/  F2FP.PACK_AB R6, R193, R196 ;  /* 0x000000c4c106723e */ /* 0x000fe200000000ff */
[----:B------:R-:W-:Y:S01]  /*54e0*/  FADD.FTZ R196, R196, R191 ;  /* 0x000000bfc4c47221 */ /* 0x000fe20000010000 */
[----:B----4-:R-:W-:Y:S01]  /*54f0*/  F2FP.PACK_AB R7, R200, R197 ;  /* 0x000000c5c807723e */ /* 0x010fe200000000ff */
[----:B------:R-:W-:-:S02]  /*5500*/  FADD.FTZ R197, R197, R198 ;  /* 0x000000c6c5c57221 */ /* 0x000fc40000010000 */
[----:B------:R-:W-:Y:S02]  /*5510*/  FADD.FTZ R193, R193, R196 ;  /* 0x000000c4c1c17221 */ /* 0x000fe40000010000 */
[----:B------:R-:W-:Y:S02]  /*5520*/  FADD.FTZ R197, R200, R197 ;  /* 0x000000c5c8c57221 */ /* 0x000fe40000010000 */
[C---:B------:R-:W-:Y:S07]  /*5530*/  HMMA.16816.F32 R108, R4.reuse, R48, R108 ;  /* 0x00000030046c723c */ /* 0x040fee000000186c */
[--C-:B------:R-:W-:Y:S01]  /*5540*/  FFMA.FTZ R48, R182, c[0x0][0x2d0], -R199.reuse ;  /* 0x0000b400b6307a23 */ /* 0x100fe200000108c7 */
[C---:B------:R-:W-:Y:S05]  /*5550*/  HMMA.16816.F32 R124, R4.reuse, R44, R124 ;  /* 0x0000002c047c723c */ /* 0x040fea000000187c */
[----:B------:R-:W-:Y:S02]  /*5560*/  MUFU.EX2 R48, R48 ;  /* 0x0000003000307308 */ /* 0x000fe40000000800 */
[----:B------:R-:W-:Y:S01]  /*5570*/  FFMA.FTZ R45, R181, c[0x0][0x2d0], -R199 ;  /* 0x0000b400b52d7a23 */ /* 0x000fe200000108c7 */
[C---:B------:R-:W-:Y:S05]  /*5580*/  HMMA.16816.F32 R88, R4.reuse, R32, R88 ;  /* 0x000000200458723c */ /* 0x040fea0000001858 */
[----:B------:R-:W1:Y:S02]  /*5590*/  MUFU.EX2 R45, R45 ;  /* 0x0000002d002d7308 */ /* 0x000e640000000800 */
[--C-:B------:R-:W-:Y:S01]  /*55a0*/  FFMA.FTZ R32, R179, c[0x0][0x2d0], -R201.reuse ;  /* 0x0000b400b3207a23 */ /* 0x100fe200000108c9 */
[----:B------:R-:W-:Y:S01]  /*55b0*/  HMMA.16816.F32 R56, R4, R40, R56 ;  /* 0x000000280438723c */ /* 0x000fe20000001838 */
[----:B------:R-:W-:-:S04]  /*55c0*/  FFMA.FTZ R33, R177, c[0x0][0x2d0], -R201 ;  /* 0x0000b400b1217a23 */ /* 0x000fc800000108c9 */
[----:B------:R-:W-:Y:S02]  /*55d0*/  MUFU.EX2 R32, R32 ;  /* 0x0000002000207308 */ /* 0x000fe40000000800 */
[----:B------:R-:W-:Y:S01]  /*55e0*/  FFMA.FTZ R40, R180, c[0x0][0x2d0], -R199 ;  /* 0x0000b400b4287a23 */ /* 0x000fe200000108c7 */
[C---:B------:R-:W-:Y:S05]  /*55f0*/  HMMA.16816.F32 R72, R4.reuse, R36, R72 ;  /* 0x000000240448723c */ /* 0x040fea0000001848 */
[----:B------:R-:W2:Y:S02]  /*5600*/  MUFU.EX2 R33, R33 ;  /* 0x0000002100217308 */ /* 0x000ea40000000800 */
[----:B------:R-:W-:Y:S01]  /*5610*/  FFMA.FTZ R36, R176, c[0x0][0x2d0], -R201 ;  /* 0x0000b400b0247a23 */ /* 0x000fe200000108c9 */
[C---:B------:R-:W-:Y:S05]  /*5620*/  HMMA.16816.F32 R140, R4.reuse, R156, R140 ;  /* 0x0000009c048c723c */ /* 0x040fea000000188c */
[----:B------:R-:W3:Y:S03]  /*5630*/  MUFU.EX2 R40, R40 ;  /* 0x0000002800287308 */ /* 0x000ee60000000800 */
[C---:B------:R-:W-:Y:S05]  /*5640*/  HMMA.16816.F32 R136, R4.reuse, R158, R136 ;  /* 0x0000009e0488723c */ /* 0x040fea0000001888 */
[----:B------:R-:W4:Y:S03]  /*5650*/  MUFU.EX2 R36, R36 ;  /* 0x0000002400247308 */ /* 0x000f260000000800 */
[C---:B------:R-:W-:Y:S08]  /*5660*/  HMMA.16816.F32 R112, R4.reuse, R50, R112 ;  /* 0x000000320470723c */ /* 0x040ff00000001870 */
[C---:B------:R-:W-:Y:S08]  /*5670*/  HMMA.16816.F32 R132, R4.reuse, R46, R132 ;  /* 0x0000002e0484723c */ /* 0x040ff00000001884 */
[C---:B------:R-:W-:Y:S08]  /*5680*/  HMMA.16816.F32 R60, R4.reuse, R42, R60 ;  /* 0x0000002a043c723c */ /* 0x040ff0000000183c */
[C---:B------:R-:W-:Y:S08]  /*5690*/  HMMA.16816.F32 R76, R4.reuse, R38, R76 ;  /* 0x00000026044c723c */ /* 0x040ff0000000184c */
[----:B------:R-:W-:Y:S07]  /*56a0*/  HMMA.16816.F32 R92, R4, R34, R92 ;  /* 0x00000022045c723c */ /* 0x000fee000000185c */
[----:B-1----:R-:W-:Y:S01]  /*56b0*/  F2FP.PACK_AB R4, R45, R48 ;  /* 0x000000302d04723e */ /* 0x002fe200000000ff */
[----:B------:R-:W-:Y:S01]  /*56c0*/  FADD.FTZ R48, R48, R193 ;  /* 0x000000c130307221 */ /* 0x000fe20000010000 */
[----:B--2---:R-:W-:Y:S01]  /*56d0*/  F2FP.PACK_AB R5, R33, R32 ;  /* 0x000000202105723e */ /* 0x004fe200000000ff */
[----:B------:R-:W-:Y:S01]  /*56e0*/  FADD.FTZ R32, R32, R197 ;  /* 0x000000c520207221 */ /* 0x000fe20000010000 */
[----:B---3--:R-:W-:Y:S01]  /*56f0*/  F2FP.PACK_AB R6, R239, R40 ;  /* 0x00000028ef06723e */ /* 0x008fe200000000ff */
[----:B------:R-:W-:Y:S01]  /*5700*/  FADD.FTZ R45, R45, R48 ;  /* 0x000000302d2d7221 */ /* 0x000fe20000010000 */
[----:B----4-:R-:W-:Y:S01]  /*5710*/  F2FP.PACK_AB R7, R237, R36 ;  /* 0x00000024ed07723e */ /* 0x010fe200000000ff */
[----:B------:R-:W-:-:S02]  /*5720*/  FADD.FTZ R33, R33, R32 ;  /* 0x0000002021217221 */ /* 0x000fc40000010000 */
[----:B------:R-:W-:Y:S02]  /*5730*/  FADD.FTZ R40, R40, R45 ;  /* 0x0000002d28287221 */ /* 0x000fe40000010000 */
[----:B------:R-:W-:Y:S02]  /*5740*/  FADD.FTZ R36, R36, R33 ;  /* 0x0000002124247221 */ /* 0x000fe40000010000 */
[----:B------:R-:W-:Y:S01]  /*5750*/  HMMA.16816.F32 R140, R4, R28, R140 ;  /* 0x0000001c048c723c */ /* 0x000fe2000000188c */
[----:B------:R-:W-:Y:S02]  /*5760*/  FADD.FTZ R239, R239, R40 ;  /* 0x00000028efef7221 */ /* 0x000fe40000010000 */
[----:B------:R-:W-:-:S05]  /*5770*/  FADD.FTZ R237, R237, R36 ;  /* 0x00000024eded7221 */ /* 0x000fca0000010000 */
[C---:B------:R-:W-:Y:S08]  /*5780*/  HMMA.16816.F32 R136, R4.reuse, R30, R136 ;  /* 0x0000001e0488723c */ /* 0x040ff00000001888 */
        /* <DEDUP_REMOVED lines=9> */
[----:B------:R-:W-:Y:S01]  /*5820*/  HMMA.16816.F32 R92, R4, R10, R92 ;  /* 0x0000000a045c723c */ /* 0x000fe2000000185c */
[----:B------:R-:W-:Y:S07]  /*5830*/  @P0 BRA `(.L_x_476) ;  /* 0x0000012000000947 */ /* 0x000fee0003800000 */
[----:B------:R-:W-:Y:S01]  /*5840*/  ISETP.LT.AND P0, PT, RZ, UR14, PT ;  /* 0x0000000eff007c0c */ /* 0x000fe2000bf01270 */
[----:B------:R-:W-:-:S06]  /*5850*/  UIADD3 UR4, UR14, -0x1, URZ ;  /* 0xffffffff0e047890 */ /* 0x000fcc000fffe03f */
[----:B------:R-:W-:-:S06]  /*5860*/  MOV R5, UR4 ;  /* 0x0000000400057c02 */ /* 0x000fcc0008000f00 */
[----:B------:R-:W-:Y:S05]  /*5870*/  @P0 BRA `(.L_x_477) ;  /* 0x0000007000000947 */ /* 0x000fea0003800000 */
[----:B------:R-:W-:Y:S02]  /*5880*/  IMAD.MOV.U32 R0, RZ, RZ, 0x1 ;  /* 0x00000001ff007424 */ /* 0x000fe400078e00ff */
[----:B------:R-:W-:-:S03]  /*5890*/  IMAD R5, RZ, RZ, -UR14 ;  /* 0x8000000eff057e24 */ /* 0x000fc6000f8e02ff */
[----:B------:R-:W-:-:S13]  /*58a0*/  ISETP.NE.AND P0, PT, R0, c[0x0][0x32c], PT ;  /* 0x0000cb0000007a0c */ /* 0x000fda0003f05270 */
[----:B------:R-:W-:-:S05]  /*58b0*/  @P0 IMAD.HI.U32 R0, R5, c[0x0][0x330], RZ ;  /* 0x0000cc0005000a27 */ /* 0x000fca00078e00ff */
[----:B------:R-:W-:-:S04]  /*58c0*/  @P0 SHF.R.U32.HI R5, RZ, c[0x0][0x334], R0 ;  /* 0x0000cd00ff050a19 */ /* 0x000fc80000011600 */
[----:B------:R-:W-:Y:S01]  /*58d0*/  LOP3.LUT R5, RZ, R5, RZ, 0x33, !PT ;  /* 0x00000005ff057212 */ /* 0x000fe200078e33ff */
[----:B------:R-:W-:Y:S05]  /*58e0*/  BRA `(.L_x_478) ;  /* 0x0000004000007947 */ /* 0x000fea0003800000 */
.L_x_477:
[----:B------:R-:W-:-:S04]  /*58f0*/  MOV R0, 0x1 ;  /* 0x0000000100007802 */ /* 0x000fc80000000f00 */
[----:B------:R-:W-:-:S13]  /*5900*/  ISETP.NE.AND P0, PT, R0, c[0x0][0x32c], PT ;  /* 0x0000cb0000007a0c */ /* 0x000fda0003f05270 */
[----:B------:R-:W-:-:S05]  /*5910*/  @P0 IMAD.HI.U32 R0, R5, c[0x0][0x330], RZ ;  /* 0x0000cc0005000a27 */ /* 0x000fca00078e00ff */
[----:B------:R-:W-:Y:S02]  /*5920*/  @P0 SHF.R.U32.HI R5, RZ, c[0x0][0x334], R0 ;  /* 0x0000cd00ff050a19 */ /* 0x000fe40000011600 */
.L_x_478:
[----:B------:R-:W-:-:S05]  /*5930*/  MOV R0, c[0x0][0x32c] ;  /* 0x0000cb0000007a02 */ /* 0x000fca0000000f00 */
[----:B------:R-:W-:-:S05]  /*5940*/  IMAD R5, R5, R0, c[0x0][0x32c] ;  /* 0x0000cb0005057624 */ /* 0x000fca00078e0200 */
[----:B------:R-:W-:-:S05]  /*5950*/  IMNMX R2, R2, R5, PT ;  /* 0x0000000502027217 */ /* 0x000fca0003800200 */
.L_x_476:
[----:B------:R-:W-:-:S05]  /*5960*/  IMAD.HI R5, R2, 0x2aaaaaab, RZ ;  /* 0x2aaaaaab02057827 */ /* 0x000fca00078e02ff */
[----:B------:R-:W-:-:S04]  /*5970*/  SHF.R.U32.HI R0, RZ, 0x1f, R5 ;  /* 0x0000001fff007819 */ /* 0x000fc80000011605 */
[----:B------:R-:W-:-:S04]  /*5980*/  LEA.HI.SX32 R0, R5, R0, 0x1d ;  /* 0x0000000005007211 */ /* 0x000fc800078feaff */
[----:B------:R-:W-:-:S04]  /*5990*/  IMNMX R201, R221, R0, !PT ;  /* 0x00000000ddc97217 */ /* 0x000fc80007800200 */
[----:B------:R-:W-:-:S13]  /*59a0*/  ISETP.GE.AND P0, PT, R236, R201, PT ;  /* 0x000000c9ec00720c */ /* 0x000fda0003f06270 */
[----:B------:R-:W-:Y:S05]  /*59b0*/  @!P0 BRA `(.L_x_479) ;  /* 0x00003ea000008947 */ /* 0x000fea0003800000 */
[----:B------:R-:W-:Y:S01]  /*59c0*/  IMAD.MOV.U32 R148, RZ, RZ, R149 ;  /* 0x000000ffff947224 */ /* 0x000fe200078e0095 */
[----:B------:R-:W-:Y:S01]  /*59d0*/  MOV R0, R152 ;  /* 0x0000009800007202 */ /* 0x000fe20000000f00 */
[----:B------:R-:W-:Y:S01]  /*59e0*/  IMAD.MOV.U32 R150, RZ, RZ, R151 ;  /* 0x000000ffff967224 */ /* 0x000fe200078e0097 */
[C---:B------:R-:W-:Y:S01]  /*59f0*/  SHF.L.U64.HI R200, R230.reuse, 0x1, R245 ;  /* 0x00000001e6c87819 */ /* 0x040fe200000102f5 */
[----:B------:R-:W-:Y:S01]  /*5a00*/  IMAD.MOV.U32 R2, RZ, RZ, R3 ;  /* 0x000000ffff027224 */ /* 0x000fe200078e0003 */
[----:B------:R-:W-:Y:S01]  /*5a10*/  SHF.L.U32 R202, R230, 0x1, RZ ;  /* 0x00000001e6ca7819 */ /* 0x000fe200000006ff */
[C---:B------:R-:W-:Y:S01]  /*5a20*/  IMAD.SHL.U32 R240, R219.reuse, 0x2, RZ ;  /* 0x00000002dbf07824 */ /* 0x040fe200078e00ff */
[----:B------:R-:W-:Y:S02]  /*5a30*/  SHF.L.U64.HI R203, R219, 0x1, R234 ;  /* 0x00000001dbcb7819 */ /* 0x000fe400000102ea */
.L_x_500:
[----:B------:R-:W-:Y:S04]  /*5a40*/  DEPBAR.LE SB0, 0x0 ;  /* 0x000080000000791a */ /* 0x000fe80000000000 */
[----:B------:R-:W-:Y:S01]  /*5a50*/  BAR.SYNC.DEFER_BLOCKING 0x0 ;  /* 0x0000000000007b1d */ /* 0x000fe20000010000 */
[----:B------:R-:W-:Y:S05]  /*5a60*/  ISETP.GT.AND P0, PT, R221, R236, PT ;  /* 0x000000ecdd00720c */ /* 0x000fea0003f04270 */
        /* <DEDUP_REMOVED lines=8> */
[----:B------:R1:W1:Y:S04]  /*5af0*/  LDSM.16.M88.4 R184, [R211] ;  /* 0x00000000d3b8783b */ /* 0x0002680000000200 */
[----:B------:R1:W1:Y:S01]  /*5b00*/  LDSM.16.M88.4 R188, [R210] ;  /* 0x00000000d2bc783b */ /* 0x0002620000000200 */
[----:B------:R-:W-:-:S05]  /*5b10*/  @P0 BRA `(.L_x_480) ;  /* 0x0000034000000947 */ /* 0x000fca0003800000 */
[----:B------:R-:W-:Y:S01]  /*5b20*/  SHF.R.S32.HI R3, RZ, 0x1f, R226 ;  /* 0x0000001fff037819 */ /* 0x000fe200000114e2 */
[----:B------:R-:W-:Y:S01]  /*5b30*/  IMAD.WIDE.U32 R6, R226, c[0x0][0x208], RZ ;  /* 0x00008200e2067a25 */ /* 0x000fe200078e00ff */
[----:B------:R-:W-:Y:S01]  /*5b40*/  SHF.R.S32.HI R5, RZ, 0x1f, R225 ;  /* 0x0000001fff057819 */ /* 0x000fe200000114e1 */
[----:B------:R-:W-:Y:S01]  /*5b50*/  BSSY B0, `(.L_x_480) ;  /* 0x0000030000007945 */ /* 0x000fe20003800000 */
[----:B------:R-:W-:Y:S01]  /*5b60*/  ISETP.GE.AND P1, PT, R230, c[0x0][0x1d4], PT ;  /* 0x00007500e6007a0c */ /* 0x000fe20003f26270 */
[----:B------:R-:W-:Y:S01]  /*5b70*/  IMAD R3, R3, c[0x0][0x208], RZ ;  /* 0x0000820003037a24 */ /* 0x000fe200078e02ff */
[----:B------:R-:W-:Y:S01]  /*5b80*/  ISETP.GE.AND P3, PT, R229, c[0x0][0x1d4], PT ;  /* 0x00007500e5007a0c */ /* 0x000fe20003f66270 */
[----:B------:R-:W-:Y:S01]  /*5b90*/  IMAD R5, R5, c[0x0][0x218], RZ ;  /* 0x0000860005057a24 */ /* 0x000fe200078e02ff */
[----:B------:R-:W-:Y:S01]  /*5ba0*/  ISETP.GE.AND P2, PT, R228, c[0x0][0x1d4], PT ;  /* 0x00007500e4007a0c */ /* 0x000fe20003f46270 */
[----:B------:R-:W-:Y:S01]  /*5bb0*/  IMAD R3, R226, c[0x0][0x20c], R3 ;  /* 0x00008300e2037a24 */ /* 0x000fe200078e0203 */
[C---:B------:R-:W-:Y:S01]  /*5bc0*/  SHF.L.U64.HI R9, R218.reuse, 0x1, R233 ;  /* 0x00000001da097819 */ /* 0x040fe200000102e9 */
[----:B------:R-:W-:Y:S02]  /*5bd0*/  IMAD R5, R225, c[0x0][0x21c], R5 ;  /* 0x00008700e1057a24 */ /* 0x000fe400078e0205 */
[----:B------:R-:W-:Y:S02]  /*5be0*/  IMAD.IADD R7, R7, 0x1, R3 ;  /* 0x0000000107077824 */ /* 0x000fe400078e0203 */
[----:B------:R-:W-:Y:S02]  /*5bf0*/  IMAD.SHL.U32 R12, R218, 0x2, RZ ;  /* 0x00000002da0c7824 */ /* 0x000fe400078e00ff */
[----:B------:R-:W-:Y:S05]  /*5c00*/  IMAD.WIDE.U32 R6, R225, c[0x0][0x218], R6 ;  /* 0x00008600e1067a25 */ /* 0x000fea00078e0006 */
[----:B------:R-:W-:Y:S04]  /*5c10*/  IADD3 R4, P0, R6, UR20, RZ ;  /* 0x0000001406047c10 */ /* 0x000fe8000ff1e0ff */
[----:B------:R-:W-:Y:S02]  /*5c20*/  IADD3.X R5, R7, UR16, R5, P0, !PT ;  /* 0x0000001007057c10 */ /* 0x000fe400087fe405 */
[C---:B------:R-:W-:Y:S04]  /*5c30*/  LEA R3, P0, R4.reuse, c[0x0][0x1f8], 0x1 ;  /* 0x00007e0004037a11 */ /* 0x040fe800078008ff */
[----:B------:R-:W-:Y:S02]  /*5c40*/  LEA.HI.X R8, R4, c[0x0][0x1fc], R5, 0x1, P0 ;  /* 0x00007f0004087a11 */ /* 0x000fe400000f0c05 */
[----:B------:R-:W5:Y:S04]  /*5c50*/  SHFL.IDX PT, R5, R3, RZ, 0x1c1f ;  /* 0x001c1fff03057589 */ /* 0x000f6800000e0000 */
[----:B------:R-:W4:Y:S01]  /*5c60*/  SHFL.IDX PT, R4, R8, RZ, 0x1c1f ;  /* 0x001c1fff08047589 */ /* 0x000f2200000e0000 */
[C---:B-----5:R-:W-:Y:S05]  /*5c70*/  IADD3 R10, P0, R5.reuse, R202, RZ ;  /* 0x000000ca050a7210 */ /* 0x060fea0007f1e0ff */
[C---:B----4-:R-:W-:Y:S01]  /*5c80*/  IMAD.X R11, R4.reuse, 0x1, R200, P0 ;  /* 0x00000001040b7824 */ /* 0x050fe200000e06c8 */
[C---:B------:R-:W-:Y:S04]  /*5c90*/  IADD3 R6, P0, R5.reuse, R240, RZ ;  /* 0x000000f005067210 */ /* 0x040fe80007f1e0ff */
[----:B------:R-:W-:Y:S01]  /*5ca0*/  @!PT LDS RZ, [RZ] ;  /* 0x00000000fffff984 */ /* 0x000fe20000000800 */
[----:B------:R4:W-:Y:S01]  /*5cb0*/  LDGSTS.E.BYPASS.LTC128B.128 [R220+0x100], [R10.64], !P1 ;  /* 0x001000000adc7fae */ /* 0x0009e2000c901d4c */
[----:B------:R-:W-:Y:S01]  /*5cc0*/  IMAD.X R7, R4, 0x1, R203, P0 ;  /* 0x0000000104077824 */ /* 0x000fe200000e06cb */
[----:B------:R-:W-:Y:S02]  /*5cd0*/  IADD3 R14, P0, R5, R12, RZ ;  /* 0x0000000c050e7210 */ /* 0x000fe40007f1e0ff */
[----:B------:R-:W-:Y:S02]  /*5ce0*/  ISETP.GT.AND P1, PT, R224, 0x3f, PT ;  /* 0x0000003fe000780c */ /* 0x000fe40003f24270 */
[----:B------:R4:W-:Y:S01]  /*5cf0*/  LDGSTS.E.BYPASS.LTC128B.128 [R220+0xd00], [R6.64], !P3 ;  /* 0x00d0000006dc7fae */ /* 0x0009e2000d901d4c */
[----:B------:R-:W-:Y:S05]  /*5d00*/  IMAD.X R15, R4, 0x1, R9, P0 ;  /* 0x00000001040f7824 */ /* 0x000fea00000e0609 */
[----:B------:R4:W-:Y:S05]  /*5d10*/  LDGSTS.E.BYPASS.LTC128B.128 [R220+0x1900], [R14.64], !P2 ;  /* 0x019000000edc7fae */ /* 0x0009ea000d101d4c */
[----:B------:R-:W-:-:S05]  /*5d20*/  @P1 BRA `(.L_x_481) ;  /* 0x0000012000001947 */ /* 0x000fca0003800000 */
[----:B------:R-:W-:-:S05]  /*5d30*/  BRA.DIV ~URZ, `(.L_x_482) ;  /* 0x0000cd327f007947 */ /* 0x000fca000b800000 */
[----:B----4-:R4:W3:Y:S04]  /*5d40*/  SHFL.IDX PT, R14, R8, 0x1, 0x1c1f ;  /* 0x003c1f00080e7f89 */ /* 0x0108e800000e0000 */
[----:B------:R4:W2:Y:S02]  /*5d50*/  SHFL.IDX PT, R5, R3, 0x1, 0x1c1f ;  /* 0x003c1f0003057f89 */ /* 0x0008a400000e0000 */
.L_x_540:
[----:B------:R-:W-:Y:S02]  /*5d60*/  ISETP.GE.AND P3, PT, R230, c[0x0][0x1d4], PT ;  /* 0x00007500e6007a0c */ /* 0x000fe40003f66270 */
[----:B--2---:R-:W-:Y:S02]  /*5d70*/  IADD3 R10, P0, R5, R202, RZ ;  /* 0x000000ca050a7210 */ /* 0x004fe40007f1e0ff */
[----:B------:R-:W-:Y:S02]  /*5d80*/  ISETP.GE.AND P2, PT, R229, c[0x0][0x1d4], PT ;  /* 0x00007500e5007a0c */ /* 0x000fe40003f46270 */
[----:B------:R-:W-:Y:S01]  /*5d90*/  ISETP.GE.AND P1, PT, R228, c[0x0][0x1d4], PT ;  /* 0x00007500e4007a0c */ /* 0x000fe20003f26270 */
[C---:B---3--:R-:W-:Y:S01]  /*5da0*/  IMAD.X R11, R14.reuse, 0x1, R200, P0 ;  /* 0x000000010e0b7824 */ /* 0x048fe200000e06c8 */
[C---:B------:R-:W-:Y:S05]  /*5db0*/  IADD3 R6, P0, R5.reuse, R240, RZ ;  /* 0x000000f005067210 */ /* 0x040fea0007f1e0ff */
[----:B------:R-:W-:Y:S01]  /*5dc0*/  @!PT LDS RZ, [RZ] ;  /* 0x00000000fffff984 */ /* 0x000fe20000000800 */
[----:B------:R-:W-:Y:S01]  /*5dd0*/  @!PT LDS RZ, [RZ] ;  /* 0x00000000fffff984 */ /* 0x000fe20000000800 */
[----:B------:R-:W-:Y:S01]  /*5de0*/  @!PT LDS RZ, [RZ] ;  /* 0x00000000fffff984 */ /* 0x000fe20000000800 */
[----:B------:R2:W-:Y:S01]  /*5df0*/  LDGSTS.E.BYPASS.LTC128B.128 [R220+0x900], [R10.64], !P3 ;  /* 0x009000000adc7fae */ /* 0x0005e2000d901d4c */
[C---:B------:R-:W-:Y:S01]  /*5e00*/  IMAD.X R7, R14.reuse, 0x1, R203, P0 ;  /* 0x000000010e077824 */ /* 0x040fe200000e06cb */
[----:B------:R-:W-:Y:S04]  /*5e10*/  IADD3 R12, P0, R5, R12, RZ ;  /* 0x0000000c050c7210 */ /* 0x000fe80007f1e0ff */
[----:B------:R2:W-:Y:S01]  /*5e20*/  LDGSTS.E.BYPASS.LTC128B.128 [R220+0x1500], [R6.64], !P2 ;  /* 0x0150000006dc7fae */ /* 0x0005e2000d101d4c */
[----:B------:R-:W-:Y:S05]  /*5e30*/  IMAD.X R13, R14, 0x1, R9, P0 ;  /* 0x000000010e0d7824 */ /* 0x000fea00000e0609 */
[----:B------:R2:W-:Y:S03]  /*5e40*/  LDGSTS.E.BYPASS.LTC128B.128 [R220+0x2100], [R12.64], !P1 ;  /* 0x021000000cdc7fae */ /* 0x0005e6000c901d4c */
.L_x_481:
[----:B------:R-:W-:Y:S05]  /*5e50*/  BSYNC B0 ;  /* 0x0000000000007941 */ /* 0x000fea0003800000 */
.L_x_480:
[----:B------:R-:W0:Y:S01]  /*5e60*/  LDGDEPBAR ;  /* 0x00000000000079af */ /* 0x000e220000000000 */
[----:B------:R-:W-:Y:S01]  /*5e70*/  WARPSYNC 0xffffffff ;  /* 0xffffffff00007948 */ /* 0x000fe20003800000 */
[-C--:B--2-4-:R-:W-:Y:S03]  /*5e80*/  HMMA.16816.F32 R4, R152, R156.reuse, RZ ;  /* 0x0000009c9804723c */ /* 0x094fe600000018ff */
[----:B------:R-:W-:Y:S03]  /*5e90*/  ISETP.GT.AND P0, PT, R236, R221, PT ;  /* 0x000000ddec00720c */ /* 0x000fe60003f04270 */
[----:B------:R-:W-:Y:S02]  /*5ea0*/  LDSM.16.M88.4 R192, [R216+0x3100] ;  /* 0x00310000d8c0783b */ /* 0x000fe40000000200 */
[C---:B---3--:R-:W-:Y:S06]  /*5eb0*/  HMMA.16816.F32 R8, R160.reuse, R156, RZ ;  /* 0x0000009ca008723c */ /* 0x048fec00000018ff */
[----:B------:R-:W-:Y:S02]  /*5ec0*/  LDSM.16.M88.4 R196, [R217+0x7900] ;  /* 0x00790000d9c4783b */ /* 0x000fe40000000200 */
[-C--:B------:R-:W-:Y:S08]  /*5ed0*/  HMMA.16816.F32 R12, R160, R158.reuse, RZ ;  /* 0x0000009ea00c723c */ /* 0x080ff000000018ff */
[C---:B------:R-:W-:Y:S01]  /*5ee0*/  HMMA.16816.F32 R16, R152.reuse, R158, RZ ;  /* 0x0000009e9810723c */ /* 0x040fe200000018ff */
[----:B------:R-:W2:Y:S07]  /*5ef0*/  LDSM.16.M88.4 R156, [R217+0x6900] ;  /* 0x00690000d99c783b */ /* 0x000eae0000000200 */
[-C--:B-1----:R-:W-:Y:S08]  /*5f00*/  HMMA.16816.F32 R20, R152, R164.reuse, RZ ;  /* 0x000000a49814723c */ /* 0x082ff000000018ff */
[C---:B------:R-:W-:Y:S08]  /*5f10*/  HMMA.16816.F32 R24, R160.reuse, R164, RZ ;  /* 0x000000a4a018723c */ /* 0x040ff000000018ff */
[-C--:B------:R-:W-:Y:S08]  /*5f20*/  HMMA.16816.F32 R28, R160, R166.reuse, RZ ;  /* 0x000000a6a01c723c */ /* 0x080ff000000018ff */
[C---:B------:R-:W-:Y:S01]  /*5f30*/  HMMA.16816.F32 R32, R152.reuse, R166, RZ ;  /* 0x000000a69820723c */ /* 0x040fe200000018ff */
[----:B------:R-:W-:Y:S07]  /*5f40*/  LDSM.16.M88.4 R164, [R213+0x6900] ;  /* 0x00690000d5a4783b */ /* 0x000fee0000000200 */
[-C--:B------:R-:W-:Y:S08]  /*5f50*/  HMMA.16816.F32 R36, R152, R168.reuse, RZ ;  /* 0x000000a89824723c */ /* 0x080ff000000018ff */
[C---:B------:R-:W-:Y:S08]  /*5f60*/  HMMA.16816.F32 R40, R160.reuse, R168, RZ ;  /* 0x000000a8a028723c */ /* 0x040ff000000018ff */
[-C--:B------:R-:W-:Y:S01]  /*5f70*/  HMMA.16816.F32 R44, R160, R170.reuse, RZ ;  /* 0x000000aaa02c723c */ /* 0x080fe200000018ff */
[----:B------:R-:W-:Y:S07]  /*5f80*/  LDSM.16.M88.4 R160, [R216+0x3900] ;  /* 0x00390000d8a0783b */ /* 0x000fee0000000200 */
[----:B------:R-:W-:Y:S01]  /*5f90*/  HMMA.16816.F32 R48, R152, R170, RZ ;  /* 0x000000aa9830723c */ /* 0x000fe200000018ff */
[----:B------:R-:W1:Y:S07]  /*5fa0*/  LDSM.16.M88.4 R152, [R216+0x3500] ;  /* 0x00350000d898783b */ /* 0x000e6e0000000200 */
[-C--:B------:R-:W-:Y:S01]  /*5fb0*/  HMMA.16816.F32 R4, R172, R176.reuse, R4 ;  /* 0x000000b0ac04723c */ /* 0x080fe20000001804 */
[----:B------:R-:W3:Y:S07]  /*5fc0*/  LDSM.16.M88.4 R168, [R209] ;  /* 0x00000000d1a8783b */ /* 0x000eee0000000200 */
[C---:B------:R-:W-:Y:S08]  /*5fd0*/  HMMA.16816.F32 R8, R180.reuse, R176, R8 ;  /* 0x000000b0b408723c */ /* 0x040ff00000001808 */
[-C--:B------:R-:W-:Y:S08]  /*5fe0*/  HMMA.16816.F32 R12, R180, R178.reuse, R12 ;  /* 0x000000b2b40c723c */ /* 0x080ff0000000180c */
[C---:B------:R-:W-:Y:S01]  /*5ff0*/  HMMA.16816.F32 R16, R172.reuse, R178, R16 ;  /* 0x000000b2ac10723c */ /* 0x040fe20000001810 */
[----:B------:R-:W4:Y:S07]  /*6000*/  LDSM.16.M88.4 R176, [R213+0x7900] ;  /* 0x00790000d5b0783b */ /* 0x000f2e0000000200 */
        /* <DEDUP_REMOVED lines=8> */
[----:B------:R-:W-:Y:S07]  /*6090*/  LDSM.16.M88.4 R180, [R207] ;  /* 0x00000000cfb4783b */ /* 0x000fee0000000200 */
[----:B------:R-:W-:Y:S01]  /*60a0*/  HMMA.16816.F32 R48, R172, R190, R48 ;  /* 0x000000beac30723c */ /* 0x000fe20000001830 */
[----:B------:R-:W5:Y:S07]  /*60b0*/  LDSM.16.M88.4 R172, [R208] ;  /* 0x00000000d0ac783b */ /* 0x000f6e0000000200 */
[-C--:B--2---:R-:W-:Y:S01]  /*60c0*/  HMMA.16816.F32 R4, R156, R192.reuse, R4 ;  /* 0x000000c09c04723c */ /* 0x084fe20000001804 */
[----:B------:R-:W-:Y:S07]  /*60d0*/  LDSM.16.M88.4 R188, [R213+0x9900] ;  /* 0x00990000d5bc783b */ /* 0x000fee0000000200 */
[C---:B------:R-:W-:Y:S08]  /*60e0*/  HMMA.16816.F32 R8, R196.reuse, R192, R8 ;  /* 0x000000c0c408723c */ /* 0x040ff00000001808 */
[-C--:B------:R-:W-:Y:S08]  /*60f0*/  HMMA.16816.F32 R12, R196, R194.reuse, R12 ;  /* 0x000000c2c40c723c */ /* 0x080ff0000000180c */
[C---:B------:R-:W-:Y:S01]  /*6100*/  HMMA.16816.F32 R16, R156.reuse, R194, R16 ;  /* 0x000000c29c10723c */ /* 0x040fe20000001810 */
[----:B------:R-:W-:Y:S07]  /*6110*/  LDSM.16.M88.4 R192, [R205] ;  /* 0x00000000cdc0783b */ /* 0x000fee0000000200 */
[-C--:B-1----:R-:W-:Y:S08]  /*6120*/  HMMA.16816.F32 R20, R156, R152.reuse, R20 ;  /* 0x000000989c14723c */ /* 0x082ff00000001814 */
[C---:B------:R-:W-:Y:S08]  /*6130*/  HMMA.16816.F32 R24, R196.reuse, R152, R24 ;  /* 0x00000098c418723c */ /* 0x040ff00000001818 */
[-C--:B------:R-:W-:Y:S08]  /*6140*/  HMMA.16816.F32 R28, R196, R154.reuse, R28 ;  /* 0x0000009ac41c723c */ /* 0x080ff0000000181c */
[C---:B------:R-:W-:Y:S01]  /*6150*/  HMMA.16816.F32 R32, R156.reuse, R154, R32 ;  /* 0x0000009a9c20723c */ /* 0x040fe20000001820 */
[----:B------:R-:W-:Y:S07]  /*6160*/  LDSM.16.M88.4 R152, [R217+0x8900] ;  /* 0x00890000d998783b */ /* 0x000fee0000000200 */
[-C--:B------:R-:W-:Y:S08]  /*6170*/  HMMA.16816.F32 R36, R156, R160.reuse, R36 ;  /* 0x000000a09c24723c */ /* 0x080ff00000001824 */
[C---:B------:R-:W-:Y:S08]  /*6180*/  HMMA.16816.F32 R40, R196.reuse, R160, R40 ;  /* 0x000000a0c428723c */ /* 0x040ff00000001828 */
[-C--:B------:R-:W-:Y:S08]  /*6190*/  HMMA.16816.F32 R44, R196, R162.reuse, R44 ;  /* 0x000000a2c42c723c */ /* 0x080ff0000000182c */
[----:B------:R-:W-:Y:S01]  /*61a0*/  HMMA.16816.F32 R48, R156, R162, R48 ;  /* 0x000000a29c30723c */ /* 0x000fe20000001830 */
[----:B------:R-:W1:Y:S07]  /*61b0*/  LDSM.16.M88.4 R156, [R216+0x3d00] ;  /* 0x003d0000d89c783b */ /* 0x000e6e0000000200 */
[-C--:B---3--:R-:W-:Y:S01]  /*61c0*/  HMMA.16816.F32 R4, R164, R168.reuse, R4 ;  /* 0x000000a8a404723c */ /* 0x088fe20000001804 */
[----:B------:R-:W2:Y:S07]  /*61d0*/  LDSM.16.M88.4 R160, [R217+0x9900] ;  /* 0x00990000d9a0783b */ /* 0x000eae0000000200 */
[C---:B----4-:R-:W-:Y:S08]  /*61e0*/  HMMA.16816.F32 R8, R176.reuse, R168, R8 ;  /* 0x000000a8b008723c */ /* 0x050ff00000001808 */
[-C--:B------:R-:W-:Y:S08]  /*61f0*/  HMMA.16816.F32 R12, R176, R170.reuse, R12 ;  /* 0x000000aab00c723c */ /* 0x080ff0000000180c */
[C---:B------:R-:W-:Y:S01]  /*6200*/  HMMA.16816.F32 R16, R164.reuse, R170, R16 ;  /* 0x000000aaa410723c */ /* 0x040fe20000001810 */
[----:B------:R-:W3:Y:S07]  /*6210*/  LDSM.16.M88.4 R168, [R216+0x4500] ;  /* 0x00450000d8a8783b */ /* 0x000eee0000000200 */
[-C--:B-----5:R-:W-:Y:S08]  /*6220*/  HMMA.16816.F32 R20, R164, R172.reuse, R20 ;  /* 0x000000aca414723c */ /* 0x0a0ff00000001814 */
[C---:B------:R-:W-:Y:S08]  /*6230*/  HMMA.16816.F32 R24, R176.reuse, R172, R24 ;  /* 0x000000acb018723c */ /* 0x040ff00000001818 */
[-C--:B------:R-:W-:Y:S08]  /*6240*/  HMMA.16816.F32 R28, R176, R174.reuse, R28 ;  /* 0x000000aeb01c723c */ /* 0x080ff0000000181c */
[C---:B------:R-:W-:Y:S01]  /*6250*/  HMMA.16816.F32 R32, R164.reuse, R174, R32 ;  /* 0x000000aea420723c */ /* 0x040fe20000001820 */
[----:B------:R-:W-:Y:S07]  /*6260*/  LDSM.16.M88.4 R172, [R213+0x8900] ;  /* 0x00890000d5ac783b */ /* 0x000fee0000000200 */
[-C--:B------:R-:W-:Y:S08]  /*6270*/  HMMA.16816.F32 R36, R164, R180.reuse, R36 ;  /* 0x000000b4a424723c */ /* 0x080ff00000001824 */
[C---:B------:R-:W-:Y:S08]  /*6280*/  HMMA.16816.F32 R40, R176.reuse, R180, R40 ;  /* 0x000000b4b028723c */ /* 0x040ff00000001828 */
[-C--:B------:R-:W-:Y:S01]  /*6290*/  HMMA.16816.F32 R44, R176, R182.reuse, R44 ;  /* 0x000000b6b02c723c */ /* 0x080fe2000000182c */
[----:B------:R-:W4:Y:S07]  /*62a0*/  LDSM.16.M88.4 R176, [R206] ;  /* 0x00000000ceb0783b */ /* 0x000f2e0000000200 */
[----:B------:R-:W-:Y:S01]  /*62b0*/  HMMA.16816.F32 R48, R164, R182, R48 ;  /* 0x000000b6a430723c */ /* 0x000fe20000001830 */
[----:B------:R-:W5:Y:S01]  /*62c0*/  LDSM.16.M88.4 R164, [R204] ;  /* 0x00000000cca4783b */ /* 0x000f620000000200 */
[----:B------:R-:W-:Y:S06]  /*62d0*/  DEPBAR.LE SB0, 0x0 ;  /* 0x000080000000791a */ /* 0x000fec0000000000 */
[-C--:B-1----:R-:W-:Y:S01]  /*62e0*/  HMMA.16816.F32 R4, R152, R156.reuse, R4 ;  /* 0x0000009c9804723c */ /* 0x082fe20000001804 */
[----:B------:R-:W-:Y:S07]  /*62f0*/  BAR.SYNC.DEFER_BLOCKING 0x0 ;  /* 0x0000000000007b1d */ /* 0x000fee0000010000 */
[C---:B--2---:R-:W-:Y:S08]  /*6300*/  HMMA.16816.F32 R8, R160.reuse, R156, R8 ;  /* 0x0000009ca008723c */ /* 0x044ff00000001808 */
        /* <DEDUP_REMOVED lines=9> */
[----:B------:R-:W-:Y:S08]  /*63a0*/  HMMA.16816.F32 R48, R152, R170, R48 ;  /* 0x000000aa9830723c */ /* 0x000ff00000001830 */
[-C--:B----4-:R-:W-:Y:S08]  /*63b0*/  HMMA.16816.F32 R4, R172, R176.reuse, R4 ;  /* 0x000000b0ac04723c */ /* 0x090ff00000001804 */
[C---:B------:R-:W-:Y:S08]  /*63c0*/  HMMA.16816.F32 R8, R188.reuse, R176, R8 ;  /* 0x000000b0bc08723c */ /* 0x040ff00000001808 */
[-C--:B------:R-:W-:Y:S08]  /*63d0*/  HMMA.16816.F32 R12, R188, R178.reuse, R12 ;  /* 0x000000b2bc0c723c */ /* 0x080ff0000000180c */
[C---:B------:R-:W-:Y:S08]  /*63e0*/  HMMA.16816.F32 R16, R172.reuse, R178, R16 ;  /* 0x000000b2ac10723c */ /* 0x040ff00000001810 */
[-C--:B------:R-:W-:Y:S08]  /*63f0*/  HMMA.16816.F32 R20, R172, R192.reuse, R20 ;  /* 0x000000c0ac14723c */ /* 0x080ff00000001814 */
[C---:B------:R-:W-:Y:S08]  /*6400*/  HMMA.16816.F32 R24, R188.reuse, R192, R24 ;  /* 0x000000c0bc18723c */ /* 0x040ff00000001818 */
[-C--:B------:R-:W-:Y:S08]  /*6410*/  HMMA.16816.F32 R28, R188, R194.reuse, R28 ;  /* 0x000000c2bc1c723c */ /* 0x080ff0000000181c */
[C---:B------:R-:W-:Y:S08]  /*6420*/  HMMA.16816.F32 R32, R172.reuse, R194, R32 ;  /* 0x000000c2ac20723c */ /* 0x040ff00000001820 */
[-C--:B-----5:R-:W-:Y:S08]  /*6430*/  HMMA.16816.F32 R36, R172, R164.reuse, R36 ;  /* 0x000000a4ac24723c */ /* 0x0a0ff00000001824 */
[C---:B------:R-:W-:Y:S08]  /*6440*/  HMMA.16816.F32 R40, R188.reuse, R164, R40 ;  /* 0x000000a4bc28723c */ /* 0x040ff00000001828 */
[-C--:B------:R-:W-:Y:S08]  /*6450*/  HMMA.16816.F32 R44, R188, R166.reuse, R44 ;  /* 0x000000a6bc2c723c */ /* 0x080ff0000000182c */
[----:B------:R-:W-:Y:S01]  /*6460*/  HMMA.16816.F32 R48, R172, R166, R48 ;  /* 0x000000a6ac30723c */ /* 0x000fe20000001830 */
[----:B------:R-:W-:-:S07]  /*6470*/  @!P0 BRA `(.L_x_483) ;  /* 0x0000038000008947 */ /* 0x000fce0003800000 */
[----:B------:R-:W-:Y:S01]  /*6480*/  ISETP.NE.AND P2, PT, R222, 0x1, PT ;  /* 0x00000001de00780c */ /* 0x000fe20003f45270 */
[----:B------:R-:W-:Y:S01]  /*6490*/  IMAD R226, R236, 0x30, R232 ;  /* 0x00000030ece27824 */ /* 0x000fe200078e02e8 */
[----:B------:R-:W-:Y:S01]  /*64a0*/  ISETP.GT.AND P1, PT, R227, 0x2f, PT ;  /* 0x0000002fe300780c */ /* 0x000fe20003f24270 */
[----:B------:R-:W-:Y:S01]  /*64b0*/  IMAD.MOV.U32 R225, RZ, RZ, RZ ;  /* 0x000000ffffe17224 */ /* 0x000fe200078e00ff */
[----:B------:R-:W-:Y:S02]  /*64c0*/  ISETP.GE.AND P5, PT, R230, c[0x0][0x1d4], PT ;  /* 0x00007500e6007a0c */ /* 0x000fe40003fa6270 */
[----:B------:R-:W-:Y:S02]  /*64d0*/  IADD3 R226, R226, -0x30, R227 ;  /* 0xffffffd0e2e27810 */ /* 0x000fe40007ffe0e3 */
[----:B------:R-:W-:Y:S02]  /*64e0*/  ISETP.GE.AND P4, PT, R229, c[0x0][0x1d4], PT ;  /* 0x00007500e5007a0c */ /* 0x000fe40003f86270 */
[----:B------:R-:W-:Y:S01]  /*64f0*/  ISETP.GE.AND P3, PT, R228, c[0x0][0x1d4], PT ;  /* 0x00007500e4007a0c */ /* 0x000fe20003f66270 */
[--C-:B------:R-:W-:Y:S02]  /*6500*/  IMAD.MOV.U32 R3, RZ, RZ, R226.reuse ;  /* 0x000000ffff037224 */ /* 0x100fe400078e00e2 */
[----:B------:R-:W-:Y:S05]  /*6510*/  @P2 IMAD.HI.U32 R149, R226, c[0x0][0x2bc], RZ ;  /* 0x0000af00e2952a27 */ /* 0x000fea00078e00ff */
[----:B------:R-:W-:Y:S04]  /*6520*/  @P2 SHF.R.U32.HI R3, RZ, c[0x0][0x2c0], R149 ;  /* 0x0000b000ff032a19 */ /* 0x000fe80000011695 */
[C---:B------:R-:W-:Y:S04]  /*6530*/  @!P1 IADD3 R154, P0, R3.reuse, UR10, RZ ;  /* 0x0000000a039a9c10 */ /* 0x040fe8000ff1e0ff */
[----:B------:R-:W-:Y:S01]  /*6540*/  @!P1 LEA.HI.X.SX32 R149, R3, UR6, 0x1, P0 ;  /* 0x0000000603959c11 */ /* 0x000fe200080f0eff */
        /* <DEDUP_REMOVED lines=13> */
[----:B------:R-:W-:Y:S03]  /*6620*/  IADD3 R152, P0, R152, UR18, RZ ;  /* 0x0000001298987c10 */ /* 0x000fe6000ff1e0ff */
[----:B------:R-:W-:Y:S05]  /*6630*/  IMAD R151, R225, c[0x0][0x1f4], R151 ;  /* 0x00007d00e1977a24 */ /* 0x000fea00078e0297 */
[----:B------:R-:W-:Y:S02]  /*6640*/  IADD3.X R151, R153, UR9, R151, P0, !PT ;  /* 0x0000000999977c10 */ /* 0x000fe400087fe497 */
[C---:B------:R-:W-:Y:S04]  /*6650*/  LEA R149, P0, R152.reuse, c[0x0][0x1c8], 0x1 ;  /* 0x0000720098957a11 */ /* 0x040fe800078008ff */
[----:B------:R-:W-:Y:S01]  /*6660*/  LEA.HI.X R3, R152, c[0x0][0x1cc], R151, 0x1, P0 ;  /* 0x0000730098037a11 */ /* 0x000fe200000f0c97 */
[----:B------:R-:W1:Y:S01]  /*6670*/  SHFL.IDX PT, R155, R149, RZ, 0x1c1f ;  /* 0x001c1fff959b7589 */ /* 0x000e6200000e0000 */
[----:B------:R-:W-:Y:S03]  /*6680*/  IADD3 R151, -R238, 0x30, RZ ;  /* 0x00000030ee977810 */ /* 0x000fe60007ffe1ff */
[----:B------:R-:W2:Y:S01]  /*6690*/  SHFL.IDX PT, R152, R3, RZ, 0x1c1f ;  /* 0x001c1fff03987589 */ /* 0x000ea200000e0000 */
[----:B------:R-:W-:Y:S03]  /*66a0*/  ISETP.GE.AND P1, PT, R151, 0x1, PT ;  /* 0x000000019700780c */ /* 0x000fe60003f26270 */
[----:B------:R-:W3:Y:S10]  /*66b0*/  SHFL.IDX PT, R153, R149, 0x1, 0x1c1f ;  /* 0x003c1f0095997f89 */ /* 0x000ef400000e0000 */
[C---:B-1----:R-:W-:Y:S05]  /*66c0*/  @P1 IADD3 R158, P0, R155.reuse, R202, RZ ;  /* 0x000000ca9b9e1210 */ /* 0x042fea0007f1e0ff */
[C-C-:B--2---:R-:W-:Y:S01]  /*66d0*/  @P1 IMAD.X R159, R152.reuse, 0x1, R200.reuse, P0 ;  /* 0x00000001989f1824 */ /* 0x144fe200000e06c8 */
[----:B------:R-:W-:Y:S04]  /*66e0*/  @P1 IADD3 R156, P0, R155, R240, RZ ;  /* 0x000000f09b9c1210 */ /* 0x000fe80007f1e0ff */
[----:B------:R1:W-:Y:S01]  /*66f0*/  @P1 LDGSTS.E.BYPASS.LTC128B.128 [R220+0x2500], [R158.64], !P5 ;  /* 0x025000009edc1fae */ /* 0x0003e2000e901d4c */
[----:B------:R-:W-:Y:S01]  /*6700*/  @P1 IMAD.X R157, R152, 0x1, R203, P0 ;  /* 0x00000001989d1824 */ /* 0x000fe200000e06cb */
[C---:B------:R-:W-:Y:S04]  /*6710*/  @P1 LEA R154, P0, R218.reuse, R155, 0x1 ;  /* 0x0000009bda9a1211 */ /* 0x040fe800078008ff */
[----:B------:R1:W-:Y:S01]  /*6720*/  @P1 LDGSTS.E.BYPASS.LTC128B.128 [R220+0x3100], [R156.64], !P4 ;  /* 0x031000009cdc1fae */ /* 0x0003e2000e101d4c */
[----:B------:R-:W-:Y:S02]  /*6730*/  @P1 LEA.HI.X R155, R218, R152, R233, 0x1, P0 ;  /* 0x00000098da9b1211 */ /* 0x000fe400000f0ce9 */
[----:B------:R-:W-:Y:S01]  /*6740*/  ISETP.GE.AND P0, PT, R151, 0x21, PT ;  /* 0x000000219700780c */ /* 0x000fe20003f06270 */
[----:B------:R-:W2:Y:S04]  /*6750*/  SHFL.IDX PT, R152, R3, 0x1, 0x1c1f ;  /* 0x003c1f0003987f89 */ /* 0x000ea800000e0000 */
[----:B------:R1:W-:Y:S08]  /*6760*/  @P1 LDGSTS.E.BYPASS.LTC128B.128 [R220+0x3d00], [R154.64], !P3 ;  /* 0x03d000009adc1fae */ /* 0x0003f0000d901d4c */
[C---:B---3--:R-:W-:Y:S05]  /*6770*/  @P0 IADD3 R162, P2, R153.reuse, R202, RZ ;  /* 0x000000ca99a20210 */ /* 0x048fea0007f5e0ff */
[C---:B--2---:R-:W-:Y:S01]  /*6780*/  @P0 IMAD.X R163, R152.reuse, 0x1, R200, P2 ;  /* 0x0000000198a30824 */ /* 0x044fe200010e06c8 */
[----:B------:R-:W-:Y:S04]  /*6790*/  @P0 IADD3 R160, P2, R153, R240, RZ ;  /* 0x000000f099a00210 */ /* 0x000fe80007f5e0ff */
[----:B------:R1:W-:Y:S01]  /*67a0*/  @P0 LDGSTS.E.BYPASS.LTC128B.128 [R220+0x2d00], [R162.64], !P5 ;  /* 0x02d00000a2dc0fae */ /* 0x0003e2000e901d4c */
[----:B------:R-:W-:Y:S01]  /*67b0*/  @P0 IMAD.X R161, R152, 0x1, R203, P2 ;  /* 0x0000000198a10824 */ /* 0x000fe200010e06cb */
[C---:B------:R-:W-:Y:S04]  /*67c0*/  @P0 LEA R164, P2, R218.reuse, R153, 0x1 ;  /* 0x00000099daa40211 */ /* 0x040fe800078408ff */
[----:B------:R1:W-:Y:S01]  /*67d0*/  @P0 LDGSTS.E.BYPASS.LTC128B.128 [R220+0x3900], [R160.64], !P4 ;  /* 0x03900000a0dc0fae */ /* 0x0003e2000e101d4c */
[----:B------:R-:W-:Y:S05]  /*67e0*/  @P0 LEA.HI.X R165, R218, R152, R233, 0x1, P2 ;  /* 0x00000098daa50211 */ /* 0x000fea00010f0ce9 */
[----:B------:R1:W-:Y:S03]  /*67f0*/  @P0 LDGSTS.E.BYPASS.LTC128B.128 [R220+0x4500], [R164.64], !P3 ;  /* 0x04500000a4dc0fae */ /* 0x0003e6000d901d4c */
.L_x_483:
[----:B-1----:R-:W-:Y:S01]  /*6800*/  IMAD.MOV.U32 R158, RZ, RZ, R231 ;  /* 0x000000ffff9e7224 */ /* 0x002fe200078e00e7 */
[----:B------:R-:W-:Y:S01]  /*6810*/  PLOP3.LUT P0, PT, PT, PT, UP2, 0x80, 0x0 ;  /* 0x000000000000781c */ /* 0x000fe20003f0f028 */
[----:B------:R-:W0:Y:S01]  /*6820*/  LDGDEPBAR ;  /* 0x00000000000079af */ /* 0x000e220000000000 */
[----:B------:R-:W-:Y:S05]  /*6830*/  IMAD R156, R236, -0x30, RZ ;  /* 0xffffffd0ec9c7824 */ /* 0x000fea00078e02ff */
[----:B------:R-:W-:Y:S06]  /*6840*/  IADD3 R154, -R235, 0x1, R156 ;  /* 0x00000001eb9a7810 */ /* 0x000fec0007ffe19c */
[----:B------:R-:W-:Y:S01]  /*6850*/  @P0 IMAD.HI.U32 R3, R231, c[0x0][0x2c8], RZ ;  /* 0x0000b200e7030a27 */ /* 0x000fe200078e00ff */
[----:B------:R-:W-:Y:S11]  /*6860*/  PLOP3.LUT P0, PT, PT, PT, UP2, 0x80, 0x0 ;  /* 0x000000000000781c */ /* 0x000ff60003f0f028 */
[----:B------:R-:W-:Y:S02]  /*6870*/  @!UPT UIADD3 URZ, URZ, URZ, URZ ;  /* 0x0000003f3f3ff290 */ /* 0x000fe4000fffe03f */
[----:B------:R-:W-:Y:S01]  /*6880*/  @P0 SHF.R.U32.HI R158, RZ, c[0x0][0x2cc], R3 ;  /* 0x0000b300ff9e0a19 */ /* 0x000fe20000011603 */
[----:B------:R-:W-:Y:S01]  /*6890*/  IMAD.MOV.U32 R3, RZ, RZ, c[0x0][0x2ac] ;  /* 0x0000ab00ff037624 */ /* 0x000fe200078e00ff */
[----:B------:R-:W-:Y:S03]  /*68a0*/  PLOP3.LUT P0, PT, PT, PT, UP1, 0x40, 0x0 ;  /* 0x000000000000781c */ /* 0x000fe60003f0e818 */
[----:B------:R-:W1:Y:S01]  /*68b0*/  SHFL.IDX PT, R152, R158, RZ, 0x1c1f ;  /* 0x001c1fff9e987589 */ /* 0x000e6200000e0000 */
[----:B------:R-:W-:Y:S05]  /*68c0*/  IMAD R154, R3, c[0x0][0x1d0], R154 ;  /* 0x00007400039a7a24 */ /* 0x000fea00078e029a */
[----:B------:R-:W-:Y:S04]  /*68d0*/  IADD3 R153, R154, -c[0x0][0x168], RZ ;  /* 0x80005a009a997a10 */ /* 0x000fe80007ffe0ff */
[C---:B------:R-:W-:Y:S02]  /*68e0*/  IADD3 R154, R153.reuse, c[0x0][0x328], RZ ;  /* 0x0000ca00999a7a10 */ /* 0x040fe40007ffe0ff */
[----:B------:R-:W-:Y:S03]  /*68f0*/  IADD3 R153, R153, UR17, RZ ;  /* 0x0000001199997c10 */ /* 0x000fe6000fffe0ff */
[--C-:B-1----:R-:W-:Y:S02]  /*6900*/  IMAD.IADD R168, R154, 0x1, R152.reuse ;  /* 0x000000019aa87824 */ /* 0x102fe400078e0298 */
[----:B------:R-:W-:Y:S01]  /*6910*/  IMAD.IADD R167, R153, 0x1, R152 ;  /* 0x0000000199a77824 */ /* 0x000fe200078e0298 */
[----:B------:R-:W-:-:S05]  /*6920*/  @P0 BRA `(.L_x_484) ;  /* 0x000001a000000947 */ /* 0x000fca0003800000 */
[----:B------:R-:W-:Y:S01]  /*6930*/  MOV R3, c[0x0][0x2ac] ;  /* 0x0000ab0000037a02 */ /* 0x000fe20000000f00 */
[----:B------:R-:W-:Y:S04]  /*6940*/  BSSY B0, `(.L_x_485) ;  /* 0x0000013000007945 */ /* 0x000fe80003800000 */
[----:B------:R-:W-:Y:S05]  /*6950*/  IMAD R152, R3, c[0x0][0x1d0], R152 ;  /* 0x0000740003987a24 */ /* 0x000fea00078e0298 */
[----:B------:R-:W-:Y:S04]  /*6960*/  IADD3 R149, R152, -c[0x0][0x168], RZ ;  /* 0x80005a0098957a10 */ /* 0x000fe80007ffe0ff */
[----:B------:R-:W-:Y:S11]  /*6970*/  ISETP.GT.AND P0, PT, R149, -0x1, PT ;  /* 0xffffffff9500780c */ /* 0x000ff60003f04270 */
[----:B------:R-:W-:Y:S02]  /*6980*/  @!UPT UIADD3 URZ, URZ, URZ, URZ ;  /* 0x0000003f3f3ff290 */ /* 0x000fe4000fffe03f */
[----:B------:R-:W-:-:S05]  /*6990*/  @P0 BRA `(.L_x_486) ;  /* 0x0000008000000947 */ /* 0x000fca0003800000 */
[----:B------:R-:W-:Y:S01]  /*69a0*/  LOP3.LUT R149, RZ, R149, RZ, 0x33, !PT ;  /* 0x00000095ff957212 */ /* 0x000fe200078e33ff */
[----:B------:R-:W-:Y:S05]  /*69b0*/  IMAD.MOV.U32 R3, RZ, RZ, 0x1 ;  /* 0x00000001ff037424 */ /* 0x000fea00078e00ff */
[----:B------:R-:W-:Y:S11]  /*69c0*/  ISETP.NE.AND P0, PT, R3, c[0x0][0x32c], PT ;  /* 0x0000cb0003007a0c */ /* 0x000ff60003f05270 */
[----:B------:R-:W-:Y:S02]  /*69d0*/  @!UPT UIADD3 URZ, URZ, URZ, URZ ;  /* 0x0000003f3f3ff290 */ /* 0x000fe4000fffe03f */
[----:B------:R-:W-:Y:S05]  /*69e0*/  @P0 IMAD.HI.U32 R3, R149, c[0x0][0x330], RZ ;  /* 0x0000cc0095030a27 */ /* 0x000fea00078e00ff */
[----:B------:R-:W-:Y:S04]  /*69f0*/  @P0 SHF.R.U32.HI R149, RZ, c[0x0][0x334], R3 ;  /* 0x0000cd00ff950a19 */ /* 0x000fe80000011603 */
[----:B------:R-:W-:Y:S01]  /*6a00*/  LOP3.LUT R149, RZ, R149, RZ, 0x33, !PT ;  /* 0x00000095ff957212 */ /* 0x000fe200078e33ff */
[----:B------:R-:W-:-:S05]  /*6a10*/  BRA `(.L_x_487) ;  /* 0x0000005000007947 */ /* 0x000fca0003800000 */
.L_x_486:
[----:B------:R-:W-:Y:S04]  /*6a20*/  MOV R3, 0x1 ;  /* 0x0000000100037802 */ /* 0x000fe80000000f00 */
[----:B------:R-:W-:Y:S11]  /*6a30*/  ISETP.NE.AND P0, PT, R3, c[0x0][0x32c], PT ;  /* 0x0000cb0003007a0c */ /* 0x000ff60003f05270 */
[----:B------:R-:W-:Y:S02]  /*6a40*/  @!UPT UIADD3 URZ, URZ, URZ, URZ ;  /* 0x0000003f3f3ff290 */ /* 0x000fe4000fffe03f */
[----:B------:R-:W-:Y:S05]  /*6a50*/  @P0 IMAD.HI.U32 R3, R149, c[0x0][0x330], RZ ;  /* 0x0000cc0095030a27 */ /* 0x000fea00078e00ff */
[----:B------:R-:W-:Y:S02]  /*6a60*/  @P0 SHF.R.U32.HI R149, RZ, c[0x0][0x334], R3 ;  /* 0x0000cd00ff950a19 */ /* 0x000fe40000011603 */
.L_x_487:
[----:B------:R-:W-:Y:S05]  /*6a70*/  BSYNC B0 ;  /* 0x0000000000007941 */ /* 0x000fea0003800000 */
.L_x_485:
[----:B------:R-:W-:Y:S04]  /*6a80*/  IMAD.IADD R152, R156, 0x1, -R235 ;  /* 0x000000019c987824 */ /* 0x000fe800078e0aeb */
[----:B------:R-:W-:Y:S05]  /*6a90*/  IMAD R152, R149, c[0x0][0x32c], R152 ;  /* 0x0000cb0095987a24 */ /* 0x000fea00078e0298 */
[----:B------:R-:W-:Y:S02]  /*6aa0*/  IADD3 R3, R152, c[0x0][0x32c], RZ ;  /* 0x0000cb0098037a10 */ /* 0x000fe40007ffe0ff */
[----:B------:R-:W-:Y:S02]  /*6ab0*/  IMNMX R167, R167, R152, !PT ;  /* 0x00000098a7a77217 */ /* 0x000fe40007800200 */
[----:B------:R-:W-:Y:S02]  /*6ac0*/  IMNMX R168, R168, R3, PT ;  /* 0x00000003a8a87217 */ /* 0x000fe40003800200 */
.L_x_484:
[----:B------:R-:W-:Y:S01]  /*6ad0*/  PLOP3.LUT P0, PT, PT, PT, UP1, 0x40, 0x0 ;  /* 0x000000000000781c */ /* 0x000fe20003f0e818 */
[----:B------:R-:W1:Y:S02]  /*6ae0*/  SHFL.IDX PT, R152, R158, 0x1, 0x1c1f ;  /* 0x003c1f009e987f89 */ /* 0x000e6400000e0000 */
[----:B-1----:R-:W-:Y:S01]  /*6af0*/  IADD3 R164, R153, R152, RZ ;  /* 0x0000009899a47210 */ /* 0x002fe20007ffe0ff */
[----:B------:R-:W-:Y:S09]  /*6b00*/  IMAD.IADD R166, R154, 0x1, R152 ;  /* 0x000000019aa67824 */ /* 0x000ff200078e0298 */
        /* <DEDUP_REMOVED lines=16> */
.L_x_490:
[----:B------:R-:W-:Y:S04]  /*6c10*/  MOV R3, 0x1 ;  /* 0x0000000100037802 */ /* 0x000fe80000000f00 */
[----:B------:R-:W-:Y:S11]  /*6c20*/  ISETP.NE.AND P0, PT, R3, c[0x0][0x32c], PT ;  /* 0x0000cb0003007a0c */ /* 0x000ff60003f05270 */
[----:B------:R-:W-:Y:S02]  /*6c30*/  @!UPT UIADD3 URZ, URZ, URZ, URZ ;  /* 0x0000003f3f3ff290 */ /* 0x000fe4000fffe03f */
[----:B------:R-:W-:Y:S05]  /*6c40*/  @P0 IMAD.HI.U32 R3, R152, c[0x0][0x330], RZ ;  /* 0x0000cc0098030a27 */ /* 0x000fea00078e00ff */
[----:B------:R-:W-:Y:S02]  /*6c50*/  @P0 SHF.R.U32.HI R152, RZ, c[0x0][0x334], R3 ;  /* 0x0000cd00ff980a19 */ /* 0x000fe40000011603 */
.L_x_491:
[----:B------:R-:W-:Y:S05]  /*6c60*/  BSYNC B0 ;  /* 0x0000000000007941 */ /* 0x000fea0003800000 */
.L_x_489:
[----:B------:R-:W-:Y:S04]  /*6c70*/  IMAD.IADD R3, R156, 0x1, -R235 ;  /* 0x000000019c037824 */ /* 0x000fe800078e0aeb */
[----:B------:R-:W-:Y:S05]  /*6c80*/  IMAD R3, R152, c[0x0][0x32c], R3 ;  /* 0x0000cb0098037a24 */ /* 0x000fea00078e0203 */
[----:B------:R-:W-:Y:S02]  /*6c90*/  IADD3 R149, R3, c[0x0][0x32c], RZ ;  /* 0x0000cb0003957a10 */ /* 0x000fe40007ffe0ff */
[----:B------:R-:W-:Y:S02]  /*6ca0*/  IMNMX R164, R164, R3, !PT ;  /* 0x00000003a4a47217 */ /* 0x000fe40007800200 */
[----:B------:R-:W-:Y:S02]  /*6cb0*/  IMNMX R166, R166, R149, PT ;  /* 0x00000095a6a67217 */ /* 0x000fe40003800200 */
.L_x_488:
        /* <DEDUP_REMOVED lines=13> */
[----:B------:R-:W-:Y:S05]  /*6d90*/  IMAD.MOV.U32 R3, RZ, RZ, c[0x0][0x32c] ;  /* 0x0000cb00ff037624 */ /* 0x000fea00078e00ff */
[----:B------:R-:W-:Y:S11]  /*6da0*/  ISETP.NE.AND P0, PT, R3, 0x1, PT ;  /* 0x000000010300780c */ /* 0x000ff60003f05270 */
[----:B------:R-:W-:Y:S02]  /*6db0*/  @!UPT UIADD3 URZ, URZ, URZ, URZ ;  /* 0x0000003f3f3ff290 */ /* 0x000fe4000fffe03f */
[----:B------:R-:W-:Y:S05]  /*6dc0*/  @P0 IMAD.HI.U32 R3, R152, c[0x0][0x330], RZ ;  /* 0x0000cc0098030a27 */ /* 0x000fea00078e00ff */
[----:B------:R-:W-:Y:S04]  /*6dd0*/  @P0 SHF.R.U32.HI R152, RZ, c[0x0][0x334], R3 ;  /* 0x0000cd00ff980a19 */ /* 0x000fe80000011603 */
[----:B------:R-:W-:Y:S01]  /*6de0*/  LOP3.LUT R152, RZ, R152, RZ, 0x33, !PT ;  /* 0x00000098ff987212 */ /* 0x000fe200078e33ff */
[----:B------:R-:W-:-:S05]  /*6df0*/  BRA `(.L_x_495) ;  /* 0x0000005000007947 */ /* 0x000fca0003800000 */
.L_x_494:
[----:B------:R-:W-:Y:S04]  /*6e00*/  MOV R3, c[0x0][0x32c] ;  /* 0x0000cb0000037a02 */ /* 0x000fe80000000f00 */
[----:B------:R-:W-:Y:S11]  /*6e10*/  ISETP.NE.AND P0, PT, R3, 0x1, PT ;  /* 0x000000010300780c */ /* 0x000ff60003f05270 */
[----:B------:R-:W-:Y:S02]  /*6e20*/  @!UPT UIADD3 URZ, URZ, URZ, URZ ;  /* 0x0000003f3f3ff290 */ /* 0x000fe4000fffe03f */
[----:B------:R-:W-:Y:S05]  /*6e30*/  @P0 IMAD.HI.U32 R3, R152, c[0x0][0x330], RZ ;  /* 0x0000cc0098030a27 */ /* 0x000fea00078e00ff */
[----:B------:R-:W-:Y:S02]  /*6e40*/  @P0 SHF.R.U32.HI R152, RZ, c[0x0][0x334], R3 ;  /* 0x0000cd00ff980a19 */ /* 0x000fe40000011603 */
.L_x_495:
[----:B------:R-:W-:Y:S05]  /*6e50*/  BSYNC B0 ;  /* 0x0000000000007941 */ /* 0x000fea0003800000 */
.L_x_493:
[----:B------:R-:W-:Y:S04]  /*6e60*/  IMAD.IADD R3, R156, 0x1, -R235 ;  /* 0x000000019c037824 */ /* 0x000fe800078e0aeb */
[----:B------:R-:W-:Y:S05]  /*6e70*/  IMAD R3, R152, c[0x0][0x32c], R3 ;  /* 0x0000cb0098037a24 */ /* 0x000fea00078e0203 */
[----:B------:R-:W-:Y:S02]  /*6e80*/  IADD3 R149, R3, c[0x0][0x32c], RZ ;  /* 0x0000cb0003957a10 */ /* 0x000fe40007ffe0ff */
[----:B------:R-:W-:Y:S02]  /*6e90*/  IMNMX R161, R161, R3, !PT ;  /* 0x00000003a1a17217 */ /* 0x000fe40007800200 */
[----:B------:R-:W-:Y:S02]  /*6ea0*/  IMNMX R162, R162, R149, PT ;  /* 0x00000095a2a27217 */ /* 0x000fe40003800200 */
.L_x_492:
[C---:B------:R-:W-:Y:S02]  /*6eb0*/  ISETP.GE.AND P2, PT, R156.reuse, 0x9, PT ;  /* 0x000000099c00780c */ /* 0x040fe40003f46270 */
[----:B------:R-:W-:Y:S02]  /*6ec0*/  ISETP.GE.AND P1, PT, R156, 0xa, PT ;  /* 0x0000000a9c00780c */ /* 0x000fe40003f26270 */
[C---:B------:R-:W-:Y:S02]  /*6ed0*/  ISETP.GT.AND P0, PT, R167.reuse, 0x8, !P2 ;  /* 0x00000008a700780c */ /* 0x040fe40005704270 */
[----:B------:R-:W-:Y:S02]  /*6ee0*/  P2R R152, PR, RZ, 0x4 ;  /* 0x00000004ff987803 */ /* 0x000fe40000000000 */
[----:B------:R-:W-:Y:S02]  /*6ef0*/  ISETP.LT.OR P0, PT, R168, 0x9, P0 ;  /* 0x00000009a800780c */ /* 0x000fe40000701670 */
[----:B------:R-:W-:Y:S02]  /*6f00*/  P2R R151, PR, RZ, 0x2 ;  /* 0x00000002ff977803 */ /* 0x000fe40000000000 */
[----:B------:R-:W-:Y:S02]  /*6f10*/  FSEL R149, R16, -INF , !P0 ;  /* 0xff80000010957808 */ /* 0x000fe40004000000 */
[----:B------:R-:W-:Y:S02]  /*6f20*/  ISETP.GT.AND P0, PT, R167, 0x9, !P1 ;  /* 0x00000009a700780c */ /* 0x000fe40004f04270 */
[----:B------:R-:W-:Y:S02]  /*6f30*/  ISETP.GE.AND P5, PT, R156, 0x21, PT ;  /* 0x000000219c00780c */ /* 0x000fe40003fa6270 */
[----:B------:R-:W-:Y:S02]  /*6f40*/  ISETP.LT.OR P0, PT, R168, 0xa, P0 ;  /* 0x0000000aa800780c */ /* 0x000fe40000701670 */
[----:B------:R-:W-:Y:S02]  /*6f50*/  ISETP.GE.AND P4, PT, R156, 0x22, PT ;  /* 0x000000229c00780c */ /* 0x000fe40003f86270 */
[----:B------:R-:W-:Y:S02]  /*6f60*/  FSEL R155, R17, -INF , !P0 ;  /* 0xff800000119b7808 */ /* 0x000fe40004000000 */
[----:B------:R-:W-:Y:S02]  /*6f70*/  ISETP.GT.AND P0, PT, R164, 0x8, !P2 ;  /* 0x00000008a400780c */ /* 0x000fe40005704270 */
[----:B------:R-:W-:Y:S02]  /*6f80*/  ISETP.GE.AND P2, PT, R156, 0x11, PT ;  /* 0x000000119c00780c */ /* 0x000fe40003f46270 */
[----:B------:R-:W-:Y:S02]  /*6f90*/  ISETP.LT.OR P0, PT, R166, 0x9, P0 ;  /* 0x00000009a600780c */ /* 0x000fe40000701670 */
[----:B------:R-:W-:Y:S02]  /*6fa0*/  P2R R160, PR, RZ, 0x4 ;  /* 0x00000004ffa07803 */ /* 0x000fe40000000000 */
[----:B------:R-:W-:Y:S02]  /*6fb0*/  FSEL R3, R18, -INF , !P0 ;  /* 0xff80000012037808 */ /* 0x000fe40004000000 */
[----:B------:R-:W-:Y:S02]  /*6fc0*/  ISETP.GT.AND P0, PT, R164, 0x9, !P1 ;  /* 0x00000009a400780c */ /* 0x000fe40004f04270 */
[----:B------:R-:W-:Y:S02]  /*6fd0*/  ISETP.GE.AND P1, PT, R156, 0x12, PT ;  /* 0x000000129c00780c */ /* 0x000fe40003f26270 */
[----:B------:R-:W-:Y:S02]  /*6fe0*/  ISETP.LT.OR P0, PT, R166, 0xa, P0 ;  /* 0x0000000aa600780c */ /* 0x000fe40000701670 */
[----:B------:R-:W-:Y:S02]  /*6ff0*/  P2R R159, PR, RZ, 0x2 ;  /* 0x00000002ff9f7803 */ /* 0x000fe40000000000 */
[----:B------:R-:W-:Y:S02]  /*7000*/  FSEL R157, R19, -INF , !P0 ;  /* 0xff800000139d7808 */ /* 0x000fe40004000000 */
[C---:B------:R-:W-:Y:S02]  /*7010*/  ISETP.GT.AND P0, PT, R167.reuse, 0x10, !P2 ;  /* 0x00000010a700780c */ /* 0x040fe40005704270 */
[----:B------:R-:W-:Y:S02]  /*7020*/  ISETP.GE.AND P3, PT, R156, 0x29, PT ;  /* 0x000000299c00780c */ /* 0x000fe40003f66270 */
[----:B------:R-:W-:Y:S02]  /*7030*/  ISETP.LT.OR P0, PT, R168, 0x11, P0 ;  /* 0x00000011a800780c */ /* 0x000fe40000701670 */
[----:B------:R-:W-:Y:S02]  /*7040*/  ISETP.GE.AND P6, PT, R156, 0x2a, PT ;  /* 0x0000002a9c00780c */ /* 0x000fe40003fc6270 */
[----:B------:R-:W-:Y:S02]  /*7050*/  FSEL R186, R20, -INF , !P0 ;  /* 0xff80000014ba7808 */ /* 0x000fe40004000000 */
[----:B------:R-:W-:Y:S04]  /*7060*/  ISETP.GT.AND P0, PT, R167, 0x11, !P1 ;  /* 0x00000011a700780c */ /* 0x000fe80004f04270 */
[----:B------:R-:W-:Y:S04]  /*7070*/  ISETP.LT.OR P0, PT, R168, 0x12, P0 ;  /* 0x00000012a800780c */ /* 0x000fe80000701670 */
        /* <DEDUP_REMOVED lines=11> */
[C---:B------:R-:W-:Y:S04]  /*7130*/  ISETP.GT.AND P0, PT, R167.reuse, 0x18, !P2 ;  /* 0x00000018a700780c */ /* 0x040fe80005704270 */
[----:B------:R-:W-:Y:S04]  /*7140*/  ISETP.LT.OR P0, PT, R168, 0x19, P0 ;  /* 0x00000019a800780c */ /* 0x000fe80000701670 */
[----:B------:R-:W-:Y:S02]  /*7150*/  FSEL R190, R32, -INF , !P0 ;  /* 0xff80000020be7808 */ /* 0x000fe40004000000 */
[----:B------:R-:W-:Y:S04]  /*7160*/  ISETP.GT.AND P0, PT, R167, 0x19, !P1 ;  /* 0x00000019a700780c */ /* 0x000fe80004f04270 */
[----:B------:R-:W-:Y:S04]  /*7170*/  ISETP.LT.OR P0, PT, R168, 0x1a, P0 ;  /* 0x0000001aa800780c */ /* 0x000fe80000701670 */
[----:B------:R-:W-:Y:S02]  /*7180*/  FSEL R195, R33, -INF , !P0 ;  /* 0xff80000021c37808 */ /* 0x000fe40004000000 */
[----:B------:R-:W-:Y:S02]  /*7190*/  ISETP.GT.AND P0, PT, R164, 0x18, !P2 ;  /* 0x00000018a400780c */ /* 0x000fe40005704270 */
[----:B------:R-:W-:Y:S02]  /*71a0*/  ISETP.GE.AND P2, PT, R156, 0x1, PT ;  /* 0x000000019c00780c */ /* 0x000fe40003f46270 */
[----:B------:R-:W-:Y:S04]  /*71b0*/  ISETP.LT.OR P0, PT, R166, 0x19, P0 ;  /* 0x00000019a600780c */ /* 0x000fe80000701670 */
[----:B------:R-:W-:Y:S02]  /*71c0*/  FSEL R196, R34, -INF , !P0 ;  /* 0xff80000022c47808 */ /* 0x000fe40004000000 */
[----:B------:R-:W-:Y:S02]  /*71d0*/  ISETP.GT.AND P0, PT, R164, 0x19, !P1 ;  /* 0x00000019a400780c */ /* 0x000fe40004f04270 */
[----:B------:R-:W-:Y:S02]  /*71e0*/  ISETP.GE.AND P1, PT, R156, 0x2, PT ;  /* 0x000000029c00780c */ /* 0x000fe40003f26270 */
[----:B------:R-:W-:Y:S04]  /*71f0*/  ISETP.LT.OR P0, PT, R166, 0x1a, P0 ;  /* 0x0000001aa600780c */ /* 0x000fe80000701670 */
[----:B------:R-:W-:Y:S02]  /*7200*/  FSEL R199, R35, -INF , !P0 ;  /* 0xff80000023c77808 */ /* 0x000fe40004000000 */
[C---:B------:R-:W-:Y:S04]  /*7210*/  ISETP.GT.AND P0, PT, R167.reuse, 0x20, !P5 ;  /* 0x00000020a700780c */ /* 0x040fe80006f04270 */
[----:B------:R-:W-:Y:S04]  /*7220*/  ISETP.LT.OR P0, PT, R168, 0x21, P0 ;  /* 0x00000021a800780c */ /* 0x000fe80000701670 */
[----:B------:R-:W-:Y:S02]  /*7230*/  FSEL R198, R36, -INF , !P0 ;  /* 0xff80000024c67808 */ /* 0x000fe40004000000 */
[----:B------:R-:W-:Y:S04]  /*7240*/  ISETP.GT.AND P0, PT, R167, 0x21, !P4 ;  /* 0x00000021a700780c */ /* 0x000fe80006704270 */
        /* <DEDUP_REMOVED lines=8> */
[C---:B------:R-:W-:Y:S04]  /*72d0*/  ISETP.GT.AND P0, PT, R167.reuse, RZ, !P2 ;  /* 0x000000ffa700720c */ /* 0x040fe80005704270 */
[----:B------:R-:W-:Y:S04]  /*72e0*/  ISETP.LT.OR P0, PT, R168, 0x1, P0 ;  /* 0x00000001a800780c */ /* 0x000fe80000701670 */
[----:B------:R-:W-:Y:S02]  /*72f0*/  FSEL R175, R4, -INF , !P0 ;  /* 0xff80000004af7808 */ /* 0x000fe40004000000 */
[----:B------:R-:W-:Y:S01]  /*7300*/  ISETP.GT.AND P0, PT, R167, 0x1, !P1 ;  /* 0x00000001a700780c */ /* 0x000fe20004f04270 */
[----:B------:R-:W1:Y:S03]  /*7310*/  SHFL.IDX PT, R4, R158, 0x3, 0x1c1f ;  /* 0x007c1f009e047f89 */ /* 0x000e6600000e0000 */
[----:B------:R-:W-:Y:S04]  /*7320*/  ISETP.LT.OR P0, PT, R168, 0x2, P0 ;  /* 0x00000002a800780c */ /* 0x000fe80000701670 */
[----:B------:R-:W-:Y:S02]  /*7330*/  FSEL R173, R5, -INF , !P0 ;  /* 0xff80000005ad7808 */ /* 0x000fe40004000000 */
[----:B------:R-:W-:Y:S04]  /*7340*/  ISETP.GT.AND P0, PT, R164, 0x1, !P1 ;  /* 0x00000001a400780c */ /* 0x000fe80004f04270 */
[----:B------:R-:W-:Y:S04]  /*7350*/  ISETP.LT.OR P0, PT, R166, 0x2, P0 ;  /* 0x00000002a600780c */ /* 0x000fe80000701670 */
[----:B------:R-:W-:Y:S02]  /*7360*/  FSEL R7, R7, -INF , !P0 ;  /* 0xff80000007077808 */ /* 0x000fe40004000000 */
[----:B------:R-:W-:Y:S04]  /*7370*/  ISETP.GT.AND P0, PT, R164, RZ, !P2 ;  /* 0x000000ffa400720c */ /* 0x000fe80005704270 */
[----:B------:R-:W-:Y:S01]  /*7380*/  ISETP.LT.OR P0, PT, R166, 0x1, P0 ;  /* 0x00000001a600780c */ /* 0x000fe20000701670 */
[--C-:B-1----:R-:W-:Y:S02]  /*7390*/  IMAD.IADD R154, R154, 0x1, R4.reuse ;  /* 0x000000019a9a7824 */ /* 0x102fe400078e0204 */
[----:B------:R-:W-:Y:S01]  /*73a0*/  IMAD.IADD R153, R153, 0x1, R4 ;  /* 0x0000000199997824 */ /* 0x000fe200078e0204 */
        /* <DEDUP_REMOVED lines=16> */
[----:B------:R-:W-:Y:S04]  /*74b0*/  ISETP.NE.AND P0, PT, R152, RZ, PT ;  /* 0x000000ff9800720c */ /* 0x000fe80003f05270 */
        /* <DEDUP_REMOVED lines=13> */
[C---:B------:R-:W-:Y:S04]  /*7590*/  ISETP.LT.OR P0, PT, R162.reuse, 0x12, P0 ;  /* 0x00000012a200780c */ /* 0x040fe80000701670 */
        /* <DEDUP_REMOVED lines=9> */
[C---:B------:R-:W-:Y:S04]  /*7630*/  ISETP.GT.AND P0, PT, R161.reuse, 0x20, !P5 ;  /* 0x00000020a100780c */ /* 0x040fe80006f04270 */
[----:B------:R-:W-:Y:S04]  /*7640*/  ISETP.LT.OR P0, PT, R162, 0x21, P0 ;  /* 0x00000021a200780c */ /* 0x000fe80000701670 */
[----:B------:R-:W-:Y:S02]  /*7650*/  FSEL R169, R40, -INF , !P0 ;  /* 0xff80000028a97808 */ /* 0x000fe40004000000 */
[----:B------:R-:W-:Y:S04]  /*7660*/  ISETP.GT.AND P0, PT, R161, 0x21, !P4 ;  /* 0x00000021a100780c */ /* 0x000fe80006704270 */
[C---:B------:R-:W-:Y:S04]  /*7670*/  ISETP.LT.OR P0, PT, R162.reuse, 0x22, P0 ;  /* 0x00000022a200780c */ /* 0x040fe80000701670 */
[----:B------:R-:W-:Y:S02]  /*7680*/  FSEL R166, R41, -INF , !P0 ;  /* 0xff80000029a67808 */ /* 0x000fe40004000000 */
[C---:B------:R-:W-:Y:S04]  /*7690*/  ISETP.GT.AND P0, PT, R161.reuse, 0x28, !P3 ;  /* 0x00000028a100780c */ /* 0x040fe80005f04270 */
[----:B------:R-:W-:Y:S04]  /*76a0*/  ISETP.LT.OR P0, PT, R162, 0x29, P0 ;  /* 0x00000029a200780c */ /* 0x000fe80000701670 */
[----:B------:R-:W-:Y:S02]  /*76b0*/  FSEL R164, R44, -INF , !P0 ;  /* 0xff8000002ca47808 */ /* 0x000fe40004000000 */
[C---:B------:R-:W-:Y:S04]  /*76c0*/  ISETP.GT.AND P0, PT, R161.reuse, RZ, !P2 ;  /* 0x000000ffa100720c */ /* 0x040fe80005704270 */
[----:B------:R-:W-:Y:S04]  /*76d0*/  ISETP.LT.OR P0, PT, R162, 0x1, P0 ;  /* 0x00000001a200780c */ /* 0x000fe80000701670 */
[----:B------:R-:W-:Y:S02]  /*76e0*/  FSEL R25, R8, -INF , !P0 ;  /* 0xff80000008197808 */ /* 0x000fe40004000000 */
[----:B------:R-:W-:Y:S04]  /*76f0*/  ISETP.GT.AND P0, PT, R161, 0x29, !P6 ;  /* 0x00000029a100780c */ /* 0x000fe80007704270 */
[----:B------:R-:W-:Y:S04]  /*7700*/  ISETP.LT.OR P0, PT, R162, 0x2a, P0 ;  /* 0x0000002aa200780c */ /* 0x000fe80000701670 */
[----:B------:R-:W-:Y:S02]  /*7710*/  FSEL R161, R45, -INF , !P0 ;  /* 0xff8000002da17808 */ /* 0x000fe40004000000 */
[----:B------:R-:W-:Y:S11]  /*7720*/  PLOP3.LUT P0, PT, PT, PT, UP1, 0x40, 0x0 ;  /* 0x000000000000781c */ /* 0x000ff60003f0e818 */
[----:B------:R-:W-:Y:S02]  /*7730*/  @!UPT UIADD3 URZ, URZ, URZ, URZ ;  /* 0x0000003f3f3ff290 */ /* 0x000fe4000fffe03f */
        /* <DEDUP_REMOVED lines=16> */
.L_x_498:
[----:B------:R-:W-:Y:S04]  /*7840*/  MOV R4, c[0x0][0x32c] ;  /* 0x0000cb0000047a02 */ /* 0x000fe80000000f00 */
[----:B------:R-:W-:Y:S11]  /*7850*/  ISETP.NE.AND P0, PT, R4, 0x1, PT ;  /* 0x000000010400780c */ /* 0x000ff60003f05270 */
[----:B------:R-:W-:Y:S02]  /*7860*/  @!UPT UIADD3 URZ, URZ, URZ, URZ ;  /* 0x0000003f3f3ff290 */ /* 0x000fe4000fffe03f */
[----:B------:R-:W-:Y:S05]  /*7870*/  @P0 IMAD.HI.U32 R4, R6, c[0x0][0x330], RZ ;  /* 0x0000cc0006040a27 */ /* 0x000fea00078e00ff */
[----:B------:R-:W-:Y:S02]  /*7880*/  @P0 SHF.R.U32.HI R6, RZ, c[0x0][0x334], R4 ;  /* 0x0000cd00ff060a19 */ /* 0x000fe40000011604 */
.L_x_499:
[----:B------:R-:W-:Y:S05]  /*7890*/  BSYNC B0 ;  /* 0x0000000000007941 */ /* 0x000fea0003800000 */
.L_x_497:
[----:B------:R-:W-:Y:S04]  /*78a0*/  IMAD.IADD R9, R156, 0x1, -R235 ;  /* 0x000000019c097824 */ /* 0x000fe800078e0aeb */
[----:B------:R-:W-:Y:S05]  /*78b0*/  IMAD R9, R6, c[0x0][0x32c], R9 ;  /* 0x0000cb0006097a24 */ /* 0x000fea00078e0209 */
[----:B------:R-:W-:Y:S02]  /*78c0*/  IADD3 R13, R9, c[0x0][0x32c], RZ ;  /* 0x0000cb00090d7a10 */ /* 0x000fe40007ffe0ff */
[----:B------:R-:W-:Y:S02]  /*78d0*/  IMNMX R153, R153, R9, !PT ;  /* 0x0000000999997217 */ /* 0x000fe40007800200 */
[----:B------:R-:W-:Y:S02]  /*78e0*/  IMNMX R154, R154, R13, PT ;  /* 0x0000000d9a9a7217 */ /* 0x000fe40003800200 */
.L_x_496:
[----:B------:R-:W-:Y:S02]  /*78f0*/  FMNMX.FTZ R4, R175, R150, !PT ;  /* 0x00000096af047209 */ /* 0x000fe40007810000 */
[----:B------:R-:W-:Y:S02]  /*7900*/  ISETP.GT.AND P0, PT, R153, RZ, !P2 ;  /* 0x000000ff9900720c */ /* 0x000fe40005704270 */
[----:B------:R-:W-:Y:S02]  /*7910*/  FMNMX.FTZ R4, R173, R4, !PT ;  /* 0x00000004ad047209 */ /* 0x000fe40007810000 */
[----:B------:R-:W-:Y:S02]  /*7920*/  ISETP.LT.OR P0, PT, R154, 0x1, P0 ;  /* 0x000000019a00780c */ /* 0x000fe40000701670 */
[----:B------:R-:W-:Y:S02]  /*7930*/  FMNMX.FTZ R4, R149, R4, !PT ;  /* 0x0000000495047209 */ /* 0x000fe40007810000 */
[----:B------:R-:W-:Y:S02]  /*7940*/  FSEL R17, R10, -INF , !P0 ;  /* 0xff8000000a117808 */ /* 0x000fe40004000000 */
[----:B------:R-:W-:Y:S02]  /*7950*/  FMNMX.FTZ R9, R155, R4, !PT ;  /* 0x000000049b097209 */ /* 0x000fe40007810000 */
[----:B------:R-:W-:Y:S02]  /*7960*/  ISETP.GT.AND P0, PT, R153, 0x1, !P1 ;  /* 0x000000019900780c */ /* 0x000fe40004f04270 */
[----:B------:R-:W-:Y:S02]  /*7970*/  FMNMX.FTZ R4, R186, R9, !PT ;  /* 0x00000009ba047209 */ /* 0x000fe40007810000 */
[----:B------:R-:W-:Y:S02]  /*7980*/  ISETP.LT.OR P0, PT, R154, 0x2, P0 ;  /* 0x000000029a00780c */ /* 0x000fe40000701670 */
[----:B------:R-:W-:Y:S02]  /*7990*/  FMNMX.FTZ R9, R187, R4, !PT ;  /* 0x00000004bb097209 */ /* 0x000fe40007810000 */
[----:B------:R-:W-:Y:S02]  /*79a0*/  FSEL R13, R11, -INF , !P0 ;  /* 0xff8000000b0d7808 */ /* 0x000fe40004000000 */
[----:B------:R-:W-:Y:S02]  /*79b0*/  FMNMX.FTZ R4, R190, R9, !PT ;  /* 0x00000009be047209 */ /* 0x000fe40007810000 */
[----:B------:R-:W-:Y:S02]  /*79c0*/  ISETP.NE.AND P0, PT, R152, RZ, PT ;  /* 0x000000ff9800720c */ /* 0x000fe40003f05270 */
[----:B------:R-:W-:Y:S02]  /*79d0*/  FMNMX.FTZ R9, R195, R4, !PT ;  /* 0x00000004c3097209 */ /* 0x000fe40007810000 */
[----:B------:R-:W-:Y:S02]  /*79e0*/  FMNMX.FTZ R8, R5, R148, !PT ;  /* 0x0000009405087209 */ /* 0x000fe40007810000 */
[----:B------:R-:W-:Y:S02]  /*79f0*/  ISETP.GT.AND P0, PT, R153, 0x8, !P0 ;  /* 0x000000089900780c */ /* 0x000fe40004704270 */
[----:B------:R-:W-:Y:S02]  /*7a00*/  FMNMX.FTZ R4, R198, R9, !PT ;  /* 0x00000009c6047209 */ /* 0x000fe40007810000 */
[----:B------:R-:W-:Y:S02]  /*7a10*/  FMNMX.FTZ R8, R7, R8, !PT ;  /* 0x0000000807087209 */ /* 0x000fe40007810000 */
[----:B------:R-:W-:Y:S02]  /*7a20*/  ISETP.LT.OR P0, PT, R154, 0x9, P0 ;  /* 0x000000099a00780c */ /* 0x000fe40000701670 */
[----:B------:R-:W-:Y:S02]  /*7a30*/  FMNMX.FTZ R9, R197, R4, !PT ;  /* 0x00000004c5097209 */ /* 0x000fe40007810000 */
[----:B------:R-:W-:Y:S02]  /*7a40*/  FMNMX.FTZ R8, R3, R8, !PT ;  /* 0x0000000803087209 */ /* 0x000fe40007810000 */
[----:B------:R-:W-:Y:S02]  /*7a50*/  FSEL R11, R14, -INF , !P0 ;  /* 0xff8000000e0b7808 */ /* 0x000fe40004000000 */
[----:B------:R-:W-:Y:S02]  /*7a60*/  ISETP.NE.AND P0, PT, R151, RZ, PT ;  /* 0x000000ff9700720c */ /* 0x000fe40003f05270 */
[----:B------:R-:W-:Y:S02]  /*7a70*/  FMNMX.FTZ R4, R192, R9, !PT ;  /* 0x00000009c0047209 */ /* 0x000fe40007810000 */
[----:B------:R-:W-:Y:S02]  /*7a80*/  FMNMX.FTZ R9, R157, R8, !PT ;  /* 0x000000089d097209 */ /* 0x000fe40007810000 */
[----:B------:R-:W-:Y:S02]  /*7a90*/  ISETP.GT.AND P0, PT, R153, 0x9, !P0 ;  /* 0x000000099900780c */ /* 0x000fe40004704270 */
[----:B------:R-:W-:Y:S02]  /*7aa0*/  FMNMX.FTZ R6, R171, R4, !PT ;  /* 0x00000004ab067209 */ /* 0x000fe40007810000 */
[----:B------:R-:W-:Y:S02]  /*7ab0*/  FMNMX.FTZ R4, R188, R9, !PT ;  /* 0x00000009bc047209 */ /* 0x000fe40007810000 */
[----:B------:R-:W-:Y:S01]  /*7ac0*/  ISETP.LT.OR P0, PT, R154, 0xa, P0 ;  /* 0x0000000a9a00780c */ /* 0x000fe20000701670 */
[----:B------:R-:W1:Y:S01]  /*7ad0*/  SHFL.BFLY PT, R9, R6, 0x2, 0x1f ;  /* 0x0c401f0006097f89 */ /* 0x000e6200000e0000 */
[----:B------:R-:W-:Y:S02]  /*7ae0*/  FMNMX.FTZ R19, R189, R4, !PT ;  /* 0x00000004bd137209 */ /* 0x000fe40007810000 */
[----:B------:R-:W-:Y:S02]  /*7af0*/  FSEL R15, R15, -INF , !P0 ;  /* 0xff8000000f0f7808 */ /* 0x000fe40004000000 */
[----:B------:R-:W-:Y:S02]  /*7b00*/  ISETP.NE.AND P0, PT, R160, RZ, PT ;  /* 0x000000ffa000720c */ /* 0x000fe40003f05270 */
[----:B------:R-:W-:Y:S02]  /*7b10*/  FMNMX.FTZ R8, R196, R19, !PT ;  /* 0x00000013c4087209 */ /* 0x000fe40007810000 */
[----:B------:R-:W-:Y:S02]  /*7b20*/  ISETP.GT.AND P0, PT, R153, 0x10, !P0 ;  /* 0x000000109900780c */ /* 0x000fe40004704270 */
        /* <DEDUP_REMOVED lines=11> */
[----:B------:R-:W-:Y:S02]  /*7be0*/  ISETP.LT.OR P0, PT, R154, 0x12, P0 ;  /* 0x000000129a00780c */ /* 0x000fe40000701670 */
[----:B------:R-:W-:Y:S02]  /*7bf0*/  ISETP.NE.AND P1, PT, R163, RZ, PT ;  /* 0x000000ffa300720c */ /* 0x000fe40003f25270 */
[----:B-1----:R-:W-:Y:S02]  /*7c00*/  FMNMX.FTZ R4, R6, R9, !PT ;  /* 0x0000000906047209 */ /* 0x002fe40007810000 */
[----:B------:R-:W-:Y:S02]  /*7c10*/  FMNMX.FTZ R9, R37, R10, !PT ;  /* 0x0000000a25097209 */ /* 0x000fe40007810000 */
[----:B------:R-:W-:Y:S01]  /*7c20*/  FMNMX.FTZ R6, R167, R8, !PT ;  /* 0x00000008a7067209 */ /* 0x000fe20007810000 */
[----:B------:R-:W1:Y:S01]  /*7c30*/  SHFL.BFLY PT, R151, R4, 0x1, 0x1f ;  /* 0x0c201f0004977f89 */ /* 0x000e6200000e0000 */
[----:B------:R-:W-:Y:S02]  /*7c40*/  FSEL R251, R27, -INF , !P0 ;  /* 0xff8000001bfb7808 */ /* 0x000fe40004000000 */
[----:B------:R-:W-:Y:S02]  /*7c50*/  ISETP.GT.AND P0, PT, R153, 0x18, !P1 ;  /* 0x000000189900780c */ /* 0x000fe40004f04270 */
[----:B------:R-:W-:Y:S02]  /*7c60*/  FMNMX.FTZ R8, R242, R9, !PT ;  /* 0x00000009f2087209 */ /* 0x000fe40007810000 */
[----:B------:R-:W-:Y:S01]  /*7c70*/  ISETP.NE.AND P2, PT, R165, RZ, PT ;  /* 0x000000ffa500720c */ /* 0x000fe20003f45270 */
[----:B------:R-:W2:Y:S01]  /*7c80*/  SHFL.BFLY PT, R9, R6, 0x2, 0x1f ;  /* 0x0c401f0006097f89 */ /* 0x000ea200000e0000 */
[----:B------:R-:W-:Y:S02]  /*7c90*/  ISETP.LT.OR P0, PT, R154, 0x19, P0 ;  /* 0x000000199a00780c */ /* 0x000fe40000701670 */
[----:B------:R-:W-:Y:S02]  /*7ca0*/  FMNMX.FTZ R19, R247, R8, !PT ;  /* 0x00000008f7137209 */ /* 0x000fe40007810000 */
[----:B------:R-:W-:Y:S02]  /*7cb0*/  FSEL R252, R30, -INF , !P0 ;  /* 0xff8000001efc7808 */ /* 0x000fe40004000000 */
[----:B------:R-:W-:Y:S02]  /*7cc0*/  ISETP.GT.AND P0, PT, R153, 0x19, !P2 ;  /* 0x000000199900780c */ /* 0x000fe40005704270 */
[----:B------:R-:W-:Y:S02]  /*7cd0*/  FMNMX.FTZ R8, R246, R19, !PT ;  /* 0x00000013f6087209 */ /* 0x000fe40007810000 */
[C---:B------:R-:W-:Y:S02]  /*7ce0*/  ISETP.LT.OR P0, PT, R154.reuse, 0x1a, P0 ;  /* 0x0000001a9a00780c */ /* 0x040fe40000701670 */
[----:B------:R-:W-:Y:S02]  /*7cf0*/  FMNMX.FTZ R8, R249, R8, !PT ;  /* 0x00000008f9087209 */ /* 0x000fe40007810000 */
[----:B------:R-:W-:Y:S02]  /*7d00*/  FSEL R250, R31, -INF , !P0 ;  /* 0xff8000001ffa7808 */ /* 0x000fe40004000000 */
[----:B------:R-:W-:Y:S02]  /*7d10*/  ISETP.GT.AND P0, PT, R153, 0x20, !P5 ;  /* 0x000000209900780c */ /* 0x000fe40006f04270 */
[----:B------:R-:W-:Y:S02]  /*7d20*/  FMNMX.FTZ R19, R169, R8, !PT ;  /* 0x00000008a9137209 */ /* 0x000fe40007810000 */
[----:B------:R-:W-:Y:S02]  /*7d30*/  ISETP.LT.OR P0, PT, R154, 0x21, P0 ;  /* 0x000000219a00780c */ /* 0x000fe40000701670 */
[----:B------:R-:W-:Y:S02]  /*7d40*/  FMNMX.FTZ R19, R166, R19, !PT ;  /* 0x00000013a6137209 */ /* 0x000fe40007810000 */
[----:B------:R-:W-:Y:S02]  /*7d50*/  FSEL R165, R42, -INF , !P0 ;  /* 0xff8000002aa57808 */ /* 0x000fe40004000000 */
[----:B------:R-:W-:Y:S02]  /*7d60*/  ISETP.GT.AND P0, PT, R153, 0x21, !P4 ;  /* 0x000000219900780c */ /* 0x000fe40006704270 */
[----:B-1----:R-:W-:Y:S02]  /*7d70*/  FMNMX.FTZ R151, R4, R151, !PT ;  /* 0x0000009704977209 */ /* 0x002fe40007810000 */
[----:B------:R-:W-:Y:S02]  /*7d80*/  ISETP.LT.OR P0, PT, R154, 0x22, P0 ;  /* 0x000000229a00780c */ /* 0x000fe40000701670 */
[----:B--2---:R-:W-:Y:S01]  /*7d90*/  FMNMX.FTZ R4, R6, R9, !PT ;  /* 0x0000000906047209 */ /* 0x004fe20007810000 */
[----:B------:R-:W-:Y:S01]  /*7da0*/  FMUL.FTZ R244, R151, c[0x0][0x2d0] ;  /* 0x0000b40097f47a20 */ /* 0x000fe20000410000 */
[----:B------:R-:W-:Y:S02]  /*7db0*/  FMNMX.FTZ R8, R164, R19, !PT ;  /* 0x00000013a4087209 */ /* 0x000fe40007810000 */
[----:B------:R-:W-:Y:S01]  /*7dc0*/  FSEL R163, R43, -INF , !P0 ;  /* 0xff8000002ba37808 */ /* 0x000fe20004000000 */
[----:B------:R-:W1:Y:S01]  /*7dd0*/  SHFL.BFLY PT, R19, R4, 0x1, 0x1f ;  /* 0x0c201f0004137f89 */ /* 0x000e6200000e0000 */
[----:B------:R-:W-:Y:S02]  /*7de0*/  ISETP.GT.AND P0, PT, R153, 0x28, !P3 ;  /* 0x000000289900780c */ /* 0x000fe40005f04270 */
[----:B------:R-:W-:Y:S02]  /*7df0*/  FMNMX.FTZ R6, R161, R8, !PT ;  /* 0x00000008a1067209 */ /* 0x000fe40007810000 */
[----:B------:R-:W-:Y:S02]  /*7e00*/  ISETP.LT.OR P0, PT, R154, 0x29, P0 ;  /* 0x000000299a00780c */ /* 0x000fe40000701670 */
[----:B------:R-:W-:Y:S01]  /*7e10*/  FMNMX.FTZ R8, R17, R0, !PT ;  /* 0x0000000011087209 */ /* 0x000fe20007810000 */
[----:B------:R-:W2:Y:S01]  /*7e20*/  SHFL.BFLY PT, R9, R6, 0x2, 0x1f ;  /* 0x0c401f0006097f89 */ /* 0x000ea200000e0000 */
[----:B------:R-:W-:Y:S02]  /*7e30*/  FSEL R160, R46, -INF , !P0 ;  /* 0xff8000002ea07808 */ /* 0x000fe40004000000 */
[----:B------:R-:W-:Y:S02]  /*7e40*/  ISETP.GT.AND P0, PT, R153, 0x29, !P6 ;  /* 0x000000299900780c */ /* 0x000fe40007704270 */
[----:B------:R-:W-:Y:S02]  /*7e50*/  FMNMX.FTZ R8, R13, R8, !PT ;  /* 0x000000080d087209 */ /* 0x000fe40007810000 */
[----:B------:R-:W-:Y:S02]  /*7e60*/  ISETP.LT.OR P0, PT, R154, 0x2a, P0 ;  /* 0x0000002a9a00780c */ /* 0x000fe40000701670 */
[----:B------:R-:W-:Y:S02]  /*7e70*/  FMNMX.FTZ R8, R11, R8, !PT ;  /* 0x000000080b087209 */ /* 0x000fe40007810000 */
[----:B------:R-:W-:Y:S02]  /*7e80*/  FSEL R153, R47, -INF , !P0 ;  /* 0xff8000002f997808 */ /* 0x000fe40004000000 */
[----:B------:R-:W-:Y:S04]  /*7e90*/  FSETP.NEU.FTZ.AND P0, PT, R151, -INF , PT ;  /* 0xff8000009700780b */ /* 0x000fe80003f1d000 */
[----:B------:R-:W-:Y:S05]  /*7ea0*/  FSEL R244, R244, RZ, P0 ;  /* 0x000000fff4f47208 */ /* 0x000fea0000000000 */
[--C-:B------:R-:W-:Y:S02]  /*7eb0*/  FFMA.FTZ R174, R173, c[0x0][0x2d0], -R244.reuse ;  /* 0x0000b400adae7a23 */ /* 0x100fe400000108f4 */
[--C-:B------:R-:W-:Y:S01]  /*7ec0*/  FFMA.FTZ R173, R149, c[0x0][0x2d0], -R244.reuse ;  /* 0x0000b40095ad7a23 */ /* 0x100fe200000108f4 */
[----:B-1----:R-:W-:Y:S01]  /*7ed0*/  FMNMX.FTZ R149, R4, R19, !PT ;  /* 0x0000001304957209 */ /* 0x002fe20007810000 */
[--C-:B------:R-:W-:Y:S01]  /*7ee0*/  FFMA.FTZ R172, R155, c[0x0][0x2d0], -R244.reuse ;  /* 0x0000b4009bac7a23 */ /* 0x100fe200000108f4 */
[----:B------:R-:W-:Y:S01]  /*7ef0*/  FMNMX.FTZ R19, R15, R8, !PT ;  /* 0x000000080f137209 */ /* 0x000fe20007810000 */
[--C-:B------:R-:W-:Y:S01]  /*7f00*/  FFMA.FTZ R175, R175, c[0x0][0x2d0], -R244.reuse ;  /* 0x0000b400afaf7a23 */ /* 0x100fe200000108f4 */
[----:B--2---:R-:W-:Y:S01]  /*7f10*/  FMNMX.FTZ R6, R6, R9, !PT ;  /* 0x0000000906067209 */ /* 0x004fe20007810000 */
[----:B------:R-:W-:Y:S01]  /*7f20*/  FMUL.FTZ R194, R149, c[0x0][0x2d0] ;  /* 0x0000b40095c27a20 */ /* 0x000fe20000410000 */
[----:B------:R-:W-:Y:S01]  /*7f30*/  FMNMX.FTZ R4, R248, R19, !PT ;  /* 0x00000013f8047209 */ /* 0x000fe20007810000 */
[----:B------:R-:W-:Y:S01]  /*7f40*/  MUFU.EX2 R174, R174 ;  /* 0x000000ae00ae7308 */ /* 0x000fe20000000800 */
[----:B------:R-:W-:Y:S01]  /*7f50*/  FSEL R9, R151, RZ, P0 ;  /* 0x000000ff97097208 */ /* 0x000fe20000000000 */
[----:B------:R-:W1:Y:S01]  /*7f60*/  SHFL.BFLY PT, R19, R6, 0x1, 0x1f ;  /* 0x0c201f0006137f89 */ /* 0x000e6200000e0000 */
[----:B------:R-:W-:Y:S01]  /*7f70*/  FMNMX.FTZ R21, R251, R4, !PT ;  /* 0x00000004fb157209 */ /* 0x000fe20007810000 */
[----:B------:R-:W-:Y:S01]  /*7f80*/  FFMA.FTZ R186, R186, c[0x0][0x2d0], -R244 ;  /* 0x0000b400baba7a23 */ /* 0x000fe200000108f4 */
[----:B------:R-:W-:Y:S01]  /*7f90*/  FSETP.NEU.FTZ.AND P0, PT, R149, -INF , PT ;  /* 0xff8000009500780b */ /* 0x000fe20003f1d000 */
[----:B------:R-:W-:Y:S01]  /*7fa0*/  FADD.FTZ R9, -R9, R150 ;  /* 0x0000009609097221 */ /* 0x000fe20000010100 */
[----:B------:R-:W-:Y:S01]  /*7fb0*/  FMNMX.FTZ R21, R252, R21, !PT ;  /* 0x00000015fc157209 */ /* 0x000fe20007810000 */
[----:B------:R-:W-:Y:S01]  /*7fc0*/  FFMA.FTZ R187, R187, c[0x0][0x2d0], -R244 ;  /* 0x0000b400bbbb7a23 */ /* 0x000fe200000108f4 */
[----:B------:R-:W-:Y:S01]  /*7fd0*/  FSEL R194, R194, RZ, P0 ;  /* 0x000000ffc2c27208 */ /* 0x000fe20000000000 */
[----:B------:R-:W-:Y:S01]  /*7fe0*/  FMUL.FTZ R150, R9, c[0x0][0x2d0] ;  /* 0x0000b40009967a20 */ /* 0x000fe20000410000 */
[----:B------:R-:W-:Y:S01]  /*7ff0*/  FMNMX.FTZ R4, R250, R21, !PT ;  /* 0x00000015fa047209 */ /* 0x000fe20007810000 */
[----:B------:R-:W2:Y:S01]  /*8000*/  MUFU.EX2 R175, R175 ;  /* 0x000000af00af7308 */ /* 0x000ea20000000800 */
[----:B------:R-:W-:Y:S01]  /*8010*/  LDSM.16.MT88.4 R20, [R214+0x100] ;  /* 0x00010000d614783b */ /* 0x000fe20000004200 */
[--C-:B------:R-:W-:Y:S01]  /*8020*/  FFMA.FTZ R154, R7, c[0x0][0x2d0], -R194.reuse ;  /* 0x0000b400079a7a23 */ /* 0x100fe200000108c2 */
[----:B------:R-:W-:Y:S01]  /*8030*/  FMNMX.FTZ R4, R165, R4, !PT ;  /* 0x00000004a5047209 */ /* 0x000fe20007810000 */
[--C-:B------:R-:W-:Y:S02]  /*8040*/  FFMA.FTZ R155, R5, c[0x0][0x2d0], -R194.reuse ;  /* 0x0000b400059b7a23 */ /* 0x100fe400000108c2 */
[--C-:B------:R-:W-:Y:S01]  /*8050*/  FFMA.FTZ R179, R3, c[0x0][0x2d0], -R194.reuse ;  /* 0x0000b40003b37a23 */ /* 0x100fe200000108c2 */
[----:B------:R-:W-:Y:S01]  /*8060*/  FMNMX.FTZ R7, R163, R4, !PT ;  /* 0x00000004a3077209 */ /* 0x000fe20007810000 */
[--C-:B------:R-:W-:Y:S02]  /*8070*/  FFMA.FTZ R178, R157, c[0x0][0x2d0], -R194.reuse ;  /* 0x0000b4009db27a23 */ /* 0x100fe400000108c2 */
[----:B------:R-:W3:Y:S01]  /*8080*/  MUFU.EX2 R150, R150 ;  /* 0x0000009600967308 */ /* 0x000ee20000000800 */
[----:B------:R-:W-:Y:S01]  /*8090*/  FMNMX.FTZ R4, R160, R7, !PT ;  /* 0x00000007a0047209 */ /* 0x000fe20007810000 */
[--C-:B------:R-:W-:Y:S01]  /*80a0*/  FFMA.FTZ R168, R168, c[0x0][0x2d0], -R194.reuse ;  /* 0x0000b400a8a87a23 */ /* 0x100fe200000108c2 */
[----:B------:R-:W-:Y:S01]  /*80b0*/  FSEL R7, R149, RZ, P0 ;  /* 0x000000ff95077208 */ /* 0x000fe20000000000 */
[--C-:B------:R-:W-:Y:S01]  /*80c0*/  FFMA.FTZ R188, R188, c[0x0][0x2d0], -R194.reuse ;  /* 0x0000b400bcbc7a23 */ /* 0x100fe200000108c2 */
[----:B------:R-:W-:Y:S01]  /*80d0*/  FMNMX.FTZ R5, R153, R4, !PT ;  /* 0x0000000499057209 */ /* 0x000fe20007810000 */
[----:B------:R-:W-:Y:S01]  /*80e0*/  FFMA.FTZ R189, R189, c[0x0][0x2d0], -R194 ;  /* 0x0000b400bdbd7a23 */ /* 0x000fe200000108c2 */
[----:B-1----:R-:W-:Y:S01]  /*80f0*/  FMNMX.FTZ R3, R6, R19, !PT ;  /* 0x0000001306037209 */ /* 0x002fe20007810000 */
[--C-:B------:R-:W-:Y:S02]  /*8100*/  FFMA.FTZ R190, R190, c[0x0][0x2d0], -R244.reuse ;  /* 0x0000b400bebe7a23 */ /* 0x100fe400000108f4 */
[----:B------:R-:W1:Y:S01]  /*8110*/  SHFL.BFLY PT, R4, R5, 0x2, 0x1f ;  /* 0x0c401f0005047f89 */ /* 0x000e6200000e0000 */
[C---:B------:R-:W-:Y:S01]  /*8120*/  FSETP.NEU.FTZ.AND P0, PT, R3.reuse, -INF , PT ;  /* 0xff8000000300780b */ /* 0x040fe20003f1d000 */
[----:B------:R-:W-:Y:S01]  /*8130*/  FMUL.FTZ R170, R3, c[0x0][0x2d0] ;  /* 0x0000b40003aa7a20 */ /* 0x000fe20000410000 */
[----:B------:R-:W-:Y:S01]  /*8140*/  MUFU.EX2 R173, R173 ;  /* 0x000000ad00ad7308 */ /* 0x000fe20000000800 */
[----:B--2---:R-:W-:Y:S01]  /*8150*/  F2FP.PACK_AB R156, R174, R175 ;  /* 0x000000afae9c723e */ /* 0x004fe200000000ff */
[----:B------:R-:W-:Y:S02]  /*8160*/  FFMA.FTZ R195, R195, c[0x0][0x2d0], -R244 ;  /* 0x0000b400c3c37a23 */ /* 0x000fe400000108f4 */
[----:B------:R-:W-:Y:S01]  /*8170*/  FSEL R170, R170, RZ, P0 ;  /* 0x000000ffaaaa7208 */ /* 0x000fe20000000000 */
[--C-:B------:R-:W-:Y:S02]  /*8180*/  FFMA.FTZ R196, R196, c[0x0][0x2d0], -R194.reuse ;  /* 0x0000b400c4c47a23 */ /* 0x100fe400000108c2 */
[----:B------:R-:W-:Y:S02]  /*8190*/  FFMA.FTZ R199, R199, c[0x0][0x2d0], -R194 ;  /* 0x0000b400c7c77a23 */ /* 0x000fe400000108c2 */
[--C-:B------:R-:W-:Y:S01]  /*81a0*/  FFMA.FTZ R181, R39, c[0x0][0x2d0], -R170.reuse ;  /* 0x0000b40027b57a23 */ /* 0x100fe200000108aa */
[----:B------:R-:W2:Y:S01]  /*81b0*/  MUFU.EX2 R172, R172 ;  /* 0x000000ac00ac7308 */ /* 0x000ea20000000800 */
[--C-:B------:R-:W-:Y:S02]  /*81c0*/  FFMA.FTZ R180, R37, c[0x0][0x2d0], -R170.reuse ;  /* 0x0000b40025b47a23 */ /* 0x100fe400000108aa */
[--C-:B------:R-:W-:Y:S01]  /*81d0*/  FFMA.FTZ R177, R25, c[0x0][0x2d0], -R170.reuse ;  /* 0x0000b40019b17a23 */ /* 0x100fe200000108aa */
[----:B------:R-:W-:Y:S01]  /*81e0*/  LDSM.16.MT88.4 R36, [R212+0x100] ;  /* 0x00010000d424783b */ /* 0x000fe20000004200 */
[----:B------:R-:W-:Y:S02]  /*81f0*/  FFMA.FTZ R176, R49, c[0x0][0x2d0], -R170 ;  /* 0x0000b40031b07a23 */ /* 0x000fe400000108aa */
[C---:B---3--:R-:W-:Y:S02]  /*8200*/  FMUL.FTZ R16, R150.reuse, R100 ;  /* 0x0000006496107220 */ /* 0x048fe40000410000 */
[C---:B------:R-:W-:Y:S01]  /*8210*/  FMUL.FTZ R32, R150.reuse, R116 ;  /* 0x0000007496207220 */ /* 0x040fe20000410000 */
[----:B------:R-:W-:Y:S01]  /*8220*/  MUFU.EX2 R155, R155 ;  /* 0x0000009b009b7308 */ /* 0x000fe20000000800 */
[----:B-1----:R-:W-:Y:S01]  /*8230*/  FMNMX.FTZ R5, R5, R4, !PT ;  /* 0x0000000405057209 */ /* 0x002fe20007810000 */
[----:B------:R-:W-:Y:S01]  /*8240*/  FADD.FTZ R4, -R7, R148 ;  /* 0x0000009407047221 */ /* 0x000fe20000010100 */
[----:B------:R-:W-:Y:S01]  /*8250*/  FSEL R7, R3, RZ, P0 ;  /* 0x000000ff03077208 */ /* 0x000fe20000000000 */
[----:B------:R-:W-:Y:S02]  /*8260*/  FMUL.FTZ R33, R150, R117 ;  /* 0x0000007596217220 */ /* 0x000fe40000410000 */
[----:B------:R-:W1:Y:S01]  /*8270*/  SHFL.BFLY PT, R152, R5, 0x1, 0x1f ;  /* 0x0c201f0005987f89 */ /* 0x000e6200000e0000 */
[----:B------:R-:W-:Y:S02]  /*8280*/  FMUL.FTZ R148, R4, c[0x0][0x2d0] ;  /* 0x0000b40004947a20 */ /* 0x000fe40000410000 */
[----:B------:R-:W-:Y:S01]  /*8290*/  FADD.FTZ R2, -R7, R2 ;  /* 0x0000000207027221 */ /* 0x000fe20000010100 */
[----:B------:R-:W3:Y:S01]  /*82a0*/  MUFU.EX2 R154, R154 ;  /* 0x0000009a009a7308 */ /* 0x000ee20000000800 */
[----:B------:R-:W-:Y:S02]  /*82b0*/  FMUL.FTZ R4, R150, R144 ;  /* 0x0000009096047220 */ /* 0x000fe40000410000 */
[----:B------:R-:W-:Y:S01]  /*82c0*/  FMUL.FTZ R6, R2, c[0x0][0x2d0] ;  /* 0x0000b40002067a20 */ /* 0x000fe20000410000 */
[----:B--2---:R-:W-:Y:S01]  /*82d0*/  F2FP.PACK_AB R158, R172, R173 ;  /* 0x000000adac9e723e */ /* 0x004fe200000000ff */
[C---:B------:R-:W-:Y:S02]  /*82e0*/  FMUL.FTZ R48, R150.reuse, R128 ;  /* 0x0000008096307220 */ /* 0x040fe40000410000 */
[----:B------:R-:W-:Y:S02]  /*82f0*/  FMUL.FTZ R49, R150, R129 ;  /* 0x0000008196317220 */ /* 0x000fe40000410000 */
[--C-:B------:R-:W-:Y:S01]  /*8300*/  FFMA.FTZ R169, R169, c[0x0][0x2d0], -R170.reuse ;  /* 0x0000b400a9a97a23 */ /* 0x100fe200000108aa */
[----:B------:R-:W2:Y:S01]  /*8310*/  MUFU.EX2 R148, R148 ;  /* 0x0000009400947308 */ /* 0x000ea20000000800 */
[--C-:B------:R-:W-:Y:S02]  /*8320*/  FFMA.FTZ R166, R166, c[0x0][0x2d0], -R170.reuse ;  /* 0x0000b400a6a67a23 */ /* 0x100fe400000108aa */
[--C-:B------:R-:W-:Y:S02]  /*8330*/  FFMA.FTZ R164, R164, c[0x0][0x2d0], -R170.reuse ;  /* 0x0000b400a4a47a23 */ /* 0x100fe400000108aa */
[C---:B------:R-:W-:Y:S02]  /*8340*/  FMUL.FTZ R52, R150.reuse, R52 ;  /* 0x0000003496347220 */ /* 0x040fe40000410000 */
[C---:B------:R-:W-:Y:S02]  /*8350*/  FMUL.FTZ R53, R150.reuse, R53 ;  /* 0x0000003596357220 */ /* 0x040fe40000410000 */
[----:B------:R-:W-:Y:S01]  /*8360*/  FMUL.FTZ R64, R150, R64 ;  /* 0x0000004096407220 */ /* 0x000fe20000410000 */
[----:B-1----:R-:W-:Y:S01]  /*8370*/  FMNMX.FTZ R152, R152, R5, !PT ;  /* 0x0000000598987209 */ /* 0x002fe20007810000 */
[----:B------:R2:W1:Y:S01]  /*8380*/  MUFU.EX2 R2, R6 ;  /* 0x0000000600027308 */ /* 0x0004620000000800 */
[----:B------:R-:W-:Y:S02]  /*8390*/  FMUL.FTZ R65, R150, R65 ;  /* 0x0000004196417220 */ /* 0x000fe40000410000 */
[C---:B------:R-:W-:Y:S01]  /*83a0*/  FSETP.NEU.FTZ.AND P0, PT, R152.reuse, -INF , PT ;  /* 0xff8000009800780b */ /* 0x040fe20003f1d000 */
[----:B------:R-:W-:Y:S01]  /*83b0*/  FMUL.FTZ R162, R152, c[0x0][0x2d0] ;  /* 0x0000b40098a27a20 */ /* 0x000fe20000410000 */
[----:B---3--:R-:W-:Y:S01]  /*83c0*/  F2FP.PACK_AB R157, R154, R155 ;  /* 0x0000009b9a9d723e */ /* 0x008fe200000000ff */
[--C-:B------:R-:W-:Y:S01]  /*83d0*/  FFMA.FTZ R242, R242, c[0x0][0x2d0], -R170.reuse ;  /* 0x0000b400f2f27a23 */ /* 0x100fe200000108aa */
[----:B------:R-:W-:Y:S01]  /*83e0*/  FSEL R5, R152, RZ, P0 ;  /* 0x000000ff98057208 */ /* 0x000fe20000000000 */
[--C-:B------:R-:W-:Y:S01]  /*83f0*/  FFMA.FTZ R247, R247, c[0x0][0x2d0], -R170.reuse ;  /* 0x0000b400f7f77a23 */ /* 0x100fe200000108aa */
[----:B------:R-:W-:Y:S01]  /*8400*/  FSEL R162, R162, RZ, P0 ;  /* 0x000000ffa2a27208 */ /* 0x000fe20000000000 */
[----:B------:R-:W-:Y:S01]  /*8410*/  MUFU.EX2 R179, R179 ;  /* 0x000000b300b37308 */ /* 0x000fe20000000800 */
[----:B------:R-:W-:Y:S01]  /*8420*/  FFMA.FTZ R246, R246, c[0x0][0x2d0], -R170 ;  /* 0x0000b400f6f67a23 */ /* 0x000fe200000108aa */
[C---:B------:R-:W-:Y:S01]  /*8430*/  ISETP.GT.AND P0, PT, R236.reuse, R201, PT ;  /* 0x000000c9ec00720c */ /* 0x040fe20003f04270 */
[----:B------:R-:W-:Y:S01]  /*8440*/  FADD.FTZ R5, -R5, R0 ;  /* 0x0000000005057221 */ /* 0x000fe20000010100 */
[----:B------:R-:W-:Y:S01]  /*8450*/  IADD3 R236, R236, -0x1, RZ ;  /* 0xffffffffecec7810 */ /* 0x000fe20007ffe0ff */
[--C-:B------:R-:W-:Y:S02]  /*8460*/  FFMA.FTZ R185, R17, c[0x0][0x2d0], -R162.reuse ;  /* 0x0000b40011b97a23 */ /* 0x100fe400000108a2 */
[--C-:B------:R-:W-:Y:S02]  /*8470*/  FFMA.FTZ R184, R13, c[0x0][0x2d0], -R162.reuse ;  /* 0x0000b4000db87a23 */ /* 0x100fe400000108a2 */
[--C-:B------:R-:W-:Y:S01]  /*8480*/  FFMA.FTZ R182, R15, c[0x0][0x2d0], -R162.reuse ;  /* 0x0000b4000fb67a23 */ /* 0x100fe200000108a2 */
[----:B------:R-:W3:Y:S01]  /*8490*/  MUFU.EX2 R178, R178 ;  /* 0x000000b200b27308 */ /* 0x000ee20000000800 */
[----:B------:R-:W-:Y:S02]  /*84a0*/  FMUL.FTZ R0, R5, c[0x0][0x2d0] ;  /* 0x0000b40005007a20 */ /* 0x000fe40000410000 */
[--C-:B------:R-:W-:Y:S02]  /*84b0*/  FFMA.FTZ R183, R11, c[0x0][0x2d0], -R162.reuse ;  /* 0x0000b4000bb77a23 */ /* 0x100fe400000108a2 */
[----:B------:R-:W-:Y:S02]  /*84c0*/  FMUL.FTZ R5, R150, R145 ;  /* 0x0000009196057220 */ /* 0x000fe40000410000 */
[C---:B--2---:R-:W-:Y:S02]  /*84d0*/  FMUL.FTZ R6, R148.reuse, R146 ;  /* 0x0000009294067220 */ /* 0x044fe40000410000 */
[----:B------:R-:W-:Y:S01]  /*84e0*/  FMUL.FTZ R7, R148, R147 ;  /* 0x0000009394077220 */ /* 0x000fe20000410000 */
[----:B------:R-:W2:Y:S01]  /*84f0*/  MUFU.EX2 R0, R0 ;  /* 0x0000000000007308 */ /* 0x000ea20000000800 */
[C---:B-1----:R-:W-:Y:S02]  /*8500*/  FMUL.FTZ R8, R2.reuse, R140 ;  /* 0x0000008c02087220 */ /* 0x042fe40000410000 */
[C---:B------:R-:W-:Y:S02]  /*8510*/  FMUL.FTZ R9, R2.reuse, R141 ;  /* 0x0000008d02097220 */ /* 0x040fe40000410000 */
[C---:B------:R-:W-:Y:S02]  /*8520*/  FMUL.FTZ R12, R2.reuse, R136 ;  /* 0x00000088020c7220 */ /* 0x040fe40000410000 */
[----:B------:R-:W-:Y:S02]  /*8530*/  FMUL.FTZ R13, R2, R137 ;  /* 0x00000089020d7220 */ /* 0x000fe40000410000 */
[----:B------:R-:W-:Y:S01]  /*8540*/  FMUL.FTZ R17, R150, R101 ;  /* 0x0000006596117220 */ /* 0x000fe20000410000 */
[----:B------:R-:W-:Y:S01]  /*8550*/  MUFU.EX2 R177, R177 ;  /* 0x000000b100b17308 */ /* 0x000fe20000000800 */
[C---:B------:R-:W-:Y:S02]  /*8560*/  FMUL.FTZ R18, R148.reuse, R102 ;  /* 0x0000006694127220 */ /* 0x040fe40000410000 */
[----:B------:R-:W-:Y:S01]  /*8570*/  FMUL.FTZ R19, R148, R103 ;  /* 0x0000006794137220 */ /* 0x000fe20000410000 */
[----:B---3--:R-:W-:Y:S01]  /*8580*/  F2FP.PACK_AB R159, R178, R179 ;  /* 0x000000b3b29f723e */ /* 0x008fe200000000ff */
[----:B------:R-:W1:Y:S01]  /*8590*/  LDSM.16.MT88.4 R100, [R214+0xd00] ;  /* 0x000d0000d664783b */ /* 0x000e620000004200 */
[C---:B------:R-:W-:Y:S02]  /*85a0*/  FMUL.FTZ R24, R2.reuse, R108 ;  /* 0x0000006c02187220 */ /* 0x040fe40000410000 */
[C---:B------:R-:W-:Y:S02]  /*85b0*/  FMUL.FTZ R25, R2.reuse, R109 ;  /* 0x0000006d02197220 */ /* 0x040fe40000410000 */
[----:B------:R-:W3:Y:S01]  /*85c0*/  MUFU.EX2 R176, R176 ;  /* 0x000000b000b07308 */ /* 0x000ee20000000800 */
[-C--:B------:R-:W-:Y:S01]  /*85d0*/  HMMA.16816.F32 R4, R156, R20.reuse, R4 ;  /* 0x000000149c04723c */ /* 0x080fe20000001804 */
[----:B------:R-:W-:Y:S02]  /*85e0*/  FMUL.FTZ R28, R2, R112 ;  /* 0x00000070021c7220 */ /* 0x000fe40000410000 */
[C---:B--2---:R-:W-:Y:S02]  /*85f0*/  FMUL.FTZ R10, R0.reuse, R142 ;  /* 0x0000008e000a7220 */ /* 0x044fe40000410000 */
[C---:B------:R-:W-:Y:S02]  /*8600*/  FMUL.FTZ R11, R0.reuse, R143 ;  /* 0x0000008f000b7220 */ /* 0x040fe40000410000 */
[C---:B------:R-:W-:Y:S02]  /*8610*/  FMUL.FTZ R15, R0.reuse, R139 ;  /* 0x0000008b000f7220 */ /* 0x040fe40000410000 */
[----:B------:R-:W-:Y:S03]  /*8620*/  MUFU.EX2 R181, R181 ;  /* 0x000000b500b57308 */ /* 0x000fe60000000800 */
[C---:B------:R-:W-:Y:S02]  /*8630*/  FMUL.FTZ R14, R0.reuse, R138 ;  /* 0x0000008a000e7220 */ /* 0x040fe40000410000 */
[C---:B------:R-:W-:Y:S02]  /*8640*/  FMUL.FTZ R26, R0.reuse, R110 ;  /* 0x0000006e001a7220 */ /* 0x040fe40000410000 */
[----:B------:R-:W-:Y:S02]  /*8650*/  FMUL.FTZ R27, R0, R111 ;  /* 0x0000006f001b7220 */ /* 0x000fe40000410000 */
[----:B------:R-:W-:Y:S01]  /*8660*/  LDSM.16.MT88.4 R108, [R214+0x500] ;  /* 0x00050000d66c783b */ /* 0x000fe20000004200 */
[----:B------:R-:W2:Y:S01]  /*8670*/  MUFU.EX2 R180, R180 ;  /* 0x000000b400b47308 */ /* 0x000ea20000000800 */
[----:B------:R-:W-:Y:S02]  /*8680*/  FMUL.FTZ R29, R2, R113 ;  /* 0x00000071021d7220 */ /* 0x000fe40000410000 */
[----:B------:R-:W-:Y:S01]  /*8690*/  FMUL.FTZ R30, R0, R114 ;  /* 0x00000072001e7220 */ /* 0x000fe20000410000 */
[----:B---3--:R-:W-:Y:S01]  /*86a0*/  F2FP.PACK_AB R144, R176, R177 ;  /* 0x000000b1b090723e */ /* 0x008fe200000000ff */
[----:B------:R-:W-:Y:S02]  /*86b0*/  FMUL.FTZ R31, R0, R115 ;  /* 0x00000073001f7220 */ /* 0x000fe40000410000 */
[----:B------:R-:W-:Y:S01]  /*86c0*/  LDSM.16.MT88.4 R112, [R212+0x500] ;  /* 0x00050000d470783b */ /* 0x000fe20000004200 */
[C---:B------:R-:W-:Y:S02]  /*86d0*/  FMUL.FTZ R34, R148.reuse, R118 ;  /* 0x0000007694227220 */ /* 0x040fe40000410000 */
[----:B------:R-:W-:Y:S01]  /*86e0*/  MUFU.EX2 R185, R185 ;  /* 0x000000b900b97308 */ /* 0x000fe20000000800 */
[C---:B------:R-:W-:Y:S02]  /*86f0*/  FMUL.FTZ R35, R148.reuse, R119 ;  /* 0x0000007794237220 */ /* 0x040fe40000410000 */
[C---:B------:R-:W-:Y:S02]  /*8700*/  FMUL.FTZ R50, R148.reuse, R130 ;  /* 0x0000008294327220 */ /* 0x040fe40000410000 */
[----:B------:R-:W-:Y:S01]  /*8710*/  LDSM.16.MT88.4 R116, [R214+0x1100] ;  /* 0x00110000d674783b */ /* 0x000fe20000004200 */
[----:B------:R-:W-:Y:S02]  /*8720*/  FMUL.FTZ R51, R148, R131 ;  /* 0x0000008394337220 */ /* 0x000fe40000410000 */
[----:B------:R-:W-:Y:S02]  /*8730*/  FFMA.FTZ R165, R165, c[0x0][0x2d0], -R162 ;  /* 0x0000b400a5a57a23 */ /* 0x000fe400000108a2 */
[----:B------:R-:W3:Y:S01]  /*8740*/  MUFU.EX2 R184, R184 ;  /* 0x000000b800b87308 */ /* 0x000ee20000000800 */
[----:B------:R-:W-:Y:S02]  /*8750*/  FMUL.FTZ R40, R2, R124 ;  /* 0x0000007c02287220 */ /* 0x000fe40000410000 */
[----:B------:R-:W-:Y:S01]  /*8760*/  LDSM.16.MT88.4 R128, [R214+0x1500] ;  /* 0x00150000d680783b */ /* 0x000fe20000004200 */
[----:B--2---:R-:W-:Y:S01]  /*8770*/  F2FP.PACK_AB R146, R180, R181 ;  /* 0x000000b5b492723e */ /* 0x004fe200000000ff */
[----:B------:R-:W-:Y:S02]  /*8780*/  FMUL.FTZ R41, R2, R125 ;  /* 0x0000007d02297220 */ /* 0x000fe40000410000 */
[C---:B------:R-:W-:Y:S02]  /*8790*/  FMUL.FTZ R42, R0.reuse, R126 ;  /* 0x0000007e002a7220 */ /* 0x040fe40000410000 */
[----:B------:R-:W-:Y:S01]  /*87a0*/  FMUL.FTZ R43, R0, R127 ;  /* 0x0000007f002b7220 */ /* 0x000fe20000410000 */
[----:B------:R-:W-:Y:S01]  /*87b0*/  MUFU.EX2 R183, R183 ;  /* 0x000000b700b77308 */ /* 0x000fe20000000800 */
[C---:B------:R-:W-:Y:S02]  /*87c0*/  FMUL.FTZ R44, R2.reuse, R132 ;  /* 0x00000084022c7220 */ /* 0x040fe40000410000 */
[----:B------:R-:W-:Y:S02]  /*87d0*/  FMUL.FTZ R45, R2, R133 ;  /* 0x00000085022d7220 */ /* 0x000fe40000410000 */
[C---:B------:R-:W-:Y:S02]  /*87e0*/  FMUL.FTZ R46, R0.reuse, R134 ;  /* 0x00000086002e7220 */ /* 0x040fe40000410000 */
[----:B------:R-:W-:Y:S02]  /*87f0*/  FMUL.FTZ R47, R0, R135 ;  /* 0x00000087002f7220 */ /* 0x000fe40000410000 */
[C---:B------:R-:W-:Y:S01]  /*8800*/  FMUL.FTZ R54, R148.reuse, R54 ;  /* 0x0000003694367220 */ /* 0x040fe20000410000 */
[----:B------:R-:W2:Y:S01]  /*8810*/  MUFU.EX2 R182, R182 ;  /* 0x000000b600b67308 */ /* 0x000ea20000000800 */
[----:B------:R-:W-:Y:S02]  /*8820*/  FMUL.FTZ R55, R148, R55 ;  /* 0x0000003794377220 */ /* 0x000fe40000410000 */
[----:B------:R-:W-:Y:S01]  /*8830*/  FMUL.FTZ R56, R2, R56 ;  /* 0x0000003802387220 */ /* 0x000fe20000410000 */
[----:B---3--:R-:W-:Y:S01]  /*8840*/  F2FP.PACK_AB R145, R184, R185 ;  /* 0x000000b9b891723e */ /* 0x008fe200000000ff */
        /* <DEDUP_REMOVED lines=9> */
[----:B------:R-:W-:Y:S01]  /*88e0*/  MUFU.EX2 R124, R169 ;  /* 0x000000a9007c7308 */ /* 0x000fe20000000800 */
[----:B------:R-:W-:Y:S02]  /*88f0*/  FMUL.FTZ R67, R148, R67 ;  /* 0x0000004394437220 */ /* 0x000fe40000410000 */
[--C-:B------:R-:W-:Y:S01]  /*8900*/  FFMA.FTZ R249, R249, c[0x0][0x2d0], -R170.reuse ;  /* 0x0000b400f9f97a23 */ /* 0x100fe200000108aa */
[----:B--2---:R-:W-:Y:S01]  /*8910*/  F2FP.PACK_AB R147, R182, R183 ;  /* 0x000000b7b693723e */ /* 0x004fe200000000ff */
[----:B------:R-:W-:Y:S02]  /*8920*/  FFMA.FTZ R170, R161, c[0x0][0x2d0], -R170 ;  /* 0x0000b400a1aa7a23 */ /* 0x000fe400000108aa */
[--C-:B------:R-:W-:Y:S02]  /*8930*/  FFMA.FTZ R198, R198, c[0x0][0x2d0], -R244.reuse ;  /* 0x0000b400c6c67a23 */ /* 0x100fe400000108f4 */
[----:B------:R-:W-:Y:S01]  /*8940*/  FFMA.FTZ R197, R197, c[0x0][0x2d0], -R244 ;  /* 0x0000b400c5c57a23 */ /* 0x000fe200000108f4 */
[----:B------:R-:W-:Y:S01]  /*8950*/  MUFU.EX2 R126, R166 ;  /* 0x000000a6007e7308 */ /* 0x000fe20000000800 */
[C---:B------:R-:W-:Y:S01]  /*8960*/  HMMA.16816.F32 R8, R144.reuse, R20, R8 ;  /* 0x000000149008723c */ /* 0x040fe20000001808 */
[--C-:B------:R-:W-:Y:S02]  /*8970*/  FFMA.FTZ R193, R193, c[0x0][0x2d0], -R194.reuse ;  /* 0x0000b400c1c17a23 */ /* 0x100fe400000108c2 */
[--C-:B------:R-:W-:Y:S02]  /*8980*/  FFMA.FTZ R191, R191, c[0x0][0x2d0], -R194.reuse ;  /* 0x0000b400bfbf7a23 */ /* 0x100fe400000108c2 */
[----:B------:R-:W-:Y:S02]  /*8990*/  FFMA.FTZ R194, R167, c[0x0][0x2d0], -R194 ;  /* 0x0000b400a7c27a23 */ /* 0x000fe400000108c2 */
[C---:B------:R-:W-:Y:S01]  /*89a0*/  FMUL.FTZ R20, R150.reuse, R104 ;  /* 0x0000006896147220 */ /* 0x040fe20000410000 */
[-C--:B------:R-:W-:Y:S01]  /*89b0*/  HMMA.16816.F32 R12, R144, R22.reuse, R12 ;  /* 0x00000016900c723c */ /* 0x080fe2000000180c */
[----:B------:R-:W-:Y:S01]  /*89c0*/  FMUL.FTZ R21, R150, R105 ;  /* 0x0000006996157220 */ /* 0x000fe20000410000 */
[----:B------:R-:W-:Y:S02]  /*89d0*/  MUFU.EX2 R137, R164 ;  /* 0x000000a400897308 */ /* 0x000fe40000000800 */
[--C-:B------:R-:W-:Y:S02]  /*89e0*/  FFMA.FTZ R192, R192, c[0x0][0x2d0], -R244.reuse ;  /* 0x0000b400c0c07a23 */ /* 0x100fe400000108f4 */
[----:B------:R-:W-:Y:S02]  /*89f0*/  FFMA.FTZ R244, R171, c[0x0][0x2d0], -R244 ;  /* 0x0000b400abf47a23 */ /* 0x000fe400000108f4 */
[C---:B------:R-:W-:Y:S01]  /*8a00*/  HMMA.16816.F32 R16, R156.reuse, R22, R16 ;  /* 0x000000169c10723c */ /* 0x040fe20000001810 */
[C---:B------:R-:W-:Y:S03]  /*8a10*/  FMUL.FTZ R72, R2.reuse, R72 ;  /* 0x0000004802487220 */ /* 0x040fe60000410000 */
[----:B------:R2:W-:Y:S01]  /*8a20*/  MUFU.EX2 R139, R170 ;  /* 0x000000aa008b7308 */ /* 0x0005e20000000800 */
[----:B------:R-:W-:Y:S02]  /*8a30*/  FMUL.FTZ R73, R2, R73 ;  /* 0x0000004902497220 */ /* 0x000fe40000410000 */
[C---:B------:R-:W-:Y:S02]  /*8a40*/  FMUL.FTZ R22, R148.reuse, R106 ;  /* 0x0000006a94167220 */ /* 0x040fe40000410000 */
[----:B------:R-:W-:Y:S02]  /*8a50*/  FMUL.FTZ R23, R148, R107 ;  /* 0x0000006b94177220 */ /* 0x000fe40000410000 */
[----:B------:R-:W3:Y:S01]  /*8a60*/  LDSM.16.MT88.4 R104, [R212+0xd00] ;  /* 0x000d0000d468783b */ /* 0x000ee20000004200 */
[C---:B------:R-:W-:Y:S02]  /*8a70*/  FMUL.FTZ R74, R0.reuse, R74 ;  /* 0x0000004a004a7220 */ /* 0x040fe40000410000 */
[----:B------:R4:W-:Y:S01]  /*8a80*/  MUFU.EX2 R125, R165 ;  /* 0x000000a5007d7308 */ /* 0x0009e20000000800 */
[----:B------:R-:W-:Y:S01]  /*8a90*/  FMUL.FTZ R75, R0, R75 ;  /* 0x0000004b004b7220 */ /* 0x000fe20000410000 */
[-C--:B------:R-:W-:Y:S01]  /*8aa0*/  HMMA.16816.F32 R20, R156, R36.reuse, R20 ;  /* 0x000000249c14723c */ /* 0x080fe20000001814 */
[C---:B------:R-:W-:Y:S02]  /*8ab0*/  FMUL.FTZ R76, R2.reuse, R76 ;  /* 0x0000004c024c7220 */ /* 0x040fe40000410000 */
[----:B------:R-:W-:Y:S02]  /*8ac0*/  FMUL.FTZ R77, R2, R77 ;  /* 0x0000004d024d7220 */ /* 0x000fe40000410000 */
[C---:B------:R-:W-:Y:S02]  /*8ad0*/  FMUL.FTZ R78, R0.reuse, R78 ;  /* 0x0000004e004e7220 */ /* 0x040fe40000410000 */
[----:B------:R-:W-:Y:S01]  /*8ae0*/  FMUL.FTZ R79, R0, R79 ;  /* 0x0000004f004f7220 */ /* 0x000fe20000410000 */
[C---:B------:R-:W-:Y:S01]  /*8af0*/  HMMA.16816.F32 R24, R144.reuse, R36, R24 ;  /* 0x000000249018723c */ /* 0x040fe20000001818 */
[----:B------:R-:W-:Y:S01]  /*8b00*/  MUFU.EX2 R186, R186 ;  /* 0x000000ba00ba7308 */ /* 0x000fe20000000800 */
[----:B--2---:R-:W-:Y:S02]  /*8b10*/  LDSM.16.MT88.4 R168, [R214+0x2100] ;  /* 0x00210000d6a8783b */ /* 0x004fe40000004200 */
[----:B------:R-:W-:Y:S03]  /*8b20*/  FMUL.FTZ R88, R2, R88 ;  /* 0x0000005802587220 */ /* 0x000fe60000410000 */
[C---:B------:R-:W-:Y:S01]  /*8b30*/  FMUL.FTZ R36, R150.reuse, R120 ;  /* 0x0000007896247220 */ /* 0x040fe20000410000 */
[-C--:B------:R-:W-:Y:S01]  /*8b40*/  HMMA.16816.F32 R28, R144, R38.reuse, R28 ;  /* 0x00000026901c723c */ /* 0x080fe2000000181c */
[----:B------:R-:W-:Y:S02]  /*8b50*/  FMUL.FTZ R37, R150, R121 ;  /* 0x0000007996257220 */ /* 0x000fe40000410000 */
[----:B------:R-:W2:Y:S01]  /*8b60*/  MUFU.EX2 R187, R187 ;  /* 0x000000bb00bb7308 */ /* 0x000ea20000000800 */
[----:B------:R-:W-:Y:S01]  /*8b70*/  FMUL.FTZ R89, R2, R89 ;  /* 0x0000005902597220 */ /* 0x000fe20000410000 */
[----:B----4-:R-:W-:Y:S01]  /*8b80*/  LDSM.16.MT88.4 R164, [R212+0x1500] ;  /* 0x00150000d4a4783b */ /* 0x010fe20000004200 */
[C---:B------:R-:W-:Y:S02]  /*8b90*/  FMUL.FTZ R90, R0.reuse, R90 ;  /* 0x0000005a005a7220 */ /* 0x040fe40000410000 */
[C---:B------:R-:W-:Y:S01]  /*8ba0*/  HMMA.16816.F32 R32, R156.reuse, R38, R32 ;  /* 0x000000269c20723c */ /* 0x040fe20000001820 */
[----:B------:R-:W-:Y:S03]  /*8bb0*/  FMUL.FTZ R91, R0, R91 ;  /* 0x0000005b005b7220 */ /* 0x000fe60000410000 */
[C---:B------:R-:W-:Y:S01]  /*8bc0*/  FMUL.FTZ R92, R2.reuse, R92 ;  /* 0x0000005c025c7220 */ /* 0x040fe20000410000 */
[----:B------:R-:W-:Y:S01]  /*8bd0*/  MUFU.EX2 R188, R188 ;  /* 0x000000bc00bc7308 */ /* 0x000fe20000000800 */
[----:B------:R-:W-:Y:S02]  /*8be0*/  FMUL.FTZ R93, R2, R93 ;  /* 0x0000005d025d7220 */ /* 0x000fe40000410000 */
[C---:B------:R-:W-:Y:S04]  /*8bf0*/  FMUL.FTZ R38, R148.reuse, R122 ;  /* 0x0000007a94267220 */ /* 0x040fe80000410000 */
[----:B------:R-:W-:Y:S02]  /*8c00*/  FMUL.FTZ R39, R148, R123 ;  /* 0x0000007b94277220 */ /* 0x000fe40000410000 */
[----:B------:R-:W-:Y:S01]  /*8c10*/  LDSM.16.MT88.4 R120, [R212+0x900] ;  /* 0x00090000d478783b */ /* 0x000fe20000004200 */
[----:B------:R-:W4:Y:S01]  /*8c20*/  MUFU.EX2 R189, R189 ;  /* 0x000000bd00bd7308 */ /* 0x000f220000000800 */
[C---:B------:R-:W-:Y:S02]  /*8c30*/  FMUL.FTZ R94, R0.reuse, R94 ;  /* 0x0000005e005e7220 */ /* 0x040fe40000410000 */
[----:B------:R-:W-:Y:S01]  /*8c40*/  FMUL.FTZ R95, R0, R95 ;  /* 0x0000005f005f7220 */ /* 0x000fe20000410000 */
[-C--:B-1----:R-:W-:Y:S01]  /*8c50*/  HMMA.16816.F32 R36, R156, R100.reuse, R36 ;  /* 0x000000649c24723c */ /* 0x082fe20000001824 */
[C---:B------:R-:W-:Y:S02]  /*8c60*/  FMUL.FTZ R96, R150.reuse, R96 ;  /* 0x0000006096607220 */ /* 0x040fe40000410000 */
[----:B------:R-:W-:Y:S02]  /*8c70*/  FMUL.FTZ R97, R150, R97 ;  /* 0x0000006196617220 */ /* 0x000fe40000410000 */
[C---:B------:R-:W-:Y:S01]  /*8c80*/  FMUL.FTZ R98, R148.reuse, R98 ;  /* 0x0000006294627220 */ /* 0x040fe20000410000 */
[----:B------:R-:W-:Y:S01]  /*8c90*/  MUFU.EX2 R190, R190 ;  /* 0x000000be00be7308 */ /* 0x000fe20000000800 */
[----:B------:R-:W-:Y:S01]  /*8ca0*/  FMUL.FTZ R99, R148, R99 ;  /* 0x0000006394637220 */ /* 0x000fe20000410000 */
[C---:B------:R-:W-:Y:S01]  /*8cb0*/  HMMA.16816.F32 R40, R144.reuse, R100, R40 ;  /* 0x000000649028723c */ /* 0x040fe20000001828 */
[C---:B------:R-:W-:Y:S03]  /*8cc0*/  FMUL.FTZ R68, R150.reuse, R68 ;  /* 0x0000004496447220 */ /* 0x040fe60000410000 */
[----:B------:R-:W-:Y:S02]  /*8cd0*/  FMUL.FTZ R69, R150, R69 ;  /* 0x0000004596457220 */ /* 0x000fe40000410000 */
[C---:B------:R-:W-:Y:S02]  /*8ce0*/  FMUL.FTZ R70, R148.reuse, R70 ;  /* 0x0000004694467220 */ /* 0x040fe40000410000 */
[-C--:B------:R-:W-:Y:S01]  /*8cf0*/  HMMA.16816.F32 R44, R144, R102.reuse, R44 ;  /* 0x00000066902c723c */ /* 0x080fe2000000182c */
[----:B------:R-:W1:Y:S03]  /*8d00*/  MUFU.EX2 R195, R195 ;  /* 0x000000c300c37308 */ /* 0x000e660000000800 */
[----:B------:R-:W-:Y:S02]  /*8d10*/  FMUL.FTZ R71, R148, R71 ;  /* 0x0000004794477220 */ /* 0x000fe40000410000 */
[C---:B------:R-:W-:Y:S02]  /*8d20*/  FMUL.FTZ R80, R150.reuse, R80 ;  /* 0x0000005096507220 */ /* 0x040fe40000410000 */
[C---:B------:R-:W-:Y:S01]  /*8d30*/  HMMA.16816.F32 R48, R156.reuse, R102, R48 ;  /* 0x000000669c30723c */ /* 0x040fe20000001830 */
[----:B------:R-:W5:Y:S02]  /*8d40*/  LDSM.16.MT88.4 R100, [R214+0x1900] ;  /* 0x00190000d664783b */ /* 0x000f640000004200 */
[----:B------:R-:W-:Y:S01]  /*8d50*/  MUFU.EX2 R196, R196 ;  /* 0x000000c400c47308 */ /* 0x000fe20000000800 */
[----:B------:R-:W-:Y:S02]  /*8d60*/  FMUL.FTZ R81, R150, R81 ;  /* 0x0000005196517220 */ /* 0x000fe40000410000 */
[C---:B------:R-:W-:Y:S02]  /*8d70*/  FMUL.FTZ R82, R148.reuse, R82 ;  /* 0x0000005294527220 */ /* 0x040fe40000410000 */
[-C--:B---3--:R-:W-:Y:S01]  /*8d80*/  HMMA.16816.F32 R52, R156, R104.reuse, R52 ;  /* 0x000000689c34723c */ /* 0x088fe20000001834 */
[----:B------:R-:W-:Y:S03]  /*8d90*/  FMUL.FTZ R83, R148, R83 ;  /* 0x0000005394537220 */ /* 0x000fe60000410000 */
[C---:B------:R-:W-:Y:S01]  /*8da0*/  FMUL.FTZ R84, R150.reuse, R84 ;  /* 0x0000005496547220 */ /* 0x040fe20000410000 */
[----:B------:R-:W3:Y:S01]  /*8db0*/  MUFU.EX2 R199, R199 ;  /* 0x000000c700c77308 */ /* 0x000ee20000000800 */
[----:B------:R-:W-:Y:S02]  /*8dc0*/  FMUL.FTZ R85, R150, R85 ;  /* 0x0000005596557220 */ /* 0x000fe40000410000 */
[C---:B------:R-:W-:Y:S01]  /*8dd0*/  HMMA.16816.F32 R56, R144.reuse, R104, R56 ;  /* 0x000000689038723c */ /* 0x040fe20000001838 */
[C---:B------:R-:W-:Y:S03]  /*8de0*/  FMUL.FTZ R86, R148.reuse, R86 ;  /* 0x0000005694567220 */ /* 0x040fe60000410000 */
[----:B------:R-:W-:Y:S02]  /*8df0*/  FMUL.FTZ R87, R148, R87 ;  /* 0x0000005794577220 */ /* 0x000fe40000410000 */
[--C-:B------:R-:W-:Y:S01]  /*8e00*/  FFMA.FTZ R248, R248, c[0x0][0x2d0], -R162.reuse ;  /* 0x0000b400f8f87a23 */ /* 0x100fe200000108a2 */
[----:B------:R-:W-:Y:S01]  /*8e10*/  MUFU.EX2 R242, R242 ;  /* 0x000000f200f27308 */ /* 0x000fe20000000800 */
[-C--:B------:R-:W-:Y:S01]  /*8e20*/  HMMA.16816.F32 R60, R144, R106.reuse, R60 ;  /* 0x0000006a903c723c */ /* 0x080fe2000000183c */
[--C-:B------:R-:W-:Y:S03]  /*8e30*/  FFMA.FTZ R251, R251, c[0x0][0x2d0], -R162.reuse ;  /* 0x0000b400fbfb7a23 */ /* 0x100fe600000108a2 */
[--C-:B------:R-:W-:Y:S02]  /*8e40*/  FFMA.FTZ R252, R252, c[0x0][0x2d0], -R162.reuse ;  /* 0x0000b400fcfc7a23 */ /* 0x100fe400000108a2 */
[--C-:B------:R-:W-:Y:S02]  /*8e50*/  FFMA.FTZ R250, R250, c[0x0][0x2d0], -R162.reuse ;  /* 0x0000b400fafa7a23 */ /* 0x100fe400000108a2 */
[C---:B------:R-:W-:Y:S01]  /*8e60*/  HMMA.16816.F32 R64, R156.reuse, R106, R64 ;  /* 0x0000006a9c40723c */ /* 0x040fe20000001840 */
[----:B------:R-:W3:Y:S01]  /*8e70*/  LDSM.16.MT88.4 R104, [R212+0x1900] ;  /* 0x00190000d468783b */ /* 0x000ee20000004200 */
[----:B------:R-:W1:Y:S02]  /*8e80*/  MUFU.EX2 R247, R247 ;  /* 0x000000f700f77308 */ /* 0x000e640000000800 */
[--C-:B------:R-:W-:Y:S02]  /*8e90*/  FFMA.FTZ R163, R163, c[0x0][0x2d0], -R162.reuse ;  /* 0x0000b400a3a37a23 */ /* 0x100fe400000108a2 */
[--C-:B------:R-:W-:Y:S02]  /*8ea0*/  FFMA.FTZ R160, R160, c[0x0][0x2d0], -R162.reuse ;  /* 0x0000b400a0a07a23 */ /* 0x100fe400000108a2 */
[----:B------:R-:W-:Y:S01]  /*8eb0*/  FFMA.FTZ R162, R153, c[0x0][0x2d0], -R162 ;  /* 0x0000b40099a27a23 */ /* 0x000fe200000108a2 */
[-C--:B-----5:R-:W-:Y:S03]  /*8ec0*/  HMMA.16816.F32 R68, R156, R100.reuse, R68 ;  /* 0x000000649c44723c */ /* 0x0a0fe60000001844 */
[----:B------:R-:W-:Y:S01]  /*8ed0*/  MUFU.EX2 R246, R246 ;  /* 0x000000f600f67308 */ /* 0x000fe20000000800 */
[----:B------:R-:W-:Y:S01]  /*8ee0*/  FFMA.FTZ R175, R150, R243, R175 ;  /* 0x000000f396af7223 */ /* 0x000fe200000100af */
[----:B------:R-:W-:Y:S01]  /*8ef0*/  MOV R150, R151 ;  /* 0x0000009700967202 */ /* 0x000fe20000000f00 */
[----:B------:R-:W-:Y:S01]  /*8f00*/  FFMA.FTZ R155, R148, R241, R155 ;  /* 0x000000f1949b7223 */ /* 0x000fe2000001009b */
[----:B------:R-:W-:Y:S01]  /*8f10*/  MOV R148, R149 ;  /* 0x0000009500947202 */ /* 0x000fe20000000f00 */
[C---:B------:R-:W-:Y:S01]  /*8f20*/  HMMA.16816.F32 R72, R144.reuse, R100, R72 ;  /* 0x000000649048723c */ /* 0x040fe20000001848 */
[----:B------:R-:W-:Y:S03]  /*8f30*/  FFMA.FTZ R177, R2, R239, R177 ;  /* 0x000000ef02b17223 */ /* 0x000fe600000100b1 */
[----:B------:R-:W-:Y:S01]  /*8f40*/  FFMA.FTZ R185, R0, R237, R185 ;  /* 0x000000ed00b97223 */ /* 0x000fe200000100b9 */
[----:B------:R-:W-:Y:S01]  /*8f50*/  MUFU.EX2 R249, R249 ;  /* 0x000000f900f97308 */ /* 0x000fe20000000800 */
[----:B------:R-:W-:Y:S01]  /*8f60*/  FADD.FTZ R174, R174, R175 ;  /* 0x000000afaeae7221 */ /* 0x000fe20000010000 */
[----:B--2---:R-:W-:Y:S01]  /*8f70*/  F2FP.PACK_AB R100, R187, R186 ;  /* 0x000000babb64723e */ /* 0x004fe200000000ff */
[-C--:B------:R-:W-:Y:S01]  /*8f80*/  HMMA.16816.F32 R76, R144, R102.reuse, R76 ;  /* 0x00000066904c723c */ /* 0x080fe2000000184c */
[----:B----4-:R-:W-:Y:S03]  /*8f90*/  F2FP.PACK_AB R101, R189, R188 ;  /* 0x000000bcbd65723e */ /* 0x010fe600000000ff */
[----:B------:R-:W-:Y:S01]  /*8fa0*/  MOV R2, R3 ;  /* 0x0000000300027202 */ /* 0x000fe20000000f00 */
[----:B------:R-:W-:Y:S02]  /*8fb0*/  FADD.FTZ R154, R154, R155 ;  /* 0x0000009b9a9a7221 */ /* 0x000fe40000010000 */
[----:B------:R-:W-:Y:S01]  /*8fc0*/  MUFU.EX2 R248, R248 ;  /* 0x000000f800f87308 */ /* 0x000fe20000000800 */
[C---:B------:R-:W-:Y:S01]  /*8fd0*/  HMMA.16816.F32 R80, R156.reuse, R102, R80 ;  /* 0x000000669c50723c */ /* 0x040fe20000001850 */
[----:B------:R-:W-:Y:S03]  /*8fe0*/  FADD.FTZ R176, R176, R177 ;  /* 0x000000b1b0b07221 */ /* 0x000fe60000010000 */
[----:B------:R-:W-:Y:S02]  /*8ff0*/  FADD.FTZ R184, R184, R185 ;  /* 0x000000b9b8b87221 */ /* 0x000fe40000010000 */
[----:B------:R-:W-:Y:S01]  /*9000*/  FADD.FTZ R173, R173, R174 ;  /* 0x000000aeadad7221 */ /* 0x000fe20000010000 */
[----:B-1----:R-:W-:Y:S01]  /*9010*/  F2FP.PACK_AB R102, R195, R190 ;  /* 0x000000bec366723e */ /* 0x002fe200000000ff */
[-C--:B---3--:R-:W-:Y:S01]  /*9020*/  HMMA.16816.F32 R84, R156, R104.reuse, R84 ;  /* 0x000000689c54723c */ /* 0x088fe20000001854 */
[----:B------:R-:W-:Y:S01]  /*9030*/  F2FP.PACK_AB R103, R199, R196 ;  /* 0x000000c4c767723e */ /* 0x000fe200000000ff */
[----:B------:R-:W1:Y:S02]  /*9040*/  MUFU.EX2 R251, R251 ;  /* 0x000000fb00fb7308 */ /* 0x000e640000000800 */
[----:B------:R-:W-:Y:S02]  /*9050*/  FADD.FTZ R179, R179, R154 ;  /* 0x0000009ab3b37221 */ /* 0x000fe40000010000 */
[----:B------:R-:W-:Y:S02]  /*9060*/  FADD.FTZ R181, R181, R176 ;  /* 0x000000b0b5b57221 */ /* 0x000fe40000010000 */
[C---:B------:R-:W-:Y:S01]  /*9070*/  HMMA.16816.F32 R88, R144.reuse, R104, R88 ;  /* 0x000000689058723c */ /* 0x040fe20000001858 */
[----:B------:R-:W-:Y:S03]  /*9080*/  FADD.FTZ R183, R183, R184 ;  /* 0x000000b8b7b77221 */ /* 0x000fe60000010000 */
[----:B------:R-:W-:Y:S01]  /*9090*/  MUFU.EX2 R252, R252 ;  /* 0x000000fc00fc7308 */ /* 0x000fe20000000800 */
[----:B------:R-:W-:Y:S02]  /*90a0*/  FADD.FTZ R173, R172, R173 ;  /* 0x000000adacad7221 */ /* 0x000fe40000010000 */
[----:B------:R-:W-:Y:S01]  /*90b0*/  F2FP.PACK_AB R104, R247, R242 ;  /* 0x000000f2f768723e */ /* 0x000fe200000000ff */
[-C--:B------:R-:W-:Y:S01]  /*90c0*/  HMMA.16816.F32 R92, R144, R106.reuse, R92 ;  /* 0x0000006a905c723c */ /* 0x080fe2000000185c */
[----:B------:R-:W-:Y:S03]  /*90d0*/  FADD.FTZ R179, R178, R179 ;  /* 0x000000b3b2b37221 */ /* 0x000fe60000010000 */
[----:B------:R-:W-:Y:S02]  /*90e0*/  FADD.FTZ R181, R180, R181 ;  /* 0x000000b5b4b57221 */ /* 0x000fe40000010000 */
[----:B------:R-:W2:Y:S01]  /*90f0*/  MUFU.EX2 R250, R250 ;  /* 0x000000fa00fa7308 */ /* 0x000ea20000000800 */
[----:B------:R-:W-:Y:S01]  /*9100*/  FADD.FTZ R183, R182, R183 ;  /* 0x000000b7b6b77221 */ /* 0x000fe20000010000 */
[----:B------:R-:W-:Y:S01]  /*9110*/  HMMA.16816.F32 R96, R156, R106, R96 ;  /* 0x0000006a9c60723c */ /* 0x000fe20000001860 */
[----:B------:R-:W-:Y:S03]  /*9120*/  FADD.FTZ R186, R186, R173 ;  /* 0x000000adbaba7221 */ /* 0x000fe60000010000 */
[----:B-1----:R-:W-:Y:S01]  /*9130*/  F2FP.PACK_AB R105, R251, R248 ;  /* 0x000000f8fb69723e */ /* 0x002fe200000000ff */
[----:B------:R-:W-:Y:S02]  /*9140*/  FADD.FTZ R188, R188, R179 ;  /* 0x000000b3bcbc7221 */ /* 0x000fe40000010000 */
[----:B------:R-:W-:Y:S01]  /*9150*/  F2FP.PACK_AB R106, R249, R246 ;  /* 0x000000f6f96a723e */ /* 0x000fe200000000ff */
[-C--:B------:R-:W-:Y:S01]  /*9160*/  HMMA.16816.F32 R4, R100, R108.reuse, R4 ;  /* 0x0000006c6404723c */ /* 0x080fe20000001804 */
[----:B------:R-:W-:Y:S03]  /*9170*/  MUFU.EX2 R198, R198 ;  /* 0x000000c600c67308 */ /* 0x000fe60000000800 */
[----:B------:R-:W-:Y:S02]  /*9180*/  FADD.FTZ R242, R242, R181 ;  /* 0x000000b5f2f27221 */ /* 0x000fe40000010000 */
[----:B------:R-:W-:Y:S02]  /*9190*/  FADD.FTZ R248, R248, R183 ;  /* 0x000000b7f8f87221 */ /* 0x000fe40000010000 */
[----:B------:R-:W-:Y:S03]  /*91a0*/  FADD.FTZ R187, R187, R186 ;  /* 0x000000babbbb7221 */ /* 0x000fe60000010000 */
[----:B------:R-:W1:Y:S01]  /*91b0*/  MUFU.EX2 R197, R197 ;  /* 0x000000c500c57308 */ /* 0x000e620000000800 */
[----:B------:R-:W-:Y:S01]  /*91c0*/  FADD.FTZ R189, R189, R188 ;  /* 0x000000bcbdbd7221 */ /* 0x000fe20000010000 */
[----:B--2---:R-:W-:Y:S01]  /*91d0*/  F2FP.PACK_AB R107, R250, R252 ;  /* 0x000000fcfa6b723e */ /* 0x004fe200000000ff */
[----:B------:R-:W-:Y:S02]  /*91e0*/  FADD.FTZ R247, R247, R242 ;  /* 0x000000f2f7f77221 */ /* 0x000fe40000010000 */
[----:B------:R-:W-:Y:S02]  /*91f0*/  FADD.FTZ R251, R251, R248 ;  /* 0x000000f8fbfb7221 */ /* 0x000fe40000010000 */
[----:B------:R-:W-:Y:S02]  /*9200*/  FADD.FTZ R190, R190, R187 ;  /* 0x000000bbbebe7221 */ /* 0x000fe40000010000 */
[C---:B------:R-:W-:Y:S01]  /*9210*/  HMMA.16816.F32 R8, R104.reuse, R108, R8 ;  /* 0x0000006c6808723c */ /* 0x040fe20000001808 */
[----:B------:R-:W2:Y:S01]  /*9220*/  MUFU.EX2 R193, R193 ;  /* 0x000000c100c17308 */ /* 0x000ea20000000800 */
[----:B------:R-:W-:Y:S02]  /*9230*/  FADD.FTZ R196, R196, R189 ;  /* 0x000000bdc4c47221 */ /* 0x000fe40000010000 */
[----:B------:R-:W-:Y:S02]  /*9240*/  FADD.FTZ R246, R246, R247 ;  /* 0x000000f7f6f67221 */ /* 0x000fe40000010000 */
[----:B------:R-:W-:Y:S02]  /*9250*/  FADD.FTZ R251, R252, R251 ;  /* 0x000000fbfcfb7221 */ /* 0x000fe40000010000 */
[-C--:B------:R-:W-:Y:S01]  /*9260*/  HMMA.16816.F32 R12, R104, R110.reuse, R12 ;  /* 0x0000006e680c723c */ /* 0x080fe2000000180c */
[----:B------:R-:W-:Y:S02]  /*9270*/  FADD.FTZ R195, R195, R190 ;  /* 0x000000bec3c37221 */ /* 0x000fe40000010000 */
[----:B------:R-:W3:Y:S01]  /*9280*/  MUFU.EX2 R191, R191 ;  /* 0x000000bf00bf7308 */ /* 0x000ee20000000800 */
[----:B------:R-:W-:Y:S01]  /*9290*/  FADD.FTZ R196, R199, R196 ;  /* 0x000000c4c7c47221 */ /* 0x000fe20000010000 */
[----:B-1----:R-:W-:Y:S01]  /*92a0*/  F2FP.PACK_AB R156, R197, R198 ;  /* 0x000000c6c59c723e */ /* 0x002fe200000000ff */
[----:B------:R-:W-:Y:S02]  /*92b0*/  FADD.FTZ R246, R249, R246 ;  /* 0x000000f6f9f67221 */ /* 0x000fe40000010000 */
[C---:B------:R-:W-:Y:S01]  /*92c0*/  HMMA.16816.F32 R16, R100.reuse, R110, R16 ;  /* 0x0000006e6410723c */ /* 0x040fe20000001810 */
[----:B------:R-:W1:Y:S03]  /*92d0*/  LDSM.16.MT88.4 R108, [R212+0x1100] ;  /* 0x00110000d46c783b */ /* 0x000e660000004200 */
[----:B------:R-:W-:Y:S01]  /*92e0*/  FADD.FTZ R251, R250, R251 ;  /* 0x000000fbfafb7221 */ /* 0x000fe20000010000 */
[----:B------:R-:W4:Y:S01]  /*92f0*/  MUFU.EX2 R192, R192 ;  /* 0x000000c000c07308 */ /* 0x000f220000000800 */
[----:B------:R-:W-:Y:S02]  /*9300*/  FADD.FTZ R198, R198, R195 ;  /* 0x000000c3c6c67221 */ /* 0x000fe40000010000 */
[-C--:B------:R-:W-:Y:S01]  /*9310*/  HMMA.16816.F32 R20, R100, R112.reuse, R20 ;  /* 0x000000706414723c */ /* 0x080fe20000001814 */
[----:B--2---:R-:W-:Y:S03]  /*9320*/  FADD.FTZ R196, R193, R196 ;  /* 0x000000c4c1c47221 */ /* 0x004fe60000010000 */
[----:B------:R-:W-:Y:S03]  /*9330*/  FADD.FTZ R197, R197, R198 ;  /* 0x000000c6c5c57221 */ /* 0x000fe60000010000 */
[----:B------:R-:W2:Y:S01]  /*9340*/  MUFU.EX2 R244, R244 ;  /* 0x000000f400f47308 */ /* 0x000ea20000000800 */
[C---:B------:R-:W-:Y:S01]  /*9350*/  HMMA.16816.F32 R24, R104.reuse, R112, R24 ;  /* 0x000000706818723c */ /* 0x040fe20000001818 */
[C---:B---3--:R-:W-:Y:S03]  /*9360*/  F2FP.PACK_AB R157, R191.reuse, R193 ;  /* 0x000000c1bf9d723e */ /* 0x048fe600000000ff */
[----:B------:R-:W-:Y:S04]  /*9370*/  FADD.FTZ R196, R191, R196 ;  /* 0x000000c4bfc47221 */ /* 0x000fe80000010000 */
[-C--:B------:R-:W-:Y:S01]  /*9380*/  HMMA.16816.F32 R28, R104, R114.reuse, R28 ;  /* 0x00000072681c723c */ /* 0x080fe2000000181c */
[----:B------:R-:W3:Y:S03]  /*9390*/  MUFU.EX2 R194, R194 ;  /* 0x000000c200c27308 */ /* 0x000ee60000000800 */
[----:B----4-:R-:W-:Y:S04]  /*93a0*/  FADD.FTZ R197, R192, R197 ;  /* 0x000000c5c0c57221 */ /* 0x010fe80000010000 */
[C---:B------:R-:W-:Y:S01]  /*93b0*/  HMMA.16816.F32 R32, R100.reuse, R114, R32 ;  /* 0x000000726420723c */ /* 0x040fe20000001820 */
[----:B------:R-:W4:Y:S02]  /*93c0*/  LDSM.16.MT88.4 R112, [R214+0x1d00] ;  /* 0x001d0000d670783b */ /* 0x000f240000004200 */
[----:B------:R-:W5:Y:S01]  /*93d0*/  MUFU.EX2 R127, R163 ;  /* 0x000000a3007f7308 */ /* 0x000f620000000800 */
[C---:B--2---:R-:W-:Y:S04]  /*93e0*/  F2FP.PACK_AB R158, R244.reuse, R192 ;  /* 0x000000c0f49e723e */ /* 0x044fe800000000ff */
[-C--:B------:R-:W-:Y:S01]  /*93f0*/  HMMA.16816.F32 R36, R100, R116.reuse, R36 ;  /* 0x000000746424723c */ /* 0x080fe20000001824 */
[----:B------:R-:W-:Y:S04]  /*9400*/  FADD.FTZ R243, R244, R197 ;  /* 0x000000c5f4f37221 */ /* 0x000fe80000010000 */
[----:B------:R2:W-:Y:S03]  /*9410*/  MUFU.EX2 R138, R160 ;  /* 0x000000a0008a7308 */ /* 0x0005e60000000800 */
[C---:B------:R-:W-:Y:S01]  /*9420*/  HMMA.16816.F32 R40, R104.reuse, R116, R40 ;  /* 0x000000746828723c */ /* 0x040fe20000001828 */
[----:B---3--:R-:W-:Y:S06]  /*9430*/  F2FP.PACK_AB R159, R194, R136 ;  /* 0x00000088c29f723e */ /* 0x008fec00000000ff */
[----:B------:R3:W3:Y:S01]  /*9440*/  MUFU.EX2 R153, R162 ;  /* 0x000000a200997308 */ /* 0x0006e20000000800 */
[-C--:B------:R-:W-:Y:S01]  /*9450*/  HMMA.16816.F32 R44, R104, R118.reuse, R44 ;  /* 0x00000076682c723c */ /* 0x080fe2000000182c */
[----:B-----5:R-:W-:Y:S07]  /*9460*/  F2FP.PACK_AB R161, R127, R125 ;  /* 0x0000007d7fa1723e */ /* 0x020fee00000000ff */
[C---:B------:R-:W-:Y:S01]  /*9470*/  HMMA.16816.F32 R48, R100.reuse, R118, R48 ;  /* 0x000000766430723c */ /* 0x040fe20000001830 */
[----:B------:R-:W5:Y:S03]  /*9480*/  LDSM.16.MT88.4 R116, [R212+0x1d00] ;  /* 0x001d0000d474783b */ /* 0x000f660000004200 */
[----:B--2---:R-:W-:Y:S04]  /*9490*/  F2FP.PACK_AB R160, R126, R124 ;  /* 0x0000007c7ea0723e */ /* 0x004fe800000000ff */
[-C--:B-1----:R-:W-:Y:S01]  /*94a0*/  HMMA.16816.F32 R52, R100, R108.reuse, R52 ;  /* 0x0000006c6434723c */ /* 0x082fe20000001834 */
[----:B---3--:R-:W-:Y:S07]  /*94b0*/  F2FP.PACK_AB R162, R139, R137 ;  /* 0x000000898ba2723e */ /* 0x008fee00000000ff */
[C---:B------:R-:W-:Y:S01]  /*94c0*/  HMMA.16816.F32 R56, R104.reuse, R108, R56 ;  /* 0x0000006c6838723c */ /* 0x040fe20000001838 */
[-C--:B------:R-:W-:Y:S07]  /*94d0*/  F2FP.PACK_AB R163, R153, R138.reuse ;  /* 0x0000008a99a3723e */ /* 0x080fee00000000ff */
[-C--:B------:R-:W-:Y:S08]  /*94e0*/  HMMA.16816.F32 R60, R104, R110.reuse, R60 ;  /* 0x0000006e683c723c */ /* 0x080ff0000000183c */
[C---:B------:R-:W-:Y:S01]  /*94f0*/  HMMA.16816.F32 R64, R100.reuse, R110, R64 ;  /* 0x0000006e6440723c */ /* 0x040fe20000001840 */
[----:B------:R-:W1:Y:S07]  /*9500*/  LDSM.16.MT88.4 R108, [R214+0x900] ;  /* 0x00090000d66c783b */ /* 0x000e6e0000004200 */
[-C--:B----4-:R-:W-:Y:S08]  /*9510*/  HMMA.16816.F32 R68, R100, R112.reuse, R68 ;  /* 0x000000706444723c */ /* 0x090ff00000001844 */
[C---:B------:R-:W-:Y:S08]  /*9520*/  HMMA.16816.F32 R72, R104.reuse, R112, R72 ;  /* 0x000000706848723c */ /* 0x040ff00000001848 */
[-C--:B------:R-:W-:Y:S08]  /*9530*/  HMMA.16816.F32 R76, R104, R114.reuse, R76 ;  /* 0x00000072684c723c */ /* 0x080ff0000000184c */
[C---:B------:R-:W-:Y:S08]  /*9540*/  HMMA.16816.F32 R80, R100.reuse, R114, R80 ;  /* 0x000000726450723c */ /* 0x040ff00000001850 */
[-C--:B-----5:R-:W-:Y:S08]  /*9550*/  HMMA.16816.F32 R84, R100, R116.reuse, R84 ;  /* 0x000000746454723c */ /* 0x0a0ff00000001854 */
[C---:B------:R-:W-:Y:S08]  /*9560*/  HMMA.16816.F32 R88, R104.reuse, R116, R88 ;  /* 0x000000746858723c */ /* 0x040ff00000001858 */
[-C--:B------:R-:W-:Y:S08]  /*9570*/  HMMA.16816.F32 R92, R104, R118.reuse, R92 ;  /* 0x00000076685c723c */ /* 0x080ff0000000185c */
[----:B------:R-:W-:Y:S08]  /*9580*/  HMMA.16816.F32 R96, R100, R118, R96 ;  /* 0x000000766460723c */ /* 0x000ff00000001860 */
[-C--:B-1----:R-:W-:Y:S01]  /*9590*/  HMMA.16816.F32 R144, R156, R108.reuse, R4 ;  /* 0x0000006c9c90723c */ /* 0x082fe20000001804 */
[----:B------:R-:W1:Y:S07]  /*95a0*/  LDSM.16.MT88.4 R4, [R212+0x2100] ;  /* 0x00210000d404783b */ /* 0x000e6e0000004200 */
[C---:B------:R-:W-:Y:S07]  /*95b0*/  HMMA.16816.F32 R140, R160.reuse, R108, R8 ;  /* 0x0000006ca08c723c */ /* 0x040fee0000001808 */
[----:B------:R-:W-:Y:S02]  /*95c0*/  MOV R11, R139 ;  /* 0x0000008b000b7202 */ /* 0x000fe40000000f00 */
[----:B------:R-:W-:Y:S03]  /*95d0*/  MOV R10, R138 ;  /* 0x0000008a000a7202 */ /* 0x000fe60000000f00 */
[----:B------:R-:W-:Y:S02]  /*95e0*/  MOV R9, R137 ;  /* 0x0000008900097202 */ /* 0x000fe40000000f00 */
[----:B------:R-:W-:Y:S02]  /*95f0*/  MOV R8, R136 ;  /* 0x0000008800087202 */ /* 0x000fe40000000f00 */
[-C--:B------:R-:W-:Y:S03]  /*9600*/  HMMA.16816.F32 R136, R160, R110.reuse, R12 ;  /* 0x0000006ea088723c */ /* 0x080fe6000000180c */
[----:B------:R-:W-:Y:S04]  /*9610*/  FADD.FTZ R241, R8, R196 ;  /* 0x000000c408f17221 */ /* 0x000fe80000010000 */
[----:B------:R-:W-:Y:S01]  /*9620*/  MOV R15, R127 ;  /* 0x0000007f000f7202 */ /* 0x000fe20000000f00 */
[C---:B------:R-:W-:Y:S01]  /*9630*/  HMMA.16816.F32 R100, R156.reuse, R110, R16 ;  /* 0x0000006e9c64723c */ /* 0x040fe20000001810 */
[----:B------:R-:W-:Y:S03]  /*9640*/  MOV R14, R126 ;  /* 0x0000007e000e7202 */ /* 0x000fe60000000f00 */
[----:B------:R-:W-:Y:S01]  /*9650*/  MOV R13, R125 ;  /* 0x0000007d000d7202 */ /* 0x000fe20000000f00 */
[----:B------:R-:W-:Y:S01]  /*9660*/  FADD.FTZ R241, R194, R241 ;  /* 0x000000f1c2f17221 */ /* 0x000fe20000010000 */
[----:B------:R-:W-:Y:S02]  /*9670*/  MOV R12, R124 ;  /* 0x0000007c000c7202 */ /* 0x000fe40000000f00 */
[-C--:B------:R-:W-:Y:S01]  /*9680*/  HMMA.16816.F32 R104, R156, R120.reuse, R20 ;  /* 0x000000789c68723c */ /* 0x080fe20000001814 */
[----:B------:R-:W-:Y:S03]  /*9690*/  FADD.FTZ R251, R13, R251 ;  /* 0x000000fb0dfb7221 */ /* 0x000fe60000010000 */
[----:B------:R-:W-:Y:S02]  /*96a0*/  FADD.FTZ R246, R12, R246 ;  /* 0x000000f60cf67221 */ /* 0x000fe40000010000 */
[----:B------:R-:W-:Y:S02]  /*96b0*/  FADD.FTZ R251, R15, R251 ;  /* 0x000000fb0ffb7221 */ /* 0x000fe40000010000 */
[C---:B------:R-:W-:Y:S01]  /*96c0*/  HMMA.16816.F32 R108, R160.reuse, R120, R24 ;  /* 0x00000078a06c723c */ /* 0x040fe20000001818 */
[----:B------:R-:W-:Y:S03]  /*96d0*/  FADD.FTZ R246, R14, R246 ;  /* 0x000000f60ef67221 */ /* 0x000fe60000010000 */
[----:B------:R-:W-:Y:S02]  /*96e0*/  FADD.FTZ R0, R10, R251 ;  /* 0x000000fb0a007221 */ /* 0x000fe40000010000 */
[----:B------:R-:W-:Y:S02]  /*96f0*/  FADD.FTZ R246, R9, R246 ;  /* 0x000000f609f67221 */ /* 0x000fe40000010000 */
[-C--:B------:R-:W-:Y:S01]  /*9700*/  HMMA.16816.F32 R112, R160, R122.reuse, R28 ;  /* 0x0000007aa070723c */ /* 0x080fe2000000181c */
[----:B------:R-:W-:Y:S03]  /*9710*/  FADD.FTZ R237, R153, R0 ;  /* 0x0000000099ed7221 */ /* 0x000fe60000010000 */
[----:B------:R-:W-:Y:S01]  /*9720*/  FADD.FTZ R239, R11, R246 ;  /* 0x000000f60bef7221 */ /* 0x000fe20000010000 */
[----:B------:R-:W-:Y:S03]  /*9730*/  MOV R0, R152 ;  /* 0x0000009800007202 */ /* 0x000fe60000000f00 */
        /* <DEDUP_REMOVED lines=13> */
[-C--:B-1----:R-:W-:Y:S08]  /*9810*/  HMMA.16816.F32 R84, R156, R4.reuse, R84 ;  /* 0x000000049c54723c */ /* 0x082ff00000001854 */
[C---:B------:R-:W-:Y:S08]  /*9820*/  HMMA.16816.F32 R88, R160.reuse, R4, R88 ;  /* 0x00000004a058723c */ /* 0x040ff00000001858 */
[-C--:B------:R-:W-:Y:S08]  /*9830*/  HMMA.16816.F32 R92, R160, R6.reuse, R92 ;  /* 0x00000006a05c723c */ /* 0x080ff0000000185c */
[----:B------:R-:W-:Y:S01]  /*9840*/  HMMA.16816.F32 R96, R156, R6, R96 ;  /* 0x000000069c60723c */ /* 0x000fe20000001860 */
[----:B------:R-:W-:-:S07]  /*9850*/  @P0 BRA `(.L_x_500) ;  /* 0xffffc1e000000947 */ /* 0x000fce000383ffff */
.L_x_479:
[----:B------:R-:W1:Y:S01]  /*9860*/  S2UR UR14, SR_CTAID.X ;  /* 0x00000000000e79c3 */ /* 0x000e620000002500 */
[----:B------:R-:W-:Y:S01]  /*9870*/  ULDC.64 UR4, c[0x0][0x2c8] ;  /* 0x0000b20000047ab9 */ /* 0x000fe20000000a00 */
[----:B------:R-:W-:Y:S01]  /*9880*/  IMAD.MOV.U32 R0, RZ, RZ, 0x1 ;  /* 0x00000001ff007424 */ /* 0x000fe200078e00ff */
[----:B------:R-:W-:Y:S01]  /*9890*/  PLOP3.LUT P0, PT, PT, PT, UP1, 0x40, 0x0 ;  /* 0x000000000000781c */ /* 0x000fe20003f0e818 */
[----:B------:R-:W-:-:S03]  /*98a0*/  IMAD.MOV.U32 R2, RZ, RZ, c[0x0][0x2ac] ;  /* 0x0000ab00ff027624 */ /* 0x000fc600078e00ff */
[----:B------:R-:W-:-:S05]  /*98b0*/  IADD3 R5, R0, -c[0x0][0x168], RZ ;  /* 0x80005a0000057a10 */ /* 0x000fca0007ffe0ff */
[----:B------:R-:W-:Y:S01]  /*98c0*/  IMAD R2, R2, c[0x0][0x1d0], R5 ;  /* 0x0000740002027a24 */ /* 0x000fe200078e0205 */
[----:B-1----:R-:W-:-:S04]  /*98d0*/  ULEA UR14, UR14, 0x7f, 0x7 ;  /* 0x0000007f0e0e7891 */ /* 0x002fc8000f8e383f */
[----:B------:R-:W-:-:S07]  /*98e0*/  UIMAD.WIDE.U32 UR22, UR14, UR4, URZ ;  /* 0x000000040e1672a5 */ /* 0x000fce000f8e003f */
[----:B------:R-:W-:Y:S02]  /*98f0*/  @UP2 UMOV UR15, UR23 ;  /* 0x00000017000f2c82 */ /* 0x000fe40008000000 */
[----:B------:R-:W-:-:S06]  /*9900*/  @UP2 USHF.R.U32.HI UR14, URZ, UR5, UR15 ;  /* 0x000000053f0e2299 */ /* 0x000fcc000801160f */
[----:B------:R-:W-:-:S04]  /*9910*/  IADD3 R2, R2, UR14, RZ ;  /* 0x0000000e02027c10 */ /* 0x000fc8000fffe0ff */
[----:B------:R-:W-:Y:S01]  /*9920*/  IADD3 R4, R2, -c[0x0][0x324], RZ ;  /* 0x8000c90002047a10 */ /* 0x000fe20007ffe0ff */
[----:B------:R-:W-:Y:S05]  /*9930*/  @P0 BRA `(.L_x_501) ;  /* 0x000000d000000947 */ /* 0x000fea0003800000 */
[----:B------:R-:W-:-:S13]  /*9940*/  ISETP.GT.AND P0, PT, R2, -0x1, PT ;  /* 0xffffffff0200780c */ /* 0x000fda0003f04270 */
[----:B------:R-:W-:Y:S05]  /*9950*/  @P0 BRA `(.L_x_502) ;  /* 0x0000006000000947 */ /* 0x000fea0003800000 */
[----:B------:R-:W-:Y:S02]  /*9960*/  ISETP.NE.AND P0, PT, R0, c[0x0][0x32c], PT ;  /* 0x0000cb0000007a0c */ /* 0x000fe40003f05270 */
[----:B------:R-:W-:-:S11]  /*9970*/  LOP3.LUT R2, RZ, R2, RZ, 0x33, !PT ;  /* 0x00000002ff027212 */ /* 0x000fd600078e33ff */
[----:B------:R-:W-:-:S05]  /*9980*/  @P0 IMAD.HI.U32 R0, R2, c[0x0][0x330], RZ ;  /* 0x0000cc0002000a27 */ /* 0x000fca00078e00ff */
[----:B------:R-:W-:-:S04]  /*9990*/  @P0 SHF.R.U32.HI R2, RZ, c[0x0][0x334], R0 ;  /* 0x0000cd00ff020a19 */ /* 0x000fc80000011600 */
[----:B------:R-:W-:Y:S01]  /*99a0*/  LOP3.LUT R2, RZ, R2, RZ, 0x33, !PT ;  /* 0x00000002ff027212 */ /* 0x000fe200078e33ff */
[----:B------:R-:W-:Y:S05]  /*99b0*/  BRA `(.L_x_503) ;  /* 0x0000003000007947 */ /* 0x000fea0003800000 */
.L_x_502:
[----:B------:R-:W-:-:S13]  /*99c0*/  ISETP.NE.AND P0, PT, R0, c[0x0][0x32c], PT ;  /* 0x0000cb0000007a0c */ /* 0x000fda0003f05270 */
[----:B------:R-:W-:-:S05]  /*99d0*/  @P0 IMAD.HI.U32 R0, R2, c[0x0][0x330], RZ ;  /* 0x0000cc0002000a27 */ /* 0x000fca00078e00ff */
[----:B------:R-:W-:-:S05]  /*99e0*/  @P0 SHF.R.U32.HI R2, RZ, c[0x0][0x334], R0 ;  /* 0x0000cd00ff020a19 */ /* 0x000fca0000011600 */
.L_x_503:
[----:B------:R-:W-:-:S05]  /*99f0*/  IMAD R5, R2, c[0x0][0x32c], RZ ;  /* 0x0000cb0002057a24 */ /* 0x000fca00078e02ff */
[----:B------:R-:W-:-:S04]  /*9a00*/  IMNMX R4, R4, R5, !PT ;  /* 0x0000000504047217 */ /* 0x000fc80007800200 */
.L_x_501:
[----:B------:R-:W-:-:S05]  /*9a10*/  IADD3 R5, R4, 0x2f, RZ ;  /* 0x0000002f04057810 */ /* 0x000fca0007ffe0ff */
[----:B------:R-:W-:-:S05]  /*9a20*/  IMAD.HI R5, R5, 0x2aaaaaab, RZ ;  /* 0x2aaaaaab05057827 */ /* 0x000fca00078e02ff */
[----:B------:R-:W-:-:S04]  /*9a30*/  SHF.R.U32.HI R0, RZ, 0x1f, R5 ;  /* 0x0000001fff007819 */ /* 0x000fc80000011605 */
[----:B------:R-:W-:-:S04]  /*9a40*/  LEA.HI.SX32 R0, R5, R0, 0x1d ;  /* 0x0000000005007211 */ /* 0x000fc800078feaff */
[----:B------:R-:W-:-:S04]  /*9a50*/  IMNMX R247, R221, R0, !PT ;  /* 0x00000000ddf77217 */ /* 0x000fc80007800200 */
[----:B------:R-:W-:-:S13]  /*9a60*/  ISETP.GE.AND P0, PT, R236, R247, PT ;  /* 0x000000f7ec00720c */ /* 0x000fda0003f06270 */
[----:B------:R-:W-:Y:S05]  /*9a70*/  @!P0 BRA `(.L_x_504) ;  /* 0x000029a000008947 */ /* 0x000fea0003800000 */
[C---:B------:R-:W-:Y:S01]  /*9a80*/  SHF.L.U64.HI R246, R230.reuse, 0x1, R245 ;  /* 0x00000001e6f67819 */ /* 0x040fe200000102f5 */
[----:B------:R-:W-:Y:S01]  /*9a90*/  IMAD.SHL.U32 R244, R230, 0x2, RZ ;  /* 0x00000002e6f47824 */ /* 0x000fe200078e00ff */
[C---:B------:R-:W-:Y:S01]  /*9aa0*/  SHF.L.U64.HI R242, R219.reuse, 0x1, R234 ;  /* 0x00000001dbf27819 */ /* 0x040fe200000102ea */
[----:B------:R-:W-:Y:S02]  /*9ab0*/  IMAD.SHL.U32 R240, R219, 0x2, RZ ;  /* 0x00000002dbf07824 */ /* 0x000fe400078e00ff */
.L_x_509:
[----:B------:R-:W-:Y:S04]  /*9ac0*/  DEPBAR.LE SB0, 0x0 ;  /* 0x000080000000791a */ /* 0x000fe80000000000 */
[----:B------:R-:W-:Y:S01]  /*9ad0*/  BAR.SYNC.DEFER_BLOCKING 0x0 ;  /* 0x0000000000007b1d */ /* 0x000fe20000010000 */
[----:B------:R-:W-:Y:S01]  /*9ae0*/  ISETP.GT.AND P0, PT, R221, R236, PT ;  /* 0x000000ecdd00720c */ /* 0x000fe20003f04270 */
[----:B------:R-:W-:Y:S01]  /*9af0*/  IMAD.MOV.U32 R148, RZ, RZ, R151 ;  /* 0x000000ffff947224 */ /* 0x000fe200078e0097 */
[----:B------:R-:W-:Y:S01]  /*9b00*/  MOV R2, R149 ;  /* 0x0000009500027202 */ /* 0x000fe20000000f00 */
[----:B------:R-:W-:Y:S02]  /*9b10*/  IMAD.MOV.U32 R0, RZ, RZ, R3 ;  /* 0x000000ffff007224 */ /* 0x000fe400078e0003 */
        /* <DEDUP_REMOVED lines=20> */
[----:B------:R-:W-:Y:S02]  /*9c60*/  IMAD R9, R226, c[0x0][0x20c], R9 ;  /* 0x00008300e2097a24 */ /* 0x000fe400078e0209 */
[----:B------:R-:W-:Y:S02]  /*9c70*/  IMAD R5, R225, c[0x0][0x21c], R5 ;  /* 0x00008700e1057a24 */ /* 0x000fe400078e0205 */
[----:B------:R-:W-:Y:S01]  /*9c80*/  IMAD.IADD R7, R7, 0x1, R9 ;  /* 0x0000000107077824 */ /* 0x000fe200078e0209 */
[C---:B------:R-:W-:Y:S01]  /*9c90*/  SHF.L.U64.HI R9, R218.reuse, 0x1, R233 ;  /* 0x00000001da097819 */ /* 0x040fe200000102e9 */
        /* <DEDUP_REMOVED lines=8> */
[----:B-----5:R-:W-:Y:S05]  /*9d20*/  IADD3 R14, P0, R5, R244, RZ ;  /* 0x000000f4050e7210 */ /* 0x020fea0007f1e0ff */
[----:B----4-:R-:W-:Y:S01]  /*9d30*/  IMAD.X R15, R7, 0x1, R246, P0 ;  /* 0x00000001070f7824 */ /* 0x010fe200000e06f6 */
[----:B------:R-:W-:Y:S04]  /*9d40*/  IADD3 R10, P0, R5, R240, RZ ;  /* 0x000000f0050a7210 */ /* 0x000fe80007f1e0ff */
        /* <DEDUP_REMOVED lines=12> */
.L_x_541:
[----:B------:R-:W-:Y:S02]  /*9e10*/  ISETP.GE.AND P3, PT, R230, c[0x0][0x1d4], PT ;  /* 0x00007500e6007a0c */ /* 0x000fe40003f66270 */
[----:B--2---:R-:W-:Y:S02]  /*9e20*/  IADD3 R10, P0, R5, R244, RZ ;  /* 0x000000f4050a7210 */ /* 0x004fe40007f1e0ff */
[----:B------:R-:W-:Y:S02]  /*9e30*/  ISETP.GE.AND P2, PT, R229, c[0x0][0x1d4], PT ;  /* 0x00007500e5007a0c */ /* 0x000fe40003f46270 */
[----:B------:R-:W-:Y:S01]  /*9e40*/  ISETP.GE.AND P1, PT, R228, c[0x0][0x1d4], PT ;  /* 0x00007500e4007a0c */ /* 0x000fe20003f26270 */
[----:B---3--:R-:W-:Y:S01]  /*9e50*/  IMAD.X R11, R15, 0x1, R246, P0 ;  /* 0x000000010f0b7824 */ /* 0x008fe200000e06f6 */
[----:B------:R-:W-:Y:S05]  /*9e60*/  IADD3 R6, P0, R5, R240, RZ ;  /* 0x000000f005067210 */ /* 0x000fea0007f1e0ff */
[----:B------:R-:W-:Y:S01]  /*9e70*/  @!PT LDS RZ, [RZ] ;  /* 0x00000000fffff984 */ /* 0x000fe20000000800 */
[----:B------:R-:W-:Y:S01]  /*9e80*/  @!PT LDS RZ, [RZ] ;  /* 0x00000000fffff984 */ /* 0x000fe20000000800 */
[----:B------:R-:W-:Y:S01]  /*9e90*/  @!PT LDS RZ, [RZ] ;  /* 0x00000000fffff984 */ /* 0x000fe20000000800 */
[----:B------:R2:W-:Y:S01]  /*9ea0*/  LDGSTS.E.BYPASS.LTC128B.128 [R220+0x900], [R10.64], !P3 ;  /* 0x009000000adc7fae */ /* 0x0005e2000d901d4c */
[----:B------:R-:W-:Y:S01]  /*9eb0*/  IMAD.X R7, R15, 0x1, R242, P0 ;  /* 0x000000010f077824 */ /* 0x000fe200000e06f2 */
[----:B------:R-:W-:Y:S04]  /*9ec0*/  IADD3 R12, P0, R5, R12, RZ ;  /* 0x0000000c050c7210 */ /* 0x000fe80007f1e0ff */
[----:B------:R2:W-:Y:S01]  /*9ed0*/  LDGSTS.E.BYPASS.LTC128B.128 [R220+0x1500], [R6.64], !P2 ;  /* 0x0150000006dc7fae */ /* 0x0005e2000d101d4c */
[----:B----4-:R-:W-:Y:S05]  /*9ee0*/  IMAD.X R13, R15, 0x1, R9, P0 ;  /* 0x000000010f0d7824 */ /* 0x010fea00000e0609 */
[----:B------:R2:W-:Y:S03]  /*9ef0*/  LDGSTS.E.BYPASS.LTC128B.128 [R220+0x2100], [R12.64], !P1 ;  /* 0x021000000cdc7fae */ /* 0x0005e6000c901d4c */
.L_x_506:
[----:B------:R-:W-:Y:S05]  /*9f00*/  BSYNC B0 ;  /* 0x0000000000007941 */ /* 0x000fea0003800000 */
.L_x_505:
[----:B------:R-:W0:Y:S01]  /*9f10*/  LDGDEPBAR ;  /* 0x00000000000079af */ /* 0x000e220000000000 */
[----:B------:R-:W-:Y:S01]  /*9f20*/  WARPSYNC 0xffffffff ;  /* 0xffffffff00007948 */ /* 0x000fe20003800000 */
[-C--:B--2-4-:R-:W-:Y:S03]  /*9f30*/  HMMA.16816.F32 R4, R48, R16.reuse, RZ ;  /* 0x000000103004723c */ /* 0x094fe600000018ff */
[----:B------:R-:W-:Y:S03]  /*9f40*/  ISETP.GT.AND P0, PT, R236, R221, PT ;  /* 0x000000ddec00720c */ /* 0x000fe60003f04270 */
[----:B------:R-:W-:Y:S02]  /*9f50*/  LDSM.16.M88.4 R180, [R217+0x6900] ;  /* 0x00690000d9b4783b */ /* 0x000fe40000000200 */
[C---:B---3--:R-:W-:Y:S06]  /*9f60*/  HMMA.16816.F32 R8, R44.reuse, R16, RZ ;  /* 0x000000102c08723c */ /* 0x048fec00000018ff */
[----:B------:R-:W2:Y:S02]  /*9f70*/  LDSM.16.M88.4 R184, [R216+0x3100] ;  /* 0x00310000d8b8783b */ /* 0x000ea40000000200 */
[-C--:B------:R-:W-:Y:S06]  /*9f80*/  HMMA.16816.F32 R12, R44, R18.reuse, RZ ;  /* 0x000000122c0c723c */ /* 0x080fec00000018ff */
[----:B------:R-:W3:Y:S02]  /*9f90*/  LDSM.16.M88.4 R188, [R217+0x7900] ;  /* 0x00790000d9bc783b */ /* 0x000ee40000000200 */
[C---:B------:R-:W-:Y:S06]  /*9fa0*/  HMMA.16816.F32 R16, R48.reuse, R18, RZ ;  /* 0x000000123010723c */ /* 0x040fec00000018ff */
[----:B------:R-:W-:Y:S02]  /*9fb0*/  LDSM.16.M88.4 R192, [R216+0x3900] ;  /* 0x00390000d8c0783b */ /* 0x000fe40000000200 */
[-C--:B-1----:R-:W-:Y:S06]  /*9fc0*/  HMMA.16816.F32 R20, R48, R32.reuse, RZ ;  /* 0x000000203014723c */ /* 0x082fec00000018ff */
[----:B------:R-:W-:Y:S02]  /*9fd0*/  LDSM.16.M88.4 R196, [R209] ;  /* 0x00000000d1c4783b */ /* 0x000fe40000000200 */
[C---:B------:R-:W-:Y:S06]  /*9fe0*/  HMMA.16816.F32 R24, R44.reuse, R32, RZ ;  /* 0x000000202c18723c */ /* 0x040fec00000018ff */
[----:B------:R-:W-:Y:S02]  /*9ff0*/  LDSM.16.M88.4 R200, [R213+0x7900] ;  /* 0x00790000d5c8783b */ /* 0x000fe40000000200 */
[-C--:B------:R-:W-:Y:S08]  /*a000*/  HMMA.16816.F32 R28, R44, R34.reuse, RZ ;  /* 0x000000222c1c723c */ /* 0x080ff000000018ff */
[C---:B------:R-:W-:Y:S08]  /*a010*/  HMMA.16816.F32 R32, R48.reuse, R34, RZ ;  /* 0x000000223020723c */ /* 0x040ff000000018ff */
[-C--:B------:R-:W-:Y:S08]  /*a020*/  HMMA.16816.F32 R36, R48, R156.reuse, RZ ;  /* 0x0000009c3024723c */ /* 0x080ff000000018ff */
[C---:B------:R-:W-:Y:S08]  /*a030*/  HMMA.16816.F32 R40, R44.reuse, R156, RZ ;  /* 0x0000009c2c28723c */ /* 0x040ff000000018ff */
[-C--:B------:R-:W-:Y:S08]  /*a040*/  HMMA.16816.F32 R44, R44, R158.reuse, RZ ;  /* 0x0000009e2c2c723c */ /* 0x080ff000000018ff */
[----:B------:R-:W-:Y:S01]  /*a050*/  HMMA.16816.F32 R48, R48, R158, RZ ;  /* 0x0000009e3030723c */ /* 0x000fe200000018ff */
[----:B------:R-:W1:Y:S07]  /*a060*/  LDSM.16.M88.4 R156, [R216+0x3500] ;  /* 0x00350000d89c783b */ /* 0x000e6e0000000200 */
[-C--:B------:R-:W-:Y:S08]  /*a070*/  HMMA.16816.F32 R4, R160, R164.reuse, R4 ;  /* 0x000000a4a004723c */ /* 0x080ff00000001804 */
        /* <DEDUP_REMOVED lines=17> */
[C---:B---3--:R-:W-:Y:S08]  /*a190*/  HMMA.16816.F32 R8, R188.reuse, R184, R8 ;  /* 0x000000b8bc08723c */ /* 0x048ff00000001808 */
[-C--:B------:R-:W-:Y:S08]  /*a1a0*/  HMMA.16816.F32 R12, R188, R186.reuse, R12 ;  /* 0x000000babc0c723c */ /* 0x080ff0000000180c */
[C---:B------:R-:W-:Y:S01]  /*a1b0*/  HMMA.16816.F32 R16, R180.reuse, R186, R16 ;  /* 0x000000bab410723c */ /* 0x040fe20000001810 */
[----:B------:R-:W-:Y:S07]  /*a1c0*/  LDSM.16.M88.4 R184, [R216+0x4500] ;  /* 0x00450000d8b8783b */ /* 0x000fee0000000200 */
[-C--:B-1----:R-:W-:Y:S08]  /*a1d0*/  HMMA.16816.F32 R20, R180, R156.reuse, R20 ;  /* 0x0000009cb414723c */ /* 0x082ff00000001814 */
[C---:B------:R-:W-:Y:S08]  /*a1e0*/  HMMA.16816.F32 R24, R188.reuse, R156, R24 ;  /* 0x0000009cbc18723c */ /* 0x040ff00000001818 */
[-C--:B------:R-:W-:Y:S08]  /*a1f0*/  HMMA.16816.F32 R28, R188, R158.reuse, R28 ;  /* 0x0000009ebc1c723c */ /* 0x080ff0000000181c */
[C---:B------:R-:W-:Y:S01]  /*a200*/  HMMA.16816.F32 R32, R180.reuse, R158, R32 ;  /* 0x0000009eb420723c */ /* 0x040fe20000001820 */
[----:B------:R-:W1:Y:S07]  /*a210*/  LDSM.16.M88.4 R156, [R217+0x8900] ;  /* 0x00890000d99c783b */ /* 0x000e6e0000000200 */
[-C--:B------:R-:W-:Y:S08]  /*a220*/  HMMA.16816.F32 R36, R180, R192.reuse, R36 ;  /* 0x000000c0b424723c */ /* 0x080ff00000001824 */
[C---:B------:R-:W-:Y:S08]  /*a230*/  HMMA.16816.F32 R40, R188.reuse, R192, R40 ;  /* 0x000000c0bc28723c */ /* 0x040ff00000001828 */
[-C--:B------:R-:W-:Y:S01]  /*a240*/  HMMA.16816.F32 R44, R188, R194.reuse, R44 ;  /* 0x000000c2bc2c723c */ /* 0x080fe2000000182c */
[----:B------:R-:W-:Y:S07]  /*a250*/  LDSM.16.M88.4 R188, [R206] ;  /* 0x00000000cebc783b */ /* 0x000fee0000000200 */
[----:B------:R-:W-:Y:S01]  /*a260*/  HMMA.16816.F32 R48, R180, R194, R48 ;  /* 0x000000c2b430723c */ /* 0x000fe20000001830 */
[----:B------:R-:W2:Y:S07]  /*a270*/  LDSM.16.M88.4 R180, [R216+0x4100] ;  /* 0x00410000d8b4783b */ /* 0x000eae0000000200 */
[-C--:B----4-:R-:W-:Y:S01]  /*a280*/  HMMA.16816.F32 R4, R164, R196.reuse, R4 ;  /* 0x000000c4a404723c */ /* 0x090fe20000001804 */
[----:B------:R-:W-:Y:S07]  /*a290*/  LDSM.16.M88.4 R192, [R213+0x9900] ;  /* 0x00990000d5c0783b */ /* 0x000fee0000000200 */
[C---:B------:R-:W-:Y:S08]  /*a2a0*/  HMMA.16816.F32 R8, R200.reuse, R196, R8 ;  /* 0x000000c4c808723c */ /* 0x040ff00000001808 */
[-C--:B------:R-:W-:Y:S08]  /*a2b0*/  HMMA.16816.F32 R12, R200, R198.reuse, R12 ;  /* 0x000000c6c80c723c */ /* 0x080ff0000000180c */
[C---:B------:R-:W-:Y:S01]  /*a2c0*/  HMMA.16816.F32 R16, R164.reuse, R198, R16 ;  /* 0x000000c6a410723c */ /* 0x040fe20000001810 */
[----:B------:R-:W-:Y:S07]  /*a2d0*/  LDSM.16.M88.4 R196, [R205] ;  /* 0x00000000cdc4783b */ /* 0x000fee0000000200 */
[-C--:B-----5:R-:W-:Y:S08]  /*a2e0*/  HMMA.16816.F32 R20, R164, R160.reuse, R20 ;  /* 0x000000a0a414723c */ /* 0x0a0ff00000001814 */
[C---:B------:R-:W-:Y:S08]  /*a2f0*/  HMMA.16816.F32 R24, R200.reuse, R160, R24 ;  /* 0x000000a0c818723c */ /* 0x040ff00000001818 */
[-C--:B------:R-:W-:Y:S08]  /*a300*/  HMMA.16816.F32 R28, R200, R162.reuse, R28 ;  /* 0x000000a2c81c723c */ /* 0x080ff0000000181c */
[C---:B------:R-:W-:Y:S01]  /*a310*/  HMMA.16816.F32 R32, R164.reuse, R162, R32 ;  /* 0x000000a2a420723c */ /* 0x040fe20000001820 */
[----:B------:R-:W3:Y:S07]  /*a320*/  LDSM.16.M88.4 R160, [R213+0x8900] ;  /* 0x00890000d5a0783b */ /* 0x000eee0000000200 */
[-C--:B------:R-:W-:Y:S08]  /*a330*/  HMMA.16816.F32 R36, R164, R168.reuse, R36 ;  /* 0x000000a8a424723c */ /* 0x080ff00000001824 */
[C---:B------:R-:W-:Y:S08]  /*a340*/  HMMA.16816.F32 R40, R200.reuse, R168, R40 ;  /* 0x000000a8c828723c */ /* 0x040ff00000001828 */
[-C--:B------:R-:W-:Y:S08]  /*a350*/  HMMA.16816.F32 R44, R200, R170.reuse, R44 ;  /* 0x000000aac82c723c */ /* 0x080ff0000000182c */
[----:B------:R-:W-:Y:S01]  /*a360*/  HMMA.16816.F32 R48, R164, R170, R48 ;  /* 0x000000aaa430723c */ /* 0x000fe20000001830 */
[----:B------:R-:W4:Y:S01]  /*a370*/  LDSM.16.M88.4 R164, [R204] ;  /* 0x00000000cca4783b */ /* 0x000f220000000200 */
[----:B------:R-:W-:Y:S06]  /*a380*/  DEPBAR.LE SB0, 0x0 ;  /* 0x000080000000791a */ /* 0x000fec0000000000 */
[-C--:B-1----:R-:W-:Y:S01]  /*a390*/  HMMA.16816.F32 R4, R156, R172.reuse, R4 ;  /* 0x000000ac9c04723c */ /* 0x082fe20000001804 */
[----:B------:R-:W-:Y:S07]  /*a3a0*/  BAR.SYNC.DEFER_BLOCKING 0x0 ;  /* 0x0000000000007b1d */ /* 0x000fee0000010000 */
        /* <DEDUP_REMOVED lines=11> */
[-C--:B---3--:R-:W-:Y:S08]  /*a460*/  HMMA.16816.F32 R4, R160, R188.reuse, R4 ;  /* 0x000000bca004723c */ /* 0x088ff00000001804 */
[C---:B------:R-:W-:Y:S08]  /*a470*/  HMMA.16816.F32 R8, R192.reuse, R188, R8 ;  /* 0x000000bcc008723c */ /* 0x040ff00000001808 */
[-C--:B------:R-:W-:Y:S08]  /*a480*/  HMMA.16816.F32 R12, R192, R190.reuse, R12 ;  /* 0x000000bec00c723c */ /* 0x080ff0000000180c */
[C---:B------:R-:W-:Y:S08]  /*a490*/  HMMA.16816.F32 R16, R160.reuse, R190, R16 ;  /* 0x000000bea010723c */ /* 0x040ff00000001810 */
[-C--:B------:R-:W-:Y:S08]  /*a4a0*/  HMMA.16816.F32 R20, R160, R196.reuse, R20 ;  /* 0x000000c4a014723c */ /* 0x080ff00000001814 */
[C---:B------:R-:W-:Y:S08]  /*a4b0*/  HMMA.16816.F32 R24, R192.reuse, R196, R24 ;  /* 0x000000c4c018723c */ /* 0x040ff00000001818 */
[-C--:B------:R-:W-:Y:S08]  /*a4c0*/  HMMA.16816.F32 R28, R192, R198.reuse, R28 ;  /* 0x000000c6c01c723c */ /* 0x080ff0000000181c */
[C---:B------:R-:W-:Y:S08]  /*a4d0*/  HMMA.16816.F32 R32, R160.reuse, R198, R32 ;  /* 0x000000c6a020723c */ /* 0x040ff00000001820 */
[-C--:B----4-:R-:W-:Y:S08]  /*a4e0*/  HMMA.16816.F32 R36, R160, R164.reuse, R36 ;  /* 0x000000a4a024723c */ /* 0x090ff00000001824 */
        /* <DEDUP_REMOVED lines=12> */
[----:B------:R-:W-:Y:S02]  /*a5b0*/  IMAD.MOV.U32 R150, RZ, RZ, R226 ;  /* 0x000000ffff967224 */ /* 0x000fe400078e00e2 */
[----:B------:R-:W-:Y:S05]  /*a5c0*/  @P2 IMAD.HI.U32 R153, R226, c[0x0][0x2bc], RZ ;  /* 0x0000af00e2992a27 */ /* 0x000fea00078e00ff */
[----:B------:R-:W-:Y:S04]  /*a5d0*/  @P2 SHF.R.U32.HI R150, RZ, c[0x0][0x2c0], R153 ;  /* 0x0000b000ff962a19 */ /* 0x000fe80000011699 */
[C---:B------:R-:W-:Y:S04]  /*a5e0*/  @!P1 IADD3 R156, P0, R150.reuse, UR10, RZ ;  /* 0x0000000a969c9c10 */ /* 0x040fe8000ff1e0ff */
[----:B------:R-:W-:Y:S02]  /*a5f0*/  @!P1 LEA.HI.X.SX32 R153, R150, UR6, 0x1, P0 ;  /* 0x0000000696999c11 */ /* 0x000fe400080f0eff */
[C---:B------:R-:W-:Y:S04]  /*a600*/  @!P1 LEA R154, P0, R156.reuse, c[0x0][0x2a0], 0x2 ;  /* 0x0000a8009c9a9a11 */ /* 0x040fe800078010ff */
[----:B------:R-:W-:Y:S01]  /*a610*/  @!P1 LEA.HI.X R155, R156, c[0x0][0x2a4], R153, 0x2, P0 ;  /* 0x0000a9009c9b9a11 */ /* 0x000fe200000f1499 */
[----:B------:R-:W-:Y:S04]  /*a620*/  IMAD.MOV R153, RZ, RZ, -R150 ;  /* 0x000000ffff997224 */ /* 0x000fe800078e0a96 */
[----:B------:R-:W2:Y:S01]  /*a630*/  @!P1 LDG.E R225, [R154.64] ;  /* 0x0000000c9ae19981 */ /* 0x000ea2000c1e1900 */
[----:B------:R-:W-:Y:S04]  /*a640*/  IMAD R226, R153, c[0x0][0x2b8], R226 ;  /* 0x0000ae0099e27a24 */ /* 0x000fe800078e02e2 */
[C---:B------:R-:W-:Y:S01]  /*a650*/  IMAD.WIDE.U32 R156, R226.reuse, c[0x0][0x1e0], RZ ;  /* 0x00007800e29c7a25 */ /* 0x040fe200078e00ff */
[----:B------:R-:W-:Y:S05]  /*a660*/  SHF.R.S32.HI R153, RZ, 0x1f, R226 ;  /* 0x0000001fff997819 */ /* 0x000fea00000114e2 */
[----:B------:R-:W-:Y:S04]  /*a670*/  IMAD R153, R153, c[0x0][0x1e0], RZ ;  /* 0x0000780099997a24 */ /* 0x000fe800078e02ff */
[----:B------:R-:W-:Y:S04]  /*a680*/  IMAD R153, R226, c[0x0][0x1e4], R153 ;  /* 0x00007900e2997a24 */ /* 0x000fe800078e0299 */
[----:B------:R-:W-:Y:S01]  /*a690*/  IMAD.IADD R157, R157, 0x1, R153 ;  /* 0x000000019d9d7824 */ /* 0x000fe200078e0299 */
[----:B--2---:R-:W-:Y:S03]  /*a6a0*/  SHF.R.S32.HI R158, RZ, 0x1f, R225 ;  /* 0x0000001fff9e7819 */ /* 0x004fe600000114e1 */
[C---:B------:R-:W-:Y:S04]  /*a6b0*/  IMAD.WIDE.U32 R156, R225.reuse, c[0x0][0x1f0], R156 ;  /* 0x00007c00e19c7a25 */ /* 0x040fe800078e009c */
        /* <DEDUP_REMOVED lines=10> */
[----:B------:R-:W-:Y:S10]  /*a760*/  SHFL.IDX PT, R163, R150, 0x1, 0x1c1f ;  /* 0x003c1f0096a37f89 */ /* 0x000ff400000e0000 */
[----:B-1----:R-:W-:Y:S05]  /*a770*/  @P1 IADD3 R160, P0, R157, R244, RZ ;  /* 0x000000f49da01210 */ /* 0x002fea0007f1e0ff */
[----:B--2---:R-:W-:Y:S01]  /*a780*/  @P1 IMAD.X R161, R155, 0x1, R246, P0 ;  /* 0x000000019ba11824 */ /* 0x004fe200000e06f6 */
[----:B------:R-:W-:Y:S04]  /*a790*/  @P1 IADD3 R158, P0, R157, R240, RZ ;  /* 0x000000f09d9e1210 */ /* 0x000fe80007f1e0ff */
[----:B------:R1:W-:Y:S01]  /*a7a0*/  @P1 LDGSTS.E.BYPASS.LTC128B.128 [R220+0x2500], [R160.64], !P5 ;  /* 0x02500000a0dc1fae */ /* 0x0003e2000e901d4c */
[----:B------:R-:W-:Y:S01]  /*a7b0*/  @P1 IMAD.X R159, R155, 0x1, R242, P0 ;  /* 0x000000019b9f1824 */ /* 0x000fe200000e06f2 */
[C---:B------:R-:W-:Y:S04]  /*a7c0*/  @P1 LEA R156, P0, R218.reuse, R157, 0x1 ;  /* 0x0000009dda9c1211 */ /* 0x040fe800078008ff */
[----:B------:R1:W-:Y:S01]  /*a7d0*/  @P1 LDGSTS.E.BYPASS.LTC128B.128 [R220+0x3100], [R158.64], !P4 ;  /* 0x031000009edc1fae */ /* 0x0003e2000e101d4c */
[--C-:B------:R-:W-:Y:S02]  /*a7e0*/  @P1 LEA.HI.X R157, R218, R155, R233.reuse, 0x1, P0 ;  /* 0x0000009bda9d1211 */ /* 0x100fe400000f0ce9 */
[----:B------:R-:W-:Y:S01]  /*a7f0*/  ISETP.GE.AND P0, PT, R154, 0x21, PT ;  /* 0x000000219a00780c */ /* 0x000fe20003f06270 */
[----:B------:R-:W2:Y:S04]  /*a800*/  SHFL.IDX PT, R155, R153, 0x1, 0x1c1f ;  /* 0x003c1f00999b7f89 */ /* 0x000ea800000e0000 */
[----:B------:R1:W-:Y:S08]  /*a810*/  @P1 LDGSTS.E.BYPASS.LTC128B.128 [R220+0x3d00], [R156.64], !P3 ;  /* 0x03d000009cdc1fae */ /* 0x0003f0000d901d4c */
[----:B--2---:R-:W-:Y:S05]  /*a820*/  @P0 IADD3 R166, P2, R155, R244, RZ ;  /* 0x000000f49ba60210 */ /* 0x004fea0007f5e0ff */
[----:B------:R-:W-:Y:S01]  /*a830*/  @P0 IMAD.X R167, R163, 0x1, R246, P2 ;  /* 0x00000001a3a70824 */ /* 0x000fe200010e06f6 */
[----:B------:R-:W-:Y:S04]  /*a840*/  @P0 IADD3 R164, P2, R155, R240, RZ ;  /* 0x000000f09ba40210 */ /* 0x000fe80007f5e0ff */
[----:B------:R1:W-:Y:S01]  /*a850*/  @P0 LDGSTS.E.BYPASS.LTC128B.128 [R220+0x2d00], [R166.64], !P5 ;  /* 0x02d00000a6dc0fae */ /* 0x0003e2000e901d4c */
[----:B------:R-:W-:Y:S01]  /*a860*/  @P0 IMAD.X R165, R163, 0x1, R242, P2 ;  /* 0x00000001a3a50824 */ /* 0x000fe200010e06f2 */
[C---:B------:R-:W-:Y:S04]  /*a870*/  @P0 LEA R154, P2, R218.reuse, R155, 0x1 ;  /* 0x0000009bda9a0211 */ /* 0x040fe800078408ff */
[----:B------:R1:W-:Y:S01]  /*a880*/  @P0 LDGSTS.E.BYPASS.LTC128B.128 [R220+0x3900], [R164.64], !P4 ;  /* 0x03900000a4dc0fae */ /* 0x0003e2000e101d4c */
[----:B------:R-:W-:Y:S05]  /*a890*/  @P0 LEA.HI.X R155, R218, R163, R233, 0x1, P2 ;  /* 0x000000a3da9b0211 */ /* 0x000fea00010f0ce9 */
[----:B------:R1:W-:Y:S03]  /*a8a0*/  @P0 LDGSTS.E.BYPASS.LTC128B.128 [R220+0x4500], [R154.64], !P3 ;  /* 0x045000009adc0fae */ /* 0x0003e6000d901d4c */
.L_x_508:
[----:B------:R-:W-:Y:S01]  /*a8b0*/  FMNMX.FTZ R150, R4, R151, !PT ;  /* 0x0000009704967209 */ /* 0x000fe20007810000 */
[----:B------:R-:W0:Y:S01]  /*a8c0*/  LDGDEPBAR ;  /* 0x00000000000079af */ /* 0x000e220000000000 */
        /* <DEDUP_REMOVED lines=29> */
[----:B------:R-:W-:Y:S01]  /*aaa0*/  SHFL.BFLY PT, R150, R149, 0x2, 0x1f ;  /* 0x0c401f0095967f89 */ /* 0x000fe200000e0000 */
        /* <DEDUP_REMOVED lines=9> */
[----:B------:R-:W-:Y:S02]  /*ab40*/  ISETP.GT.AND P0, PT, R236, R247, PT ;  /* 0x000000f7ec00720c */ /* 0x000fe40003f04270 */
[----:B------:R-:W-:Y:S01]  /*ab50*/  FMNMX.FTZ R158, R14, R157, !PT ;  /* 0x0000009d0e9e7209 */ /* 0x000fe20007810000 */
[----:B------:R-:W1:Y:S01]  /*ab60*/  SHFL.BFLY PT, R156, R3, 0x2, 0x1f ;  /* 0x0c401f00039c7f89 */ /* 0x000e6200000e0000 */
[----:B------:R-:W-:Y:S02]  /*ab70*/  IADD3 R236, R236, -0x1, RZ ;  /* 0xffffffffecec7810 */ /* 0x000fe40007ffe0ff */
[----:B-1----:R-:W-:Y:S02]  /*ab80*/  FMNMX.FTZ R156, R3, R156, !PT ;  /* 0x0000009c039c7209 */ /* 0x002fe40007810000 */
[----:B------:R-:W-:Y:S02]  /*ab90*/  FMNMX.FTZ R154, R149, R150, !PT ;  /* 0x00000096959a7209 */ /* 0x000fe40007810000 */
[----:B------:R-:W-:Y:S02]  /*aba0*/  FMNMX.FTZ R150, R153, R160, !PT ;  /* 0x000000a099967209 */ /* 0x000fe40007810000 */
[----:B------:R-:W-:Y:S01]  /*abb0*/  FMNMX.FTZ R153, R15, R158, !PT ;  /* 0x0000009e0f997209 */ /* 0x000fe20007810000 */
[----:B------:R-:W1:Y:S03]  /*abc0*/  SHFL.BFLY PT, R155, R154, 0x1, 0x1f ;  /* 0x0c201f009a9b7f89 */ /* 0x000e6600000e0000 */
[----:B------:R-:W-:Y:S04]  /*abd0*/  FMNMX.FTZ R158, R26, R153, !PT ;  /* 0x000000991a9e7209 */ /* 0x000fe80007810000 */
[----:B------:R-:W-:Y:S01]  /*abe0*/  FMNMX.FTZ R3, R27, R158, !PT ;  /* 0x0000009e1b037209 */ /* 0x000fe20007810000 */
[----:B------:R-:W2:Y:S08]  /*abf0*/  SHFL.BFLY PT, R149, R150, 0x1, 0x1f ;  /* 0x0c201f0096957f89 */ /* 0x000eb000000e0000 */
[----:B------:R-:W3:Y:S01]  /*ac00*/  SHFL.BFLY PT, R153, R156, 0x1, 0x1f ;  /* 0x0c201f009c997f89 */ /* 0x000ee200000e0000 */
[----:B-1----:R-:W-:Y:S02]  /*ac10*/  FMNMX.FTZ R151, R154, R155, !PT ;  /* 0x0000009b9a977209 */ /* 0x002fe40007810000 */
[----:B------:R-:W-:Y:S03]  /*ac20*/  FMNMX.FTZ R154, R30, R3, !PT ;  /* 0x000000031e9a7209 */ /* 0x000fe60007810000 */
[----:B------:R-:W-:Y:S01]  /*ac30*/  FADD.FTZ R3, -R151, R148 ;  /* 0x0000009497037221 */ /* 0x000fe20000010100 */
[----:B------:R-:W-:Y:S01]  /*ac40*/  FMNMX.FTZ R155, R31, R154, !PT ;  /* 0x0000009a1f9b7209 */ /* 0x000fe20007810000 */
[----:B------:R-:W-:Y:S01]  /*ac50*/  FMUL.FTZ R178, R151, c[0x0][0x2d0] ;  /* 0x0000b40097b27a20 */ /* 0x000fe20000410000 */
[----:B--2---:R-:W-:Y:S01]  /*ac60*/  FMNMX.FTZ R149, R150, R149, !PT ;  /* 0x0000009596957209 */ /* 0x004fe20007810000 */
[----:B------:R-:W-:Y:S01]  /*ac70*/  FMUL.FTZ R150, R3, c[0x0][0x2d0] ;  /* 0x0000b40003967a20 */ /* 0x000fe20000410000 */
[----:B------:R-:W-:Y:S01]  /*ac80*/  FMNMX.FTZ R154, R42, R155, !PT ;  /* 0x0000009b2a9a7209 */ /* 0x000fe20007810000 */
[----:B------:R-:W-:Y:S02]  /*ac90*/  FFMA.FTZ R161, R5, c[0x0][0x2d0], -R178 ;  /* 0x0000b40005a17a23 */ /* 0x000fe400000108b2 */
[----:B------:R-:W-:Y:S01]  /*aca0*/  FADD.FTZ R155, -R149, R2 ;  /* 0x00000002959b7221 */ /* 0x000fe20000010100 */
[----:B------:R-:W-:Y:S01]  /*acb0*/  FMNMX.FTZ R3, R43, R154, !PT ;  /* 0x0000009a2b037209 */ /* 0x000fe20007810000 */
[----:B------:R-:W-:Y:S01]  /*acc0*/  FMUL.FTZ R176, R149, c[0x0][0x2d0] ;  /* 0x0000b40095b07a20 */ /* 0x000fe20000410000 */
[----:B------:R-:W1:Y:S01]  /*acd0*/  MUFU.EX2 R150, R150 ;  /* 0x0000009600967308 */ /* 0x000e620000000800 */
[----:B------:R-:W-:Y:S01]  /*ace0*/  FMUL.FTZ R148, R155, c[0x0][0x2d0] ;  /* 0x0000b4009b947a20 */ /* 0x000fe20000410000 */
[----:B------:R-:W-:Y:S01]  /*acf0*/  FMNMX.FTZ R154, R46, R3, !PT ;  /* 0x000000032e9a7209 */ /* 0x000fe20007810000 */
[----:B------:R-:W-:Y:S01]  /*ad00*/  FFMA.FTZ R162, R6, c[0x0][0x2d0], -R176 ;  /* 0x0000b40006a27a23 */ /* 0x000fe200000108b0 */
[----:B---3--:R-:W-:Y:S01]  /*ad10*/  FMNMX.FTZ R3, R156, R153, !PT ;  /* 0x000000999c037209 */ /* 0x008fe20007810000 */
[----:B------:R-:W-:Y:S01]  /*ad20*/  FFMA.FTZ R160, R4, c[0x0][0x2d0], -R178 ;  /* 0x0000b40004a07a23 */ /* 0x000fe200000108b2 */
[----:B------:R-:W-:Y:S01]  /*ad30*/  FMNMX.FTZ R153, R47, R154, !PT ;  /* 0x0000009a2f997209 */ /* 0x000fe20007810000 */
[----:B------:R-:W-:Y:S01]  /*ad40*/  FFMA.FTZ R7, R7, c[0x0][0x2d0], -R176 ;  /* 0x0000b40007077a23 */ /* 0x000fe200000108b0 */
[----:B------:R-:W-:Y:S01]  /*ad50*/  LDSM.16.MT88.4 R156, [R212+0x100] ;  /* 0x00010000d49c783b */ /* 0x000fe20000004200 */
[C---:B------:R-:W-:Y:S01]  /*ad60*/  FADD.FTZ R154, -R3.reuse, R0 ;  /* 0x00000000039a7221 */ /* 0x040fe20000010100 */
[----:B------:R-:W2:Y:S01]  /*ad70*/  MUFU.EX2 R148, R148 ;  /* 0x0000009400947308 */ /* 0x000ea20000000800 */
[----:B------:R-:W-:Y:S02]  /*ad80*/  FMUL.FTZ R175, R3, c[0x0][0x2d0] ;  /* 0x0000b40003af7a20 */ /* 0x000fe40000410000 */
[----:B------:R-:W-:Y:S02]  /*ad90*/  FMUL.FTZ R2, R154, c[0x0][0x2d0] ;  /* 0x0000b4009a027a20 */ /* 0x000fe40000410000 */
[--C-:B------:R-:W-:Y:S01]  /*ada0*/  FFMA.FTZ R163, R16, c[0x0][0x2d0], -R178.reuse ;  /* 0x0000b40010a37a23 */ /* 0x100fe200000108b2 */
[----:B------:R-:W3:Y:S01]  /*adb0*/  SHFL.BFLY PT, R0, R153, 0x2, 0x1f ;  /* 0x0c401f0099007f89 */ /* 0x000ee200000e0000 */
[----:B------:R-:W-:Y:S02]  /*adc0*/  FFMA.FTZ R164, R17, c[0x0][0x2d0], -R178 ;  /* 0x0000b40011a47a23 */ /* 0x000fe400000108b2 */
[--C-:B------:R-:W-:Y:S01]  /*add0*/  FFMA.FTZ R165, R18, c[0x0][0x2d0], -R176.reuse ;  /* 0x0000b40012a57a23 */ /* 0x100fe200000108b0 */
[----:B------:R-:W-:Y:S01]  /*ade0*/  MUFU.EX2 R160, R160 ;  /* 0x000000a000a07308 */ /* 0x000fe20000000800 */
[--C-:B------:R-:W-:Y:S02]  /*adf0*/  FFMA.FTZ R166, R19, c[0x0][0x2d0], -R176.reuse ;  /* 0x0000b40013a67a23 */ /* 0x100fe400000108b0 */
[--C-:B------:R-:W-:Y:S02]  /*ae00*/  FFMA.FTZ R8, R8, c[0x0][0x2d0], -R175.reuse ;  /* 0x0000b40008087a23 */ /* 0x100fe400000108af */
[--C-:B------:R-:W-:Y:S02]  /*ae10*/  FFMA.FTZ R167, R9, c[0x0][0x2d0], -R175.reuse ;  /* 0x0000b40009a77a23 */ /* 0x100fe400000108af */
[--C-:B------:R-:W-:Y:S02]  /*ae20*/  FFMA.FTZ R168, R12, c[0x0][0x2d0], -R175.reuse ;  /* 0x0000b4000ca87a23 */ /* 0x100fe400000108af */
[--C-:B------:R-:W-:Y:S01]  /*ae30*/  FFMA.FTZ R169, R13, c[0x0][0x2d0], -R175.reuse ;  /* 0x0000b4000da97a23 */ /* 0x100fe200000108af */
[----:B------:R-:W-:Y:S01]  /*ae40*/  MUFU.EX2 R161, R161 ;  /* 0x000000a100a17308 */ /* 0x000fe20000000800 */
[C---:B-1----:R-:W-:Y:S02]  /*ae50*/  FMUL.FTZ R9, R150.reuse, R145 ;  /* 0x0000009196097220 */ /* 0x042fe40000410000 */
[C---:B------:R-:W-:Y:S02]  /*ae60*/  FMUL.FTZ R100, R150.reuse, R100 ;  /* 0x0000006496647220 */ /* 0x040fe40000410000 */
[----:B------:R-:W-:Y:S02]  /*ae70*/  FMUL.FTZ R101, R150, R101 ;  /* 0x0000006596657220 */ /* 0x000fe40000410000 */
[C---:B--2---:R-:W-:Y:S02]  /*ae80*/  FMUL.FTZ R102, R148.reuse, R102 ;  /* 0x0000006694667220 */ /* 0x044fe40000410000 */
[----:B------:R-:W-:Y:S01]  /*ae90*/  FMUL.FTZ R103, R148, R103 ;  /* 0x0000006794677220 */ /* 0x000fe20000410000 */
[----:B---3--:R-:W-:Y:S01]  /*aea0*/  FMNMX.FTZ R0, R153, R0, !PT ;  /* 0x0000000099007209 */ /* 0x008fe20007810000 */
[----:B------:R-:W-:Y:S01]  /*aeb0*/  MUFU.EX2 R162, R162 ;  /* 0x000000a200a27308 */ /* 0x000fe20000000800 */
[C---:B------:R-:W-:Y:S02]  /*aec0*/  FMUL.FTZ R104, R150.reuse, R104 ;  /* 0x0000006896687220 */ /* 0x040fe40000410000 */
[----:B------:R-:W-:Y:S01]  /*aed0*/  FMUL.FTZ R105, R150, R105 ;  /* 0x0000006996697220 */ /* 0x000fe20000410000 */
[----:B------:R-:W1:Y:S01]  /*aee0*/  SHFL.BFLY PT, R5, R0, 0x1, 0x1f ;  /* 0x0c201f0000057f89 */ /* 0x000e6200000e0000 */
[C---:B------:R-:W-:Y:S02]  /*aef0*/  FMUL.FTZ R106, R148.reuse, R106 ;  /* 0x0000006a946a7220 */ /* 0x040fe40000410000 */
[----:B------:R-:W-:Y:S02]  /*af00*/  FMUL.FTZ R107, R148, R107 ;  /* 0x0000006b946b7220 */ /* 0x000fe40000410000 */
[----:B------:R-:W-:Y:S01]  /*af10*/  FFMA.FTZ R35, R35, c[0x0][0x2d0], -R176 ;  /* 0x0000b40023237a23 */ /* 0x000fe200000108b0 */
[----:B------:R-:W2:Y:S01]  /*af20*/  MUFU.EX2 R7, R7 ;  /* 0x0000000700077308 */ /* 0x000ea20000000800 */
[--C-:B------:R-:W-:Y:S02]  /*af30*/  FFMA.FTZ R177, R32, c[0x0][0x2d0], -R178.reuse ;  /* 0x0000b40020b17a23 */ /* 0x100fe400000108b2 */
[----:B------:R-:W-:Y:S02]  /*af40*/  FFMA.FTZ R180, R33, c[0x0][0x2d0], -R178 ;  /* 0x0000b40021b47a23 */ /* 0x000fe400000108b2 */
[----:B------:R-:W-:Y:S02]  /*af50*/  FFMA.FTZ R179, R34, c[0x0][0x2d0], -R176 ;  /* 0x0000b40022b37a23 */ /* 0x000fe400000108b0 */
[--C-:B------:R-:W-:Y:S02]  /*af60*/  FFMA.FTZ R185, R36, c[0x0][0x2d0], -R178.reuse ;  /* 0x0000b40024b97a23 */ /* 0x100fe400000108b2 */
[----:B------:R-:W-:Y:S01]  /*af70*/  FFMA.FTZ R188, R37, c[0x0][0x2d0], -R178 ;  /* 0x0000b40025bc7a23 */ /* 0x000fe200000108b2 */
[----:B------:R-:W-:Y:S01]  /*af80*/  MUFU.EX2 R163, R163 ;  /* 0x000000a300a37308 */ /* 0x000fe20000000800 */
[--C-:B------:R-:W-:Y:S02]  /*af90*/  FFMA.FTZ R187, R38, c[0x0][0x2d0], -R176.reuse ;  /* 0x0000b40026bb7a23 */ /* 0x100fe400000108b0 */
[----:B------:R-:W-:Y:S02]  /*afa0*/  FFMA.FTZ R190, R39, c[0x0][0x2d0], -R176 ;  /* 0x0000b40027be7a23 */ /* 0x000fe400000108b0 */
[----:B------:R-:W-:Y:S01]  /*afb0*/  LDSM.16.MT88.4 R36, [R214+0x1d00] ;  /* 0x001d0000d624783b */ /* 0x000fe20000004200 */
[--C-:B------:R-:W-:Y:S01]  /*afc0*/  FFMA.FTZ R192, R40, c[0x0][0x2d0], -R175.reuse ;  /* 0x0000b40028c07a23 */ /* 0x100fe200000108af */
[----:B-1----:R-:W-:Y:S01]  /*afd0*/  FMNMX.FTZ R5, R5, R0, !PT ;  /* 0x0000000005057209 */ /* 0x002fe20007810000 */
[--C-:B------:R-:W-:Y:S02]  /*afe0*/  FFMA.FTZ R193, R41, c[0x0][0x2d0], -R175.reuse ;  /* 0x0000b40029c17a23 */ /* 0x100fe400000108af */
[----:B------:R-:W1:Y:S01]  /*aff0*/  MUFU.EX2 R164, R164 ;  /* 0x000000a400a47308 */ /* 0x000e620000000800 */
[----:B------:R-:W-:Y:S02]  /*b000*/  FFMA.FTZ R189, R48, c[0x0][0x2d0], -R178 ;  /* 0x0000b40030bd7a23 */ /* 0x000fe400000108b2 */
[----:B------:R-:W-:Y:S01]  /*b010*/  FADD.FTZ R6, -R5, R152 ;  /* 0x0000009805067221 */ /* 0x000fe20000010100 */
[----:B--2---:R-:W-:Y:S01]  /*b020*/  F2FP.PACK_AB R145, R7, R162 ;  /* 0x000000a20791723e */ /* 0x004fe200000000ff */
[----:B------:R-:W2:Y:S01]  /*b030*/  LDSM.16.MT88.4 R152, [R214+0x100] ;  /* 0x00010000d698783b */ /* 0x000ea20000004200 */
[----:B------:R-:W-:Y:S02]  /*b040*/  FMUL.FTZ R174, R5, c[0x0][0x2d0] ;  /* 0x0000b40005ae7a20 */ /* 0x000fe40000410000 */
[----:B------:R-:W-:Y:S02]  /*b050*/  FMUL.FTZ R0, R6, c[0x0][0x2d0] ;  /* 0x0000b40006007a20 */ /* 0x000fe40000410000 */
[----:B------:R-:W-:Y:S01]  /*b060*/  MUFU.EX2 R165, R165 ;  /* 0x000000a500a57308 */ /* 0x000fe20000000800 */
[--C-:B------:R-:W-:Y:S02]  /*b070*/  FFMA.FTZ R170, R10, c[0x0][0x2d0], -R174.reuse ;  /* 0x0000b4000aaa7a23 */ /* 0x100fe400000108ae */
[--C-:B------:R-:W-:Y:S02]  /*b080*/  FFMA.FTZ R171, R11, c[0x0][0x2d0], -R174.reuse ;  /* 0x0000b4000bab7a23 */ /* 0x100fe400000108ae */
[--C-:B------:R-:W-:Y:S02]  /*b090*/  FFMA.FTZ R172, R14, c[0x0][0x2d0], -R174.reuse ;  /* 0x0000b4000eac7a23 */ /* 0x100fe400000108ae */
[--C-:B------:R-:W-:Y:S02]  /*b0a0*/  FFMA.FTZ R173, R15, c[0x0][0x2d0], -R174.reuse ;  /* 0x0000b4000fad7a23 */ /* 0x100fe400000108ae */
[C---:B------:R-:W-:Y:S01]  /*b0b0*/  FMUL.FTZ R10, R148.reuse, R146 ;  /* 0x00000092940a7220 */ /* 0x040fe20000410000 */
[----:B------:R-:W3:Y:S01]  /*b0c0*/  MUFU.EX2 R166, R166 ;  /* 0x000000a600a67308 */ /* 0x000ee20000000800 */
[----:B------:R-:W-:Y:S02]  /*b0d0*/  FMUL.FTZ R11, R148, R147 ;  /* 0x00000093940b7220 */ /* 0x000fe40000410000 */
[--C-:B------:R-:W-:Y:S01]  /*b0e0*/  FFMA.FTZ R194, R42, c[0x0][0x2d0], -R174.reuse ;  /* 0x0000b4002ac27a23 */ /* 0x100fe200000108ae */
[----:B-1----:R-:W-:Y:S01]  /*b0f0*/  F2FP.PACK_AB R146, R164, R163 ;  /* 0x000000a3a492723e */ /* 0x002fe200000000ff */
[----:B------:R-:W-:Y:S02]  /*b100*/  FFMA.FTZ R195, R43, c[0x0][0x2d0], -R174 ;  /* 0x0000b4002bc37a23 */ /* 0x000fe400000108ae */
[----:B------:R-:W-:Y:S01]  /*b110*/  LDSM.16.MT88.4 R40, [R214+0x900] ;  /* 0x00090000d628783b */ /* 0x000fe20000004200 */
[----:B------:R-:W-:Y:S02]  /*b120*/  FFMA.FTZ R191, R50, c[0x0][0x2d0], -R176 ;  /* 0x0000b40032bf7a23 */ /* 0x000fe400000108b0 */
[----:B------:R1:W-:Y:S01]  /*b130*/  MUFU.EX2 R6, R8 ;  /* 0x0000000800067308 */ /* 0x0003e20000000800 */
[--C-:B------:R-:W-:Y:S02]  /*b140*/  FFMA.FTZ R196, R44, c[0x0][0x2d0], -R175.reuse ;  /* 0x0000b4002cc47a23 */ /* 0x100fe400000108af */
[--C-:B------:R-:W-:Y:S02]  /*b150*/  FFMA.FTZ R197, R46, c[0x0][0x2d0], -R174.reuse ;  /* 0x0000b4002ec57a23 */ /* 0x100fe400000108ae */
[C---:B------:R-:W-:Y:S02]  /*b160*/  FMUL.FTZ R120, R150.reuse, R120 ;  /* 0x0000007896787220 */ /* 0x040fe40000410000 */
[----:B------:R-:W-:Y:S02]  /*b170*/  FMUL.FTZ R121, R150, R121 ;  /* 0x0000007996797220 */ /* 0x000fe40000410000 */
[C---:B------:R-:W-:Y:S01]  /*b180*/  FMUL.FTZ R122, R148.reuse, R122 ;  /* 0x0000007a947a7220 */ /* 0x040fe20000410000 */
[----:B------:R-:W4:Y:S01]  /*b190*/  MUFU.EX2 R2, R2 ;  /* 0x0000000200027308 */ /* 0x000f220000000800 */
[----:B------:R-:W-:Y:S02]  /*b1a0*/  FMUL.FTZ R123, R148, R123 ;  /* 0x0000007b947b7220 */ /* 0x000fe40000410000 */
[----:B------:R-:W-:Y:S01]  /*b1b0*/  FMUL.FTZ R128, R150, R128 ;  /* 0x0000008096807220 */ /* 0x000fe20000410000 */
[----:B---3--:R-:W-:Y:S01]  /*b1c0*/  F2FP.PACK_AB R147, R166, R165 ;  /* 0x000000a5a693723e */ /* 0x008fe200000000ff */
[----:B------:R-:W-:Y:S02]  /*b1d0*/  FMUL.FTZ R129, R150, R129 ;  /* 0x0000008196817220 */ /* 0x000fe40000410000 */
[C---:B------:R-:W-:Y:S02]  /*b1e0*/  FMUL.FTZ R130, R148.reuse, R130 ;  /* 0x0000008294827220 */ /* 0x040fe40000410000 */
[----:B------:R-:W-:Y:S01]  /*b1f0*/  FMUL.FTZ R131, R148, R131 ;  /* 0x0000008394837220 */ /* 0x000fe20000410000 */
[----:B------:R-:W3:Y:S01]  /*b200*/  MUFU.EX2 R0, R0 ;  /* 0x0000000000007308 */ /* 0x000ee20000000800 */
[C---:B------:R-:W-:Y:S02]  /*b210*/  FMUL.FTZ R68, R150.reuse, R68 ;  /* 0x0000004496447220 */ /* 0x040fe40000410000 */
[C---:B------:R-:W-:Y:S02]  /*b220*/  FMUL.FTZ R69, R150.reuse, R69 ;  /* 0x0000004596457220 */ /* 0x040fe40000410000 */
[----:B-1----:R-:W-:Y:S01]  /*b230*/  FMUL.FTZ R8, R150, R144 ;  /* 0x0000009096087220 */ /* 0x002fe20000410000 */
[----:B------:R-:W-:Y:S01]  /*b240*/  F2FP.PACK_AB R144, R161, R160 ;  /* 0x000000a0a190723e */ /* 0x000fe200000000ff */
[C---:B------:R-:W-:Y:S02]  /*b250*/  FMUL.FTZ R70, R148.reuse, R70 ;  /* 0x0000004694467220 */ /* 0x040fe40000410000 */
[----:B------:R-:W-:Y:S01]  /*b260*/  FMUL.FTZ R71, R148, R71 ;  /* 0x0000004794477220 */ /* 0x000fe20000410000 */
[----:B------:R-:W1:Y:S01]  /*b270*/  MUFU.EX2 R167, R167 ;  /* 0x000000a700a77308 */ /* 0x000e620000000800 */
[----:B------:R-:W-:Y:S02]  /*b280*/  FMUL.FTZ R80, R150, R80 ;  /* 0x0000005096507220 */ /* 0x000fe40000410000 */
[-C--:B--2---:R-:W-:Y:S05]  /*b290*/  HMMA.16816.F32 R8, R144, R152.reuse, R8 ;  /* 0x000000989008723c */ /* 0x084fea0000001808 */
[C---:B----4-:R-:W-:Y:S02]  /*b2a0*/  FMUL.FTZ R12, R2.reuse, R140 ;  /* 0x0000008c020c7220 */ /* 0x050fe40000410000 */
[----:B------:R-:W-:Y:S01]  /*b2b0*/  MUFU.EX2 R168, R168 ;  /* 0x000000a800a87308 */ /* 0x000fe20000000800 */
[----:B------:R-:W-:Y:S04]  /*b2c0*/  FMUL.FTZ R13, R2, R141 ;  /* 0x0000008d020d7220 */ /* 0x000fe80000410000 */
[C---:B---3--:R-:W-:Y:S02]  /*b2d0*/  FMUL.FTZ R14, R0.reuse, R142 ;  /* 0x0000008e000e7220 */ /* 0x048fe40000410000 */
[----:B------:R-:W-:Y:S02]  /*b2e0*/  FMUL.FTZ R15, R0, R143 ;  /* 0x0000008f000f7220 */ /* 0x000fe40000410000 */
[C---:B------:R-:W-:Y:S01]  /*b2f0*/  FMUL.FTZ R16, R2.reuse, R136 ;  /* 0x0000008802107220 */ /* 0x040fe20000410000 */
[----:B------:R-:W2:Y:S01]  /*b300*/  MUFU.EX2 R169, R169 ;  /* 0x000000a900a97308 */ /* 0x000ea20000000800 */
[----:B------:R-:W-:Y:S02]  /*b310*/  FMUL.FTZ R17, R2, R137 ;  /* 0x0000008902117220 */ /* 0x000fe40000410000 */
[C---:B------:R-:W-:Y:S01]  /*b320*/  FMUL.FTZ R18, R0.reuse, R138 ;  /* 0x0000008a00127220 */ /* 0x040fe20000410000 */
[----:B-1----:R-:W-:Y:S01]  /*b330*/  F2FP.PACK_AB R140, R167, R6 ;  /* 0x00000006a78c723e */ /* 0x002fe200000000ff */
[----:B------:R-:W-:Y:S02]  /*b340*/  FMUL.FTZ R19, R0, R139 ;  /* 0x0000008b00137220 */ /* 0x000fe40000410000 */
[----:B------:R-:W1:Y:S01]  /*b350*/  LDSM.16.MT88.4 R136, [R214+0xd00] ;  /* 0x000d0000d688783b */ /* 0x000e620000004200 */
[C---:B------:R-:W-:Y:S02]  /*b360*/  FMUL.FTZ R108, R2.reuse, R108 ;  /* 0x0000006c026c7220 */ /* 0x040fe40000410000 */
[----:B------:R-:W-:Y:S01]  /*b370*/  MUFU.EX2 R170, R170 ;  /* 0x000000aa00aa7308 */ /* 0x000fe20000000800 */
[----:B------:R-:W-:Y:S02]  /*b380*/  FMUL.FTZ R109, R2, R109 ;  /* 0x0000006d026d7220 */ /* 0x000fe40000410000 */
[C---:B------:R-:W-:Y:S02]  /*b390*/  FMUL.FTZ R110, R0.reuse, R110 ;  /* 0x0000006e006e7220 */ /* 0x040fe40000410000 */
[----:B------:R-:W-:Y:S02]  /*b3a0*/  FMUL.FTZ R111, R0, R111 ;  /* 0x0000006f006f7220 */ /* 0x000fe40000410000 */
[C---:B------:R-:W-:Y:S02]  /*b3b0*/  FMUL.FTZ R124, R2.reuse, R124 ;  /* 0x0000007c027c7220 */ /* 0x040fe40000410000 */
[----:B------:R-:W-:Y:S01]  /*b3c0*/  FMUL.FTZ R125, R2, R125 ;  /* 0x0000007d027d7220 */ /* 0x000fe20000410000 */
[----:B------:R-:W3:Y:S01]  /*b3d0*/  MUFU.EX2 R171, R171 ;  /* 0x000000ab00ab7308 */ /* 0x000ee20000000800 */
[C---:B------:R-:W-:Y:S02]  /*b3e0*/  FMUL.FTZ R126, R0.reuse, R126 ;  /* 0x0000007e007e7220 */ /* 0x040fe40000410000 */
[----:B------:R-:W-:Y:S01]  /*b3f0*/  FMUL.FTZ R127, R0, R127 ;  /* 0x0000007f007f7220 */ /* 0x000fe20000410000 */
[----:B--2---:R-:W-:Y:S01]  /*b400*/  F2FP.PACK_AB R142, R169, R168 ;  /* 0x000000a8a98e723e */ /* 0x004fe200000000ff */
[C---:B------:R-:W-:Y:S02]  /*b410*/  FMUL.FTZ R72, R2.reuse, R72 ;  /* 0x0000004802487220 */ /* 0x040fe40000410000 */
[----:B------:R-:W-:Y:S02]  /*b420*/  FMUL.FTZ R73, R2, R73 ;  /* 0x0000004902497220 */ /* 0x000fe40000410000 */
[C---:B------:R-:W-:Y:S01]  /*b430*/  FMUL.FTZ R74, R0.reuse, R74 ;  /* 0x0000004a004a7220 */ /* 0x040fe20000410000 */
[----:B------:R-:W-:Y:S01]  /*b440*/  MUFU.EX2 R172, R172 ;  /* 0x000000ac00ac7308 */ /* 0x000fe20000000800 */
[----:B------:R-:W-:Y:S02]  /*b450*/  FMUL.FTZ R75, R0, R75 ;  /* 0x0000004b004b7220 */ /* 0x000fe40000410000 */
[C---:B------:R-:W-:Y:S02]  /*b460*/  FMUL.FTZ R76, R2.reuse, R76 ;  /* 0x0000004c024c7220 */ /* 0x040fe40000410000 */
[----:B------:R-:W-:Y:S02]  /*b470*/  FMUL.FTZ R77, R2, R77 ;  /* 0x0000004d024d7220 */ /* 0x000fe40000410000 */
[C---:B------:R-:W-:Y:S02]  /*b480*/  FMUL.FTZ R78, R0.reuse, R78 ;  /* 0x0000004e004e7220 */ /* 0x040fe40000410000 */
[----:B------:R-:W-:Y:S01]  /*b490*/  FMUL.FTZ R79, R0, R79 ;  /* 0x0000004f004f7220 */ /* 0x000fe20000410000 */
[----:B------:R-:W2:Y:S01]  /*b4a0*/  MUFU.EX2 R173, R173 ;  /* 0x000000ad00ad7308 */ /* 0x000ea20000000800 */
[----:B------:R-:W-:Y:S02]  /*b4b0*/  FMUL.FTZ R81, R150, R81 ;  /* 0x0000005196517220 */ /* 0x000fe40000410000 */
[C---:B------:R-:W-:Y:S01]  /*b4c0*/  FMUL.FTZ R82, R148.reuse, R82 ;  /* 0x0000005294527220 */ /* 0x040fe20000410000 */
        /* <DEDUP_REMOVED lines=14> */
[--C-:B------:R-:W-:Y:S02]  /*b5b0*/  FFMA.FTZ R181, R28, c[0x0][0x2d0], -R175.reuse ;  /* 0x0000b4001cb57a23 */ /* 0x100fe400000108af */
[--C-:B------:R-:W-:Y:S02]  /*b5c0*/  FFMA.FTZ R184, R29, c[0x0][0x2d0], -R175.reuse ;  /* 0x0000b4001db87a23 */ /* 0x100fe400000108af */
[--C-:B------:R-:W-:Y:S01]  /*b5d0*/  FFMA.FTZ R183, R30, c[0x0][0x2d0], -R174.reuse ;  /* 0x0000b4001eb77a23 */ /* 0x100fe200000108ae */
[----:B------:R-:W-:Y:S01]  /*b5e0*/  MUFU.EX2 R179, R179 ;  /* 0x000000b300b37308 */ /* 0x000fe20000000800 */
[C---:B------:R-:W-:Y:S04]  /*b5f0*/  HMMA.16816.F32 R12, R140.reuse, R152, R12 ;  /* 0x000000988c0c723c */ /* 0x040fe8000000180c */
[----:B------:R-:W-:Y:S02]  /*b600*/  FFMA.FTZ R186, R31, c[0x0][0x2d0], -R174 ;  /* 0x0000b4001fba7a23 */ /* 0x000fe400000108ae */
[C---:B------:R-:W-:Y:S02]  /*b610*/  FMUL.FTZ R92, R2.reuse, R92 ;  /* 0x0000005c025c7220 */ /* 0x040fe40000410000 */
[-C--:B------:R-:W-:Y:S01]  /*b620*/  HMMA.16816.F32 R16, R140, R154.reuse, R16 ;  /* 0x0000009a8c10723c */ /* 0x080fe20000001810 */
[----:B------:R-:W-:Y:S03]  /*b630*/  MUFU.EX2 R182, R182 ;  /* 0x000000b600b67308 */ /* 0x000fe60000000800 */
[----:B------:R-:W-:Y:S02]  /*b640*/  FMUL.FTZ R93, R2, R93 ;  /* 0x0000005d025d7220 */ /* 0x000fe40000410000 */
[C---:B------:R-:W-:Y:S02]  /*b650*/  FMUL.FTZ R94, R0.reuse, R94 ;  /* 0x0000005e005e7220 */ /* 0x040fe40000410000 */
[C---:B------:R-:W-:Y:S01]  /*b660*/  HMMA.16816.F32 R100, R144.reuse, R154, R100 ;  /* 0x0000009a9064723c */ /* 0x040fe20000001864 */
[----:B------:R-:W2:Y:S02]  /*b670*/  LDSM.16.MT88.4 R152, [R212+0xd00] ;  /* 0x000d0000d498783b */ /* 0x000ea40000004200 */
[----:B------:R-:W-:Y:S01]  /*b680*/  MUFU.EX2 R181, R181 ;  /* 0x000000b500b57308 */ /* 0x000fe20000000800 */
[----:B------:R-:W-:Y:S02]  /*b690*/  FMUL.FTZ R95, R0, R95 ;  /* 0x0000005f005f7220 */ /* 0x000fe40000410000 */
[C---:B------:R-:W-:Y:S02]  /*b6a0*/  FMUL.FTZ R96, R150.reuse, R96 ;  /* 0x0000006096607220 */ /* 0x040fe40000410000 */
[-C--:B------:R-:W-:Y:S04]  /*b6b0*/  HMMA.16816.F32 R104, R144, R156.reuse, R104 ;  /* 0x0000009c9068723c */ /* 0x080fe80000001868 */
[----:B------:R-:W-:Y:S01]  /*b6c0*/  FMUL.FTZ R97, R150, R97 ;  /* 0x0000006196617220 */ /* 0x000fe20000410000 */
[----:B------:R-:W3:Y:S01]  /*b6d0*/  MUFU.EX2 R184, R184 ;  /* 0x000000b800b87308 */ /* 0x000ee20000000800 */
[----:B------:R-:W-:Y:S02]  /*b6e0*/  FMUL.FTZ R98, R148, R98 ;  /* 0x0000006294627220 */ /* 0x000fe40000410000 */
[C---:B------:R-:W-:Y:S04]  /*b6f0*/  HMMA.16816.F32 R108, R140.reuse, R156, R108 ;  /* 0x0000009c8c6c723c */ /* 0x040fe8000000186c */
[C---:B------:R-:W-:Y:S02]  /*b700*/  FMUL.FTZ R112, R2.reuse, R112 ;  /* 0x0000007002707220 */ /* 0x040fe40000410000 */
[----:B------:R-:W-:Y:S01]  /*b710*/  FMUL.FTZ R113, R2, R113 ;  /* 0x0000007102717220 */ /* 0x000fe20000410000 */
[----:B------:R-:W-:Y:S01]  /*b720*/  MUFU.EX2 R183, R183 ;  /* 0x000000b700b77308 */ /* 0x000fe20000000800 */
[C---:B------:R-:W-:Y:S04]  /*b730*/  FMUL.FTZ R114, R0.reuse, R114 ;  /* 0x0000007200727220 */ /* 0x040fe80000410000 */
[----:B------:R-:W-:Y:S02]  /*b740*/  FMUL.FTZ R115, R0, R115 ;  /* 0x0000007300737220 */ /* 0x000fe40000410000 */
[--C-:B------:R-:W-:Y:S02]  /*b750*/  FFMA.FTZ R156, R20, c[0x0][0x2d0], -R178.reuse ;  /* 0x0000b400149c7a23 */ /* 0x100fe400000108b2 */
[----:B------:R-:W-:Y:S01]  /*b760*/  FMUL.FTZ R20, R2, R132 ;  /* 0x0000008402147220 */ /* 0x000fe20000410000 */
[----:B------:R-:W4:Y:S01]  /*b770*/  MUFU.EX2 R186, R186 ;  /* 0x000000ba00ba7308 */ /* 0x000f220000000800 */
[--C-:B------:R-:W-:Y:S01]  /*b780*/  FFMA.FTZ R157, R21, c[0x0][0x2d0], -R178.reuse ;  /* 0x0000b400159d7a23 */ /* 0x100fe200000108b2 */
[-C--:B------:R-:W-:Y:S03]  /*b790*/  HMMA.16816.F32 R112, R140, R158.reuse, R112 ;  /* 0x0000009e8c70723c */ /* 0x080fe60000001870 */
[----:B------:R-:W-:Y:S01]  /*b7a0*/  FMUL.FTZ R116, R150, R116 ;  /* 0x0000007496747220 */ /* 0x000fe20000410000 */
[----:B---3--:R-:W-:Y:S01]  /*b7b0*/  F2FP.PACK_AB R30, R184, R181 ;  /* 0x000000b5b81e723e */ /* 0x008fe200000000ff */
[----:B------:R-:W-:Y:S02]  /*b7c0*/  FMUL.FTZ R117, R150, R117 ;  /* 0x0000007596757220 */ /* 0x000fe40000410000 */
[C---:B------:R-:W-:Y:S01]  /*b7d0*/  FMUL.FTZ R118, R148.reuse, R118 ;  /* 0x0000007694767220 */ /* 0x040fe20000410000 */
[----:B------:R-:W-:Y:S01]  /*b7e0*/  MUFU.EX2 R156, R156 ;  /* 0x0000009c009c7308 */ /* 0x000fe20000000800 */
[----:B------:R-:W-:Y:S03]  /*b7f0*/  FMUL.FTZ R119, R148, R119 ;  /* 0x0000007794777220 */ /* 0x000fe60000410000 */
[----:B------:R-:W-:Y:S02]  /*b800*/  FMUL.FTZ R21, R2, R133 ;  /* 0x0000008502157220 */ /* 0x000fe40000410000 */
[----:B------:R-:W-:Y:S02]  /*b810*/  FFMA.FTZ R178, R49, c[0x0][0x2d0], -R178 ;  /* 0x0000b40031b27a23 */ /* 0x000fe400000108b2 */
[C---:B------:R-:W-:Y:S02]  /*b820*/  HMMA.16816.F32 R116, R144.reuse, R158, R116 ;  /* 0x0000009e9074723c */ /* 0x040fe40000001874 */
[----:B------:R-:W3:Y:S02]  /*b830*/  MUFU.EX2 R157, R157 ;  /* 0x0000009d009d7308 */ /* 0x000ee40000000800 */
[----:B------:R-:W-:Y:S01]  /*b840*/  FMUL.FTZ R99, R148, R99 ;  /* 0x0000006394637220 */ /* 0x000fe20000410000 */
[----:B----4-:R-:W-:Y:S02]  /*b850*/  F2FP.PACK_AB R31, R186, R183 ;  /* 0x000000b7ba1f723e */ /* 0x010fe400000000ff */
[--C-:B------:R-:W-:Y:S01]  /*b860*/  FFMA.FTZ R158, R22, c[0x0][0x2d0], -R176.reuse ;  /* 0x0000b400169e7a23 */ /* 0x100fe200000108b0 */
[-C--:B-1----:R-:W-:Y:S04]  /*b870*/  HMMA.16816.F32 R120, R144, R136.reuse, R120 ;  /* 0x000000889078723c */ /* 0x082fe80000001878 */
[C---:B------:R-:W-:Y:S01]  /*b880*/  FMUL.FTZ R22, R0.reuse, R134 ;  /* 0x0000008600167220 */ /* 0x040fe20000410000 */
[----:B------:R-:W-:Y:S01]  /*b890*/  MUFU.EX2 R158, R158 ;  /* 0x0000009e009e7308 */ /* 0x000fe20000000800 */
[--C-:B------:R-:W-:Y:S02]  /*b8a0*/  FFMA.FTZ R159, R23, c[0x0][0x2d0], -R176.reuse ;  /* 0x0000b400179f7a23 */ /* 0x100fe400000108b0 */
[C---:B------:R-:W-:Y:S04]  /*b8b0*/  HMMA.16816.F32 R124, R140.reuse, R136, R124 ;  /* 0x000000888c7c723c */ /* 0x040fe8000000187c */
[----:B------:R-:W-:Y:S02]  /*b8c0*/  FMUL.FTZ R23, R0, R135 ;  /* 0x0000008700177220 */ /* 0x000fe40000410000 */
[----:B------:R-:W1:Y:S01]  /*b8d0*/  LDSM.16.MT88.4 R132, [R214+0x1900] ;  /* 0x00190000d684783b */ /* 0x000e620000004200 */
[----:B------:R-:W-:Y:S01]  /*b8e0*/  FFMA.FTZ R176, R51, c[0x0][0x2d0], -R176 ;  /* 0x0000b40033b07a23 */ /* 0x000fe200000108b0 */
[----:B------:R-:W-:Y:S01]  /*b8f0*/  MUFU.EX2 R159, R159 ;  /* 0x0000009f009f7308 */ /* 0x000fe20000000800 */
[C---:B------:R-:W-:Y:S02]  /*b900*/  FMUL.FTZ R52, R150.reuse, R52 ;  /* 0x0000003496347220 */ /* 0x040fe40000410000 */
[-C--:B------:R-:W-:Y:S03]  /*b910*/  HMMA.16816.F32 R20, R140, R138.reuse, R20 ;  /* 0x0000008a8c14723c */ /* 0x080fe60000001814 */
[----:B------:R-:W-:Y:S01]  /*b920*/  LDSM.16.MT88.4 R48, [R212+0x1500] ;  /* 0x00150000d430783b */ /* 0x000fe20000004200 */
[----:B------:R-:W-:Y:S02]  /*b930*/  FMUL.FTZ R53, R150, R53 ;  /* 0x0000003596357220 */ /* 0x000fe40000410000 */
[C---:B------:R-:W-:Y:S01]  /*b940*/  FMUL.FTZ R54, R148.reuse, R54 ;  /* 0x0000003694367220 */ /* 0x040fe20000410000 */
[----:B------:R-:W-:Y:S01]  /*b950*/  MUFU.EX2 R185, R185 ;  /* 0x000000b900b97308 */ /* 0x000fe20000000800 */
[C---:B------:R-:W-:Y:S03]  /*b960*/  HMMA.16816.F32 R128, R144.reuse, R138, R128 ;  /* 0x0000008a9080723c */ /* 0x040fe60000001880 */
[----:B------:R-:W-:Y:S01]  /*b970*/  LDSM.16.MT88.4 R136, [R212+0x500] ;  /* 0x00050000d488783b */ /* 0x000fe20000004200 */
[----:B------:R-:W-:Y:S02]  /*b980*/  FMUL.FTZ R55, R148, R55 ;  /* 0x0000003794377220 */ /* 0x000fe40000410000 */
[C---:B------:R-:W-:Y:S02]  /*b990*/  FMUL.FTZ R56, R2.reuse, R56 ;  /* 0x0000003802387220 */ /* 0x040fe40000410000 */
[----:B------:R-:W-:Y:S01]  /*b9a0*/  FMUL.FTZ R57, R2, R57 ;  /* 0x0000003902397220 */ /* 0x000fe20000410000 */
[----:B------:R-:W-:Y:S02]  /*b9b0*/  MUFU.EX2 R188, R188 ;  /* 0x000000bc00bc7308 */ /* 0x000fe40000000800 */
[-C--:B--2---:R-:W-:Y:S03]  /*b9c0*/  HMMA.16816.F32 R52, R144, R152.reuse, R52 ;  /* 0x000000989034723c */ /* 0x084fe60000001834 */
[C---:B------:R-:W-:Y:S02]  /*b9d0*/  FMUL.FTZ R58, R0.reuse, R58 ;  /* 0x0000003a003a7220 */ /* 0x040fe40000410000 */
[----:B------:R-:W-:Y:S02]  /*b9e0*/  FMUL.FTZ R59, R0, R59 ;  /* 0x0000003b003b7220 */ /* 0x000fe40000410000 */
[C---:B------:R-:W-:Y:S01]  /*b9f0*/  FMUL.FTZ R64, R150.reuse, R64 ;  /* 0x0000004096407220 */ /* 0x040fe20000410000 */
[----:B------:R-:W-:Y:S01]  /*ba00*/  MUFU.EX2 R187, R187 ;  /* 0x000000bb00bb7308 */ /* 0x000fe20000000800 */
[----:B------:R-:W-:Y:S03]  /*ba10*/  FMUL.FTZ R65, R150, R65 ;  /* 0x0000004196417220 */ /* 0x000fe60000410000 */
[C---:B------:R-:W-:Y:S04]  /*ba20*/  HMMA.16816.F32 R56, R140.reuse, R152, R56 ;  /* 0x000000988c38723c */ /* 0x040fe80000001838 */
[C---:B------:R-:W-:Y:S02]  /*ba30*/  FMUL.FTZ R60, R2.reuse, R60 ;  /* 0x0000003c023c7220 */ /* 0x040fe40000410000 */
[----:B------:R2:W4:Y:S01]  /*ba40*/  MUFU.EX2 R152, R35 ;  /* 0x0000002300987308 */ /* 0x0005220000000800 */
[----:B------:R-:W-:Y:S02]  /*ba50*/  FMUL.FTZ R61, R2, R61 ;  /* 0x0000003d023d7220 */ /* 0x000fe40000410000 */
[C---:B------:R-:W-:Y:S03]  /*ba60*/  FMUL.FTZ R62, R0.reuse, R62 ;  /* 0x0000003e003e7220 */ /* 0x040fe60000410000 */
[----:B------:R-:W-:Y:S02]  /*ba70*/  FMUL.FTZ R63, R0, R63 ;  /* 0x0000003f003f7220 */ /* 0x000fe40000410000 */
[--C-:B------:R-:W-:Y:S01]  /*ba80*/  FFMA.FTZ R153, R24, c[0x0][0x2d0], -R175.reuse ;  /* 0x0000b40018997a23 */ /* 0x100fe200000108af */
[----:B---3--:R-:W-:Y:S01]  /*ba90*/  F2FP.PACK_AB R24, R157, R156 ;  /* 0x0000009c9d18723e */ /* 0x008fe200000000ff */
[C---:B------:R-:W-:Y:S01]  /*baa0*/  FMUL.FTZ R66, R148.reuse, R66 ;  /* 0x0000004294427220 */ /* 0x040fe20000410000 */
[----:B------:R-:W-:Y:S01]  /*bab0*/  MUFU.EX2 R190, R190 ;  /* 0x000000be00be7308 */ /* 0x000fe20000000800 */
[----:B------:R-:W-:Y:S01]  /*bac0*/  FMUL.FTZ R67, R148, R67 ;  /* 0x0000004394437220 */ /* 0x000fe20000410000 */
[-C--:B------:R-:W-:Y:S03]  /*bad0*/  HMMA.16816.F32 R60, R140, R154.reuse, R60 ;  /* 0x0000009a8c3c723c */ /* 0x080fe6000000183c */
[----:B------:R-:W-:Y:S02]  /*bae0*/  FFMA.FTZ R160, R150, R243, R160 ;  /* 0x000000f396a07223 */ /* 0x000fe400000100a0 */
[----:B------:R-:W-:Y:S02]  /*baf0*/  FFMA.FTZ R162, R148, R241, R162 ;  /* 0x000000f194a27223 */ /* 0x000fe400000100a2 */
[----:B------:R-:W-:Y:S01]  /*bb00*/  FFMA.FTZ R6, R2, R239, R6 ;  /* 0x000000ef02067223 */ /* 0x000fe20000010006 */
[C---:B------:R-:W-:Y:S01]  /*bb10*/  HMMA.16816.F32 R64, R144.reuse, R154, R64 ;  /* 0x0000009a9040723c */ /* 0x040fe20000001840 */
[----:B------:R-:W-:Y:S01]  /*bb20*/  MUFU.EX2 R153, R153 ;  /* 0x0000009900997308 */ /* 0x000fe20000000800 */
[----:B--2---:R-:W2:Y:S02]  /*bb30*/  LDSM.16.MT88.4 R32, [R212+0x1900] ;  /* 0x00190000d420783b */ /* 0x004ea40000004200 */
[----:B----4-:R-:W-:Y:S01]  /*bb40*/  F2FP.PACK_AB R27, R152, R179 ;  /* 0x000000b3981b723e */ /* 0x010fe200000000ff */
[----:B------:R-:W-:Y:S02]  /*bb50*/  FFMA.FTZ R170, R0, R237, R170 ;  /* 0x000000ed00aa7223 */ /* 0x000fe400000100aa */
[--C-:B------:R-:W-:Y:S01]  /*bb60*/  FFMA.FTZ R154, R25, c[0x0][0x2d0], -R175.reuse ;  /* 0x0000b400199a7a23 */ /* 0x100fe200000108af */
[-C--:B-1----:R-:W-:Y:S03]  /*bb70*/  HMMA.16816.F32 R68, R144, R132.reuse, R68 ;  /* 0x000000849044723c */ /* 0x082fe60000001844 */
[----:B------:R-:W-:Y:S01]  /*bb80*/  MUFU.EX2 R189, R189 ;  /* 0x000000bd00bd7308 */ /* 0x000fe20000000800 */
[----:B------:R-:W-:Y:S01]  /*bb90*/  FFMA.FTZ R175, R45, c[0x0][0x2d0], -R175 ;  /* 0x0000b4002daf7a23 */ /* 0x000fe200000108af */
[----:B------:R-:W-:Y:S01]  /*bba0*/  F2FP.PACK_AB R25, R159, R158 ;  /* 0x0000009e9f19723e */ /* 0x000fe200000000ff */
[--C-:B------:R-:W-:Y:S01]  /*bbb0*/  FFMA.FTZ R155, R26, c[0x0][0x2d0], -R174.reuse ;  /* 0x0000b4001a9b7a23 */ /* 0x100fe200000108ae */
[----:B------:R-:W-:Y:S01]  /*bbc0*/  F2FP.PACK_AB R26, R180, R177 ;  /* 0x000000b1b41a723e */ /* 0x000fe200000000ff */
[C---:B------:R-:W-:Y:S04]  /*bbd0*/  HMMA.16816.F32 R72, R140.reuse, R132, R72 ;  /* 0x000000848c48723c */ /* 0x040fe80000001848 */
[----:B------:R-:W-:Y:S01]  /*bbe0*/  FFMA.FTZ R174, R47, c[0x0][0x2d0], -R174 ;  /* 0x0000b4002fae7a23 */ /* 0x000fe200000108ae */
[----:B------:R-:W1:Y:S01]  /*bbf0*/  MUFU.EX2 R154, R154 ;  /* 0x0000009a009a7308 */ /* 0x000e620000000800 */
[----:B------:R-:W-:Y:S01]  /*bc00*/  LDSM.16.MT88.4 R44, [R214+0x1500] ;  /* 0x00150000d62c783b */ /* 0x000fe20000004200 */
[----:B------:R-:W-:Y:S01]  /*bc10*/  FADD.FTZ R160, R161, R160 ;  /* 0x000000a0a1a07221 */ /* 0x000fe20000010000 */
[-C--:B------:R-:W-:Y:S04]  /*bc20*/  HMMA.16816.F32 R76, R140, R134.reuse, R76 ;  /* 0x000000868c4c723c */ /* 0x080fe8000000184c */
[----:B------:R-:W-:Y:S02]  /*bc30*/  FADD.FTZ R162, R7, R162 ;  /* 0x000000a207a27221 */ /* 0x000fe40000010000 */
[----:B------:R-:W-:Y:S01]  /*bc40*/  FADD.FTZ R167, R167, R6 ;  /* 0x00000006a7a77221 */ /* 0x000fe20000010000 */
[----:B------:R-:W3:Y:S01]  /*bc50*/  MUFU.EX2 R155, R155 ;  /* 0x0000009b009b7308 */ /* 0x000ee20000000800 */
[C---:B------:R-:W-:Y:S01]  /*bc60*/  HMMA.16816.F32 R80, R144.reuse, R134, R80 ;  /* 0x000000869050723c */ /* 0x040fe20000001850 */
[----:B------:R-:W4:Y:S03]  /*bc70*/  LDSM.16.MT88.4 R132, [R214+0x500] ;  /* 0x00050000d684783b */ /* 0x000f260000004200 */
[----:B------:R-:W-:Y:S02]  /*bc80*/  FADD.FTZ R171, R171, R170 ;  /* 0x000000aaabab7221 */ /* 0x000fe40000010000 */
[----:B------:R-:W-:Y:S02]  /*bc90*/  FADD.FTZ R163, R163, R160 ;  /* 0x000000a0a3a37221 */ /* 0x000fe40000010000 */
[----:B------:R-:W-:Y:S01]  /*bca0*/  FADD.FTZ R165, R165, R162 ;  /* 0x000000a2a5a57221 */ /* 0x000fe20000010000 */
[----:B------:R-:W-:Y:S01]  /*bcb0*/  MUFU.EX2 R178, R178 ;  /* 0x000000b200b27308 */ /* 0x000fe20000000800 */
[-C--:B--2---:R-:W-:Y:S03]  /*bcc0*/  HMMA.16816.F32 R84, R144, R32.reuse, R84 ;  /* 0x000000209054723c */ /* 0x084fe60000001854 */
[----:B-1----:R-:W-:Y:S01]  /*bcd0*/  F2FP.PACK_AB R28, R154, R153 ;  /* 0x000000999a1c723e */ /* 0x002fe200000000ff */
[----:B------:R-:W-:Y:S02]  /*bce0*/  FADD.FTZ R168, R168, R167 ;  /* 0x000000a7a8a87221 */ /* 0x000fe40000010000 */
[----:B------:R-:W-:Y:S02]  /*bcf0*/  FADD.FTZ R172, R172, R171 ;  /* 0x000000abacac7221 */ /* 0x000fe40000010000 */
[C---:B------:R-:W-:Y:S01]  /*bd00*/  HMMA.16816.F32 R88, R140.reuse, R32, R88 ;  /* 0x000000208c58723c */ /* 0x040fe20000001858 */
[----:B------:R-:W-:Y:S03]  /*bd10*/  MUFU.EX2 R191, R191 ;  /* 0x000000bf00bf7308 */ /* 0x000fe60000000800 */
[----:B---3--:R-:W-:Y:S01]  /*bd20*/  F2FP.PACK_AB R29, R182, R155 ;  /* 0x0000009bb61d723e */ /* 0x008fe200000000ff */
[----:B------:R-:W-:Y:S02]  /*bd30*/  FADD.FTZ R163, R164, R163 ;  /* 0x000000a3a4a37221 */ /* 0x000fe40000010000 */
[----:B------:R-:W-:Y:S01]  /*bd40*/  FADD.FTZ R165, R166, R165 ;  /* 0x000000a5a6a57221 */ /* 0x000fe20000010000 */
[-C--:B------:R-:W-:Y:S03]  /*bd50*/  HMMA.16816.F32 R92, R140, R34.reuse, R92 ;  /* 0x000000228c5c723c */ /* 0x080fe6000000185c */
[----:B------:R-:W-:Y:S01]  /*bd60*/  MUFU.EX2 R176, R176 ;  /* 0x000000b000b07308 */ /* 0x000fe20000000800 */
[----:B------:R-:W-:Y:S02]  /*bd70*/  FADD.FTZ R168, R169, R168 ;  /* 0x000000a8a9a87221 */ /* 0x000fe40000010000 */
[----:B------:R-:W-:Y:S02]  /*bd80*/  FADD.FTZ R172, R173, R172 ;  /* 0x000000acadac7221 */ /* 0x000fe40000010000 */
[----:B------:R-:W-:Y:S01]  /*bd90*/  HMMA.16816.F32 R96, R144, R34, R96 ;  /* 0x000000229060723c */ /* 0x000fe20000001860 */
[----:B------:R-:W1:Y:S03]  /*bda0*/  LDSM.16.MT88.4 R32, [R214+0x1100] ;  /* 0x00110000d620783b */ /* 0x000e660000004200 */
[----:B------:R-:W-:Y:S01]  /*bdb0*/  FADD.FTZ R156, R156, R163 ;  /* 0x000000a39c9c7221 */ /* 0x000fe20000010000 */
[----:B------:R-:W-:Y:S01]  /*bdc0*/  MUFU.EX2 R192, R192 ;  /* 0x000000c000c07308 */ /* 0x000fe20000000800 */
[----:B------:R-:W-:Y:S02]  /*bdd0*/  FADD.FTZ R158, R158, R165 ;  /* 0x000000a59e9e7221 */ /* 0x000fe40000010000 */
[-C--:B----4-:R-:W-:Y:S05]  /*bde0*/  HMMA.16816.F32 R8, R24, R132.reuse, R8 ;  /* 0x000000841808723c */ /* 0x090fea0000001808 */
[----:B------:R-:W-:Y:S02]  /*bdf0*/  FADD.FTZ R153, R153, R168 ;  /* 0x000000a899997221 */ /* 0x000fe40000010000 */
[----:B------:R-:W2:Y:S01]  /*be00*/  MUFU.EX2 R193, R193 ;  /* 0x000000c100c17308 */ /* 0x000ea20000000800 */
[C---:B------:R-:W-:Y:S04]  /*be10*/  HMMA.16816.F32 R12, R28.reuse, R132, R12 ;  /* 0x000000841c0c723c */ /* 0x040fe8000000180c */
[----:B------:R-:W-:Y:S02]  /*be20*/  FADD.FTZ R155, R155, R172 ;  /* 0x000000ac9b9b7221 */ /* 0x000fe40000010000 */
[----:B------:R-:W-:Y:S02]  /*be30*/  FADD.FTZ R156, R157, R156 ;  /* 0x0000009c9d9c7221 */ /* 0x000fe40000010000 */
[-C--:B------:R-:W-:Y:S01]  /*be40*/  HMMA.16816.F32 R16, R28, R134.reuse, R16 ;  /* 0x000000861c10723c */ /* 0x080fe20000001810 */
[----:B------:R-:W-:Y:S03]  /*be50*/  MUFU.EX2 R194, R194 ;  /* 0x000000c200c27308 */ /* 0x000fe60000000800 */
[----:B------:R-:W-:Y:S02]  /*be60*/  FADD.FTZ R158, R159, R158 ;  /* 0x0000009e9f9e7221 */ /* 0x000fe40000010000 */
[----:B------:R-:W-:Y:S02]  /*be70*/  FADD.FTZ R154, R154, R153 ;  /* 0x000000999a9a7221 */ /* 0x000fe40000010000 */
[C---:B------:R-:W-:Y:S01]  /*be80*/  HMMA.16816.F32 R100, R24.reuse, R134, R100 ;  /* 0x000000861864723c */ /* 0x040fe20000001864 */
[----:B------:R-:W3:Y:S02]  /*be90*/  LDSM.16.MT88.4 R132, [R212+0x1100] ;  /* 0x00110000d484783b */ /* 0x000ee40000004200 */
[----:B------:R-:W4:Y:S01]  /*bea0*/  MUFU.EX2 R195, R195 ;  /* 0x000000c300c37308 */ /* 0x000f220000000800 */
[----:B------:R-:W-:Y:S02]  /*beb0*/  FADD.FTZ R182, R182, R155 ;  /* 0x0000009bb6b67221 */ /* 0x000fe40000010000 */
[----:B------:R-:W-:Y:S02]  /*bec0*/  FADD.FTZ R177, R177, R156 ;  /* 0x0000009cb1b17221 */ /* 0x000fe40000010000 */
[-C--:B------:R-:W-:Y:S04]  /*bed0*/  HMMA.16816.F32 R104, R24, R136.reuse, R104 ;  /* 0x000000881868723c */ /* 0x080fe80000001868 */
[----:B------:R-:W-:Y:S01]  /*bee0*/  FADD.FTZ R179, R179, R158 ;  /* 0x0000009eb3b37221 */ /* 0x000fe20000010000 */
[----:B------:R-:W-:Y:S01]  /*bef0*/  MUFU.EX2 R196, R196 ;  /* 0x000000c400c47308 */ /* 0x000fe20000000800 */
[----:B------:R-:W-:Y:S02]  /*bf00*/  FADD.FTZ R181, R181, R154 ;  /* 0x0000009ab5b57221 */ /* 0x000fe40000010000 */
[C---:B------:R-:W-:Y:S04]  /*bf10*/  HMMA.16816.F32 R108, R28.reuse, R136, R108 ;  /* 0x000000881c6c723c */ /* 0x040fe8000000186c */
[----:B------:R-:W-:Y:S02]  /*bf20*/  FADD.FTZ R183, R183, R182 ;  /* 0x000000b6b7b77221 */ /* 0x000fe40000010000 */
[----:B------:R-:W-:Y:S01]  /*bf30*/  FADD.FTZ R180, R180, R177 ;  /* 0x000000b1b4b47221 */ /* 0x000fe20000010000 */
[----:B------:R-:W5:Y:S01]  /*bf40*/  MUFU.EX2 R175, R175 ;  /* 0x000000af00af7308 */ /* 0x000f620000000800 */
[-C--:B------:R-:W-:Y:S04]  /*bf50*/  HMMA.16816.F32 R112, R28, R138.reuse, R112 ;  /* 0x0000008a1c70723c */ /* 0x080fe80000001870 */
[----:B------:R-:W-:Y:S02]  /*bf60*/  FADD.FTZ R152, R152, R179 ;  /* 0x000000b398987221 */ /* 0x000fe40000010000 */
[----:B------:R-:W-:Y:S02]  /*bf70*/  FADD.FTZ R181, R184, R181 ;  /* 0x000000b5b8b57221 */ /* 0x000fe40000010000 */
[C---:B------:R-:W-:Y:S01]  /*bf80*/  HMMA.16816.F32 R116, R24.reuse, R138, R116 ;  /* 0x0000008a1874723c */ /* 0x040fe20000001874 */
[----:B------:R-:W-:Y:S03]  /*bf90*/  MUFU.EX2 R197, R197 ;  /* 0x000000c500c57308 */ /* 0x000fe60000000800 */
[----:B------:R-:W-:Y:S04]  /*bfa0*/  FADD.FTZ R183, R186, R183 ;  /* 0x000000b7bab77221 */ /* 0x000fe80000010000 */
[-C--:B-1----:R-:W-:Y:S03]  /*bfb0*/  HMMA.16816.F32 R120, R24, R32.reuse, R120 ;  /* 0x000000201878723c */ /* 0x082fe60000001878 */
[----:B------:R-:W1:Y:S05]  /*bfc0*/  MUFU.EX2 R174, R174 ;  /* 0x000000ae00ae7308 */ /* 0x000e6a0000000800 */
[C---:B------:R-:W-:Y:S08]  /*bfd0*/  HMMA.16816.F32 R124, R28.reuse, R32, R124 ;  /* 0x000000201c7c723c */ /* 0x040ff0000000187c */
[-C--:B------:R-:W-:Y:S08]  /*bfe0*/  HMMA.16816.F32 R20, R28, R34.reuse, R20 ;  /* 0x000000221c14723c */ /* 0x080ff00000001814 */
[C---:B------:R-:W-:Y:S01]  /*bff0*/  HMMA.16816.F32 R128, R24.reuse, R34, R128 ;  /* 0x000000221880723c */ /* 0x040fe20000001880 */
[----:B------:R-:W1:Y:S07]  /*c000*/  LDSM.16.MT88.4 R32, [R212+0x1d00] ;  /* 0x001d0000d420783b */ /* 0x000e6e0000004200 */
[-C--:B---3--:R-:W-:Y:S08]  /*c010*/  HMMA.16816.F32 R52, R24, R132.reuse, R52 ;  /* 0x000000841834723c */ /* 0x088ff00000001834 */
[C---:B------:R-:W-:Y:S08]  /*c020*/  HMMA.16816.F32 R56, R28.reuse, R132, R56 ;  /* 0x000000841c38723c */ /* 0x040ff00000001838 */
[-C--:B------:R-:W-:Y:S08]  /*c030*/  HMMA.16816.F32 R60, R28, R134.reuse, R60 ;  /* 0x000000861c3c723c */ /* 0x080ff0000000183c */
[C---:B------:R-:W-:Y:S08]  /*c040*/  HMMA.16816.F32 R64, R24.reuse, R134, R64 ;  /* 0x000000861840723c */ /* 0x040ff00000001840 */
[-C--:B------:R-:W-:Y:S08]  /*c050*/  HMMA.16816.F32 R68, R24, R36.reuse, R68 ;  /* 0x000000241844723c */ /* 0x080ff00000001844 */
[C---:B------:R-:W-:Y:S08]  /*c060*/  HMMA.16816.F32 R72, R28.reuse, R36, R72 ;  /* 0x000000241c48723c */ /* 0x040ff00000001848 */
[-C--:B------:R-:W-:Y:S08]  /*c070*/  HMMA.16816.F32 R76, R28, R38.reuse, R76 ;  /* 0x000000261c4c723c */ /* 0x080ff0000000184c */
[C---:B------:R-:W-:Y:S01]  /*c080*/  HMMA.16816.F32 R80, R24.reuse, R38, R80 ;  /* 0x000000261850723c */ /* 0x040fe20000001850 */
[----:B------:R-:W3:Y:S07]  /*c090*/  LDSM.16.MT88.4 R36, [R212+0x900] ;  /* 0x00090000d424783b */ /* 0x000eee0000004200 */
[-C--:B-1----:R-:W-:Y:S08]  /*c0a0*/  HMMA.16816.F32 R84, R24, R32.reuse, R84 ;  /* 0x000000201854723c */ /* 0x082ff00000001854 */
[C---:B------:R-:W-:Y:S08]  /*c0b0*/  HMMA.16816.F32 R88, R28.reuse, R32, R88 ;  /* 0x000000201c58723c */ /* 0x040ff00000001858 */
[-C--:B------:R-:W-:Y:S07]  /*c0c0*/  HMMA.16816.F32 R92, R28, R34.reuse, R92 ;  /* 0x000000221c5c723c */ /* 0x080fee000000185c */
[----:B--2---:R-:W-:Y:S01]  /*c0d0*/  F2FP.PACK_AB R28, R193, R192 ;  /* 0x000000c0c11c723e */ /* 0x004fe200000000ff */
[----:B------:R-:W-:Y:S01]  /*c0e0*/  HMMA.16816.F32 R96, R24, R34, R96 ;  /* 0x000000221860723c */ /* 0x000fe20000001860 */
[----:B------:R-:W1:Y:S03]  /*c0f0*/  LDSM.16.MT88.4 R32, [R214+0x2100] ;  /* 0x00210000d620783b */ /* 0x000e660000004200 */
[----:B----4-:R-:W-:Y:S01]  /*c100*/  F2FP.PACK_AB R29, R195, R194 ;  /* 0x000000c2c31d723e */ /* 0x010fe200000000ff */
[----:B------:R-:W-:Y:S01]  /*c110*/  FADD.FTZ R192, R192, R181 ;  /* 0x000000b5c0c07221 */ /* 0x000fe20000010000 */
[----:B-----5:R-:W-:Y:S01]  /*c120*/  F2FP.PACK_AB R30, R175, R196 ;  /* 0x000000c4af1e723e */ /* 0x020fe200000000ff */
[----:B------:R-:W-:Y:S01]  /*c130*/  FADD.FTZ R194, R194, R183 ;  /* 0x000000b7c2c27221 */ /* 0x000fe20000010000 */
[----:B------:R-:W-:Y:S01]  /*c140*/  F2FP.PACK_AB R24, R188, R185 ;  /* 0x000000b9bc18723e */ /* 0x000fe200000000ff */
[----:B------:R-:W-:Y:S03]  /*c150*/  FADD.FTZ R185, R185, R180 ;  /* 0x000000b4b9b97221 */ /* 0x000fe60000010000 */
[----:B------:R-:W-:Y:S01]  /*c160*/  F2FP.PACK_AB R25, R190, R187 ;  /* 0x000000bbbe19723e */ /* 0x000fe200000000ff */
[----:B------:R-:W-:Y:S01]  /*c170*/  FADD.FTZ R187, R187, R152 ;  /* 0x00000098bbbb7221 */ /* 0x000fe20000010000 */
[----:B------:R-:W-:Y:S01]  /*c180*/  F2FP.PACK_AB R26, R178, R189 ;  /* 0x000000bdb21a723e */ /* 0x000fe200000000ff */
[----:B------:R-:W-:Y:S01]  /*c190*/  FADD.FTZ R188, R188, R185 ;  /* 0x000000b9bcbc7221 */ /* 0x000fe20000010000 */
[----:B------:R-:W-:Y:S01]  /*c1a0*/  F2FP.PACK_AB R27, R176, R191 ;  /* 0x000000bfb01b723e */ /* 0x000fe200000000ff */
[----:B------:R-:W-:Y:S01]  /*c1b0*/  FADD.FTZ R190, R190, R187 ;  /* 0x000000bbbebe7221 */ /* 0x000fe20000010000 */
[----:B------:R-:W-:Y:S01]  /*c1c0*/  F2FP.PACK_AB R31, R174, R197 ;  /* 0x000000c5ae1f723e */ /* 0x000fe200000000ff */
[----:B------:R-:W-:Y:S01]  /*c1d0*/  FADD.FTZ R193, R193, R192 ;  /* 0x000000c0c1c17221 */ /* 0x000fe20000010000 */
[----:B------:R-:W-:Y:S01]  /*c1e0*/  MOV R152, R5 ;  /* 0x0000000500987202 */ /* 0x000fe20000000f00 */
[----:B------:R-:W-:Y:S02]  /*c1f0*/  FADD.FTZ R194, R195, R194 ;  /* 0x000000c2c3c27221 */ /* 0x000fe40000010000 */
[-C--:B------:R-:W-:Y:S01]  /*c200*/  HMMA.16816.F32 R144, R24, R40.reuse, R8 ;  /* 0x000000281890723c */ /* 0x080fe20000001808 */
[----:B------:R-:W2:Y:S02]  /*c210*/  LDSM.16.MT88.4 R8, [R212+0x2100] ;  /* 0x00210000d408783b */ /* 0x000ea40000004200 */
[----:B------:R-:W-:Y:S02]  /*c220*/  FADD.FTZ R189, R189, R188 ;  /* 0x000000bcbdbd7221 */ /* 0x000fe40000010000 */
[----:B------:R-:W-:Y:S02]  /*c230*/  FADD.FTZ R191, R191, R190 ;  /* 0x000000bebfbf7221 */ /* 0x000fe40000010000 */
[----:B------:R-:W-:Y:S01]  /*c240*/  FADD.FTZ R196, R196, R193 ;  /* 0x000000c1c4c47221 */ /* 0x000fe20000010000 */
[C---:B------:R-:W-:Y:S04]  /*c250*/  HMMA.16816.F32 R140, R28.reuse, R40, R12 ;  /* 0x000000281c8c723c */ /* 0x040fe8000000180c */
[----:B------:R-:W-:Y:S02]  /*c260*/  FADD.FTZ R197, R197, R194 ;  /* 0x000000c2c5c57221 */ /* 0x000fe40000010000 */
[----:B------:R-:W-:Y:S02]  /*c270*/  FADD.FTZ R243, R178, R189 ;  /* 0x000000bdb2f37221 */ /* 0x000fe40000010000 */
[-C--:B------:R-:W-:Y:S04]  /*c280*/  HMMA.16816.F32 R136, R28, R42.reuse, R16 ;  /* 0x0000002a1c88723c */ /* 0x080fe80000001810 */
[----:B------:R-:W-:Y:S02]  /*c290*/  FADD.FTZ R241, R176, R191 ;  /* 0x000000bfb0f17221 */ /* 0x000fe40000010000 */
[----:B------:R-:W-:Y:S02]  /*c2a0*/  FADD.FTZ R239, R175, R196 ;  /* 0x000000c4afef7221 */ /* 0x000fe40000010000 */
[C---:B------:R-:W-:Y:S04]  /*c2b0*/  HMMA.16816.F32 R100, R24.reuse, R42, R100 ;  /* 0x0000002a1864723c */ /* 0x040fe80000001864 */
[----:B------:R-:W-:Y:S04]  /*c2c0*/  FADD.FTZ R237, R174, R197 ;  /* 0x000000c5aeed7221 */ /* 0x000fe80000010000 */
        /* <DEDUP_REMOVED lines=15> */
[C---:B------:R-:W-:Y:S08]  /*c3c0*/  HMMA.16816.F32 R80, R24.reuse, R34, R80 ;  /* 0x000000221850723c */ /* 0x040ff00000001850 */
[-C--:B--2---:R-:W-:Y:S08]  /*c3d0*/  HMMA.16816.F32 R84, R24, R8.reuse, R84 ;  /* 0x000000081854723c */ /* 0x084ff00000001854 */
[C---:B------:R-:W-:Y:S08]  /*c3e0*/  HMMA.16816.F32 R88, R28.reuse, R8, R88 ;  /* 0x000000081c58723c */ /* 0x040ff00000001858 */
[-C--:B------:R-:W-:Y:S08]  /*c3f0*/  HMMA.16816.F32 R92, R28, R10.reuse, R92 ;  /* 0x0000000a1c5c723c */ /* 0x080ff0000000185c */
[----:B------:R-:W-:Y:S01]  /*c400*/  HMMA.16816.F32 R96, R24, R10, R96 ;  /* 0x0000000a1860723c */ /* 0x000fe20000001860 */
[----:B------:R-:W-:-:S07]  /*c410*/  @P0 BRA `(.L_x_509) ;  /* 0xffffd6a000000947 */ /* 0x000fce000383ffff */
.L_x_504:
[----:B------:R-:W-:-:S13]  /*c420*/  ISETP.GE.AND P0, PT, R236, R221, PT ;  /* 0x000000ddec00720c */ /* 0x000fda0003f06270 */
[----:B------:R-:W-:Y:S05]  /*c430*/  @!P0 BRA `(.L_x_510) ;  /* 0x00003e5000008947 */ /* 0x000fea0003800000 */
[----:B------:R-:W-:Y:S01]  /*c440*/  IADD3 R238, -R238, 0x30, RZ ;  /* 0x00000030eeee7810 */ /* 0x000fe20007ffe1ff */
[C---:B------:R-:W-:Y:S01]  /*c450*/  IMAD.SHL.U32 R200, R230.reuse, 0x2, RZ ;  /* 0x00000002e6c87824 */ /* 0x040fe200078e00ff */
[----:B------:R-:W-:Y:S01]  /*c460*/  SHF.L.U64.HI R245, R230, 0x1, R245 ;  /* 0x00000001e6f57819 */ /* 0x000fe200000102f5 */
[----:B------:R-:W-:Y:S01]  /*c470*/  IMAD.MOV.U32 R150, RZ, RZ, R151 ;  /* 0x000000ffff967224 */ /* 0x000fe200078e0097 */
[----:B------:R-:W-:Y:S01]  /*c480*/  MOV R148, R149 ;  /* 0x0000009500947202 */ /* 0x000fe20000000f00 */
[----:B------:R-:W-:Y:S01]  /*c490*/  IMAD.MOV.U32 R2, RZ, RZ, R3 ;  /* 0x000000ffff027224 */ /* 0x000fe200078e0003 */
[----:B------:R-:W-:Y:S02]  /*c4a0*/  MOV R0, R152 ;  /* 0x0000009800007202 */ /* 0x000fe40000000f00 */
.L_x_531:
[----:B------:R-:W-:Y:S01]  /*c4b0*/  SHF.R.S32.HI R3, RZ, 0x1f, R226 ;  /* 0x0000001fff037819 */ /* 0x000fe200000114e2 */
[----:B------:R-:W-:Y:S01]  /*c4c0*/  IMAD.WIDE.U32 R6, R226, c[0x0][0x208], RZ ;  /* 0x00008200e2067a25 */ /* 0x000fe200078e00ff */
[----:B------:R-:W-:Y:S01]  /*c4d0*/  SHF.R.S32.HI R4, RZ, 0x1f, R225 ;  /* 0x0000001fff047819 */ /* 0x000fe200000114e1 */
[----:B------:R-:W-:Y:S04]  /*c4e0*/  DEPBAR.LE SB0, 0x0 ;  /* 0x000080000000791a */ /* 0x000fe80000000000 */
[----:B------:R-:W-:Y:S01]  /*c4f0*/  BAR.SYNC.DEFER_BLOCKING 0x0 ;  /* 0x0000000000007b1d */ /* 0x000fe20000010000 */
[----:B------:R-:W-:Y:S01]  /*c500*/  IMAD R3, R3, c[0x0][0x208], RZ ;  /* 0x0000820003037a24 */ /* 0x000fe200078e02ff */
[----:B------:R-:W-:Y:S01]  /*c510*/  ISETP.GE.AND P1, PT, R230, c[0x0][0x1d4], PT ;  /* 0x00007500e6007a0c */ /* 0x000fe20003f26270 */
[----:B------:R-:W-:Y:S01]  /*c520*/  IMAD R4, R4, c[0x0][0x218], RZ ;  /* 0x0000860004047a24 */ /* 0x000fe200078e02ff */
[----:B------:R-:W-:Y:S01]  /*c530*/  ISETP.GE.AND P3, PT, R229, c[0x0][0x1d4], PT ;  /* 0x00007500e5007a0c */ /* 0x000fe20003f66270 */
[----:B------:R-:W-:Y:S01]  /*c540*/  IMAD R3, R226, c[0x0][0x20c], R3 ;  /* 0x00008300e2037a24 */ /* 0x000fe200078e0203 */
[----:B------:R-:W-:Y:S01]  /*c550*/  ISETP.GE.AND P2, PT, R228, c[0x0][0x1d4], PT ;  /* 0x00007500e4007a0c */ /* 0x000fe20003f46270 */
[----:B------:R-:W-:Y:S01]  /*c560*/  IMAD R4, R225, c[0x0][0x21c], R4 ;  /* 0x00008700e1047a24 */ /* 0x000fe200078e0204 */
[----:B------:R-:W-:Y:S01]  /*c570*/  SHF.L.U64.HI R201, R219, 0x1, R234 ;  /* 0x00000001dbc97819 */ /* 0x000fe200000102ea */
[----:B------:R-:W-:Y:S01]  /*c580*/  IMAD.IADD R7, R7, 0x1, R3 ;  /* 0x0000000107077824 */ /* 0x000fe200078e0203 */
[----:B------:R-:W-:Y:S01]  /*c590*/  SHF.L.U64.HI R149, R218, 0x1, R233 ;  /* 0x00000001da957819 */ /* 0x000fe200000102e9 */
[----:B------:R-:W-:Y:S02]  /*c5a0*/  IMAD.SHL.U32 R151, R219, 0x2, RZ ;  /* 0x00000002db977824 */ /* 0x000fe400078e00ff */
[----:B------:R-:W-:Y:S05]  /*c5b0*/  IMAD.WIDE.U32 R6, R225, c[0x0][0x218], R6 ;  /* 0x00008600e1067a25 */ /* 0x000fea00078e0006 */
[----:B------:R-:W-:Y:S04]  /*c5c0*/  IADD3 R3, P0, R6, UR20, RZ ;  /* 0x0000001406037c10 */ /* 0x000fe8000ff1e0ff */
[----:B------:R-:W-:Y:S01]  /*c5d0*/  IADD3.X R4, R7, UR16, R4, P0, !PT ;  /* 0x0000001007047c10 */ /* 0x000fe200087fe404 */
[----:B------:R-:W-:Y:S01]  /*c5e0*/  LDSM.16.M88.4 R48, [R217+0x4900] ;  /* 0x00490000d930783b */ /* 0x000fe20000000200 */
[C---:B------:R-:W-:Y:S01]  /*c5f0*/  LEA R9, P0, R3.reuse, c[0x0][0x1f8], 0x1 ;  /* 0x00007e0003097a11 */ /* 0x040fe200078008ff */
[----:B------:R-:W-:Y:S02]  /*c600*/  BSSY B0, `(.L_x_511) ;  /* 0x000002e000007945 */ /* 0x000fe40003800000 */
[----:B------:R-:W-:Y:S01]  /*c610*/  LDSM.16.M88.4 R44, [R217+0x5900] ;  /* 0x00590000d92c783b */ /* 0x000fe20000000200 */
[----:B------:R-:W-:Y:S01]  /*c620*/  LEA.HI.X R8, R3, c[0x0][0x1fc], R4, 0x1, P0 ;  /* 0x00007f0003087a11 */ /* 0x000fe200000f0c04 */
[----:B------:R-:W-:Y:S02]  /*c630*/  IMAD.SHL.U32 R3, R218, 0x2, RZ ;  /* 0x00000002da037824 */ /* 0x000fe400078e00ff */
[----:B------:R-:W1:Y:S04]  /*c640*/  SHFL.IDX PT, R4, R9, RZ, 0x1c1f ;  /* 0x001c1fff09047589 */ /* 0x000e6800000e0000 */
[----:B------:R-:W-:Y:S04]  /*c650*/  LDSM.16.M88.4 R16, [R216+0x2500] ;  /* 0x00250000d810783b */ /* 0x000fe80000000200 */
[----:B------:R-:W2:Y:S04]  /*c660*/  SHFL.IDX PT, R6, R8, RZ, 0x1c1f ;  /* 0x001c1fff08067589 */ /* 0x000ea800000e0000 */
[----:B------:R3:W4:Y:S04]  /*c670*/  LDSM.16.M88.4 R32, [R216+0x2900] ;  /* 0x00290000d820783b */ /* 0x0007280000000200 */
[----:B------:R3:W3:Y:S04]  /*c680*/  LDSM.16.M88.4 R152, [R216+0x2d00] ;  /* 0x002d0000d898783b */ /* 0x0006e80000000200 */
[----:B------:R3:W3:Y:S04]  /*c690*/  LDSM.16.M88.4 R156, [R213+0x4900] ;  /* 0x00490000d59c783b */ /* 0x0006e80000000200 */
[----:B------:R3:W3:Y:S04]  /*c6a0*/  LDSM.16.M88.4 R164, [R213+0x5900] ;  /* 0x00590000d5a4783b */ /* 0x0006e80000000200 */
[----:B------:R3:W3:Y:S04]  /*c6b0*/  LDSM.16.M88.4 R160, [R215] ;  /* 0x00000000d7a0783b */ /* 0x0006e80000000200 */
[----:B------:R3:W3:Y:S01]  /*c6c0*/  LDSM.16.M88.4 R168, [R211] ;  /* 0x00000000d3a8783b */ /* 0x0006e20000000200 */
[----:B-1----:R-:W-:Y:S03]  /*c6d0*/  IADD3 R12, P0, R4, R200, RZ ;  /* 0x000000c8040c7210 */ /* 0x002fe60007f1e0ff */
[----:B------:R1:W1:Y:S02]  /*c6e0*/  LDSM.16.M88.4 R172, [R210] ;  /* 0x00000000d2ac783b */ /* 0x0002640000000200 */
[----:B--2---:R-:W-:Y:S01]  /*c6f0*/  IMAD.X R13, R6, 0x1, R245, P0 ;  /* 0x00000001060d7824 */ /* 0x004fe200000e06f5 */
[----:B------:R-:W-:Y:S04]  /*c700*/  IADD3 R10, P0, R4, R151, RZ ;  /* 0x00000097040a7210 */ /* 0x000fe80007f1e0ff */
[----:B------:R-:W-:Y:S01]  /*c710*/  @!PT LDS RZ, [RZ] ;  /* 0x00000000fffff984 */ /* 0x000fe20000000800 */
[----:B------:R-:W-:Y:S01]  /*c720*/  @!PT LDS RZ, [RZ] ;  /* 0x00000000fffff984 */ /* 0x000fe20000000800 */
        /* <DEDUP_REMOVED lines=9> */
[----:B----4-:R-:W-:-:S05]  /*c7c0*/  BRA.DIV ~URZ, `(.L_x_513) ;  /* 0x000064027f007947 */ /* 0x010fca000b800000 */
[----:B--2---:R2:W4:Y:S04]  /*c7d0*/  SHFL.IDX PT, R12, R8, 0x1, 0x1c1f ;  /* 0x003c1f00080c7f89 */ /* 0x00452800000e0000 */
[----:B------:R2:W3:Y:S02]  /*c7e0*/  SHFL.IDX PT, R5, R9, 0x1, 0x1c1f ;  /* 0x003c1f0009057f89 */ /* 0x0004e400000e0000 */
.L_x_542:
[----:B------:R-:W-:Y:S02]  /*c7f0*/  ISETP.GE.AND P3, PT, R230, c[0x0][0x1d4], PT ;  /* 0x00007500e6007a0c */ /* 0x000fe40003f66270 */
[----:B--23--:R-:W-:Y:S02]  /*c800*/  IADD3 R8, P0, R5, R200, RZ ;  /* 0x000000c805087210 */ /* 0x00cfe40007f1e0ff */
[----:B------:R-:W-:Y:S02]  /*c810*/  ISETP.GE.AND P2, PT, R229, c[0x0][0x1d4], PT ;  /* 0x00007500e5007a0c */ /* 0x000fe40003f46270 */
[----:B------:R-:W-:Y:S01]  /*c820*/  ISETP.GE.AND P1, PT, R228, c[0x0][0x1d4], PT ;  /* 0x00007500e4007a0c */ /* 0x000fe20003f26270 */
[C---:B----4-:R-:W-:Y:S01]  /*c830*/  IMAD.X R9, R12.reuse, 0x1, R245, P0 ;  /* 0x000000010c097824 */ /* 0x050fe200000e06f5 */
        /* <DEDUP_REMOVED lines=10> */
.L_x_512:
[----:B----4-:R-:W-:Y:S05]  /*c8e0*/  BSYNC B0 ;  /* 0x0000000000007941 */ /* 0x010fea0003800000 */
.L_x_511:
[----:B------:R-:W0:Y:S01]  /*c8f0*/  LDGDEPBAR ;  /* 0x00000000000079af */ /* 0x000e220000000000 */
[----:B------:R-:W-:Y:S01]  /*c900*/  WARPSYNC 0xffffffff ;  /* 0xffffffff00007948 */ /* 0x000fe20003800000 */
[-C--:B--2---:R-:W-:Y:S03]  /*c910*/  HMMA.16816.F32 R4, R48, R16.reuse, RZ ;  /* 0x000000103004723c */ /* 0x084fe600000018ff */
[----:B------:R-:W-:Y:S03]  /*c920*/  ISETP.GT.AND P0, PT, R236, R221, PT ;  /* 0x000000ddec00720c */ /* 0x000fe60003f04270 */
[----:B------:R-:W-:Y:S02]  /*c930*/  LDSM.16.M88.4 R176, [R217+0x6900] ;  /* 0x00690000d9b0783b */ /* 0x000fe40000000200 */
[C---:B------:R-:W-:Y:S06]  /*c940*/  HMMA.16816.F32 R8, R44.reuse, R16, RZ ;  /* 0x000000102c08723c */ /* 0x040fec00000018ff */
[----:B------:R-:W2:Y:S02]  /*c950*/  LDSM.16.M88.4 R180, [R216+0x3100] ;  /* 0x00310000d8b4783b */ /* 0x000ea40000000200 */
[-C--:B------:R-:W-:Y:S06]  /*c960*/  HMMA.16816.F32 R12, R44, R18.reuse, RZ ;  /* 0x000000122c0c723c */ /* 0x080fec00000018ff */
[----:B------:R-:W4:Y:S02]  /*c970*/  LDSM.16.M88.4 R184, [R217+0x7900] ;  /* 0x00790000d9b8783b */ /* 0x000f240000000200 */
[C---:B------:R-:W-:Y:S06]  /*c980*/  HMMA.16816.F32 R16, R48.reuse, R18, RZ ;  /* 0x000000123010723c */ /* 0x040fec00000018ff */
[----:B------:R-:W-:Y:S02]  /*c990*/  LDSM.16.M88.4 R188, [R216+0x3900] ;  /* 0x00390000d8bc783b */ /* 0x000fe40000000200 */
[-C--:B------:R-:W-:Y:S06]  /*c9a0*/  HMMA.16816.F32 R20, R48, R32.reuse, RZ ;  /* 0x000000203014723c */ /* 0x080fec00000018ff */
[----:B------:R-:W-:Y:S02]  /*c9b0*/  LDSM.16.M88.4 R192, [R209] ;  /* 0x00000000d1c0783b */ /* 0x000fe40000000200 */
[C---:B------:R-:W-:Y:S06]  /*c9c0*/  HMMA.16816.F32 R24, R44.reuse, R32, RZ ;  /* 0x000000202c18723c */ /* 0x040fec00000018ff */
[----:B------:R-:W-:Y:S02]  /*c9d0*/  LDSM.16.M88.4 R196, [R213+0x7900] ;  /* 0x00790000d5c4783b */ /* 0x000fe40000000200 */
[-C--:B------:R-:W-:Y:S08]  /*c9e0*/  HMMA.16816.F32 R28, R44, R34.reuse, RZ ;  /* 0x000000222c1c723c */ /* 0x080ff000000018ff */
[C---:B------:R-:W-:Y:S08]  /*c9f0*/  HMMA.16816.F32 R32, R48.reuse, R34, RZ ;  /* 0x000000223020723c */ /* 0x040ff000000018ff */
[-C--:B---3--:R-:W-:Y:S08]  /*ca00*/  HMMA.16816.F32 R36, R48, R152.reuse, RZ ;  /* 0x000000983024723c */ /* 0x088ff000000018ff */
[C---:B------:R-:W-:Y:S08]  /*ca10*/  HMMA.16816.F32 R40, R44.reuse, R152, RZ ;  /* 0x000000982c28723c */ /* 0x040ff000000018ff */
[-C--:B------:R-:W-:Y:S08]  /*ca20*/  HMMA.16816.F32 R44, R44, R154.reuse, RZ ;  /* 0x0000009a2c2c723c */ /* 0x080ff000000018ff */
[----:B------:R-:W-:Y:S01]  /*ca30*/  HMMA.16816.F32 R48, R48, R154, RZ ;  /* 0x0000009a3030723c */ /* 0x000fe200000018ff */
[----:B------:R-:W3:Y:S07]  /*ca40*/  LDSM.16.M88.4 R152, [R216+0x3500] ;  /* 0x00350000d898783b */ /* 0x000eee0000000200 */
[-C--:B------:R-:W-:Y:S08]  /*ca50*/  HMMA.16816.F32 R4, R156, R160.reuse, R4 ;  /* 0x000000a09c04723c */ /* 0x080ff00000001804 */
[C---:B------:R-:W-:Y:S08]  /*ca60*/  HMMA.16816.F32 R8, R164.reuse, R160, R8 ;  /* 0x000000a0a408723c */ /* 0x040ff00000001808 */
[-C--:B------:R-:W-:Y:S08]  /*ca70*/  HMMA.16816.F32 R12, R164, R162.reuse, R12 ;  /* 0x000000a2a40c723c */ /* 0x080ff0000000180c */
[C---:B------:R-:W-:Y:S01]  /*ca80*/  HMMA.16816.F32 R16, R156.reuse, R162, R16 ;  /* 0x000000a29c10723c */ /* 0x040fe20000001810 */
[----:B------:R-:W5:Y:S07]  /*ca90*/  LDSM.16.M88.4 R160, [R213+0x6900] ;  /* 0x00690000d5a0783b */ /* 0x000f6e0000000200 */
[-C--:B------:R-:W-:Y:S08]  /*caa0*/  HMMA.16816.F32 R20, R156, R168.reuse, R20 ;  /* 0x000000a89c14723c */ /* 0x080ff00000001814 */
[C---:B------:R-:W-:Y:S08]  /*cab0*/  HMMA.16816.F32 R24, R164.reuse, R168, R24 ;  /* 0x000000a8a418723c */ /* 0x040ff00000001818 */
[-C--:B------:R-:W-:Y:S08]  /*cac0*/  HMMA.16816.F32 R28, R164, R170.reuse, R28 ;  /* 0x000000aaa41c723c */ /* 0x080ff0000000181c */
[C---:B------:R-:W-:Y:S01]  /*cad0*/  HMMA.16816.F32 R32, R156.reuse, R170, R32 ;  /* 0x000000aa9c20723c */ /* 0x040fe20000001820 */
[----:B------:R-:W-:Y:S07]  /*cae0*/  LDSM.16.M88.4 R168, [R216+0x3d00] ;  /* 0x003d0000d8a8783b */ /* 0x000fee0000000200 */
[-C--:B-1----:R-:W-:Y:S08]  /*caf0*/  HMMA.16816.F32 R36, R156, R172.reuse, R36 ;  /* 0x000000ac9c24723c */ /* 0x082ff00000001824 */
[C---:B------:R-:W-:Y:S08]  /*cb00*/  HMMA.16816.F32 R40, R164.reuse, R172, R40 ;  /* 0x000000aca428723c */ /* 0x040ff00000001828 */
[-C--:B------:R-:W-:Y:S01]  /*cb10*/  HMMA.16816.F32 R44, R164, R174.reuse, R44 ;  /* 0x000000aea42c723c */ /* 0x080fe2000000182c */
[----:B------:R-:W-:Y:S07]  /*cb20*/  LDSM.16.M88.4 R164, [R207] ;  /* 0x00000000cfa4783b */ /* 0x000fee0000000200 */
[----:B------:R-:W-:Y:S01]  /*cb30*/  HMMA.16816.F32 R48, R156, R174, R48 ;  /* 0x000000ae9c30723c */ /* 0x000fe20000001830 */
[----:B------:R-:W1:Y:S07]  /*cb40*/  LDSM.16.M88.4 R156, [R208] ;  /* 0x00000000d09c783b */ /* 0x000e6e0000000200 */
[-C--:B--2---:R-:W-:Y:S01]  /*cb50*/  HMMA.16816.F32 R4, R176, R180.reuse, R4 ;  /* 0x000000b4b004723c */ /* 0x084fe20000001804 */
[----:B------:R-:W-:Y:S07]  /*cb60*/  LDSM.16.M88.4 R172, [R217+0x9900] ;  /* 0x00990000d9ac783b */ /* 0x000fee0000000200 */
[C---:B----4-:R-:W-:Y:S08]  /*cb70*/  HMMA.16816.F32 R8, R184.reuse, R180, R8 ;  /* 0x000000b4b808723c */ /* 0x050ff00000001808 */
        /* <DEDUP_REMOVED lines=8> */
[-C--:B------:R-:W-:Y:S08]  /*cc00*/  HMMA.16816.F32 R36, R176, R188.reuse, R36 ;  /* 0x000000bcb024723c */ /* 0x080ff00000001824 */
[C---:B------:R-:W-:Y:S08]  /*cc10*/  HMMA.16816.F32 R40, R184.reuse, R188, R40 ;  /* 0x000000bcb828723c */ /* 0x040ff00000001828 */
[-C--:B------:R-:W-:Y:S01]  /*cc20*/  HMMA.16816.F32 R44, R184, R190.reuse, R44 ;  /* 0x000000beb82c723c */ /* 0x080fe2000000182c */
[----:B------:R-:W-:Y:S07]  /*cc30*/  LDSM.16.M88.4 R184, [R206] ;  /* 0x00000000ceb8783b */ /* 0x000fee0000000200 */
[----:B------:R-:W-:Y:S01]  /*cc40*/  HMMA.16816.F32 R48, R176, R190, R48 ;  /* 0x000000beb030723c */ /* 0x000fe20000001830 */
[----:B------:R-:W3:Y:S07]  /*cc50*/  LDSM.16.M88.4 R176, [R216+0x4100] ;  /* 0x00410000d8b0783b */ /* 0x000eee0000000200 */
[-C--:B-----5:R-:W-:Y:S01]  /*cc60*/  HMMA.16816.F32 R4, R160, R192.reuse, R4 ;  /* 0x000000c0a004723c */ /* 0x0a0fe20000001804 */
        /* <DEDUP_REMOVED lines=9> */
[----:B------:R-:W1:Y:S07]  /*cd00*/  LDSM.16.M88.4 R156, [R213+0x8900] ;  /* 0x00890000d59c783b */ /* 0x000e6e0000000200 */
[-C--:B------:R-:W-:Y:S08]  /*cd10*/  HMMA.16816.F32 R36, R160, R164.reuse, R36 ;  /* 0x000000a4a024723c */ /* 0x080ff00000001824 */
[C---:B------:R-:W-:Y:S08]  /*cd20*/  HMMA.16816.F32 R40, R196.reuse, R164, R40 ;  /* 0x000000a4c428723c */ /* 0x040ff00000001828 */
[-C--:B------:R-:W-:Y:S08]  /*cd30*/  HMMA.16816.F32 R44, R196, R166.reuse, R44 ;  /* 0x000000a6c42c723c */ /* 0x080ff0000000182c */
[----:B------:R-:W-:Y:S01]  /*cd40*/  HMMA.16816.F32 R48, R160, R166, R48 ;  /* 0x000000a6a030723c */ /* 0x000fe20000001830 */
[----:B------:R-:W4:Y:S01]  /*cd50*/  LDSM.16.M88.4 R160, [R204] ;  /* 0x00000000cca0783b */ /* 0x000f220000000200 */
[----:B------:R-:W-:Y:S06]  /*cd60*/  DEPBAR.LE SB0, 0x0 ;  /* 0x000080000000791a */ /* 0x000fec0000000000 */
[-C--:B--2---:R-:W-:Y:S01]  /*cd70*/  HMMA.16816.F32 R4, R152, R168.reuse, R4 ;  /* 0x000000a89804723c */ /* 0x084fe20000001804 */
[----:B------:R-:W-:Y:S07]  /*cd80*/  BAR.SYNC.DEFER_BLOCKING 0x0 ;  /* 0x0000000000007b1d */ /* 0x000fee0000010000 */
[C---:B------:R-:W-:Y:S08]  /*cd90*/  HMMA.16816.F32 R8, R172.reuse, R168, R8 ;  /* 0x000000a8ac08723c */ /* 0x040ff00000001808 */
[-C--:B------:R-:W-:Y:S08]  /*cda0*/  HMMA.16816.F32 R12, R172, R170.reuse, R12 ;  /* 0x000000aaac0c723c */ /* 0x080ff0000000180c */
[C---:B------:R-:W-:Y:S08]  /*cdb0*/  HMMA.16816.F32 R16, R152.reuse, R170, R16 ;  /* 0x000000aa9810723c */ /* 0x040ff00000001810 */
[-C--:B---3--:R-:W-:Y:S08]  /*cdc0*/  HMMA.16816.F32 R20, R152, R176.reuse, R20 ;  /* 0x000000b09814723c */ /* 0x088ff00000001814 */
[C---:B------:R-:W-:Y:S08]  /*cdd0*/  HMMA.16816.F32 R24, R172.reuse, R176, R24 ;  /* 0x000000b0ac18723c */ /* 0x040ff00000001818 */
[-C--:B------:R-:W-:Y:S08]  /*cde0*/  HMMA.16816.F32 R28, R172, R178.reuse, R28 ;  /* 0x000000b2ac1c723c */ /* 0x080ff0000000181c */
[C---:B------:R-:W-:Y:S08]  /*cdf0*/  HMMA.16816.F32 R32, R152.reuse, R178, R32 ;  /* 0x000000b29820723c */ /* 0x040ff00000001820 */
[-C--:B------:R-:W-:Y:S08]  /*ce00*/  HMMA.16816.F32 R36, R152, R180.reuse, R36 ;  /* 0x000000b49824723c */ /* 0x080ff00000001824 */
[C---:B------:R-:W-:Y:S08]  /*ce10*/  HMMA.16816.F32 R40, R172.reuse, R180, R40 ;  /* 0x000000b4ac28723c */ /* 0x040ff00000001828 */
[-C--:B------:R-:W-:Y:S08]  /*ce20*/  HMMA.16816.F32 R44, R172, R182.reuse, R44 ;  /* 0x000000b6ac2c723c */ /* 0x080ff0000000182c */
[----:B------:R-:W-:Y:S08]  /*ce30*/  HMMA.16816.F32 R48, R152, R182, R48 ;  /* 0x000000b69830723c */ /* 0x000ff00000001830 */
[-C--:B-1----:R-:W-:Y:S08]  /*ce40*/  HMMA.16816.F32 R4, R156, R184.reuse, R4 ;  /* 0x000000b89c04723c */ /* 0x082ff00000001804 */
        /* <DEDUP_REMOVED lines=29> */
[----:B------:R-:W-:Y:S01]  /*d020*/  IMAD R226, R153, c[0x0][0x2b8], R226 ;  /* 0x0000ae0099e27a24 */ /* 0x000fe200078e02e2 */
[----:B------:R-:W-:Y:S03]  /*d030*/  ISETP.GE.AND P1, PT, R238, 0x1, PT ;  /* 0x00000001ee00780c */ /* 0x000fe60003f26270 */
        /* <DEDUP_REMOVED lines=13> */
[----:B------:R-:W1:Y:S04]  /*d110*/  SHFL.IDX PT, R156, R153, RZ, 0x1c1f ;  /* 0x001c1fff999c7589 */ /* 0x000e6800000e0000 */
[----:B------:R-:W2:Y:S04]  /*d120*/  SHFL.IDX PT, R154, R152, RZ, 0x1c1f ;  /* 0x001c1fff989a7589 */ /* 0x000ea800000e0000 */
[----:B------:R-:W-:Y:S01]  /*d130*/  SHFL.IDX PT, R162, R152, 0x1, 0x1c1f ;  /* 0x003c1f0098a27f89 */ /* 0x000fe200000e0000 */
[-C--:B-1----:R-:W-:Y:S05]  /*d140*/  @P1 IADD3 R160, P0, R156, R200.reuse, RZ ;  /* 0x000000c89ca01210 */ /* 0x082fea0007f1e0ff */
[----:B--2---:R-:W-:Y:S01]  /*d150*/  @P1 IMAD.X R161, R154, 0x1, R245, P0 ;  /* 0x000000019aa11824 */ /* 0x004fe200000e06f5 */
[----:B------:R-:W-:Y:S04]  /*d160*/  @P1 IADD3 R158, P0, R156, R151, RZ ;  /* 0x000000979c9e1210 */ /* 0x000fe80007f1e0ff */
[----:B------:R1:W-:Y:S01]  /*d170*/  @P1 LDGSTS.E.BYPASS.LTC128B.128 [R220+0x2500], [R160.64], !P5 ;  /* 0x02500000a0dc1fae */ /* 0x0003e2000e901d4c */
[----:B------:R-:W-:Y:S01]  /*d180*/  @P1 IMAD.X R159, R154, 0x1, R201, P0 ;  /* 0x000000019a9f1824 */ /* 0x000fe200000e06c9 */
[----:B------:R-:W-:Y:S04]  /*d190*/  @P1 IADD3 R156, P0, R156, R3, RZ ;  /* 0x000000039c9c1210 */ /* 0x000fe80007f1e0ff */
[----:B------:R1:W-:Y:S01]  /*d1a0*/  @P1 LDGSTS.E.BYPASS.LTC128B.128 [R220+0x3100], [R158.64], !P4 ;  /* 0x031000009edc1fae */ /* 0x0003e2000e101d4c */
[----:B------:R-:W-:Y:S01]  /*d1b0*/  @P1 IMAD.X R157, R154, 0x1, R149, P0 ;  /* 0x000000019a9d1824 */ /* 0x000fe200000e0695 */
[----:B------:R-:W-:Y:S02]  /*d1c0*/  ISETP.GE.AND P0, PT, R238, 0x21, PT ;  /* 0x00000021ee00780c */ /* 0x000fe40003f06270 */
[----:B------:R-:W2:Y:S04]  /*d1d0*/  SHFL.IDX PT, R154, R153, 0x1, 0x1c1f ;  /* 0x003c1f00999a7f89 */ /* 0x000ea800000e0000 */
[----:B------:R1:W-:Y:S07]  /*d1e0*/  @P1 LDGSTS.E.BYPASS.LTC128B.128 [R220+0x3d00], [R156.64], !P3 ;  /* 0x03d000009cdc1fae */ /* 0x0003ee000d901d4c */
[----:B--2---:R-:W-:Y:S05]  /*d1f0*/  @P0 IADD3 R164, P2, R154, R151, RZ ;  /* 0x000000979aa40210 */ /* 0x004fea0007f5e0ff */
[----:B------:R-:W-:Y:S01]  /*d200*/  @P0 IMAD.X R165, R162, 0x1, R201, P2 ;  /* 0x00000001a2a50824 */ /* 0x000fe200010e06c9 */
[----:B------:R-:W-:Y:S05]  /*d210*/  @P0 IADD3 R166, P2, R154, R3, RZ ;  /* 0x000000039aa60210 */ /* 0x000fea0007f5e0ff */
[----:B------:R-:W-:Y:S01]  /*d220*/  @P0 IMAD.X R167, R162, 0x1, R149, P2 ;  /* 0x00000001a2a70824 */ /* 0x000fe200010e0695 */
[----:B------:R-:W-:Y:S05]  /*d230*/  @P0 IADD3 R154, P2, R154, R200, RZ ;  /* 0x000000c89a9a0210 */ /* 0x000fea0007f5e0ff */
[----:B------:R-:W-:Y:S05]  /*d240*/  @P0 IMAD.X R155, R162, 0x1, R245, P2 ;  /* 0x00000001a29b0824 */ /* 0x000fea00010e06f5 */
[----:B------:R1:W-:Y:S04]  /*d250*/  @P0 LDGSTS.E.BYPASS.LTC128B.128 [R220+0x2d00], [R154.64], !P5 ;  /* 0x02d000009adc0fae */ /* 0x0003e8000e901d4c */
[----:B------:R1:W-:Y:S04]  /*d260*/  @P0 LDGSTS.E.BYPASS.LTC128B.128 [R220+0x3900], [R164.64], !P4 ;  /* 0x03900000a4dc0fae */ /* 0x0003e8000e101d4c */
[----:B------:R1:W-:Y:S02]  /*d270*/  @P0 LDGSTS.E.BYPASS.LTC128B.128 [R220+0x4500], [R166.64], !P3 ;  /* 0x04500000a6dc0fae */ /* 0x0003e4000d901d4c */
.L_x_514:
[----:B-1----:R-:W-:Y:S01]  /*d280*/  IMAD.MOV.U32 R157, RZ, RZ, R231 ;  /* 0x000000ffff9d7224 */ /* 0x002fe200078e00e7 */
[----:B------:R-:W-:Y:S01]  /*d290*/  PLOP3.LUT P0, PT, PT, PT, UP2, 0x80, 0x0 ;  /* 0x000000000000781c */ /* 0x000fe20003f0f028 */
[----:B------:R-:W0:Y:S01]  /*d2a0*/  LDGDEPBAR ;  /* 0x00000000000079af */ /* 0x000e220000000000 */
[----:B------:R-:W-:Y:S02]  /*d2b0*/  IMAD R162, R236, -0x30, RZ ;  /* 0xffffffd0eca27824 */ /* 0x000fe400078e02ff */
[----:B------:R-:W-:Y:S03]  /*d2c0*/  IMAD.U32 R155, RZ, RZ, UR7 ;  /* 0x00000007ff9b7e24 */ /* 0x000fe6000f8e00ff */
[----:B------:R-:W-:Y:S04]  /*d2d0*/  IADD3 R154, -R235, 0x1, R162 ;  /* 0x00000001eb9a7810 */ /* 0x000fe80007ffe1a2 */
[----:B------:R-:W-:Y:S01]  /*d2e0*/  IADD3 R155, R154, -c[0x0][0x168], R155 ;  /* 0x80005a009a9b7a10 */ /* 0x000fe20007ffe09b */
[----:B------:R-:W-:Y:S02]  /*d2f0*/  IMAD.IADD R154, R162, 0x1, -R235 ;  /* 0x00000001a29a7824 */ /* 0x000fe400078e0aeb */
[----:B------:R-:W-:Y:S01]  /*d300*/  @P0 IMAD.HI.U32 R3, R231, c[0x0][0x2c8], RZ ;  /* 0x0000b200e7030a27 */ /* 0x000fe200078e00ff */
[----:B------:R-:W-:Y:S02]  /*d310*/  PLOP3.LUT P0, PT, PT, PT, UP2, 0x80, 0x0 ;  /* 0x000000000000781c */ /* 0x000fe40003f0f028 */
[C---:B------:R-:W-:Y:S02]  /*d320*/  IADD3 R156, R155.reuse, c[0x0][0x328], RZ ;  /* 0x0000ca009b9c7a10 */ /* 0x040fe40007ffe0ff */
[----:B------:R-:W-:Y:S09]  /*d330*/  IADD3 R155, R155, UR17, RZ ;  /* 0x000000119b9b7c10 */ /* 0x000ff2000fffe0ff */
[----:B------:R-:W-:Y:S02]  /*d340*/  @P0 SHF.R.U32.HI R157, RZ, c[0x0][0x2cc], R3 ;  /* 0x0000b300ff9d0a19 */ /* 0x000fe40000011603 */
[----:B------:R-:W-:Y:S03]  /*d350*/  PLOP3.LUT P0, PT, PT, PT, UP1, 0x40, 0x0 ;  /* 0x000000000000781c */ /* 0x000fe60003f0e818 */
[----:B------:R-:W1:Y:S02]  /*d360*/  SHFL.IDX PT, R152, R157, RZ, 0x1c1f ;  /* 0x001c1fff9d987589 */ /* 0x000e6400000e0000 */
[--C-:B-1----:R-:W-:Y:S02]  /*d370*/  IMAD.IADD R161, R156, 0x1, R152.reuse ;  /* 0x000000019ca17824 */ /* 0x102fe400078e0298 */
[----:B------:R-:W-:Y:S06]  /*d380*/  IMAD.IADD R160, R155, 0x1, R152 ;  /* 0x000000019ba07824 */ /* 0x000fec00078e0298 */
        /* <DEDUP_REMOVED lines=16> */
.L_x_517:
[----:B------:R-:W-:Y:S04]  /*d490*/  MOV R3, 0x1 ;  /* 0x0000000100037802 */ /* 0x000fe80000000f00 */
[----:B------:R-:W-:Y:S11]  /*d4a0*/  ISETP.NE.AND P0, PT, R3, c[0x0][0x32c], PT ;  /* 0x0000cb0003007a0c */ /* 0x000ff60003f05270 */
[----:B------:R-:W-:Y:S02]  /*d4b0*/  @!UPT UIADD3 URZ, URZ, URZ, URZ ;  /* 0x0000003f3f3ff290 */ /* 0x000fe4000fffe03f */
[----:B------:R-:W-:Y:S05]  /*d4c0*/  @P0 IMAD.HI.U32 R3, R149, c[0x0][0x330], RZ ;  /* 0x0000cc0095030a27 */ /* 0x000fea00078e00ff */
[----:B------:R-:W-:Y:S02]  /*d4d0*/  @P0 SHF.R.U32.HI R149, RZ, c[0x0][0x334], R3 ;  /* 0x0000cd00ff950a19 */ /* 0x000fe40000011603 */
.L_x_518:
[----:B------:R-:W-:Y:S05]  /*d4e0*/  BSYNC B0 ;  /* 0x0000000000007941 */ /* 0x000fea0003800000 */
.L_x_516:
[----:B------:R-:W-:Y:S05]  /*d4f0*/  IMAD R149, R149, c[0x0][0x32c], R154 ;  /* 0x0000cb0095957a24 */ /* 0x000fea00078e029a */
[----:B------:R-:W-:Y:S02]  /*d500*/  IADD3 R152, R149, c[0x0][0x32c], RZ ;  /* 0x0000cb0095987a10 */ /* 0x000fe40007ffe0ff */
[----:B------:R-:W-:Y:S02]  /*d510*/  IMNMX R160, R160, R149, !PT ;  /* 0x00000095a0a07217 */ /* 0x000fe40007800200 */
[----:B------:R-:W-:Y:S02]  /*d520*/  IMNMX R161, R161, R152, PT ;  /* 0x00000098a1a17217 */ /* 0x000fe40003800200 */
.L_x_515:
        /* <DEDUP_REMOVED lines=20> */
.L_x_521:
[----:B------:R-:W-:Y:S04]  /*d670*/  MOV R3, 0x1 ;  /* 0x0000000100037802 */ /* 0x000fe80000000f00 */
[----:B------:R-:W-:Y:S11]  /*d680*/  ISETP.NE.AND P0, PT, R3, c[0x0][0x32c], PT ;  /* 0x0000cb0003007a0c */ /* 0x000ff60003f05270 */
[----:B------:R-:W-:Y:S02]  /*d690*/  @!UPT UIADD3 URZ, URZ, URZ, URZ ;  /* 0x0000003f3f3ff290 */ /* 0x000fe4000fffe03f */
[----:B------:R-:W-:Y:S05]  /*d6a0*/  @P0 IMAD.HI.U32 R3, R149, c[0x0][0x330], RZ ;  /* 0x0000cc0095030a27 */ /* 0x000fea00078e00ff */
[----:B------:R-:W-:Y:S02]  /*d6b0*/  @P0 SHF.R.U32.HI R149, RZ, c[0x0][0x334], R3 ;  /* 0x0000cd00ff950a19 */ /* 0x000fe40000011603 */
.L_x_522:
[----:B------:R-:W-:Y:S05]  /*d6c0*/  BSYNC B0 ;  /* 0x0000000000007941 */ /* 0x000fea0003800000 */
.L_x_520:
[----:B------:R-:W-:Y:S05]  /*d6d0*/  IMAD R149, R149, c[0x0][0x32c], R154 ;  /* 0x0000cb0095957a24 */ /* 0x000fea00078e029a */
[----:B------:R-:W-:Y:S02]  /*d6e0*/  IADD3 R152, R149, c[0x0][0x32c], RZ ;  /* 0x0000cb0095987a10 */ /* 0x000fe40007ffe0ff */
[----:B------:R-:W-:Y:S02]  /*d6f0*/  IMNMX R158, R158, R149, !PT ;  /* 0x000000959e9e7217 */ /* 0x000fe40007800200 */
[----:B------:R-:W-:Y:S02]  /*d700*/  IMNMX R159, R159, R152, PT ;  /* 0x000000989f9f7217 */ /* 0x000fe40003800200 */
.L_x_519:
[C---:B------:R-:W-:Y:S02]  /*d710*/  ISETP.GE.AND P0, PT, R162.reuse, 0x2, PT ;  /* 0x00000002a200780c */ /* 0x040fe40003f06270 */
[----:B------:R-:W-:Y:S02]  /*d720*/  ISETP.GE.AND P1, PT, R162, 0x9, PT ;  /* 0x00000009a200780c */ /* 0x000fe40003f26270 */
[----:B------:R-:W-:Y:S02]  /*d730*/  P2R R153, PR, RZ, 0x1 ;  /* 0x00000001ff997803 */ /* 0x000fe40000000000 */
[----:B------:R-:W-:Y:S02]  /*d740*/  ISETP.GT.AND P0, PT, R160, 0x1, !P0 ;  /* 0x00000001a000780c */ /* 0x000fe40004704270 */
[----:B------:R-:W-:Y:S02]  /*d750*/  P2R R152, PR, RZ, 0x2 ;  /* 0x00000002ff987803 */ /* 0x000fe40000000000 */
[----:B------:R-:W-:Y:S02]  /*d760*/  ISETP.LT.OR P0, PT, R161, 0x2, P0 ;  /* 0x00000002a100780c */ /* 0x000fe40000701670 */
[----:B------:R-:W-:Y:S02]  /*d770*/  ISETP.GE.AND P6, PT, R162, 0x19, PT ;  /* 0x00000019a200780c */ /* 0x000fe40003fc6270 */
[----:B------:R-:W-:Y:S02]  /*d780*/  FSEL R5, R5, -INF , !P0 ;  /* 0xff80000005057808 */ /* 0x000fe40004000000 */
[----:B------:R-:W-:Y:S02]  /*d790*/  ISETP.GT.AND P0, PT, R160, 0x8, !P1 ;  /* 0x00000008a000780c */ /* 0x000fe40004f04270 */
[----:B------:R-:W-:Y:S02]  /*d7a0*/  ISETP.GE.AND P1, PT, R162, 0xa, PT ;  /* 0x0000000aa200780c */ /* 0x000fe40003f26270 */
[C---:B------:R-:W-:Y:S02]  /*d7b0*/  ISETP.LT.OR P0, PT, R161.reuse, 0x9, P0 ;  /* 0x00000009a100780c */ /* 0x040fe40000701670 */
[----:B------:R-:W-:Y:S02]  /*d7c0*/  P2R R151, PR, RZ, 0x2 ;  /* 0x00000002ff977803 */ /* 0x000fe40000000000 */
[----:B------:R-:W-:Y:S02]  /*d7d0*/  FSEL R3, R16, -INF , !P0 ;  /* 0xff80000010037808 */ /* 0x000fe40004000000 */
[----:B------:R-:W-:Y:S02]  /*d7e0*/  ISETP.GT.AND P0, PT, R160, 0x9, !P1 ;  /* 0x00000009a000780c */ /* 0x000fe40004f04270 */
[----:B------:R-:W-:Y:S02]  /*d7f0*/  ISETP.GE.AND P1, PT, R162, 0x11, PT ;  /* 0x00000011a200780c */ /* 0x000fe40003f26270 */
[----:B------:R-:W-:Y:S02]  /*d800*/  ISETP.LT.OR P0, PT, R161, 0xa, P0 ;  /* 0x0000000aa100780c */ /* 0x000fe40000701670 */
[----:B------:R-:W-:Y:S02]  /*d810*/  P2R R149, PR, RZ, 0x2 ;  /* 0x00000002ff957803 */ /* 0x000fe40000000000 */
[----:B------:R-:W-:Y:S02]  /*d820*/  FSEL R17, R17, -INF , !P0 ;  /* 0xff80000011117808 */ /* 0x000fe40004000000 */
[----:B------:R-:W-:Y:S02]  /*d830*/  ISETP.GT.AND P0, PT, R160, 0x10, !P1 ;  /* 0x00000010a000780c */ /* 0x000fe40004f04270 */
[C---:B------:R-:W-:Y:S02]  /*d840*/  ISETP.GE.AND P1, PT, R162.reuse, 0x12, PT ;  /* 0x00000012a200780c */ /* 0x040fe40003f26270 */
[C---:B------:R-:W-:Y:S02]  /*d850*/  ISETP.LT.OR P0, PT, R161.reuse, 0x11, P0 ;  /* 0x00000011a100780c */ /* 0x040fe40000701670 */
[----:B------:R-:W-:Y:S02]  /*d860*/  ISETP.GE.AND P5, PT, R162, 0x1a, PT ;  /* 0x0000001aa200780c */ /* 0x000fe40003fa6270 */
[----:B------:R-:W-:Y:S02]  /*d870*/  FSEL R197, R20, -INF , !P0 ;  /* 0xff80000014c57808 */ /* 0x000fe40004000000 */
[----:B------:R-:W-:Y:S02]  /*d880*/  ISETP.GT.AND P0, PT, R160, 0x11, !P1 ;  /* 0x00000011a000780c */ /* 0x000fe40004f04270 */
[C---:B------:R-:W-:Y:S02]  /*d890*/  ISETP.GE.AND P4, PT, R162.reuse, 0x21, PT ;  /* 0x00000021a200780c */ /* 0x040fe40003f86270 */
[----:B------:R-:W-:Y:S02]  /*d8a0*/  ISETP.LT.OR P0, PT, R161, 0x12, P0 ;  /* 0x00000012a100780c */ /* 0x000fe40000701670 */
[----:B------:R-:W-:Y:S02]  /*d8b0*/  ISETP.GE.AND P3, PT, R162, 0x22, PT ;  /* 0x00000022a200780c */ /* 0x000fe40003f66270 */
[----:B------:R-:W-:Y:S02]  /*d8c0*/  FSEL R169, R21, -INF , !P0 ;  /* 0xff80000015a97808 */ /* 0x000fe40004000000 */
[----:B------:R-:W-:Y:S01]  /*d8d0*/  ISETP.GT.AND P0, PT, R160, 0x18, !P6 ;  /* 0x00000018a000780c */ /* 0x000fe20007704270 */
[----:B------:R-:W1:Y:S01]  /*d8e0*/  SHFL.IDX PT, R21, R157, 0x2, 0x1c1f ;  /* 0x005c1f009d157f89 */ /* 0x000e6200000e0000 */
[----:B------:R-:W-:Y:S02]  /*d8f0*/  ISETP.GE.AND P2, PT, R162, 0x29, PT ;  /* 0x00000029a200780c */ /* 0x000fe40003f46270 */
[C---:B------:R-:W-:Y:S02]  /*d900*/  ISETP.LT.OR P0, PT, R161.reuse, 0x19, P0 ;  /* 0x00000019a100780c */ /* 0x040fe40000701670 */
[----:B------:R-:W-:Y:S02]  /*d910*/  P2R R20, PR, RZ, 0x2 ;  /* 0x00000002ff147803 */ /* 0x000fe40000000000 */
[----:B------:R-:W-:Y:S02]  /*d920*/  FSEL R175, R32, -INF , !P0 ;  /* 0xff80000020af7808 */ /* 0x000fe40004000000 */
[----:B------:R-:W-:Y:S02]  /*d930*/  ISETP.GT.AND P0, PT, R160, 0x19, !P5 ;  /* 0x00000019a000780c */ /* 0x000fe40006f04270 */
[----:B------:R-:W-:Y:S02]  /*d940*/  ISETP.GE.AND P1, PT, R162, 0x1, PT ;  /* 0x00000001a200780c */ /* 0x000fe40003f26270 */
[----:B------:R-:W-:Y:S04]  /*d950*/  ISETP.LT.OR P0, PT, R161, 0x1a, P0 ;  /* 0x0000001aa100780c */ /* 0x000fe80000701670 */
[----:B------:R-:W-:Y:S02]  /*d960*/  FSEL R187, R33, -INF , !P0 ;  /* 0xff80000021bb7808 */ /* 0x000fe40004000000 */
[----:B------:R-:W-:Y:S04]  /*d970*/  ISETP.GT.AND P0, PT, R160, 0x20, !P4 ;  /* 0x00000020a000780c */ /* 0x000fe80006704270 */
[----:B------:R-:W-:Y:S01]  /*d980*/  ISETP.LT.OR P0, PT, R161, 0x21, P0 ;  /* 0x00000021a100780c */ /* 0x000fe20000701670 */
[--C-:B-1----:R-:W-:Y:S03]  /*d990*/  IMAD.IADD R32, R155, 0x1, R21.reuse ;  /* 0x000000019b207824 */ /* 0x102fe600078e0215 */
[----:B------:R-:W-:Y:S01]  /*d9a0*/  FSEL R181, R36, -INF , !P0 ;  /* 0xff80000024b57808 */ /* 0x000fe20004000000 */
[----:B------:R-:W-:Y:S01]  /*d9b0*/  IMAD.IADD R36, R156, 0x1, R21 ;  /* 0x000000019c247824 */ /* 0x000fe200078e0215 */
[C---:B------:R-:W-:Y:S04]  /*d9c0*/  ISETP.GT.AND P0, PT, R160.reuse, 0x21, !P3 ;  /* 0x00000021a000780c */ /* 0x040fe80005f04270 */
[----:B------:R-:W-:Y:S04]  /*d9d0*/  ISETP.LT.OR P0, PT, R161, 0x22, P0 ;  /* 0x00000022a100780c */ /* 0x000fe80000701670 */
[----:B------:R-:W-:Y:S02]  /*d9e0*/  FSEL R177, R37, -INF , !P0 ;  /* 0xff80000025b17808 */ /* 0x000fe40004000000 */
[----:B------:R-:W-:Y:S04]  /*d9f0*/  ISETP.GT.AND P0, PT, R160, 0x28, !P2 ;  /* 0x00000028a000780c */ /* 0x000fe80005704270 */
[C---:B------:R-:W-:Y:S04]  /*da00*/  ISETP.LT.OR P0, PT, R161.reuse, 0x29, P0 ;  /* 0x00000029a100780c */ /* 0x040fe80000701670 */
[----:B------:R-:W-:Y:S02]  /*da10*/  FSEL R173, R48, -INF , !P0 ;  /* 0xff80000030ad7808 */ /* 0x000fe40004000000 */
[----:B------:R-:W-:Y:S04]  /*da20*/  ISETP.GT.AND P0, PT, R160, RZ, !P1 ;  /* 0x000000ffa000720c */ /* 0x000fe80004f04270 */
[C---:B------:R-:W-:Y:S04]  /*da30*/  ISETP.LT.OR P0, PT, R161.reuse, 0x1, P0 ;  /* 0x00000001a100780c */ /* 0x040fe80000701670 */
[----:B------:R-:W-:Y:S02]  /*da40*/  FSEL R33, R4, -INF , !P0 ;  /* 0xff80000004217808 */ /* 0x000fe40004000000 */
[----:B------:R-:W-:Y:S04]  /*da50*/  ISETP.GE.AND P0, PT, R162, 0x2a, PT ;  /* 0x0000002aa200780c */ /* 0x000fe80003f06270 */
[----:B------:R-:W-:Y:S02]  /*da60*/  P2R R4, PR, RZ, 0x1 ;  /* 0x00000001ff047803 */ /* 0x000fe40000000000 */
        /* <DEDUP_REMOVED lines=21> */
.L_x_525:
[----:B------:R-:W-:Y:S04]  /*dbc0*/  MOV R16, c[0x0][0x32c] ;  /* 0x0000cb0000107a02 */ /* 0x000fe80000000f00 */
[----:B------:R-:W-:Y:S11]  /*dbd0*/  ISETP.NE.AND P0, PT, R16, 0x1, PT ;  /* 0x000000011000780c */ /* 0x000ff60003f05270 */
[----:B------:R-:W-:Y:S02]  /*dbe0*/  @!UPT UIADD3 URZ, URZ, URZ, URZ ;  /* 0x0000003f3f3ff290 */ /* 0x000fe4000fffe03f */
[----:B------:R-:W-:Y:S05]  /*dbf0*/  @P0 IMAD.HI.U32 R16, R21, c[0x0][0x330], RZ ;  /* 0x0000cc0015100a27 */ /* 0x000fea00078e00ff */
[----:B------:R-:W-:Y:S02]  /*dc00*/  @P0 SHF.R.U32.HI R21, RZ, c[0x0][0x334], R16 ;  /* 0x0000cd00ff150a19 */ /* 0x000fe40000011610 */
.L_x_526:
[----:B------:R-:W-:Y:S05]  /*dc10*/  BSYNC B0 ;  /* 0x0000000000007941 */ /* 0x000fea0003800000 */
.L_x_524:
[----:B------:R-:W-:Y:S05]  /*dc20*/  IMAD R37, R21, c[0x0][0x32c], R154 ;  /* 0x0000cb0015257a24 */ /* 0x000fea00078e029a */
[----:B------:R-:W-:Y:S02]  /*dc30*/  IADD3 R21, R37, c[0x0][0x32c], RZ ;  /* 0x0000cb0025157a10 */ /* 0x000fe40007ffe0ff */
[----:B------:R-:W-:Y:S02]  /*dc40*/  IMNMX R32, R32, R37, !PT ;  /* 0x0000002520207217 */ /* 0x000fe40007800200 */
[----:B------:R-:W-:Y:S02]  /*dc50*/  IMNMX R36, R36, R21, PT ;  /* 0x0000001524247217 */ /* 0x000fe40003800200 */
.L_x_523:
[----:B------:R-:W-:Y:S04]  /*dc60*/  ISETP.NE.AND P0, PT, R152, RZ, PT ;  /* 0x000000ff9800720c */ /* 0x000fe80003f05270 */
[----:B------:R-:W-:Y:S04]  /*dc70*/  ISETP.GT.AND P0, PT, R158, 0x8, !P0 ;  /* 0x000000089e00780c */ /* 0x000fe80004704270 */
[----:B------:R-:W-:Y:S04]  /*dc80*/  ISETP.LT.OR P0, PT, R159, 0x9, P0 ;  /* 0x000000099f00780c */ /* 0x000fe80000701670 */
[----:B------:R-:W-:Y:S02]  /*dc90*/  FSEL R21, R18, -INF , !P0 ;  /* 0xff80000012157808 */ /* 0x000fe40004000000 */
[----:B------:R-:W-:Y:S04]  /*dca0*/  ISETP.NE.AND P0, PT, R151, RZ, PT ;  /* 0x000000ff9700720c */ /* 0x000fe80003f05270 */
[C---:B------:R-:W-:Y:S04]  /*dcb0*/  ISETP.GT.AND P0, PT, R158.reuse, 0x9, !P0 ;  /* 0x000000099e00780c */ /* 0x040fe80004704270 */
[----:B------:R-:W-:Y:S04]  /*dcc0*/  ISETP.LT.OR P0, PT, R159, 0xa, P0 ;  /* 0x0000000a9f00780c */ /* 0x000fe80000701670 */
[----:B------:R-:W-:Y:S02]  /*dcd0*/  FSEL R19, R19, -INF , !P0 ;  /* 0xff80000013137808 */ /* 0x000fe40004000000 */
[----:B------:R-:W-:Y:S04]  /*dce0*/  ISETP.NE.AND P0, PT, R149, RZ, PT ;  /* 0x000000ff9500720c */ /* 0x000fe80003f05270 */
[----:B------:R-:W-:Y:S04]  /*dcf0*/  ISETP.GT.AND P0, PT, R158, 0x10, !P0 ;  /* 0x000000109e00780c */ /* 0x000fe80004704270 */
[C---:B------:R-:W-:Y:S04]  /*dd00*/  ISETP.LT.OR P0, PT, R159.reuse, 0x11, P0 ;  /* 0x000000119f00780c */ /* 0x040fe80000701670 */
[----:B------:R-:W-:Y:S02]  /*dd10*/  FSEL R171, R22, -INF , !P0 ;  /* 0xff80000016ab7808 */ /* 0x000fe40004000000 */
[----:B------:R-:W-:Y:S04]  /*dd20*/  ISETP.NE.AND P0, PT, R20, RZ, PT ;  /* 0x000000ff1400720c */ /* 0x000fe80003f05270 */
        /* <DEDUP_REMOVED lines=15> */
[----:B------:R-:W-:Y:S04]  /*de20*/  ISETP.NE.AND P0, PT, R153, RZ, PT ;  /* 0x000000ff9900720c */ /* 0x000fe80003f05270 */
[C---:B------:R-:W-:Y:S04]  /*de30*/  ISETP.GT.AND P0, PT, R158.reuse, 0x1, !P0 ;  /* 0x000000019e00780c */ /* 0x040fe80004704270 */
[----:B------:R-:W-:Y:S04]  /*de40*/  ISETP.LT.OR P0, PT, R159, 0x2, P0 ;  /* 0x000000029f00780c */ /* 0x000fe80000701670 */
[----:B------:R-:W-:Y:S02]  /*de50*/  FSEL R7, R7, -INF , !P0 ;  /* 0xff80000007077808 */ /* 0x000fe40004000000 */
[----:B------:R-:W-:Y:S04]  /*de60*/  ISETP.GT.AND P0, PT, R158, RZ, !P1 ;  /* 0x000000ff9e00720c */ /* 0x000fe80004f04270 */
[C---:B------:R-:W-:Y:S04]  /*de70*/  ISETP.LT.OR P0, PT, R159.reuse, 0x1, P0 ;  /* 0x000000019f00780c */ /* 0x040fe80000701670 */
[----:B------:R-:W-:Y:S02]  /*de80*/  FSEL R35, R6, -INF , !P0 ;  /* 0xff80000006237808 */ /* 0x000fe40004000000 */
[----:B------:R-:W-:Y:S04]  /*de90*/  ISETP.GT.AND P0, PT, R158, 0x28, !P2 ;  /* 0x000000289e00780c */ /* 0x000fe80005704270 */
[C---:B------:R-:W-:Y:S04]  /*dea0*/  ISETP.LT.OR P0, PT, R159.reuse, 0x29, P0 ;  /* 0x000000299f00780c */ /* 0x040fe80000701670 */
[----:B------:R-:W-:Y:S02]  /*deb0*/  FSEL R168, R50, -INF , !P0 ;  /* 0xff80000032a87808 */ /* 0x000fe40004000000 */
[----:B------:R-:W-:Y:S04]  /*dec0*/  ISETP.NE.AND P0, PT, R4, RZ, PT ;  /* 0x000000ff0400720c */ /* 0x000fe80003f05270 */
[----:B------:R-:W-:Y:S04]  /*ded0*/  ISETP.GT.AND P0, PT, R158, 0x29, !P0 ;  /* 0x000000299e00780c */ /* 0x000fe80004704270 */
[----:B------:R-:W-:Y:S04]  /*dee0*/  ISETP.LT.OR P0, PT, R159, 0x2a, P0 ;  /* 0x0000002a9f00780c */ /* 0x000fe80000701670 */
[----:B------:R-:W-:Y:S02]  /*def0*/  FSEL R167, R51, -INF , !P0 ;  /* 0xff80000033a77808 */ /* 0x000fe40004000000 */
[----:B------:R-:W-:Y:S04]  /*df00*/  ISETP.GT.AND P0, PT, R32, RZ, !P1 ;  /* 0x000000ff2000720c */ /* 0x000fe80004f04270 */
[----:B------:R-:W-:Y:S04]  /*df10*/  ISETP.LT.OR P0, PT, R36, 0x1, P0 ;  /* 0x000000012400780c */ /* 0x000fe80000701670 */
[----:B------:R-:W-:Y:S02]  /*df20*/  FSEL R16, R8, -INF , !P0 ;  /* 0xff80000008107808 */ /* 0x000fe40004000000 */
[----:B------:R-:W-:Y:S04]  /*df30*/  ISETP.NE.AND P0, PT, R153, RZ, PT ;  /* 0x000000ff9900720c */ /* 0x000fe80003f05270 */
[----:B------:R-:W-:Y:S04]  /*df40*/  ISETP.GT.AND P0, PT, R32, 0x1, !P0 ;  /* 0x000000012000780c */ /* 0x000fe80004704270 */
[----:B------:R-:W-:Y:S04]  /*df50*/  ISETP.LT.OR P0, PT, R36, 0x2, P0 ;  /* 0x000000022400780c */ /* 0x000fe80000701670 */
[----:B------:R-:W-:Y:S02]  /*df60*/  FSEL R8, R9, -INF , !P0 ;  /* 0xff80000009087808 */ /* 0x000fe40004000000 */
[----:B------:R-:W-:Y:S01]  /*df70*/  ISETP.NE.AND P0, PT, R152, RZ, PT ;  /* 0x000000ff9800720c */ /* 0x000fe20003f05270 */
[----:B------:R-:W1:Y:S03]  /*df80*/  SHFL.IDX PT, R9, R157, 0x3, 0x1c1f ;  /* 0x007c1f009d097f89 */ /* 0x000e6600000e0000 */
[----:B------:R-:W-:Y:S04]  /*df90*/  ISETP.GT.AND P0, PT, R32, 0x8, !P0 ;  /* 0x000000082000780c */ /* 0x000fe80004704270 */
[----:B------:R-:W-:Y:S04]  /*dfa0*/  ISETP.LT.OR P0, PT, R36, 0x9, P0 ;  /* 0x000000092400780c */ /* 0x000fe80000701670 */
[----:B------:R-:W-:Y:S02]  /*dfb0*/  FSEL R12, R12, -INF , !P0 ;  /* 0xff8000000c0c7808 */ /* 0x000fe40004000000 */
[----:B------:R-:W-:Y:S04]  /*dfc0*/  ISETP.NE.AND P0, PT, R151, RZ, PT ;  /* 0x000000ff9700720c */ /* 0x000fe80003f05270 */
[----:B------:R-:W-:Y:S04]  /*dfd0*/  ISETP.GT.AND P0, PT, R32, 0x9, !P0 ;  /* 0x000000092000780c */ /* 0x000fe80004704270 */
[----:B------:R-:W-:Y:S01]  /*dfe0*/  ISETP.LT.OR P0, PT, R36, 0xa, P0 ;  /* 0x0000000a2400780c */ /* 0x000fe20000701670 */
[--C-:B-1----:R-:W-:Y:S03]  /*dff0*/  IMAD.IADD R156, R156, 0x1, R9.reuse ;  /* 0x000000019c9c7824 */ /* 0x102fe600078e0209 */
[----:B------:R-:W-:Y:S01]  /*e000*/  FSEL R6, R13, -INF , !P0 ;  /* 0xff8000000d067808 */ /* 0x000fe20004000000 */
[----:B------:R-:W-:Y:S01]  /*e010*/  IMAD.IADD R155, R155, 0x1, R9 ;  /* 0x000000019b9b7824 */ /* 0x000fe200078e0209 */
        /* <DEDUP_REMOVED lines=45> */
.L_x_529:
[----:B------:R-:W-:Y:S04]  /*e2f0*/  MOV R9, c[0x0][0x32c] ;  /* 0x0000cb0000097a02 */ /* 0x000fe80000000f00 */
[----:B------:R-:W-:Y:S11]  /*e300*/  ISETP.NE.AND P0, PT, R9, 0x1, PT ;  /* 0x000000010900780c */ /* 0x000ff60003f05270 */
[----:B------:R-:W-:Y:S02]  /*e310*/  @!UPT UIADD3 URZ, URZ, URZ, URZ ;  /* 0x0000003f3f3ff290 */ /* 0x000fe4000fffe03f */
[----:B------:R-:W-:Y:S05]  /*e320*/  @P0 IMAD.HI.U32 R9, R13, c[0x0][0x330], RZ ;  /* 0x0000cc000d090a27 */ /* 0x000fea00078e00ff */
[----:B------:R-:W-:Y:S02]  /*e330*/  @P0 SHF.R.U32.HI R13, RZ, c[0x0][0x334], R9 ;  /* 0x0000cd00ff0d0a19 */ /* 0x000fe40000011609 */
.L_x_530:
[----:B------:R-:W-:Y:S05]  /*e340*/  BSYNC B0 ;  /* 0x0000000000007941 */ /* 0x000fea0003800000 */
.L_x_528:
[----:B------:R-:W-:Y:S05]  /*e350*/  IMAD R154, R13, c[0x0][0x32c], R154 ;  /* 0x0000cb000d9a7a24 */ /* 0x000fea00078e029a */
[----:B------:R-:W-:Y:S02]  /*e360*/  IADD3 R9, R154, c[0x0][0x32c], RZ ;  /* 0x0000cb009a097a10 */ /* 0x000fe40007ffe0ff */
[----:B------:R-:W-:Y:S02]  /*e370*/  IMNMX R155, R155, R154, !PT ;  /* 0x0000009a9b9b7217 */ /* 0x000fe40007800200 */
[----:B------:R-:W-:Y:S02]  /*e380*/  IMNMX R156, R156, R9, PT ;  /* 0x000000099c9c7217 */ /* 0x000fe40003800200 */
.L_x_527:
[----:B------:R-:W-:Y:S01]  /*e390*/  ISETP.GT.AND P0, PT, R155, RZ, !P1 ;  /* 0x000000ff9b00720c */ /* 0x000fe20004f04270 */
[----:B------:R-:W-:Y:S01]  /*e3a0*/  LDSM.16.MT88.4 R36, [R214+0xd00] ;  /* 0x000d0000d624783b */ /* 0x000fe20000004200 */
[----:B------:R-:W-:Y:S02]  /*e3b0*/  ISETP.NE.AND P1, PT, R20, RZ, PT ;  /* 0x000000ff1400720c */ /* 0x000fe40003f25270 */
[----:B------:R-:W-:Y:S02]  /*e3c0*/  ISETP.LT.OR P0, PT, R156, 0x1, P0 ;  /* 0x000000019c00780c */ /* 0x000fe40000701670 */
        /* <DEDUP_REMOVED lines=19> */
[----:B------:R-:W-:Y:S02]  /*e500*/  ISETP.GT.AND P0, PT, R155, 0x9, !P0 ;  /* 0x000000099b00780c */ /* 0x000fe40004704270 */
[----:B------:R-:W-:Y:S02]  /*e510*/  FMNMX.FTZ R14, R3, R14, !PT ;  /* 0x0000000e030e7209 */ /* 0x000fe40007810000 */
[C---:B------:R-:W-:Y:S02]  /*e520*/  ISETP.LT.OR P0, PT, R156.reuse, 0xa, P0 ;  /* 0x0000000a9c00780c */ /* 0x040fe40000701670 */
[----:B------:R-:W-:Y:S02]  /*e530*/  FMNMX.FTZ R14, R17, R14, !PT ;  /* 0x0000000e110e7209 */ /* 0x000fe40007810000 */
[----:B------:R-:W-:Y:S02]  /*e540*/  FSEL R15, R15, -INF , !P0 ;  /* 0xff8000000f0f7808 */ /* 0x000fe40004000000 */
[----:B------:R-:W-:Y:S02]  /*e550*/  FMNMX.FTZ R14, R197, R14, !PT ;  /* 0x0000000ec50e7209 */ /* 0x000fe40007810000 */
        /* <DEDUP_REMOVED lines=8> */
[----:B------:R-:W-:Y:S02]  /*e5e0*/  ISETP.GT.AND P0, PT, R155, 0x11, !P1 ;  /* 0x000000119b00780c */ /* 0x000fe40004f04270 */
[----:B------:R-:W-:Y:S02]  /*e5f0*/  FMNMX.FTZ R14, R177, R14, !PT ;  /* 0x0000000eb10e7209 */ /* 0x000fe40007810000 */
[----:B------:R-:W-:Y:S02]  /*e600*/  ISETP.NE.AND P1, PT, R4, RZ, PT ;  /* 0x000000ff0400720c */ /* 0x000fe40003f25270 */
[----:B------:R-:W-:Y:S02]  /*e610*/  FMNMX.FTZ R9, R173, R14, !PT ;  /* 0x0000000ead097209 */ /* 0x000fe40007810000 */
[----:B------:R-:W-:Y:S02]  /*e620*/  FMNMX.FTZ R10, R185, R10, !PT ;  /* 0x0000000ab90a7209 */ /* 0x000fe40007810000 */
[----:B------:R-:W-:Y:S02]  /*e630*/  FMNMX.FTZ R4, R170, R9, !PT ;  /* 0x00000009aa047209 */ /* 0x000fe40007810000 */
[----:B------:R-:W-:Y:S02]  /*e640*/  ISETP.LT.OR P0, PT, R156, 0x12, P0 ;  /* 0x000000129c00780c */ /* 0x000fe40000701670 */
[----:B------:R-:W-:Y:S01]  /*e650*/  FMNMX.FTZ R10, R183, R10, !PT ;  /* 0x0000000ab70a7209 */ /* 0x000fe20007810000 */
[----:B------:R-:W1:Y:S01]  /*e660*/  SHFL.BFLY PT, R9, R4, 0x2, 0x1f ;  /* 0x0c401f0004097f89 */ /* 0x000e6200000e0000 */
[----:B------:R-:W-:Y:S02]  /*e670*/  FSEL R193, R27, -INF , !P0 ;  /* 0xff8000001bc17808 */ /* 0x000fe40004000000 */
[----:B------:R-:W-:Y:S02]  /*e680*/  FMNMX.FTZ R27, R179, R10, !PT ;  /* 0x0000000ab31b7209 */ /* 0x000fe40007810000 */
[----:B------:R-:W-:Y:S02]  /*e690*/  FMNMX.FTZ R23, R8, R23, !PT ;  /* 0x0000001708177209 */ /* 0x000fe40007810000 */
[----:B------:R-:W-:Y:S02]  /*e6a0*/  FMNMX.FTZ R27, R176, R27, !PT ;  /* 0x0000001bb01b7209 */ /* 0x000fe40007810000 */
[----:B------:R-:W-:Y:S02]  /*e6b0*/  FMNMX.FTZ R23, R12, R23, !PT ;  /* 0x000000170c177209 */ /* 0x000fe40007810000 */
[----:B------:R-:W-:Y:S02]  /*e6c0*/  FMNMX.FTZ R10, R168, R27, !PT ;  /* 0x0000001ba80a7209 */ /* 0x000fe40007810000 */
[----:B------:R-:W-:Y:S02]  /*e6d0*/  FMNMX.FTZ R23, R6, R23, !PT ;  /* 0x0000001706177209 */ /* 0x000fe40007810000 */
[----:B------:R-:W-:Y:S02]  /*e6e0*/  ISETP.GT.AND P0, PT, R155, 0x18, !P6 ;  /* 0x000000189b00780c */ /* 0x000fe40007704270 */
[----:B------:R-:W-:Y:S02]  /*e6f0*/  FMNMX.FTZ R23, R184, R23, !PT ;  /* 0x00000017b8177209 */ /* 0x000fe40007810000 */
[----:B------:R-:W-:Y:S02]  /*e700*/  ISETP.LT.OR P0, PT, R156, 0x19, P0 ;  /* 0x000000199c00780c */ /* 0x000fe40000701670 */
[----:B------:R-:W-:Y:S02]  /*e710*/  FMNMX.FTZ R23, R192, R23, !PT ;  /* 0x00000017c0177209 */ /* 0x000fe40007810000 */
[----:B------:R-:W-:Y:S02]  /*e720*/  FSEL R191, R30, -INF , !P0 ;  /* 0xff8000001ebf7808 */ /* 0x000fe40004000000 */
[----:B-1----:R-:W-:Y:S02]  /*e730*/  FMNMX.FTZ R9, R4, R9, !PT ;  /* 0x0000000904097209 */ /* 0x002fe40007810000 */
[----:B------:R-:W-:Y:S02]  /*e740*/  FMNMX.FTZ R4, R167, R10, !PT ;  /* 0x0000000aa7047209 */ /* 0x000fe40007810000 */
[----:B------:R-:W-:Y:S01]  /*e750*/  ISETP.GT.AND P0, PT, R155, 0x19, !P5 ;  /* 0x000000199b00780c */ /* 0x000fe20006f04270 */
[----:B------:R-:W1:Y:S01]  /*e760*/  SHFL.BFLY PT, R10, R9, 0x1, 0x1f ;  /* 0x0c201f00090a7f89 */ /* 0x000e6200000e0000 */
[----:B------:R-:W-:Y:S02]  /*e770*/  FMNMX.FTZ R23, R190, R23, !PT ;  /* 0x00000017be177209 */ /* 0x000fe40007810000 */
[----:B------:R-:W-:Y:S02]  /*e780*/  ISETP.LT.OR P0, PT, R156, 0x1a, P0 ;  /* 0x0000001a9c00780c */ /* 0x000fe40000701670 */
[----:B------:R-:W-:Y:S02]  /*e790*/  FMNMX.FTZ R23, R188, R23, !PT ;  /* 0x00000017bc177209 */ /* 0x000fe40007810000 */
[----:B------:R-:W-:Y:S01]  /*e7a0*/  FSEL R41, R31, -INF , !P0 ;  /* 0xff8000001f297808 */ /* 0x000fe20004000000 */
[----:B------:R-:W2:Y:S01]  /*e7b0*/  SHFL.BFLY PT, R149, R4, 0x2, 0x1f ;  /* 0x0c401f0004957f89 */ /* 0x000ea200000e0000 */
[----:B------:R-:W-:Y:S02]  /*e7c0*/  FMNMX.FTZ R23, R172, R23, !PT ;  /* 0x00000017ac177209 */ /* 0x000fe40007810000 */
[----:B------:R-:W-:Y:S02]  /*e7d0*/  ISETP.GT.AND P0, PT, R155, 0x20, !P4 ;  /* 0x000000209b00780c */ /* 0x000fe40006704270 */
[----:B------:R-:W-:Y:S02]  /*e7e0*/  FMNMX.FTZ R23, R50, R23, !PT ;  /* 0x0000001732177209 */ /* 0x000fe40007810000 */
[----:B------:R-:W-:Y:S02]  /*e7f0*/  ISETP.LT.OR P0, PT, R156, 0x21, P0 ;  /* 0x000000219c00780c */ /* 0x000fe40000701670 */
[----:B------:R-:W-:Y:S02]  /*e800*/  FMNMX.FTZ R14, R25, R0, !PT ;  /* 0x00000000190e7209 */ /* 0x000fe40007810000 */
[----:B------:R-:W-:Y:S02]  /*e810*/  FSEL R51, R42, -INF , !P0 ;  /* 0xff8000002a337808 */ /* 0x000fe40004000000 */
[----:B------:R-:W-:Y:S02]  /*e820*/  ISETP.GT.AND P0, PT, R155, 0x21, !P3 ;  /* 0x000000219b00780c */ /* 0x000fe40005f04270 */
[----:B------:R-:W-:Y:S02]  /*e830*/  FMNMX.FTZ R14, R13, R14, !PT ;  /* 0x0000000e0d0e7209 */ /* 0x000fe40007810000 */
[----:B-1----:R-:W-:Y:S02]  /*e840*/  FMNMX.FTZ R151, R9, R10, !PT ;  /* 0x0000000a09977209 */ /* 0x002fe40007810000 */
[----:B------:R-:W-:Y:S02]  /*e850*/  FMNMX.FTZ R10, R48, R23, !PT ;  /* 0x00000017300a7209 */ /* 0x000fe40007810000 */
[----:B------:R-:W-:Y:S01]  /*e860*/  ISETP.LT.OR P0, PT, R156, 0x22, P0 ;  /* 0x000000229c00780c */ /* 0x000fe20000701670 */
[----:B------:R-:W-:Y:S01]  /*e870*/  FMUL.FTZ R186, R151, c[0x0][0x2d0] ;  /* 0x0000b40097ba7a20 */ /* 0x000fe20000410000 */
[----:B------:R-:W-:Y:S02]  /*e880*/  FMNMX.FTZ R14, R11, R14, !PT ;  /* 0x0000000e0b0e7209 */ /* 0x000fe40007810000 */
[----:B--2---:R-:W-:Y:S02]  /*e890*/  FMNMX.FTZ R149, R4, R149, !PT ;  /* 0x0000009504957209 */ /* 0x004fe40007810000 */
[----:B------:R-:W-:Y:S02]  /*e8a0*/  FMNMX.FTZ R4, R45, R10, !PT ;  /* 0x0000000a2d047209 */ /* 0x000fe40007810000 */
[----:B------:R-:W-:Y:S01]  /*e8b0*/  FSEL R49, R43, -INF , !P0 ;  /* 0xff8000002b317808 */ /* 0x000fe20004000000 */
[----:B------:R-:W1:Y:S01]  /*e8c0*/  SHFL.BFLY PT, R10, R149, 0x1, 0x1f ;  /* 0x0c201f00950a7f89 */ /* 0x000e6200000e0000 */
[----:B------:R-:W-:Y:S02]  /*e8d0*/  ISETP.GT.AND P0, PT, R155, 0x28, !P2 ;  /* 0x000000289b00780c */ /* 0x000fe40005704270 */
[----:B------:R-:W-:Y:S02]  /*e8e0*/  FMNMX.FTZ R14, R15, R14, !PT ;  /* 0x0000000e0f0e7209 */ /* 0x000fe40007810000 */
[----:B------:R-:W-:Y:S03]  /*e8f0*/  ISETP.LT.OR P0, PT, R156, 0x29, P0 ;  /* 0x000000299c00780c */ /* 0x000fe60000701670 */
[----:B------:R-:W2:Y:S01]  /*e900*/  SHFL.BFLY PT, R9, R4, 0x2, 0x1f ;  /* 0x0c401f0004097f89 */ /* 0x000ea200000e0000 */
[----:B------:R-:W-:Y:S02]  /*e910*/  FSEL R46, R46, -INF , !P0 ;  /* 0xff8000002e2e7808 */ /* 0x000fe40004000000 */
[----:B------:R-:W-:Y:S04]  /*e920*/  ISETP.GT.AND P0, PT, R155, 0x29, !P1 ;  /* 0x000000299b00780c */ /* 0x000fe80004f04270 */
[----:B------:R-:W-:Y:S04]  /*e930*/  ISETP.LT.OR P0, PT, R156, 0x2a, P0 ;  /* 0x0000002a9c00780c */ /* 0x000fe80000701670 */
[----:B------:R-:W-:Y:S02]  /*e940*/  FSEL R23, R47, -INF , !P0 ;  /* 0xff8000002f177808 */ /* 0x000fe40004000000 */
[----:B------:R-:W-:Y:S02]  /*e950*/  FSETP.NEU.FTZ.AND P0, PT, R151, -INF , PT ;  /* 0xff8000009700780b */ /* 0x000fe40003f1d000 */
[----:B-1----:R-:W-:Y:S02]  /*e960*/  FMNMX.FTZ R149, R149, R10, !PT ;  /* 0x0000000a95957209 */ /* 0x002fe40007810000 */
[----:B------:R-:W-:Y:S03]  /*e970*/  FSEL R186, R186, RZ, P0 ;  /* 0x000000ffbaba7208 */ /* 0x000fe60000000000 */
[----:B------:R-:W-:Y:S02]  /*e980*/  FMUL.FTZ R180, R149, c[0x0][0x2d0] ;  /* 0x0000b40095b47a20 */ /* 0x000fe40000410000 */
[--C-:B------:R-:W-:Y:S01]  /*e990*/  FFMA.FTZ R155, R3, c[0x0][0x2d0], -R186.reuse ;  /* 0x0000b400039b7a23 */ /* 0x100fe200000108ba */
[----:B--2---:R-:W-:Y:S01]  /*e9a0*/  FMNMX.FTZ R3, R4, R9, !PT ;  /* 0x0000000904037209 */ /* 0x004fe20007810000 */
[--C-:B------:R-:W-:Y:S01]  /*e9b0*/  FFMA.FTZ R156, R5, c[0x0][0x2d0], -R186.reuse ;  /* 0x0000b400059c7a23 */ /* 0x100fe200000108ba */
[----:B------:R-:W-:Y:S01]  /*e9c0*/  FMNMX.FTZ R4, R189, R14, !PT ;  /* 0x0000000ebd047209 */ /* 0x000fe20007810000 */
[--C-:B------:R-:W-:Y:S01]  /*e9d0*/  FFMA.FTZ R154, R17, c[0x0][0x2d0], -R186.reuse ;  /* 0x0000b400119a7a23 */ /* 0x100fe200000108ba */
[----:B------:R-:W-:Y:S01]  /*e9e0*/  FSEL R9, R151, RZ, P0 ;  /* 0x000000ff97097208 */ /* 0x000fe20000000000 */
[----:B------:R-:W1:Y:S01]  /*e9f0*/  SHFL.BFLY PT, R10, R3, 0x1, 0x1f ;  /* 0x0c201f00030a7f89 */ /* 0x000e6200000e0000 */
[----:B------:R-:W-:Y:S01]  /*ea00*/  FMNMX.FTZ R4, R193, R4, !PT ;  /* 0x00000004c1047209 */ /* 0x000fe20007810000 */
[----:B------:R-:W-:Y:S01]  /*ea10*/  FFMA.FTZ R158, R33, c[0x0][0x2d0], -R186 ;  /* 0x0000b400219e7a23 */ /* 0x000fe200000108ba */
[----:B------:R-:W-:Y:S01]  /*ea20*/  FSETP.NEU.FTZ.AND P0, PT, R149, -INF , PT ;  /* 0xff8000009500780b */ /* 0x000fe20003f1d000 */
[----:B------:R-:W-:Y:S01]  /*ea30*/  FADD.FTZ R9, -R9, R150 ;  /* 0x0000009609097221 */ /* 0x000fe20000010100 */
[----:B------:R-:W-:Y:S01]  /*ea40*/  FMNMX.FTZ R4, R191, R4, !PT ;  /* 0x00000004bf047209 */ /* 0x000fe20007810000 */
[----:B------:R-:W-:Y:S01]  /*ea50*/  MUFU.EX2 R156, R156 ;  /* 0x0000009c009c7308 */ /* 0x000fe20000000800 */
[----:B------:R-:W-:Y:S01]  /*ea60*/  FSEL R180, R180, RZ, P0 ;  /* 0x000000ffb4b47208 */ /* 0x000fe20000000000 */
[--C-:B------:R-:W-:Y:S01]  /*ea70*/  FFMA.FTZ R178, R187, c[0x0][0x2d0], -R186.reuse ;  /* 0x0000b400bbb27a23 */ /* 0x100fe200000108ba */
[----:B------:R-:W-:Y:S01]  /*ea80*/  FMNMX.FTZ R4, R41, R4, !PT ;  /* 0x0000000429047209 */ /* 0x000fe20007810000 */
[----:B------:R-:W-:Y:S02]  /*ea90*/  FFMA.FTZ R194, R177, c[0x0][0x2d0], -R186 ;  /* 0x0000b400b1c27a23 */ /* 0x000fe400000108ba */
[--C-:B------:R-:W-:Y:S01]  /*eaa0*/  FFMA.FTZ R152, R7, c[0x0][0x2d0], -R180.reuse ;  /* 0x0000b40007987a23 */ /* 0x100fe200000108b4 */
[----:B------:R-:W-:Y:S01]  /*eab0*/  FMNMX.FTZ R4, R51, R4, !PT ;  /* 0x0000000433047209 */ /* 0x000fe20007810000 */
[--C-:B------:R-:W-:Y:S02]  /*eac0*/  FFMA.FTZ R159, R19, c[0x0][0x2d0], -R180.reuse ;  /* 0x0000b400139f7a23 */ /* 0x100fe400000108b4 */
[--C-:B------:R-:W-:Y:S01]  /*ead0*/  FFMA.FTZ R153, R35, c[0x0][0x2d0], -R180.reuse ;  /* 0x0000b40023997a23 */ /* 0x100fe200000108b4 */
[----:B------:R-:W-:Y:S01]  /*eae0*/  FMNMX.FTZ R7, R49, R4, !PT ;  /* 0x0000000431077209 */ /* 0x000fe20007810000 */
[--C-:B------:R-:W-:Y:S01]  /*eaf0*/  FFMA.FTZ R162, R21, c[0x0][0x2d0], -R180.reuse ;  /* 0x0000b40015a27a23 */ /* 0x100fe200000108b4 */
[----:B------:R-:W2:Y:S01]  /*eb00*/  MUFU.EX2 R158, R158 ;  /* 0x0000009e009e7308 */ /* 0x000ea20000000800 */
[----:B------:R-:W-:Y:S01]  /*eb10*/  FMUL.FTZ R21, R9, c[0x0][0x2d0] ;  /* 0x0000b40009157a20 */ /* 0x000fe20000410000 */
[----:B------:R-:W-:Y:S01]  /*eb20*/  FMNMX.FTZ R4, R46, R7, !PT ;  /* 0x000000072e047209 */ /* 0x000fe20007810000 */
[----:B------:R-:W-:Y:S01]  /*eb30*/  LDSM.16.MT88.4 R32, [R212+0x100] ;  /* 0x00010000d420783b */ /* 0x000fe20000004200 */
[----:B------:R-:W-:Y:S01]  /*eb40*/  FSEL R7, R149, RZ, P0 ;  /* 0x000000ff95077208 */ /* 0x000fe20000000000 */
[--C-:B------:R-:W-:Y:S01]  /*eb50*/  FFMA.FTZ R174, R195, c[0x0][0x2d0], -R180.reuse ;  /* 0x0000b400c3ae7a23 */ /* 0x100fe200000108b4 */
[----:B------:R-:W-:Y:S01]  /*eb60*/  FMNMX.FTZ R5, R23, R4, !PT ;  /* 0x0000000417057209 */ /* 0x000fe20007810000 */
[--C-:B------:R-:W-:Y:S01]  /*eb70*/  FFMA.FTZ R177, R179, c[0x0][0x2d0], -R180.reuse ;  /* 0x0000b400b3b17a23 */ /* 0x100fe200000108b4 */
[----:B-1----:R-:W-:Y:S01]  /*eb80*/  FMNMX.FTZ R3, R3, R10, !PT ;  /* 0x0000000a03037209 */ /* 0x002fe20007810000 */
[--C-:B------:R-:W-:Y:S01]  /*eb90*/  FFMA.FTZ R171, R171, c[0x0][0x2d0], -R180.reuse ;  /* 0x0000b400abab7a23 */ /* 0x100fe200000108b4 */
[----:B------:R-:W-:Y:S01]  /*eba0*/  MUFU.EX2 R155, R155 ;  /* 0x0000009b009b7308 */ /* 0x000fe20000000800 */
[----:B------:R-:W1:Y:S01]  /*ebb0*/  SHFL.BFLY PT, R4, R5, 0x2, 0x1f ;  /* 0x0c401f0005047f89 */ /* 0x000e6200000e0000 */
[C---:B------:R-:W-:Y:S01]  /*ebc0*/  FSETP.NEU.FTZ.AND P0, PT, R3.reuse, -INF , PT ;  /* 0xff8000000300780b */ /* 0x040fe20003f1d000 */
[----:B------:R-:W-:Y:S02]  /*ebd0*/  FMUL.FTZ R47, R3, c[0x0][0x2d0] ;  /* 0x0000b400032f7a20 */ /* 0x000fe40000410000 */
[--C-:B------:R-:W-:Y:S02]  /*ebe0*/  FFMA.FTZ R182, R185, c[0x0][0x2d0], -R180.reuse ;  /* 0x0000b400b9b67a23 */ /* 0x100fe400000108b4 */
[--C-:B------:R-:W-:Y:S01]  /*ebf0*/  FFMA.FTZ R183, R183, c[0x0][0x2d0], -R180.reuse ;  /* 0x0000b400b7b77a23 */ /* 0x100fe200000108b4 */
[----:B------:R-:W-:Y:S01]  /*ec00*/  FSEL R47, R47, RZ, P0 ;  /* 0x000000ff2f2f7208 */ /* 0x000fe20000000000 */
[--C-:B------:R-:W-:Y:S01]  /*ec10*/  FFMA.FTZ R176, R176, c[0x0][0x2d0], -R180.reuse ;  /* 0x0000b400b0b07a23 */ /* 0x100fe200000108b4 */
[----:B------:R-:W3:Y:S01]  /*ec20*/  MUFU.EX2 R154, R154 ;  /* 0x0000009a009a7308 */ /* 0x000ee20000000800 */
[----:B------:R-:W-:Y:S02]  /*ec30*/  FFMA.FTZ R168, R168, c[0x0][0x2d0], -R180 ;  /* 0x0000b400a8a87a23 */ /* 0x000fe400000108b4 */
[--C-:B------:R-:W-:Y:S01]  /*ec40*/  FFMA.FTZ R160, R16, c[0x0][0x2d0], -R47.reuse ;  /* 0x0000b40010a07a23 */ /* 0x100fe2000001082f */
[----:B--2---:R-:W-:Y:S01]  /*ec50*/  F2FP.PACK_AB R24, R156, R158 ;  /* 0x0000009e9c18723e */ /* 0x004fe200000000ff */
[----:B------:R-:W-:Y:S01]  /*ec60*/  LDSM.16.MT88.4 R16, [R214+0x100] ;  /* 0x00010000d610783b */ /* 0x000fe20000004200 */
[--C-:B------:R-:W-:Y:S02]  /*ec70*/  FFMA.FTZ R161, R6, c[0x0][0x2d0], -R47.reuse ;  /* 0x0000b40006a17a23 */ /* 0x100fe4000001082f */
[--C-:B------:R-:W-:Y:S02]  /*ec80*/  FFMA.FTZ R157, R8, c[0x0][0x2d0], -R47.reuse ;  /* 0x0000b400089d7a23 */ /* 0x100fe4000001082f */
[----:B------:R-:W-:Y:S01]  /*ec90*/  MUFU.EX2 R153, R153 ;  /* 0x0000009900997308 */ /* 0x000fe20000000800 */
[--C-:B------:R-:W-:Y:S02]  /*eca0*/  FFMA.FTZ R164, R12, c[0x0][0x2d0], -R47.reuse ;  /* 0x0000b4000ca47a23 */ /* 0x100fe4000001082f */
[--C-:B------:R-:W-:Y:S01]  /*ecb0*/  FFMA.FTZ R179, R50, c[0x0][0x2d0], -R47.reuse ;  /* 0x0000b40032b37a23 */ /* 0x100fe2000001082f */
[----:B-1----:R-:W-:Y:S01]  /*ecc0*/  FMNMX.FTZ R5, R5, R4, !PT ;  /* 0x0000000405057209 */ /* 0x002fe20007810000 */
[----:B------:R-:W-:Y:S01]  /*ecd0*/  FADD.FTZ R4, -R7, R148 ;  /* 0x0000009407047221 */ /* 0x000fe20000010100 */
[----:B------:R-:W-:Y:S01]  /*ece0*/  FSEL R7, R3, RZ, P0 ;  /* 0x000000ff03077208 */ /* 0x000fe20000000000 */
[--C-:B------:R-:W-:Y:S02]  /*ecf0*/  FFMA.FTZ R184, R184, c[0x0][0x2d0], -R47.reuse ;  /* 0x0000b400b8b87a23 */ /* 0x100fe4000001082f */
[----:B------:R-:W1:Y:S01]  /*ed00*/  SHFL.BFLY PT, R22, R5, 0x1, 0x1f ;  /* 0x0c201f0005167f89 */ /* 0x000e6200000e0000 */
[----:B------:R-:W-:Y:S01]  /*ed10*/  FMUL.FTZ R20, R4, c[0x0][0x2d0] ;  /* 0x0000b40004147a20 */ /* 0x000fe20000410000 */
[----:B------:R-:W2:Y:S01]  /*ed20*/  MUFU.EX2 R152, R152 ;  /* 0x0000009800987308 */ /* 0x000ea20000000800 */
[----:B------:R-:W-:Y:S01]  /*ed30*/  FADD.FTZ R2, -R7, R2 ;  /* 0x0000000207027221 */ /* 0x000fe20000010100 */
[----:B---3--:R-:W-:Y:S01]  /*ed40*/  F2FP.PACK_AB R26, R154, R155 ;  /* 0x0000009b9a1a723e */ /* 0x008fe200000000ff */
[--C-:B------:R-:W-:Y:S02]  /*ed50*/  FFMA.FTZ R185, R192, c[0x0][0x2d0], -R47.reuse ;  /* 0x0000b400c0b97a23 */ /* 0x100fe4000001082f */
[----:B------:R-:W-:Y:S02]  /*ed60*/  FMUL.FTZ R6, R2, c[0x0][0x2d0] ;  /* 0x0000b40002067a20 */ /* 0x000fe40000410000 */
[--C-:B------:R-:W-:Y:S02]  /*ed70*/  FFMA.FTZ R187, R190, c[0x0][0x2d0], -R47.reuse ;  /* 0x0000b400bebb7a23 */ /* 0x100fe4000001082f */
[--C-:B------:R-:W-:Y:S01]  /*ed80*/  FFMA.FTZ R188, R188, c[0x0][0x2d0], -R47.reuse ;  /* 0x0000b400bcbc7a23 */ /* 0x100fe2000001082f */
[----:B------:R-:W-:Y:S01]  /*ed90*/  MUFU.EX2 R162, R162 ;  /* 0x000000a200a27308 */ /* 0x000fe20000000800 */
[----:B------:R-:W-:Y:S02]  /*eda0*/  FFMA.FTZ R180, R167, c[0x0][0x2d0], -R180 ;  /* 0x0000b400a7b47a23 */ /* 0x000fe400000108b4 */
[--C-:B------:R-:W-:Y:S02]  /*edb0*/  FFMA.FTZ R166, R197, c[0x0][0x2d0], -R186.reuse ;  /* 0x0000b400c5a67a23 */ /* 0x100fe400000108ba */
[--C-:B------:R-:W-:Y:S02]  /*edc0*/  FFMA.FTZ R169, R169, c[0x0][0x2d0], -R186.reuse ;  /* 0x0000b400a9a97a23 */ /* 0x100fe400000108ba */
[--C-:B------:R-:W-:Y:S02]  /*edd0*/  FFMA.FTZ R175, R175, c[0x0][0x2d0], -R186.reuse ;  /* 0x0000b400afaf7a23 */ /* 0x100fe400000108ba */
[--C-:B------:R-:W-:Y:S01]  /*ede0*/  FFMA.FTZ R181, R181, c[0x0][0x2d0], -R186.reuse ;  /* 0x0000b400b5b57a23 */ /* 0x100fe200000108ba */
[----:B------:R-:W3:Y:S01]  /*edf0*/  MUFU.EX2 R159, R159 ;  /* 0x0000009f009f7308 */ /* 0x000ee20000000800 */
[--C-:B------:R-:W-:Y:S01]  /*ee00*/  FFMA.FTZ R173, R173, c[0x0][0x2d0], -R186.reuse ;  /* 0x0000b400adad7a23 */ /* 0x100fe200000108ba */
[----:B-1----:R-:W-:Y:S01]  /*ee10*/  FMNMX.FTZ R22, R22, R5, !PT ;  /* 0x0000000516167209 */ /* 0x002fe20007810000 */
[----:B------:R-:W-:Y:S02]  /*ee20*/  FFMA.FTZ R186, R170, c[0x0][0x2d0], -R186 ;  /* 0x0000b400aaba7a23 */ /* 0x000fe400000108ba */
[--C-:B------:R-:W-:Y:S01]  /*ee30*/  FFMA.FTZ R170, R172, c[0x0][0x2d0], -R47.reuse ;  /* 0x0000b400acaa7a23 */ /* 0x100fe2000001082f */
[C---:B------:R-:W-:Y:S01]  /*ee40*/  FSETP.NEU.FTZ.AND P0, PT, R22.reuse, -INF , PT ;  /* 0xff8000001600780b */ /* 0x040fe20003f1d000 */
[----:B------:R-:W-:Y:S02]  /*ee50*/  FMUL.FTZ R44, R22, c[0x0][0x2d0] ;  /* 0x0000b400162c7a20 */ /* 0x000fe40000410000 */
[--C-:B------:R-:W-:Y:S01]  /*ee60*/  FFMA.FTZ R172, R48, c[0x0][0x2d0], -R47.reuse ;  /* 0x0000b40030ac7a23 */ /* 0x100fe2000001082f */
[----:B------:R-:W-:Y:S01]  /*ee70*/  FSEL R5, R22, RZ, P0 ;  /* 0x000000ff16057208 */ /* 0x000fe20000000000 */
[----:B------:R-:W1:Y:S01]  /*ee80*/  MUFU.EX2 R21, R21 ;  /* 0x0000001500157308 */ /* 0x000e620000000800 */
[----:B------:R-:W-:Y:S01]  /*ee90*/  FSEL R44, R44, RZ, P0 ;  /* 0x000000ff2c2c7208 */ /* 0x000fe20000000000 */
[----:B------:R-:W-:Y:S01]  /*eea0*/  FFMA.FTZ R47, R45, c[0x0][0x2d0], -R47 ;  /* 0x0000b4002d2f7a23 */ /* 0x000fe2000001082f */
[C---:B------:R-:W-:Y:S01]  /*eeb0*/  ISETP.GT.AND P0, PT, R236.reuse, R221, PT ;  /* 0x000000ddec00720c */ /* 0x040fe20003f04270 */
[----:B------:R-:W-:Y:S01]  /*eec0*/  FADD.FTZ R5, -R5, R0 ;  /* 0x0000000005057221 */ /* 0x000fe20000010100 */
[----:B------:R-:W-:Y:S01]  /*eed0*/  IADD3 R236, R236, -0x1, RZ ;  /* 0xffffffffecec7810 */ /* 0x000fe20007ffe0ff */
[--C-:B------:R-:W-:Y:S01]  /*eee0*/  FFMA.FTZ R165, R25, c[0x0][0x2d0], -R44.reuse ;  /* 0x0000b40019a57a23 */ /* 0x100fe2000001082c */
[----:B--2---:R-:W-:Y:S01]  /*eef0*/  F2FP.PACK_AB R25, R152, R153 ;  /* 0x000000999819723e */ /* 0x004fe200000000ff */
[--C-:B------:R-:W-:Y:S02]  /*ef00*/  FFMA.FTZ R150, R13, c[0x0][0x2d0], -R44.reuse ;  /* 0x0000b4000d967a23 */ /* 0x100fe4000001082c */
[----:B------:R-:W2:Y:S01]  /*ef10*/  MUFU.EX2 R20, R20 ;  /* 0x0000001400147308 */ /* 0x000ea20000000800 */
[--C-:B------:R-:W-:Y:S02]  /*ef20*/  FFMA.FTZ R163, R11, c[0x0][0x2d0], -R44.reuse ;  /* 0x0000b4000ba37a23 */ /* 0x100fe4000001082c */
[--C-:B------:R-:W-:Y:S01]  /*ef30*/  FFMA.FTZ R148, R15, c[0x0][0x2d0], -R44.reuse ;  /* 0x0000b4000f947a23 */ /* 0x100fe2000001082c */
[----:B---3--:R-:W-:Y:S01]  /*ef40*/  F2FP.PACK_AB R27, R159, R162 ;  /* 0x000000a29f1b723e */ /* 0x008fe200000000ff */
[----:B------:R-:W-:Y:S02]  /*ef50*/  FMUL.FTZ R0, R5, c[0x0][0x2d0] ;  /* 0x0000b40005007a20 */ /* 0x000fe40000410000 */
[--C-:B------:R-:W-:Y:S02]  /*ef60*/  FFMA.FTZ R195, R49, c[0x0][0x2d0], -R44.reuse ;  /* 0x0000b40031c37a23 */ /* 0x100fe4000001082c */
[--C-:B------:R-:W-:Y:S01]  /*ef70*/  FFMA.FTZ R196, R46, c[0x0][0x2d0], -R44.reuse ;  /* 0x0000b4002ec47a23 */ /* 0x100fe2000001082c */
[----:B------:R3:W4:Y:S01]  /*ef80*/  MUFU.EX2 R2, R6 ;  /* 0x0000000600027308 */ /* 0x0007220000000800 */
[--C-:B------:R-:W-:Y:S02]  /*ef90*/  FFMA.FTZ R189, R189, c[0x0][0x2d0], -R44.reuse ;  /* 0x0000b400bdbd7a23 */ /* 0x100fe4000001082c */
[--C-:B------:R-:W-:Y:S02]  /*efa0*/  FFMA.FTZ R190, R193, c[0x0][0x2d0], -R44.reuse ;  /* 0x0000b400c1be7a23 */ /* 0x100fe4000001082c */
[C---:B-1----:R-:W-:Y:S02]  /*efb0*/  FMUL.FTZ R4, R21.reuse, R144 ;  /* 0x0000009015047220 */ /* 0x042fe40000410000 */
[C---:B------:R-:W-:Y:S02]  /*efc0*/  FMUL.FTZ R5, R21.reuse, R145 ;  /* 0x0000009115057220 */ /* 0x040fe40000410000 */
[C---:B------:R-:W-:Y:S01]  /*efd0*/  FMUL.FTZ R100, R21.reuse, R100 ;  /* 0x0000006415647220 */ /* 0x040fe20000410000 */
[----:B------:R-:W-:Y:S01]  /*efe0*/  MUFU.EX2 R160, R160 ;  /* 0x000000a000a07308 */ /* 0x000fe20000000800 */
[C---:B------:R-:W-:Y:S02]  /*eff0*/  FMUL.FTZ R101, R21.reuse, R101 ;  /* 0x0000006515657220 */ /* 0x040fe40000410000 */
[C---:B------:R-:W-:Y:S02]  /*f000*/  FMUL.FTZ R104, R21.reuse, R104 ;  /* 0x0000006815687220 */ /* 0x040fe40000410000 */
[C---:B--2---:R-:W-:Y:S02]  /*f010*/  FMUL.FTZ R7, R20.reuse, R147 ;  /* 0x0000009314077220 */ /* 0x044fe40000410000 */
[C---:B------:R-:W-:Y:S02]  /*f020*/  FMUL.FTZ R102, R20.reuse, R102 ;  /* 0x0000006614667220 */ /* 0x040fe40000410000 */
[C---:B------:R-:W-:Y:S01]  /*f030*/  FMUL.FTZ R103, R20.reuse, R103 ;  /* 0x0000006714677220 */ /* 0x040fe20000410000 */
[----:B------:R-:W1:Y:S01]  /*f040*/  MUFU.EX2 R157, R157 ;  /* 0x0000009d009d7308 */ /* 0x000e620000000800 */
[----:B------:R-:W-:Y:S02]  /*f050*/  FMUL.FTZ R105, R21, R105 ;  /* 0x0000006915697220 */ /* 0x000fe40000410000 */
[C---:B------:R-:W-:Y:S02]  /*f060*/  FMUL.FTZ R106, R20.reuse, R106 ;  /* 0x0000006a146a7220 */ /* 0x040fe40000410000 */
[C---:B---3--:R-:W-:Y:S02]  /*f070*/  FMUL.FTZ R6, R20.reuse, R146 ;  /* 0x0000009214067220 */ /* 0x048fe40000410000 */
[----:B------:R-:W-:Y:S02]  /*f080*/  FMUL.FTZ R107, R20, R107 ;  /* 0x0000006b146b7220 */ /* 0x000fe40000410000 */
[C---:B----4-:R-:W-:Y:S01]  /*f090*/  FMUL.FTZ R108, R2.reuse, R108 ;  /* 0x0000006c026c7220 */ /* 0x050fe20000410000 */
[----:B------:R-:W-:Y:S01]  /*f0a0*/  MUFU.EX2 R164, R164 ;  /* 0x000000a400a47308 */ /* 0x000fe20000000800 */
[C---:B------:R-:W-:Y:S01]  /*f0b0*/  FMUL.FTZ R109, R2.reuse, R109 ;  /* 0x0000006d026d7220 */ /* 0x040fe20000410000 */
[-C--:B------:R-:W-:Y:S01]  /*f0c0*/  HMMA.16816.F32 R4, R24, R16.reuse, R4 ;  /* 0x000000101804723c */ /* 0x080fe20000001804 */
[C---:B------:R-:W-:Y:S02]  /*f0d0*/  FMUL.FTZ R8, R2.reuse, R140 ;  /* 0x0000008c02087220 */ /* 0x040fe40000410000 */
[C---:B------:R-:W-:Y:S02]  /*f0e0*/  FMUL.FTZ R9, R2.reuse, R141 ;  /* 0x0000008d02097220 */ /* 0x040fe40000410000 */
[C---:B------:R-:W-:Y:S02]  /*f0f0*/  FMUL.FTZ R12, R2.reuse, R136 ;  /* 0x00000088020c7220 */ /* 0x040fe40000410000 */
[C---:B------:R-:W-:Y:S01]  /*f100*/  FMUL.FTZ R13, R2.reuse, R137 ;  /* 0x00000089020d7220 */ /* 0x040fe20000410000 */
[----:B------:R-:W2:Y:S01]  /*f110*/  MUFU.EX2 R161, R161 ;  /* 0x000000a100a17308 */ /* 0x000ea20000000800 */
[C---:B------:R-:W-:Y:S03]  /*f120*/  FMUL.FTZ R112, R2.reuse, R112 ;  /* 0x0000007002707220 */ /* 0x040fe60000410000 */
[----:B-1----:R-:W-:Y:S01]  /*f130*/  F2FP.PACK_AB R28, R157, R160 ;  /* 0x000000a09d1c723e */ /* 0x002fe200000000ff */
[----:B------:R-:W-:Y:S02]  /*f140*/  FMUL.FTZ R113, R2, R113 ;  /* 0x0000007102717220 */ /* 0x000fe40000410000 */
[C---:B------:R-:W-:Y:S02]  /*f150*/  FMUL.FTZ R116, R21.reuse, R116 ;  /* 0x0000007415747220 */ /* 0x040fe40000410000 */
[C---:B------:R-:W-:Y:S01]  /*f160*/  FMUL.FTZ R117, R21.reuse, R117 ;  /* 0x0000007515757220 */ /* 0x040fe20000410000 */
[----:B------:R-:W-:Y:S01]  /*f170*/  MUFU.EX2 R165, R165 ;  /* 0x000000a500a57308 */ /* 0x000fe20000000800 */
[C---:B------:R-:W-:Y:S02]  /*f180*/  FMUL.FTZ R118, R20.reuse, R118 ;  /* 0x0000007614767220 */ /* 0x040fe40000410000 */
[C---:B------:R-:W-:Y:S02]  /*f190*/  FMUL.FTZ R119, R20.reuse, R119 ;  /* 0x0000007714777220 */ /* 0x040fe40000410000 */
[C---:B------:R-:W-:Y:S02]  /*f1a0*/  FMUL.FTZ R120, R21.reuse, R120 ;  /* 0x0000007815787220 */ /* 0x040fe40000410000 */
[----:B------:R-:W-:Y:S02]  /*f1b0*/  FMUL.FTZ R121, R21, R121 ;  /* 0x0000007915797220 */ /* 0x000fe40000410000 */
[C---:B------:R-:W-:Y:S01]  /*f1c0*/  FMUL.FTZ R122, R20.reuse, R122 ;  /* 0x0000007a147a7220 */ /* 0x040fe20000410000 */
[----:B------:R-:W1:Y:S01]  /*f1d0*/  MUFU.EX2 R150, R150 ;  /* 0x0000009600967308 */ /* 0x000e620000000800 */
[----:B------:R-:W-:Y:S02]  /*f1e0*/  FMUL.FTZ R123, R20, R123 ;  /* 0x0000007b147b7220 */ /* 0x000fe40000410000 */
[C---:B------:R-:W-:Y:S01]  /*f1f0*/  FMUL.FTZ R124, R2.reuse, R124 ;  /* 0x0000007c027c7220 */ /* 0x040fe20000410000 */
[----:B--2---:R-:W-:Y:S01]  /*f200*/  F2FP.PACK_AB R30, R161, R164 ;  /* 0x000000a4a11e723e */ /* 0x004fe200000000ff */
[----:B------:R-:W-:Y:S02]  /*f210*/  FMUL.FTZ R125, R2, R125 ;  /* 0x0000007d027d7220 */ /* 0x000fe40000410000 */
        /* <DEDUP_REMOVED lines=9> */
[----:B------:R-:W-:Y:S02]  /*f2b0*/  FMUL.FTZ R55, R20, R55 ;  /* 0x0000003714377220 */ /* 0x000fe40000410000 */
[----:B------:R-:W-:Y:S01]  /*f2c0*/  FMUL.FTZ R56, R2, R56 ;  /* 0x0000003802387220 */ /* 0x000fe20000410000 */
[----:B-1----:R-:W-:Y:S01]  /*f2d0*/  F2FP.PACK_AB R29, R150, R165 ;  /* 0x000000a5961d723e */ /* 0x002fe200000000ff */
[C---:B------:R-:W-:Y:S02]  /*f2e0*/  FMUL.FTZ R57, R2.reuse, R57 ;  /* 0x0000003902397220 */ /* 0x040fe40000410000 */
[C---:B------:R-:W-:Y:S02]  /*f2f0*/  FMUL.FTZ R60, R2.reuse, R60 ;  /* 0x0000003c023c7220 */ /* 0x040fe40000410000 */
[----:B------:R-:W-:Y:S01]  /*f300*/  FMUL.FTZ R61, R2, R61 ;  /* 0x0000003d023d7220 */ /* 0x000fe20000410000 */
[----:B------:R-:W1:Y:S01]  /*f310*/  MUFU.EX2 R0, R0 ;  /* 0x0000000000007308 */ /* 0x000e620000000800 */
[C---:B------:R-:W-:Y:S02]  /*f320*/  FMUL.FTZ R64, R21.reuse, R64 ;  /* 0x0000004015407220 */ /* 0x040fe40000410000 */
[C---:B------:R-:W-:Y:S02]  /*f330*/  FMUL.FTZ R65, R21.reuse, R65 ;  /* 0x0000004115417220 */ /* 0x040fe40000410000 */
[C---:B------:R-:W-:Y:S02]  /*f340*/  FMUL.FTZ R66, R20.reuse, R66 ;  /* 0x0000004214427220 */ /* 0x040fe40000410000 */
[C---:B------:R-:W-:Y:S02]  /*f350*/  FMUL.FTZ R67, R20.reuse, R67 ;  /* 0x0000004314437220 */ /* 0x040fe40000410000 */
[C---:B------:R-:W-:Y:S01]  /*f360*/  FMUL.FTZ R68, R21.reuse, R68 ;  /* 0x0000004415447220 */ /* 0x040fe20000410000 */
[----:B------:R-:W-:Y:S01]  /*f370*/  MUFU.EX2 R193, R47 ;  /* 0x0000002f00c17308 */ /* 0x000fe20000000800 */
[----:B------:R-:W-:Y:S02]  /*f380*/  FMUL.FTZ R69, R21, R69 ;  /* 0x0000004515457220 */ /* 0x000fe40000410000 */
[----:B------:R-:W-:Y:S01]  /*f390*/  FMUL.FTZ R70, R20, R70 ;  /* 0x0000004614467220 */ /* 0x000fe20000410000 */
[----:B--2---:R-:W-:Y:S01]  /*f3a0*/  F2FP.PACK_AB R31, R148, R163 ;  /* 0x000000a3941f723e */ /* 0x004fe200000000ff */
[----:B------:R-:W-:Y:S02]  /*f3b0*/  FMUL.FTZ R71, R20, R71 ;  /* 0x0000004714477220 */ /* 0x000fe40000410000 */
[C---:B------:R-:W-:Y:S02]  /*f3c0*/  FMUL.FTZ R72, R2.reuse, R72 ;  /* 0x0000004802487220 */ /* 0x040fe40000410000 */
[C---:B------:R-:W-:Y:S01]  /*f3d0*/  FMUL.FTZ R73, R2.reuse, R73 ;  /* 0x0000004902497220 */ /* 0x040fe20000410000 */
[----:B------:R2:W-:Y:S01]  /*f3e0*/  MUFU.EX2 R167, R180 ;  /* 0x000000b400a77308 */ /* 0x0005e20000000800 */
[C---:B------:R-:W-:Y:S02]  /*f3f0*/  FMUL.FTZ R76, R2.reuse, R76 ;  /* 0x0000004c024c7220 */ /* 0x040fe40000410000 */
[----:B------:R-:W-:Y:S02]  /*f400*/  FMUL.FTZ R77, R2, R77 ;  /* 0x0000004d024d7220 */ /* 0x000fe40000410000 */
[C---:B-1----:R-:W-:Y:S02]  /*f410*/  FMUL.FTZ R10, R0.reuse, R142 ;  /* 0x0000008e000a7220 */ /* 0x042fe40000410000 */
[C---:B------:R-:W-:Y:S02]  /*f420*/  FMUL.FTZ R11, R0.reuse, R143 ;  /* 0x0000008f000b7220 */ /* 0x040fe40000410000 */
[C---:B------:R-:W-:Y:S01]  /*f430*/  FMUL.FTZ R110, R0.reuse, R110 ;  /* 0x0000006e006e7220 */ /* 0x040fe20000410000 */
[----:B------:R-:W-:Y:S01]  /*f440*/  MUFU.EX2 R166, R166 ;  /* 0x000000a600a67308 */ /* 0x000fe20000000800 */
[C---:B------:R-:W-:Y:S02]  /*f450*/  FMUL.FTZ R111, R0.reuse, R111 ;  /* 0x0000006f006f7220 */ /* 0x040fe40000410000 */
[C---:B------:R-:W-:Y:S01]  /*f460*/  FMUL.FTZ R114, R0.reuse, R114 ;  /* 0x0000007200727220 */ /* 0x040fe20000410000 */
[C---:B------:R-:W-:Y:S01]  /*f470*/  HMMA.16816.F32 R8, R28.reuse, R16, R8 ;  /* 0x000000101c08723c */ /* 0x040fe20000001808 */
[C---:B------:R-:W-:Y:S02]  /*f480*/  FMUL.FTZ R14, R0.reuse, R138 ;  /* 0x0000008a000e7220 */ /* 0x040fe40000410000 */
[C---:B------:R-:W-:Y:S02]  /*f490*/  FMUL.FTZ R15, R0.reuse, R139 ;  /* 0x0000008b000f7220 */ /* 0x040fe40000410000 */
[C---:B------:R-:W-:Y:S01]  /*f4a0*/  FMUL.FTZ R115, R0.reuse, R115 ;  /* 0x0000007300737220 */ /* 0x040fe20000410000 */
[----:B------:R-:W-:Y:S01]  /*f4b0*/  MUFU.EX2 R169, R169 ;  /* 0x000000a900a97308 */ /* 0x000fe20000000800 */
[C---:B------:R-:W-:Y:S02]  /*f4c0*/  FMUL.FTZ R126, R0.reuse, R126 ;  /* 0x0000007e007e7220 */ /* 0x040fe40000410000 */
[----:B------:R-:W-:Y:S01]  /*f4d0*/  FMUL.FTZ R127, R0, R127 ;  /* 0x0000007f007f7220 */ /* 0x000fe20000410000 */
[-C--:B------:R-:W-:Y:S02]  /*f4e0*/  HMMA.16816.F32 R12, R28, R18.reuse, R12 ;  /* 0x000000121c0c723c */ /* 0x080fe4000000180c */
[--C-:B--2---:R-:W-:Y:S02]  /*f4f0*/  FFMA.FTZ R180, R51, c[0x0][0x2d0], -R44.reuse ;  /* 0x0000b40033b47a23 */ /* 0x104fe4000001082c */
[----:B------:R-:W-:Y:S01]  /*f500*/  LDSM.16.MT88.4 R48, [R212+0x1500] ;  /* 0x00150000d430783b */ /* 0x000fe20000004200 */
[C---:B------:R-:W-:Y:S01]  /*f510*/  FMUL.FTZ R16, R2.reuse, R132 ;  /* 0x0000008402107220 */ /* 0x040fe20000410000 */
[----:B------:R-:W-:Y:S01]  /*f520*/  MUFU.EX2 R171, R171 ;  /* 0x000000ab00ab7308 */ /* 0x000fe20000000800 */
[----:B------:R-:W-:Y:S01]  /*f530*/  FMUL.FTZ R17, R2, R133 ;  /* 0x0000008502117220 */ /* 0x000fe20000410000 */
[C---:B------:R-:W-:Y:S01]  /*f540*/  HMMA.16816.F32 R100, R24.reuse, R18, R100 ;  /* 0x000000121864723c */ /* 0x040fe20000001864 */
[C---:B------:R-:W-:Y:S03]  /*f550*/  FMUL.FTZ R58, R0.reuse, R58 ;  /* 0x0000003a003a7220 */ /* 0x040fe60000410000 */
[C---:B------:R-:W-:Y:S02]  /*f560*/  FMUL.FTZ R59, R0.reuse, R59 ;  /* 0x0000003b003b7220 */ /* 0x040fe40000410000 */
[C---:B------:R-:W-:Y:S02]  /*f570*/  FMUL.FTZ R62, R0.reuse, R62 ;  /* 0x0000003e003e7220 */ /* 0x040fe40000410000 */
[-C--:B------:R-:W-:Y:S01]  /*f580*/  HMMA.16816.F32 R104, R24, R32.reuse, R104 ;  /* 0x000000201868723c */ /* 0x080fe20000001868 */
[C---:B------:R-:W-:Y:S01]  /*f590*/  FMUL.FTZ R18, R0.reuse, R134 ;  /* 0x0000008600127220 */ /* 0x040fe20000410000 */
[----:B------:R-:W-:Y:S02]  /*f5a0*/  MUFU.EX2 R174, R174 ;  /* 0x000000ae00ae7308 */ /* 0x000fe40000000800 */
[C---:B------:R-:W-:Y:S02]  /*f5b0*/  FMUL.FTZ R19, R0.reuse, R135 ;  /* 0x0000008700137220 */ /* 0x040fe40000410000 */
[C---:B------:R-:W-:Y:S02]  /*f5c0*/  FMUL.FTZ R63, R0.reuse, R63 ;  /* 0x0000003f003f7220 */ /* 0x040fe40000410000 */
[C---:B------:R-:W-:Y:S01]  /*f5d0*/  HMMA.16816.F32 R108, R28.reuse, R32, R108 ;  /* 0x000000201c6c723c */ /* 0x040fe2000000186c */
[C---:B------:R-:W-:Y:S03]  /*f5e0*/  FMUL.FTZ R74, R0.reuse, R74 ;  /* 0x0000004a004a7220 */ /* 0x040fe60000410000 */
[C---:B------:R-:W-:Y:S01]  /*f5f0*/  FMUL.FTZ R75, R0.reuse, R75 ;  /* 0x0000004b004b7220 */ /* 0x040fe20000410000 */
[----:B------:R-:W-:Y:S01]  /*f600*/  MUFU.EX2 R175, R175 ;  /* 0x000000af00af7308 */ /* 0x000fe20000000800 */
[C---:B------:R-:W-:Y:S02]  /*f610*/  FMUL.FTZ R78, R0.reuse, R78 ;  /* 0x0000004e004e7220 */ /* 0x040fe40000410000 */
[-C--:B------:R-:W-:Y:S01]  /*f620*/  HMMA.16816.F32 R112, R28, R34.reuse, R112 ;  /* 0x000000221c70723c */ /* 0x080fe20000001870 */
[----:B------:R-:W-:Y:S03]  /*f630*/  FMUL.FTZ R79, R0, R79 ;  /* 0x0000004f004f7220 */ /* 0x000fe60000410000 */
[C---:B------:R-:W-:Y:S02]  /*f640*/  FMUL.FTZ R80, R21.reuse, R80 ;  /* 0x0000005015507220 */ /* 0x040fe40000410000 */
[C---:B------:R-:W-:Y:S01]  /*f650*/  FMUL.FTZ R81, R21.reuse, R81 ;  /* 0x0000005115517220 */ /* 0x040fe20000410000 */
[----:B------:R-:W-:Y:S01]  /*f660*/  MUFU.EX2 R178, R178 ;  /* 0x000000b200b27308 */ /* 0x000fe20000000800 */
[C---:B------:R-:W-:Y:S01]  /*f670*/  HMMA.16816.F32 R116, R24.reuse, R34, R116 ;  /* 0x000000221874723c */ /* 0x040fe20000001874 */
[----:B------:R-:W1:Y:S03]  /*f680*/  LDSM.16.MT88.4 R32, [R212+0xd00] ;  /* 0x000d0000d420783b */ /* 0x000e660000004200 */
[C---:B------:R-:W-:Y:S02]  /*f690*/  FMUL.FTZ R82, R20.reuse, R82 ;  /* 0x0000005214527220 */ /* 0x040fe40000410000 */
[C---:B------:R-:W-:Y:S02]  /*f6a0*/  FMUL.FTZ R83, R20.reuse, R83 ;  /* 0x0000005314537220 */ /* 0x040fe40000410000 */
[-C--:B------:R-:W-:Y:S01]  /*f6b0*/  HMMA.16816.F32 R120, R24, R36.reuse, R120 ;  /* 0x000000241878723c */ /* 0x080fe20000001878 */
[C---:B------:R-:W-:Y:S01]  /*f6c0*/  FMUL.FTZ R84, R21.reuse, R84 ;  /* 0x0000005415547220 */ /* 0x040fe20000410000 */
[----:B------:R-:W-:Y:S02]  /*f6d0*/  MUFU.EX2 R182, R182 ;  /* 0x000000b600b67308 */ /* 0x000fe40000000800 */
[----:B------:R-:W-:Y:S02]  /*f6e0*/  FMUL.FTZ R85, R21, R85 ;  /* 0x0000005515557220 */ /* 0x000fe40000410000 */
[C---:B------:R-:W-:Y:S02]  /*f6f0*/  FMUL.FTZ R86, R20.reuse, R86 ;  /* 0x0000005614567220 */ /* 0x040fe40000410000 */
[C---:B------:R-:W-:Y:S01]  /*f700*/  HMMA.16816.F32 R124, R28.reuse, R36, R124 ;  /* 0x000000241c7c723c */ /* 0x040fe2000000187c */
[----:B------:R-:W-:Y:S03]  /*f710*/  FMUL.FTZ R87, R20, R87 ;  /* 0x0000005714577220 */ /* 0x000fe60000410000 */
[C---:B------:R-:W-:Y:S01]  /*f720*/  FMUL.FTZ R88, R2.reuse, R88 ;  /* 0x0000005802587220 */ /* 0x040fe20000410000 */
[----:B------:R-:W-:Y:S01]  /*f730*/  MUFU.EX2 R183, R183 ;  /* 0x000000b700b77308 */ /* 0x000fe20000000800 */
[----:B------:R-:W-:Y:S02]  /*f740*/  FMUL.FTZ R89, R2, R89 ;  /* 0x0000005902597220 */ /* 0x000fe40000410000 */
[-C--:B------:R-:W-:Y:S01]  /*f750*/  HMMA.16816.F32 R16, R28, R38.reuse, R16 ;  /* 0x000000261c10723c */ /* 0x080fe20000001810 */
[C---:B------:R-:W-:Y:S03]  /*f760*/  FMUL.FTZ R90, R0.reuse, R90 ;  /* 0x0000005a005a7220 */ /* 0x040fe60000410000 */
[----:B------:R-:W-:Y:S02]  /*f770*/  FMUL.FTZ R91, R0, R91 ;  /* 0x0000005b005b7220 */ /* 0x000fe40000410000 */
[--C-:B------:R-:W-:Y:S01]  /*f780*/  FFMA.FTZ R192, R191, c[0x0][0x2d0], -R44.reuse ;  /* 0x0000b400bfc07a23 */ /* 0x100fe2000001082c */
[----:B------:R-:W-:Y:S01]  /*f790*/  MUFU.EX2 R184, R184 ;  /* 0x000000b800b87308 */ /* 0x000fe20000000800 */
[C---:B------:R-:W-:Y:S01]  /*f7a0*/  HMMA.16816.F32 R128, R24.reuse, R38, R128 ;  /* 0x000000261880723c */ /* 0x040fe20000001880 */
[----:B------:R-:W2:Y:S03]  /*f7b0*/  LDSM.16.MT88.4 R36, [R214+0x1900] ;  /* 0x00190000d624783b */ /* 0x000ea60000004200 */
[--C-:B------:R-:W-:Y:S02]  /*f7c0*/  FFMA.FTZ R191, R41, c[0x0][0x2d0], -R44.reuse ;  /* 0x0000b40029bf7a23 */ /* 0x100fe4000001082c */
[----:B------:R-:W-:Y:S02]  /*f7d0*/  FFMA.FTZ R44, R23, c[0x0][0x2d0], -R44 ;  /* 0x0000b400172c7a23 */ /* 0x000fe4000001082c */
[C---:B------:R-:W-:Y:S01]  /*f7e0*/  FMUL.FTZ R92, R2.reuse, R92 ;  /* 0x0000005c025c7220 */ /* 0x040fe20000410000 */
[-C--:B-1----:R-:W-:Y:S01]  /*f7f0*/  HMMA.16816.F32 R52, R24, R32.reuse, R52 ;  /* 0x000000201834723c */ /* 0x082fe20000001834 */
[----:B------:R-:W-:Y:S01]  /*f800*/  LDSM.16.MT88.4 R40, [R212+0x500] ;  /* 0x00050000d428783b */ /* 0x000fe20000004200 */
[----:B------:R1:W-:Y:S01]  /*f810*/  MUFU.EX2 R23, R44 ;  /* 0x0000002c00177308 */ /* 0x0003e20000000800 */
[----:B------:R-:W-:Y:S02]  /*f820*/  FMUL.FTZ R93, R2, R93 ;  /* 0x0000005d025d7220 */ /* 0x000fe40000410000 */
[C---:B------:R-:W-:Y:S02]  /*f830*/  FMUL.FTZ R94, R0.reuse, R94 ;  /* 0x0000005e005e7220 */ /* 0x040fe40000410000 */
[----:B------:R-:W-:Y:S01]  /*f840*/  FMUL.FTZ R95, R0, R95 ;  /* 0x0000005f005f7220 */ /* 0x000fe20000410000 */
[C---:B------:R-:W-:Y:S01]  /*f850*/  HMMA.16816.F32 R56, R28.reuse, R32, R56 ;  /* 0x000000201c38723c */ /* 0x040fe20000001838 */
[C---:B------:R-:W-:Y:S03]  /*f860*/  FMUL.FTZ R96, R21.reuse, R96 ;  /* 0x0000006015607220 */ /* 0x040fe60000410000 */
[C---:B------:R-:W-:Y:S01]  /*f870*/  FMUL.FTZ R97, R21.reuse, R97 ;  /* 0x0000006115617220 */ /* 0x040fe20000410000 */
[----:B------:R-:W3:Y:S01]  /*f880*/  MUFU.EX2 R185, R185 ;  /* 0x000000b900b97308 */ /* 0x000ee20000000800 */
[C---:B------:R-:W-:Y:S02]  /*f890*/  FMUL.FTZ R98, R20.reuse, R98 ;  /* 0x0000006214627220 */ /* 0x040fe40000410000 */
[-C--:B------:R-:W-:Y:S01]  /*f8a0*/  HMMA.16816.F32 R60, R28, R34.reuse, R60 ;  /* 0x000000221c3c723c */ /* 0x080fe2000000183c */
[C---:B------:R-:W-:Y:S03]  /*f8b0*/  FMUL.FTZ R99, R20.reuse, R99 ;  /* 0x0000006314637220 */ /* 0x040fe60000410000 */
[----:B------:R-:W-:Y:S02]  /*f8c0*/  FFMA.FTZ R158, R21, R243, R158 ;  /* 0x000000f3159e7223 */ /* 0x000fe4000001009e */
[----:B------:R-:W-:Y:S01]  /*f8d0*/  FFMA.FTZ R153, R20, R241, R153 ;  /* 0x000000f114997223 */ /* 0x000fe20000010099 */
[----:B------:R-:W-:Y:S01]  /*f8e0*/  MUFU.EX2 R187, R187 ;  /* 0x000000bb00bb7308 */ /* 0x000fe20000000800 */
[C---:B------:R-:W-:Y:S01]  /*f8f0*/  HMMA.16816.F32 R64, R24.reuse, R34, R64 ;  /* 0x000000221840723c */ /* 0x040fe20000001840 */
[----:B------:R-:W4:Y:S03]  /*f900*/  LDSM.16.MT88.4 R32, [R212+0x1900] ;  /* 0x00190000d420783b */ /* 0x000f260000004200 */
[----:B------:R-:W-:Y:S01]  /*f910*/  FFMA.FTZ R160, R2, R239, R160 ;  /* 0x000000ef02a07223 */ /* 0x000fe200000100a0 */
[----:B------:R-:W-:Y:S01]  /*f920*/  MOV R2, R3 ;  /* 0x0000000300027202 */ /* 0x000fe20000000f00 */
[----:B------:R-:W-:Y:S01]  /*f930*/  FFMA.FTZ R165, R0, R237, R165 ;  /* 0x000000ed00a57223 */ /* 0x000fe200000100a5 */
[-C--:B------:R-:W-:Y:S01]  /*f940*/  MOV R0, R22.reuse ;  /* 0x0000001600007202 */ /* 0x080fe20000000f00 */
[-C--:B--2---:R-:W-:Y:S01]  /*f950*/  HMMA.16816.F32 R68, R24, R36.reuse, R68 ;  /* 0x000000241844723c */ /* 0x084fe20000001844 */
[----:B-1----:R-:W-:Y:S01]  /*f960*/  LDSM.16.MT88.4 R44, [R214+0x1500] ;  /* 0x00150000d62c783b */ /* 0x002fe20000004200 */
[----:B------:R-:W1:Y:S02]  /*f970*/  MUFU.EX2 R188, R188 ;  /* 0x000000bc00bc7308 */ /* 0x000e640000000800 */
[----:B------:R-:W-:Y:S02]  /*f980*/  FADD.FTZ R158, R156, R158 ;  /* 0x0000009e9c9e7221 */ /* 0x000fe40000010000 */
[----:B------:R-:W-:Y:S01]  /*f990*/  FADD.FTZ R153, R152, R153 ;  /* 0x0000009998997221 */ /* 0x000fe20000010000 */
[----:B------:R-:W-:Y:S01]  /*f9a0*/  MOV R152, R22 ;  /* 0x0000001600987202 */ /* 0x000fe20000000f00 */
[C---:B------:R-:W-:Y:S01]  /*f9b0*/  HMMA.16816.F32 R72, R28.reuse, R36, R72 ;  /* 0x000000241c48723c */ /* 0x040fe20000001848 */
[----:B------:R-:W-:Y:S03]  /*f9c0*/  FADD.FTZ R157, R157, R160 ;  /* 0x000000a09d9d7221 */ /* 0x000fe60000010000 */
[----:B------:R-:W-:Y:S01]  /*f9d0*/  MUFU.EX2 R189, R189 ;  /* 0x000000bd00bd7308 */ /* 0x000fe20000000800 */
[----:B------:R-:W-:Y:S02]  /*f9e0*/  FADD.FTZ R150, R150, R165 ;  /* 0x000000a596967221 */ /* 0x000fe40000010000 */
[----:B------:R-:W-:Y:S01]  /*f9f0*/  FADD.FTZ R155, R155, R158 ;  /* 0x0000009e9b9b7221 */ /* 0x000fe20000010000 */
[-C--:B------:R-:W-:Y:S01]  /*fa00*/  HMMA.16816.F32 R76, R28, R38.reuse, R76 ;  /* 0x000000261c4c723c */ /* 0x080fe2000000184c */
[----:B------:R-:W-:Y:S03]  /*fa10*/  FADD.FTZ R162, R162, R153 ;  /* 0x00000099a2a27221 */ /* 0x000fe60000010000 */
[----:B------:R-:W-:Y:S02]  /*fa20*/  FADD.FTZ R164, R164, R157 ;  /* 0x0000009da4a47221 */ /* 0x000fe40000010000 */
[----:B------:R-:W2:Y:S01]  /*fa30*/  MUFU.EX2 R190, R190 ;  /* 0x000000be00be7308 */ /* 0x000ea20000000800 */
[----:B------:R-:W-:Y:S01]  /*fa40*/  FADD.FTZ R163, R163, R150 ;  /* 0x00000096a3a37221 */ /* 0x000fe20000010000 */
[C---:B------:R-:W-:Y:S01]  /*fa50*/  HMMA.16816.F32 R80, R24.reuse, R38, R80 ;  /* 0x000000261850723c */ /* 0x040fe20000001850 */
[----:B------:R-:W5:Y:S03]  /*fa60*/  LDSM.16.MT88.4 R36, [R214+0x500] ;  /* 0x00050000d624783b */ /* 0x000f660000004200 */
[----:B------:R-:W-:Y:S01]  /*fa70*/  FADD.FTZ R155, R154, R155 ;  /* 0x0000009b9a9b7221 */ /* 0x000fe20000010000 */
[----:B------:R-:W-:Y:S01]  /*fa80*/  MOV R150, R151 ;  /* 0x0000009700967202 */ /* 0x000fe20000000f00 */
[----:B------:R-:W-:Y:S02]  /*fa90*/  FADD.FTZ R162, R159, R162 ;  /* 0x000000a29fa27221 */ /* 0x000fe40000010000 */
[----:B------:R-:W-:Y:S01]  /*faa0*/  MUFU.EX2 R192, R192 ;  /* 0x000000c000c07308 */ /* 0x000fe20000000800 */
[-C--:B----4-:R-:W-:Y:S03]  /*fab0*/  HMMA.16816.F32 R84, R24, R32.reuse, R84 ;  /* 0x000000201854723c */ /* 0x090fe60000001854 */
[----:B------:R-:W-:Y:S02]  /*fac0*/  FADD.FTZ R161, R161, R164 ;  /* 0x000000a4a1a17221 */ /* 0x000fe40000010000 */
[----:B------:R-:W-:Y:S03]  /*fad0*/  FADD.FTZ R148, R148, R163 ;  /* 0x000000a394947221 */ /* 0x000fe60000010000 */
[C---:B------:R-:W-:Y:S01]  /*fae0*/  HMMA.16816.F32 R88, R28.reuse, R32, R88 ;  /* 0x000000201c58723c */ /* 0x040fe20000001858 */
[----:B------:R-:W4:Y:S07]  /*faf0*/  MUFU.EX2 R191, R191 ;  /* 0x000000bf00bf7308 */ /* 0x000f2e0000000800 */
[-C--:B------:R-:W-:Y:S03]  /*fb00*/  HMMA.16816.F32 R92, R28, R34.reuse, R92 ;  /* 0x000000221c5c723c */ /* 0x080fe6000000185c */
[----:B------:R-:W-:Y:S04]  /*fb10*/  MUFU.EX2 R181, R181 ;  /* 0x000000b500b57308 */ /* 0x000fe80000000800 */
[----:B---3--:R-:W-:Y:S01]  /*fb20*/  F2FP.PACK_AB R28, R185, R184 ;  /* 0x000000b8b91c723e */ /* 0x008fe200000000ff */
[----:B------:R-:W-:Y:S01]  /*fb30*/  HMMA.16816.F32 R96, R24, R34, R96 ;  /* 0x000000221860723c */ /* 0x000fe20000001860 */
[----:B-1----:R-:W-:Y:S01]  /*fb40*/  F2FP.PACK_AB R30, R188, R187 ;  /* 0x000000bbbc1e723e */ /* 0x002fe200000000ff */
[----:B------:R-:W1:Y:S02]  /*fb50*/  LDSM.16.MT88.4 R32, [R214+0x1100] ;  /* 0x00110000d620783b */ /* 0x000e640000004200 */
[----:B--2---:R-:W-:Y:S01]  /*fb60*/  F2FP.PACK_AB R29, R190, R189 ;  /* 0x000000bdbe1d723e */ /* 0x004fe200000000ff */
[----:B------:R-:W-:Y:S01]  /*fb70*/  MUFU.EX2 R194, R194 ;  /* 0x000000c200c27308 */ /* 0x000fe20000000800 */
[----:B------:R-:W-:Y:S01]  /*fb80*/  FADD.FTZ R184, R184, R161 ;  /* 0x000000a1b8b87221 */ /* 0x000fe20000010000 */
[----:B------:R-:W-:Y:S01]  /*fb90*/  F2FP.PACK_AB R24, R169, R166 ;  /* 0x000000a6a918723e */ /* 0x000fe200000000ff */
[----:B------:R-:W-:Y:S01]  /*fba0*/  FADD.FTZ R166, R166, R155 ;  /* 0x0000009ba6a67221 */ /* 0x000fe20000010000 */
[----:B------:R-:W-:Y:S03]  /*fbb0*/  F2FP.PACK_AB R25, R174, R171 ;  /* 0x000000abae19723e */ /* 0x000fe600000000ff */
[----:B------:R-:W-:Y:S01]  /*fbc0*/  F2FP.PACK_AB R26, R178, R175 ;  /* 0x000000afb21a723e */ /* 0x000fe200000000ff */
[----:B------:R-:W-:Y:S01]  /*fbd0*/  FADD.FTZ R171, R171, R162 ;  /* 0x000000a2abab7221 */ /* 0x000fe20000010000 */
[----:B------:R-:W-:Y:S01]  /*fbe0*/  F2FP.PACK_AB R27, R183, R182 ;  /* 0x000000b6b71b723e */ /* 0x000fe200000000ff */
[----:B------:R-:W-:Y:S01]  /*fbf0*/  MUFU.EX2 R177, R177 ;  /* 0x000000b100b17308 */ /* 0x000fe20000000800 */
[----:B----4-:R-:W-:Y:S01]  /*fc00*/  F2FP.PACK_AB R31, R191, R192 ;  /* 0x000000c0bf1f723e */ /* 0x010fe200000000ff */
[----:B------:R-:W-:Y:S01]  /*fc10*/  FADD.FTZ R189, R189, R148 ;  /* 0x00000094bdbd7221 */ /* 0x000fe20000010000 */
[----:B------:R-:W-:Y:S01]  /*fc20*/  MOV R148, R149 ;  /* 0x0000009500947202 */ /* 0x000fe20000000f00 */
[----:B------:R-:W-:Y:S02]  /*fc30*/  FADD.FTZ R166, R169, R166 ;  /* 0x000000a6a9a67221 */ /* 0x000fe40000010000 */
[-C--:B-----5:R-:W-:Y:S01]  /*fc40*/  HMMA.16816.F32 R4, R24, R36.reuse, R4 ;  /* 0x000000241804723c */ /* 0x0a0fe20000001804 */
[----:B------:R-:W-:Y:S02]  /*fc50*/  FADD.FTZ R171, R174, R171 ;  /* 0x000000abaeab7221 */ /* 0x000fe40000010000 */
[----:B------:R-:W-:Y:S01]  /*fc60*/  FADD.FTZ R184, R185, R184 ;  /* 0x000000b8b9b87221 */ /* 0x000fe20000010000 */
[----:B------:R-:W-:Y:S01]  /*fc70*/  MUFU.EX2 R176, R176 ;  /* 0x000000b000b07308 */ /* 0x000fe20000000800 */
[----:B------:R-:W-:Y:S02]  /*fc80*/  FADD.FTZ R189, R190, R189 ;  /* 0x000000bdbebd7221 */ /* 0x000fe40000010000 */
[----:B------:R-:W-:Y:S01]  /*fc90*/  FADD.FTZ R175, R175, R166 ;  /* 0x000000a6afaf7221 */ /* 0x000fe20000010000 */
[C---:B------:R-:W-:Y:S01]  /*fca0*/  HMMA.16816.F32 R8, R28.reuse, R36, R8 ;  /* 0x000000241c08723c */ /* 0x040fe20000001808 */
[----:B------:R-:W-:Y:S03]  /*fcb0*/  FADD.FTZ R182, R182, R171 ;  /* 0x000000abb6b67221 */ /* 0x000fe60000010000 */
[----:B------:R-:W-:Y:S02]  /*fcc0*/  FADD.FTZ R187, R187, R184 ;  /* 0x000000b8bbbb7221 */ /* 0x000fe40000010000 */
[----:B------:R-:W-:Y:S01]  /*fcd0*/  MUFU.EX2 R173, R173 ;  /* 0x000000ad00ad7308 */ /* 0x000fe20000000800 */
[----:B------:R-:W-:Y:S01]  /*fce0*/  FADD.FTZ R192, R192, R189 ;  /* 0x000000bdc0c07221 */ /* 0x000fe20000010000 */
[-C--:B------:R-:W-:Y:S01]  /*fcf0*/  HMMA.16816.F32 R12, R28, R38.reuse, R12 ;  /* 0x000000261c0c723c */ /* 0x080fe2000000180c */
[----:B------:R-:W-:Y:S03]  /*fd00*/  FADD.FTZ R178, R178, R175 ;  /* 0x000000afb2b27221 */ /* 0x000fe60000010000 */
[----:B------:R-:W-:Y:S02]  /*fd10*/  FADD.FTZ R182, R183, R182 ;  /* 0x000000b6b7b67221 */ /* 0x000fe40000010000 */
[----:B------:R-:W-:Y:S02]  /*fd20*/  FADD.FTZ R187, R188, R187 ;  /* 0x000000bbbcbb7221 */ /* 0x000fe40000010000 */
[C---:B------:R-:W-:Y:S01]  /*fd30*/  HMMA.16816.F32 R100, R24.reuse, R38, R100 ;  /* 0x000000261864723c */ /* 0x040fe20000001864 */
[----:B------:R-:W2:Y:S01]  /*fd40*/  LDSM.16.MT88.4 R36, [R212+0x1100] ;  /* 0x00110000d424783b */ /* 0x000ea20000004200 */
[----:B------:R-:W-:Y:S02]  /*fd50*/  MUFU.EX2 R186, R186 ;  /* 0x000000ba00ba7308 */ /* 0x000fe40000000800 */
[----:B------:R-:W-:Y:S04]  /*fd60*/  FADD.FTZ R191, R191, R192 ;  /* 0x000000c0bfbf7221 */ /* 0x000fe80000010000 */
[-C--:B------:R-:W-:Y:S04]  /*fd70*/  HMMA.16816.F32 R104, R24, R40.reuse, R104 ;  /* 0x000000281868723c */ /* 0x080fe80000001868 */
[----:B------:R-:W-:Y:S04]  /*fd80*/  MUFU.EX2 R168, R168 ;  /* 0x000000a800a87308 */ /* 0x000fe80000000800 */
[C---:B------:R-:W-:Y:S06]  /*fd90*/  HMMA.16816.F32 R108, R28.reuse, R40, R108 ;  /* 0x000000281c6c723c */ /* 0x040fec000000186c */
[----:B------:R-:W-:Y:S02]  /*fda0*/  MUFU.EX2 R170, R170 ;  /* 0x000000aa00aa7308 */ /* 0x000fe40000000800 */
[-C--:B------:R-:W-:Y:S08]  /*fdb0*/  HMMA.16816.F32 R112, R28, R42.reuse, R112 ;  /* 0x0000002a1c70723c */ /* 0x080ff00000001870 */
[C---:B------:R-:W-:Y:S01]  /*fdc0*/  HMMA.16816.F32 R116, R24.reuse, R42, R116 ;  /* 0x0000002a1874723c */ /* 0x040fe20000001874 */
[----:B------:R-:W3:Y:S01]  /*fdd0*/  LDSM.16.MT88.4 R40, [R214+0x1d00] ;  /* 0x001d0000d628783b */ /* 0x000ee20000004200 */
[----:B------:R-:W4:Y:S06]  /*fde0*/  MUFU.EX2 R179, R179 ;  /* 0x000000b300b37308 */ /* 0x000f2c0000000800 */
[-C--:B-1----:R-:W-:Y:S04]  /*fdf0*/  HMMA.16816.F32 R120, R24, R32.reuse, R120 ;  /* 0x000000201878723c */ /* 0x082fe80000001878 */
[----:B------:R-:W1:Y:S04]  /*fe00*/  MUFU.EX2 R172, R172 ;  /* 0x000000ac00ac7308 */ /* 0x000e680000000800 */
[C---:B------:R-:W-:Y:S06]  /*fe10*/  HMMA.16816.F32 R124, R28.reuse, R32, R124 ;  /* 0x000000201c7c723c */ /* 0x040fec000000187c */
[----:B------:R-:W-:Y:S02]  /*fe20*/  MUFU.EX2 R180, R180 ;  /* 0x000000b400b47308 */ /* 0x000fe40000000800 */
[-C--:B------:R-:W-:Y:S08]  /*fe30*/  HMMA.16816.F32 R16, R28, R34.reuse, R16 ;  /* 0x000000221c10723c */ /* 0x080ff00000001810 */
[C---:B------:R-:W-:Y:S01]  /*fe40*/  HMMA.16816.F32 R128, R24.reuse, R34, R128 ;  /* 0x000000221880723c */ /* 0x040fe20000001880 */
[----:B------:R-:W5:Y:S01]  /*fe50*/  LDSM.16.MT88.4 R32, [R212+0x1d00] ;  /* 0x001d0000d420783b */ /* 0x000f620000004200 */
[----:B------:R-:W1:Y:S06]  /*fe60*/  MUFU.EX2 R195, R195 ;  /* 0x000000c300c37308 */ /* 0x000e6c0000000800 */
[-C--:B--2---:R-:W-:Y:S04]  /*fe70*/  HMMA.16816.F32 R52, R24, R36.reuse, R52 ;  /* 0x000000241834723c */ /* 0x084fe80000001834 */
[----:B------:R-:W2:Y:S04]  /*fe80*/  MUFU.EX2 R196, R196 ;  /* 0x000000c400c47308 */ /* 0x000ea80000000800 */
[C---:B------:R-:W-:Y:S08]  /*fe90*/  HMMA.16816.F32 R56, R28.reuse, R36, R56 ;  /* 0x000000241c38723c */ /* 0x040ff00000001838 */
[-C--:B------:R-:W-:Y:S08]  /*fea0*/  HMMA.16816.F32 R60, R28, R38.reuse, R60 ;  /* 0x000000261c3c723c */ /* 0x080ff0000000183c */
[C---:B------:R-:W-:Y:S01]  /*feb0*/  HMMA.16816.F32 R64, R24.reuse, R38, R64 ;  /* 0x000000261840723c */ /* 0x040fe20000001840 */
[----:B------:R-:W1:Y:S07]  /*fec0*/  LDSM.16.MT88.4 R36, [R214+0x900] ;  /* 0x00090000d624783b */ /* 0x000e6e0000004200 */
[-C--:B---3--:R-:W-:Y:S08]  /*fed0*/  HMMA.16816.F32 R68, R24, R40.reuse, R68 ;  /* 0x000000281844723c */ /* 0x088ff00000001844 */
[C---:B------:R-:W-:Y:S08]  /*fee0*/  HMMA.16816.F32 R72, R28.reuse, R40, R72 ;  /* 0x000000281c48723c */ /* 0x040ff00000001848 */
[-C--:B------:R-:W-:Y:S08]  /*fef0*/  HMMA.16816.F32 R76, R28, R42.reuse, R76 ;  /* 0x0000002a1c4c723c */ /* 0x080ff0000000184c */
[C---:B------:R-:W-:Y:S01]  /*ff00*/  HMMA.16816.F32 R80, R24.reuse, R42, R80 ;  /* 0x0000002a1850723c */ /* 0x040fe20000001850 */
[----:B------:R-:W3:Y:S07]  /*ff10*/  LDSM.16.MT88.4 R40, [R212+0x900] ;  /* 0x00090000d428783b */ /* 0x000eee0000004200 */
[-C--:B-----5:R-:W-:Y:S08]  /*ff20*/  HMMA.16816.F32 R84, R24, R32.reuse, R84 ;  /* 0x000000201854723c */ /* 0x0a0ff00000001854 */
[C---:B------:R-:W-:Y:S08]  /*ff30*/  HMMA.16816.F32 R88, R28.reuse, R32, R88 ;  /* 0x000000201c58723c */ /* 0x040ff00000001858 */
[-C--:B------:R-:W-:Y:S07]  /*ff40*/  HMMA.16816.F32 R92, R28, R34.reuse, R92 ;  /* 0x000000221c5c723c */ /* 0x080fee000000185c */
[----:B----4-:R-:W-:Y:S01]  /*ff50*/  F2FP.PACK_AB R28, R179, R170 ;  /* 0x000000aab31c723e */ /* 0x010fe200000000ff */
[----:B------:R-:W-:Y:S01]  /*ff60*/  HMMA.16816.F32 R96, R24, R34, R96 ;  /* 0x000000221860723c */ /* 0x000fe20000001860 */
[----:B-1----:R-:W-:Y:S01]  /*ff70*/  F2FP.PACK_AB R30, R193, R172 ;  /* 0x000000acc11e723e */ /* 0x002fe200000000ff */
[----:B------:R-:W1:Y:S02]  /*ff80*/  LDSM.16.MT88.4 R32, [R214+0x2100] ;  /* 0x00210000d620783b */ /* 0x000e640000004200 */
[----:B------:R-:W-:Y:S01]  /*ff90*/  F2FP.PACK_AB R29, R195, R180 ;  /* 0x000000b4c31d723e */ /* 0x000fe200000000ff */
[----:B------:R-:W-:Y:S01]  /*ffa0*/  FADD.FTZ R170, R170, R187 ;  /* 0x000000bbaaaa7221 */ /* 0x000fe20000010000 */
[----:B--2---:R-:W-:Y:S01]  /*ffb0*/  F2FP.PACK_AB R31, R23, R196 ;  /* 0x000000c4171f723e */ /* 0x004fe200000000ff */
        /* <DEDUP_REMOVED lines=8> */
[----:B------:R-:W-:Y:S02]  /*10040*/  FADD.FTZ R177, R176, R177 ;  /* 0x000000b1b0b17221 */ /* 0x000fe40000010000 */
[----:B------:R-:W-:Y:S02]  /*10050*/  FADD.FTZ R179, R179, R170 ;  /* 0x000000aab3b37221 */ /* 0x000fe40000010000 */
[----:B------:R-:W-:Y:S02]  /*10060*/  FADD.FTZ R195, R195, R180 ;  /* 0x000000b4c3c37221 */ /* 0x000fe40000010000 */
[-C--:B------:R-:W-:Y:S01]  /*10070*/  HMMA.16816.F32 R144, R24, R36.reuse, R4 ;  /* 0x000000241890723c */ /* 0x080fe20000001804 */
[----:B------:R-:W2:Y:S01]  /*10080*/  LDSM.16.MT88.4 R4, [R212+0x2100] ;  /* 0x00210000d404783b */ /* 0x000ea20000004200 */
[----:B------:R-:W-:Y:S02]  /*10090*/  FADD.FTZ R173, R173, R194 ;  /* 0x000000c2adad7221 */ /* 0x000fe40000010000 */
        /* <DEDUP_REMOVED lines=8> */
[----:B------:R-:W-:Y:S04]  /*10120*/  FADD.FTZ R237, R23, R196 ;  /* 0x000000c417ed7221 */ /* 0x000fe80000010000 */
        /* <DEDUP_REMOVED lines=22> */
.L_x_510:
[----:B------:R-:W1:Y:S01]  /*10290*/  SHFL.BFLY PT, R2, R243, 0x2, 0x1f ;  /* 0x0c401f00f3027f89 */ /* 0x000e6200000e0000 */
[----:B------:R-:W-:-:S02]  /*102a0*/  MOV R6, RZ ;  /* 0x000000ff00067202 */ /* 0x000fc40000000f00 */
[----:B------:R-:W-:Y:S01]  /*102b0*/  PLOP3.LUT P4, PT, PT, PT, PT, 0x8, 0x0 ;  /* 0x000000000000781c */ /* 0x000fe20003f8e170 */
        /* <DEDUP_REMOVED lines=10> */
[----:B------:R-:W4:Y:S01]  /*10360*/  SHFL.BFLY PT, R11, R8, 0x1, 0x1f ;  /* 0x0c201f00080b7f89 */ /* 0x000f2200000e0000 */
[----:B-1----:R-:W-:Y:S02]  /*10370*/  FADD.FTZ R5, R2, R5 ;  /* 0x0000000502057221 */ /* 0x002fe40000010000 */
[----:B--2---:R-:W-:-:S03]  /*10380*/  FADD.FTZ R4, R7, R4 ;  /* 0x0000000407047221 */ /* 0x004fc60000010000 */
[----:B------:R-:W-:Y:S02]  /*10390*/  FSETP.NE.FTZ.AND P3, PT, R5, RZ, PT ;  /* 0x000000ff0500720b */ /* 0x000fe40003f75000 */
[----:B------:R-:W-:Y:S01]  /*103a0*/  MOV R7, RZ ;  /* 0x000000ff00077202 */ /* 0x000fe20000000f00 */
[----:B---3--:R-:W-:Y:S01]  /*103b0*/  FADD.FTZ R0, R0, R9 ;  /* 0x0000000900007221 */ /* 0x008fe20000010000 */
[----:B------:R-:W-:Y:S01]  /*103c0*/  FSETP.NE.FTZ.AND P2, PT, R4, RZ, PT ;  /* 0x000000ff0400720b */ /* 0x000fe20003f55000 */
[----:B----4-:R-:W-:-:S03]  /*103d0*/  FADD.FTZ R2, R8, R11 ;  /* 0x0000000b08027221 */ /* 0x010fc60000010000 */
[----:B------:R-:W-:Y:S02]  /*103e0*/  FSETP.NE.FTZ.AND P0, PT, R0, RZ, PT ;  /* 0x000000ff0000720b */ /* 0x000fe40003f15000 */
[----:B------:R-:W-:Y:S02]  /*103f0*/  MOV R8, RZ ;  /* 0x000000ff00087202 */ /* 0x000fe40000000f00 */
[----:B------:R-:W-:Y:S01]  /*10400*/  FSETP.NE.FTZ.AND P1, PT, R2, RZ, PT ;  /* 0x000000ff0200720b */ /* 0x000fe20003f35000 */
[----:B------:R-:W1:Y:S01]  /*10410*/  @P3 MUFU.RCP R6, R5 ;  /* 0x0000000500063308 */ /* 0x000e620000001000 */
[----:B------:R-:W-:-:S03]  /*10420*/  @P3 MOV R13, 0x3f317218 ;  /* 0x3f317218000d3802 */ /* 0x000fc60000000f00 */
[----:B------:R-:W-:Y:S02]  /*10430*/  @P2 MOV R12, 0x3f317218 ;  /* 0x3f317218000c2802 */ /* 0x000fe40000000f00 */
[----:B------:R-:W-:Y:S02]  /*10440*/  @P3 FMUL.FTZ R13, R13, c[0x0][0x2d0] ;  /* 0x0000b4000d0d3a20 */ /* 0x000fe40000410000 */
[----:B------:R-:W-:Y:S01]  /*10450*/  @P2 MUFU.RCP R7, R4 ;  /* 0x0000000400072308 */ /* 0x000fe20000001000 */
[----:B------:R-:W-:Y:S01]  /*10460*/  @P0 MOV R10, 0x3f317218 ;  /* 0x3f317218000a0802 */ /* 0x000fe20000000f00 */
[----:B------:R-:W-:Y:S02]  /*10470*/  @P2 FMUL.FTZ R12, R12, c[0x0][0x2d0] ;  /* 0x0000b4000c0c2a20 */ /* 0x000fe40000410000 */
[----:B------:R-:W-:Y:S02]  /*10480*/  @P1 MOV R11, 0x3f317218 ;  /* 0x3f317218000b1802 */ /* 0x000fe40000000f00 */
[----:B------:R-:W-:-:S02]  /*10490*/  @P0 FMUL.FTZ R10, R10, c[0x0][0x2d0] ;  /* 0x0000b4000a0a0a20 */ /* 0x000fc40000410000 */
[C---:B-1----:R-:W-:Y:S01]  /*104a0*/  FMUL.FTZ R144, R6.reuse, R144 ;  /* 0x0000009006907220 */ /* 0x042fe20000410000 */
[----:B------:R-:W1:Y:S01]  /*104b0*/  @P3 MUFU.LG2 R5, R5 ;  /* 0x0000000500053308 */ /* 0x000e620000000c00 */
[C---:B------:R-:W-:Y:S02]  /*104c0*/  FMUL.FTZ R145, R6.reuse, R145 ;  /* 0x0000009106917220 */ /* 0x040fe40000410000 */
[C---:B------:R-:W-:Y:S02]  /*104d0*/  FMUL.FTZ R100, R6.reuse, R100 ;  /* 0x0000006406647220 */ /* 0x040fe40000410000 */
[C---:B------:R-:W-:Y:S02]  /*104e0*/  FMUL.FTZ R101, R6.reuse, R101 ;  /* 0x0000006506657220 */ /* 0x040fe40000410000 */
[C---:B------:R-:W-:Y:S01]  /*104f0*/  FMUL.FTZ R104, R6.reuse, R104 ;  /* 0x0000006806687220 */ /* 0x040fe20000410000 */
[----:B------:R-:W2:Y:S01]  /*10500*/  @P2 MUFU.LG2 R4, R4 ;  /* 0x0000000400042308 */ /* 0x000ea20000000c00 */
[----:B------:R-:W-:-:S02]  /*10510*/  FMUL.FTZ R105, R6, R105 ;  /* 0x0000006906697220 */ /* 0x000fc40000410000 */
[C---:B------:R-:W-:Y:S02]  /*10520*/  FMUL.FTZ R116, R6.reuse, R116 ;  /* 0x0000007406747220 */ /* 0x040fe40000410000 */
[C---:B------:R-:W-:Y:S02]  /*10530*/  FMUL.FTZ R117, R6.reuse, R117 ;  /* 0x0000007506757220 */ /* 0x040fe40000410000 */
[C---:B------:R-:W-:Y:S01]  /*10540*/  FMUL.FTZ R120, R6.reuse, R120 ;  /* 0x0000007806787220 */ /* 0x040fe20000410000 */
[----:B------:R-:W3:Y:S01]  /*10550*/  @P1 MUFU.LG2 R9, R2 ;  /* 0x0000000200091308 */ /* 0x000ee20000000c00 */
[C---:B------:R-:W-:Y:S02]  /*10560*/  FMUL.FTZ R121, R6.reuse, R121 ;  /* 0x0000007906797220 */ /* 0x040fe40000410000 */
[C---:B------:R-:W-:Y:S02]  /*10570*/  FMUL.FTZ R128, R6.reuse, R128 ;  /* 0x0000008006807220 */ /* 0x040fe40000410000 */
[----:B------:R-:W-:-:S02]  /*10580*/  FMUL.FTZ R129, R6, R129 ;  /* 0x0000008106817220 */ /* 0x000fc40000410000 */
[C---:B------:R-:W-:Y:S01]  /*10590*/  FMUL.FTZ R52, R6.reuse, R52 ;  /* 0x0000003406347220 */ /* 0x040fe20000410000 */
[----:B------:R4:W-:Y:S01]  /*105a0*/  @P1 MUFU.RCP R8, R2 ;  /* 0x0000000200081308 */ /* 0x0009e20000001000 */
[C---:B------:R-:W-:Y:S02]  /*105b0*/  FMUL.FTZ R53, R6.reuse, R53 ;  /* 0x0000003506357220 */ /* 0x040fe40000410000 */
[C---:B------:R-:W-:Y:S02]  /*105c0*/  FMUL.FTZ R64, R6.reuse, R64 ;  /* 0x0000004006407220 */ /* 0x040fe40000410000 */
[C---:B------:R-:W-:Y:S02]  /*105d0*/  FMUL.FTZ R65, R6.reuse, R65 ;  /* 0x0000004106417220 */ /* 0x040fe40000410000 */
[C---:B------:R-:W-:Y:S02]  /*105e0*/  FMUL.FTZ R68, R6.reuse, R68 ;  /* 0x0000004406447220 */ /* 0x040fe40000410000 */
[----:B------:R-:W-:-:S02]  /*105f0*/  FMUL.FTZ R69, R6, R69 ;  /* 0x0000004506457220 */ /* 0x000fc40000410000 */
[C---:B------:R-:W-:Y:S02]  /*10600*/  FMUL.FTZ R80, R6.reuse, R80 ;  /* 0x0000005006507220 */ /* 0x040fe40000410000 */
[C---:B------:R-:W-:Y:S02]  /*10610*/  FMUL.FTZ R81, R6.reuse, R81 ;  /* 0x0000005106517220 */ /* 0x040fe40000410000 */
[C---:B------:R-:W-:Y:S01]  /*10620*/  FMUL.FTZ R84, R6.reuse, R84 ;  /* 0x0000005406547220 */ /* 0x040fe20000410000 */
[----:B----4-:R-:W-:Y:S01]  /*10630*/  MOV R2, 0xff800000 ;  /* 0xff80000000027802 */ /* 0x010fe20000000f00 */
[C---:B------:R-:W-:Y:S02]  /*10640*/  FMUL.FTZ R85, R6.reuse, R85 ;  /* 0x0000005506557220 */ /* 0x040fe40000410000 */
[C---:B------:R-:W-:Y:S02]  /*10650*/  FMUL.FTZ R96, R6.reuse, R96 ;  /* 0x0000006006607220 */ /* 0x040fe40000410000 */
[----:B------:R-:W-:Y:S01]  /*10660*/  FMUL.FTZ R97, R6, R97 ;  /* 0x0000006106617220 */ /* 0x000fe20000410000 */
[----:B------:R-:W-:Y:S01]  /*10670*/  MOV R6, RZ ;  /* 0x000000ff00067202 */ /* 0x000fe20000000f00 */
[----:B-1----:R-:W-:-:S02]  /*10680*/  @P3 FMUL.FTZ R14, R5, 0.69314718246459960938 ;  /* 0x3f317218050e3820 */ /* 0x002fc40000410000 */
[----:B--2---:R-:W-:Y:S02]  /*10690*/  @P2 FMUL.FTZ R4, R4, 0.69314718246459960938 ;  /* 0x3f31721804042820 */ /* 0x004fe40000410000 */
[----:B---3--:R-:W-:Y:S01]  /*106a0*/  @P1 FMUL.FTZ R16, R9, 0.69314718246459960938 ;  /* 0x3f31721809101820 */ /* 0x008fe20000410000 */
[----:B------:R-:W-:Y:S01]  /*106b0*/  @P0 MUFU.RCP R6, R0 ;  /* 0x0000000000060308 */ /* 0x000fe20000001000 */
[----:B------:R-:W-:Y:S02]  /*106c0*/  @P1 FMUL.FTZ R11, R11, c[0x0][0x2d0] ;  /* 0x0000b4000b0b1a20 */ /* 0x000fe40000410000 */
[C---:B------:R-:W-:Y:S02]  /*106d0*/  FMUL.FTZ R146, R7.reuse, R146 ;  /* 0x0000009207927220 */ /* 0x040fe40000410000 */
[C---:B------:R-:W-:Y:S02]  /*106e0*/  FMUL.FTZ R147, R7.reuse, R147 ;  /* 0x0000009307937220 */ /* 0x040fe40000410000 */
[C---:B------:R-:W-:Y:S01]  /*106f0*/  FMUL.FTZ R102, R7.reuse, R102 ;  /* 0x0000006607667220 */ /* 0x040fe20000410000 */
[----:B------:R-:W1:Y:S01]  /*10700*/  @P0 MUFU.LG2 R0, R0 ;  /* 0x0000000000000308 */ /* 0x000e620000000c00 */
        /* <DEDUP_REMOVED lines=8> */
[----:B-1----:R-:W-:Y:S02]  /*10790*/  @P0 FMUL.FTZ R5, R0, 0.69314718246459960938 ;  /* 0x3f31721800050820 */ /* 0x002fe40000410000 */
        /* <DEDUP_REMOVED lines=13> */
[----:B------:R-:W-:Y:S01]  /*10870*/  MOV R7, 0xff800000 ;  /* 0xff80000000077802 */ /* 0x000fe20000000f00 */
        /* <DEDUP_REMOVED lines=50> */
[----:B------:R-:W-:Y:S02]  /*10ba0*/  @P3 FFMA.FTZ R2, R13, R151, R14 ;  /* 0x000000970d023223 */ /* 0x000fe4000001000e */
[----:B------:R-:W-:Y:S02]  /*10bb0*/  @P2 FFMA.FTZ R6, R12, R149, R4 ;  /* 0x000000950c062223 */ /* 0x000fe40000010004 */
[----:B------:R-:W-:-:S02]  /*10bc0*/  @P1 FFMA.FTZ R7, R11, R3, R16 ;  /* 0x000000030b071223 */ /* 0x000fc40000010010 */
[----:B------:R-:W-:Y:S02]  /*10bd0*/  @P0 FFMA.FTZ R8, R10, R152, R5 ;  /* 0x000000980a080223 */ /* 0x000fe40000010005 */
.L_x_446:
[----:B------:R-:W-:Y:S05]  /*10be0*/  @P4 BRA `(.L_x_532) ;  /* 0x00001ab000004947 */ /* 0x000fea0003800000 */
[----:B------:R-:W1:Y:S01]  /*10bf0*/  S2R R10, SR_TID.X ;  /* 0x00000000000a7919 */ /* 0x000e620000002100 */
[----:B------:R-:W-:Y:S01]  /*10c00*/  USHF.R.S32.HI UR6, URZ, 0x1f, UR8 ;  /* 0x0000001f3f067899 */ /* 0x000fe20008011408 */
[----:B------:R-:W-:Y:S01]  /*10c10*/  IMAD R16, RZ, RZ, -UR8 ;  /* 0x80000008ff107e24 */ /* 0x000fe2000f8e02ff */
[----:B------:R-:W-:Y:S01]  /*10c20*/  ULDC.64 UR4, c[0x0][0x4d0] ;  /* 0x0001340000047ab9 */ /* 0x000fe20000000a00 */
[----:B------:R-:W2:Y:S01]  /*10c30*/  S2R R9, SR_CTAID.Y ;  /* 0x0000000000097919 */ /* 0x000ea20000002600 */
[----:B------:R-:W-:Y:S01]  /*10c40*/  UIMAD UR7, UR6, UR4, URZ ;  /* 0x00000004060772a4 */ /* 0x000fe2000f8e023f */
[----:B------:R-:W-:Y:S01]  /*10c50*/  IMAD.MOV.U32 R12, RZ, RZ, c[0x0][0x4e8] ;  /* 0x00013a00ff0c7624 */ /* 0x000fe200078e00ff */
[----:B------:R-:W-:Y:S01]  /*10c60*/  UIMAD.WIDE.U32 UR10, UR8, UR4, URZ ;  /* 0x00000004080a72a5 */ /* 0x000fe2000f8e003f */
[----:B------:R-:W3:Y:S01]  /*10c70*/  S2R R22, SR_CTAID.Z ;  /* 0x0000000000167919 */ /* 0x000ee20000002700 */
[----:B------:R-:W-:Y:S01]  /*10c80*/  UIMAD UR5, UR8, UR5, UR7 ;  /* 0x00000005080572a4 */ /* 0x000fe2000f8e0207 */
[----:B------:R-:W-:Y:S02]  /*10c90*/  BSSY B0, `(.L_x_533) ;  /* 0x00000c1000007945 */ /* 0x000fe40003800000 */
[----:B------:R-:W-:Y:S01]  /*10ca0*/  BAR.SYNC.DEFER_BLOCKING 0x1, 0x80 ;  /* 0x0042000000007b1d */ /* 0x000fe20000010000 */
[----:B------:R-:W-:Y:S01]  /*10cb0*/  UIADD3 UR5, UR11, UR5, URZ ;  /* 0x000000050b057290 */ /* 0x000fe2000fffe03f */
[----:B------:R-:W-:Y:S01]  /*10cc0*/  IMAD.U32 R21, RZ, RZ, UR11 ;  /* 0x0000000bff157e24 */ /* 0x000fe2000f8e00ff */
[----:B------:R-:W-:Y:S01]  /*10cd0*/  ISETP.NE.AND P0, PT, R12, 0x1, PT ;  /* 0x000000010c00780c */ /* 0x000fe20003f05270 */
[----:B------:R-:W-:-:S02]  /*10ce0*/  IMAD.U32 R20, RZ, RZ, UR10 ;  /* 0x0000000aff147e24 */ /* 0x000fc4000f8e00ff */
[----:B------:R-:W4:Y:S01]  /*10cf0*/  S2R R13, SR_CTAID.X ;  /* 0x00000000000d7919 */ /* 0x000f220000002500 */
[----:B------:R-:W-:Y:S01]  /*10d00*/  IMAD.U32 R21, RZ, RZ, UR5 ;  /* 0x00000005ff157e24 */ /* 0x000fe2000f8e00ff */
[----:B------:R-:W-:Y:S01]  /*10d10*/  ULDC.64 UR4, c[0x0][0x438] ;  /* 0x00010e0000047ab9 */ /* 0x000fe20000000a00 */
[----:B------:R-:W-:Y:S01]  /*10d20*/  IMAD R12, R12, c[0x0][0x388], RZ ;  /* 0x0000e2000c0c7a24 */ /* 0x000fe200078e02ff */
[----:B------:R-:W-:Y:S01]  /*10d30*/  UIMAD UR6, UR6, UR4, URZ ;  /* 0x00000004060672a4 */ /* 0x000fe2000f8e023f */
[----:B-1----:R-:W-:Y:S01]  /*10d40*/  SHF.R.S32.HI R5, RZ, 0x1f, R10 ;  /* 0x0000001fff057819 */ /* 0x002fe2000001140a */
[----:B------:R-:W-:Y:S02]  /*10d50*/  UIMAD.WIDE.U32 UR10, UR8, UR4, URZ ;  /* 0x00000004080a72a5 */ /* 0x000fe4000f8e003f */
[----:B------:R-:W-:Y:S01]  /*10d60*/  UIMAD UR4, UR8, UR5, UR6 ;  /* 0x00000005080472a4 */ /* 0x000fe2000f8e0206 */
[CC--:B------:R-:W-:Y:S01]  /*10d70*/  LEA.HI R11, R5.reuse, R10.reuse, RZ, 0x2 ;  /* 0x0000000a050b7211 */ /* 0x0c0fe200078f10ff */
[----:B--2---:R-:W-:Y:S01]  /*10d80*/  IMAD R16, R16, c[0x0][0x550], R9 ;  /* 0x0001540010107a24 */ /* 0x004fe200078e0209 */
[-C--:B------:R-:W-:Y:S01]  /*10d90*/  LEA.HI R5, R5, R10.reuse, RZ, 0x5 ;  /* 0x0000000a05057211 */ /* 0x080fe200078f28ff */
[----:B------:R-:W-:Y:S01]  /*10da0*/  UIADD3 UR4, UR11, UR4, URZ ;  /* 0x000000040b047290 */ /* 0x000fe2000fffe03f */
[----:B------:R-:W-:Y:S01]  /*10db0*/  LOP3.LUT R11, R11, 0xfffffffc, RZ, 0xc0, !PT ;  /* 0xfffffffc0b0b7812 */ /* 0x000fe200078ec0ff */
[----:B------:R-:W-:Y:S01]  /*10dc0*/  IMAD.U32 R15, RZ, RZ, UR11 ;  /* 0x0000000bff0f7e24 */ /* 0x000fe2000f8e00ff */
[----:B------:R-:W-:Y:S01]  /*10dd0*/  LOP3.LUT R3, R5, 0xffffffe0, RZ, 0xc0, !PT ;  /* 0xffffffe005037812 */ /* 0x000fe200078ec0ff */
[----:B---3--:R-:W-:Y:S01]  /*10de0*/  IMAD.WIDE.U32 R20, R22, c[0x0][0x4d8], R20 ;  /* 0x0001360016147a25 */ /* 0x008fe200078e0014 */
[----:B------:R-:W-:-:S02]  /*10df0*/  IADD3 R4, -R11, R10, RZ ;  /* 0x0000000a0b047210 */ /* 0x000fc40007ffe1ff */
[----:B------:R-:W-:Y:S01]  /*10e00*/  SHF.R.S32.HI R17, RZ, 0x5, R5 ;  /* 0x00000005ff117819 */ /* 0x000fe20000011405 */
[----:B------:R-:W-:Y:S01]  /*10e10*/  IMAD.IADD R3, R10, 0x1, -R3 ;  /* 0x000000010a037824 */ /* 0x000fe200078e0a03 */
[----:B------:R-:W-:Y:S01]  /*10e20*/  LEA.HI R0, R4, R4, RZ, 0x1 ;  /* 0x0000000404007211 */ /* 0x000fe200078f08ff */
[----:B------:R-:W-:Y:S01]  /*10e30*/  IMAD.U32 R15, RZ, RZ, UR4 ;  /* 0x00000004ff0f7e24 */ /* 0x000fe2000f8e00ff */
[----:B------:R-:W-:Y:S02]  /*10e40*/  SHF.R.S32.HI R10, RZ, 0x1f, R5 ;  /* 0x0000001fff0a7819 */ /* 0x000fe40000011405 */
[----:B------:R-:W-:Y:S02]  /*10e50*/  LOP3.LUT R9, R0, 0x1ffffffe, RZ, 0xc0, !PT ;  /* 0x1ffffffe00097812 */ /* 0x000fe400078ec0ff */
[----:B------:R-:W-:Y:S02]  /*10e60*/  LEA.HI R10, R10, R17, RZ, 0x2 ;  /* 0x000000110a0a7211 */ /* 0x000fe400078f10ff */
[----:B------:R-:W-:Y:S01]  /*10e70*/  SHF.R.S32.HI R5, RZ, 0x1f, R22 ;  /* 0x0000001fff057819 */ /* 0x000fe20000011416 */
[----:B------:R-:W-:Y:S01]  /*10e80*/  IMAD.IADD R4, R4, 0x1, -R9 ;  /* 0x0000000104047824 */ /* 0x000fe200078e0a09 */
[----:B------:R-:W-:-:S02]  /*10e90*/  SHF.L.U32 R9, R0, 0x5, RZ ;  /* 0x0000000500097819 */ /* 0x000fc400000006ff */
[----:B------:R-:W-:Y:S01]  /*10ea0*/  SHF.R.S32.HI R0, RZ, 0x1f, R3 ;  /* 0x0000001fff007819 */ /* 0x000fe20000011403 */
[C---:B------:R-:W-:Y:S01]  /*10eb0*/  IMAD R11, R5.reuse, c[0x0][0x4d8], RZ ;  /* 0x00013600050b7a24 */ /* 0x040fe200078e02ff */
[----:B------:R-:W-:Y:S01]  /*10ec0*/  LOP3.LUT R10, R10, 0xffffffc, RZ, 0xc0, !PT ;  /* 0x0ffffffc0a0a7812 */ /* 0x000fe200078ec0ff */
[----:B------:R-:W-:Y:S01]  /*10ed0*/  IMAD R5, R5, c[0x0][0x440], RZ ;  /* 0x0001100005057a24 */ /* 0x000fe200078e02ff */
[----:B------:R-:W-:Y:S01]  /*10ee0*/  LEA.HI R0, R0, R3, RZ, 0x2 ;  /* 0x0000000300007211 */ /* 0x000fe200078f10ff */
[C---:B------:R-:W-:Y:S01]  /*10ef0*/  IMAD R11, R22.reuse, c[0x0][0x4dc], R11 ;  /* 0x00013700160b7a24 */ /* 0x040fe200078e020b */
[----:B------:R-:W-:Y:S01]  /*10f00*/  LOP3.LUT R9, R9, 0xffffffc0, RZ, 0xc0, !PT ;  /* 0xffffffc009097812 */ /* 0x000fe200078ec0ff */
[----:B------:R-:W-:Y:S01]  /*10f10*/  IMAD.IADD R17, R17, 0x1, -R10 ;  /* 0x0000000111117824 */ /* 0x000fe200078e0a0a */
[----:B------:R-:W-:Y:S01]  /*10f20*/  SHF.R.S32.HI R10, RZ, 0x2, R0 ;  /* 0x00000002ff0a7819 */ /* 0x000fe20000011400 */
[----:B------:R-:W-:Y:S01]  /*10f30*/  IMAD R5, R22, c[0x0][0x444], R5 ;  /* 0x0001110016057a24 */ /* 0x000fe200078e0205 */
[----:B------:R-:W-:Y:S01]  /*10f40*/  MOV R14, UR10 ;  /* 0x0000000a000e7c02 */ /* 0x000fe20008000f00 */
[----:B------:R-:W-:Y:S01]  /*10f50*/  IMAD R9, R4, 0x8, R9 ;  /* 0x0000000804097824 */ /* 0x000fe200078e0209 */
[----:B------:R-:W-:Y:S01]  /*10f60*/  IADD3 R21, R21, R11, RZ ;  /* 0x0000000b15157210 */ /* 0x000fe20007ffe0ff */
[----:B------:R-:W-:Y:S01]  /*10f70*/  IMAD R10, R17, 0x10, R10 ;  /* 0x00000010110a7824 */ /* 0x000fe200078e020a */
[----:B------:R-:W-:Y:S01]  /*10f80*/  SHF.R.S32.HI R11, RZ, 0x1f, R16 ;  /* 0x0000001fff0b7819 */ /* 0x000fe20000011410 */
[----:B------:R-:W-:Y:S01]  /*10f90*/  IMAD.WIDE.U32 R22, R22, c[0x0][0x440], R14 ;  /* 0x0001100016167a25 */ /* 0x000fe200078e000e */
[----:B------:R-:W-:-:S03]  /*10fa0*/  LOP3.LUT R0, R0, 0x7ffffffc, RZ, 0xc0, !PT ;  /* 0x7ffffffc00007812 */ /* 0x000fc600078ec0ff */
[----:B------:R-:W-:Y:S02]  /*10fb0*/  IMAD.IADD R18, R10, 0x1, R9 ;  /* 0x000000010a127824 */ /* 0x000fe400078e0209 */
[----:B------:R-:W-:Y:S02]  /*10fc0*/  IMAD.IADD R23, R23, 0x1, R5 ;  /* 0x0000000117177824 */ /* 0x000fe400078e0205 */
[C---:B----4-:R-:W-:Y:S01]  /*10fd0*/  IMAD R18, R13.reuse, 0x80, R18 ;  /* 0x000000800d127824 */ /* 0x050fe200078e0212 */
[----:B------:R-:W-:Y:S01]  /*10fe0*/  LEA R13, R13, R10, 0x7 ;  /* 0x0000000a0d0d7211 */ /* 0x000fe200078e38ff */
[----:B------:R-:W-:Y:S02]  /*10ff0*/  IMAD R15, R11, c[0x0][0x448], RZ ;  /* 0x000112000b0f7a24 */ /* 0x000fe400078e02ff */
[----:B------:R-:W-:Y:S01]  /*11000*/  @P0 IMAD.HI.U32 R14, R18, c[0x0][0x4ec], RZ ;  /* 0x00013b00120e0a27 */ /* 0x000fe200078e00ff */
[----:B------:R-:W-:-:S03]  /*11010*/  MOV R4, R18 ;  /* 0x0000001200047202 */ /* 0x000fc60000000f00 */
[----:B------:R-:W-:Y:S01]  /*11020*/  @P0 IMAD.HI.U32 R9, R18, c[0x0][0x4ec], RZ ;  /* 0x00013b0012090a27 */ /* 0x000fe200078e00ff */
[----:B------:R-:W-:-:S03]  /*11030*/  @P0 SHF.R.U32.HI R4, RZ, c[0x0][0x4f0], R14 ;  /* 0x00013c00ff040a19 */ /* 0x000fc6000001160e */
[----:B------:R-:W-:Y:S01]  /*11040*/  IMAD.MOV.U32 R5, RZ, RZ, R18 ;  /* 0x000000ffff057224 */ /* 0x000fe200078e0012 */
[----:B------:R-:W-:Y:S01]  /*11050*/  @P0 SHF.R.U32.HI R5, RZ, c[0x0][0x4f0], R9 ;  /* 0x00013c00ff050a19 */ /* 0x000fe20000011609 */
[----:B------:R-:W-:Y:S01]  /*11060*/  IMAD R11, R11, c[0x0][0x4e0], RZ ;  /* 0x000138000b0b7a24 */ /* 0x000fe200078e02ff */
[--C-:B------:R-:W-:Y:S01]  /*11070*/  SHF.R.S32.HI R14, RZ, 0x1f, R4.reuse ;  /* 0x0000001fff0e7819 */ /* 0x100fe20000011404 */
[----:B------:R-:W-:Y:S02]  /*11080*/  IMAD.MOV R9, RZ, RZ, -R4 ;  /* 0x000000ffff097224 */ /* 0x000fe400078e0a04 */
[C---:B------:R-:W-:Y:S02]  /*11090*/  IMAD R15, R16.reuse, c[0x0][0x44c], R15 ;  /* 0x00011300100f7a24 */ /* 0x040fe400078e020f */
[----:B------:R-:W-:-:S04]  /*110a0*/  IMAD.WIDE.U32 R22, R16, c[0x0][0x448], R22 ;  /* 0x0001120010167a25 */ /* 0x000fc800078e0016 */
[C---:B------:R-:W-:Y:S02]  /*110b0*/  IMAD R11, R16.reuse, c[0x0][0x4e4], R11 ;  /* 0x00013900100b7a24 */ /* 0x040fe400078e020b */
[----:B------:R-:W-:Y:S01]  /*110c0*/  IMAD.WIDE.U32 R16, R16, c[0x0][0x4e0], R20 ;  /* 0x0001380010107a25 */ /* 0x000fe200078e0014 */
[----:B------:R-:W-:-:S03]  /*110d0*/  SHF.R.S32.HI R20, RZ, 0x1f, R5 ;  /* 0x0000001fff147819 */ /* 0x000fc60000011405 */
[----:B------:R-:W-:Y:S01]  /*110e0*/  IMAD R9, R9, c[0x0][0x4e8], R18 ;  /* 0x00013a0009097a24 */ /* 0x000fe200078e0212 */
[----:B------:R-:W-:Y:S01]  /*110f0*/  IADD3 R16, P0, R4, R16, RZ ;  /* 0x0000001004107210 */ /* 0x000fe20007f1e0ff */
[----:B------:R-:W-:Y:S02]  /*11100*/  IMAD.IADD R23, R23, 0x1, R15 ;  /* 0x0000000117177824 */ /* 0x000fe400078e020f */
[----:B------:R-:W-:Y:S01]  /*11110*/  IMAD R20, R20, c[0x0][0x430], RZ ;  /* 0x00010c0014147a24 */ /* 0x000fe200078e02ff */
[----:B------:R-:W-:Y:S02]  /*11120*/  SHF.R.S32.HI R4, RZ, 0x1f, R9 ;  /* 0x0000001fff047819 */ /* 0x000fe40000011409 */
[----:B------:R-:W-:Y:S01]  /*11130*/  IADD3.X R17, R14, R17, R11, P0, !PT ;  /* 0x000000110e117210 */ /* 0x000fe200007fe40b */
[----:B------:R-:W-:-:S04]  /*11140*/  IMAD.WIDE.U32 R14, R5, c[0x0][0x430], R22 ;  /* 0x00010c00050e7a25 */ /* 0x000fc800078e0016 */
[----:B------:R-:W-:Y:S02]  /*11150*/  IMAD R4, R4, c[0x0][0x4c8], RZ ;  /* 0x0001320004047a24 */ /* 0x000fe400078e02ff */
[----:B------:R-:W-:-:S04]  /*11160*/  IMAD.WIDE.U32 R16, R9, c[0x0][0x4c8], R16 ;  /* 0x0001320009107a25 */ /* 0x000fc800078e0010 */
[----:B------:R-:W-:Y:S01]  /*11170*/  IMAD R4, R9, c[0x0][0x4cc], R4 ;  /* 0x0001330009047a24 */ /* 0x000fe200078e0204 */
[C---:B------:R-:W-:Y:S01]  /*11180*/  LEA R23, P0, R16.reuse, c[0x0][0x4a8], 0x2 ;  /* 0x00012a0010177a11 */ /* 0x040fe200078010ff */
[C---:B------:R-:W-:Y:S01]  /*11190*/  IMAD R11, R5.reuse, c[0x0][0x434], R20 ;  /* 0x00010d00050b7a24 */ /* 0x040fe200078e0214 */
[----:B------:R-:W-:Y:S01]  /*111a0*/  IADD3 R5, -R5, RZ, RZ ;  /* 0x000000ff05057210 */ /* 0x000fe20007ffe1ff */
[----:B------:R-:W-:Y:S02]  /*111b0*/  IMAD.IADD R9, R17, 0x1, R4 ;  /* 0x0000000111097824 */ /* 0x000fe400078e0204 */
[----:B------:R-:W-:Y:S01]  /*111c0*/  SHFL.IDX PT, R20, R23, RZ, 0x1c1f ;  /* 0x001c1fff17147589 */ /* 0x000fe200000e0000 */
[----:B------:R-:W-:Y:S02]  /*111d0*/  IMAD.IADD R11, R15, 0x1, R11 ;  /* 0x000000010f0b7824 */ /* 0x000fe400078e020b */
[----:B------:R-:W-:Y:S01]  /*111e0*/  LEA.HI.X R22, R16, c[0x0][0x4ac], R9, 0x2, P0 ;  /* 0x00012b0010167a11 */ /* 0x000fe200000f1409 */
[----:B------:R-:W-:Y:S01]  /*111f0*/  IMAD R5, R5, c[0x0][0x4e8], R18 ;  /* 0x00013a0005057a24 */ /* 0x000fe200078e0212 */
[----:B------:R-:W-:Y:S01]  /*11200*/  SHFL.IDX PT, R16, R23, 0x2, 0x1c1f ;  /* 0x005c1f0017107f89 */ /* 0x000fe200000e0000 */
[----:B------:R-:W-:Y:S01]  /*11210*/  IMAD.MOV.U32 R10, RZ, RZ, R14 ;  /* 0x000000ffff0a7224 */ /* 0x000fe200078e000e */
[----:B------:R-:W-:-:S02]  /*11220*/  LOP3.LUT P0, RZ, R3, 0x3, RZ, 0xc0, !PT ;  /* 0x0000000303ff7812 */ /* 0x000fc4000780c0ff */
[----:B------:R-:W1:Y:S01]  /*11230*/  SHFL.IDX PT, R21, R22, RZ, 0x1c1f ;  /* 0x001c1fff16157589 */ /* 0x000e6200000e0000 */
[----:B------:R-:W-:Y:S01]  /*11240*/  IMAD.WIDE.U32 R24, R5, c[0x0][0x428], R10 ;  /* 0x00010a0005187a25 */ /* 0x000fe200078e000a */
[C---:B------:R-:W-:Y:S02]  /*11250*/  IADD3 R11, R13.reuse, 0x8, RZ ;  /* 0x000000080d0b7810 */ /* 0x040fe40007ffe0ff */
[----:B------:R-:W-:Y:S01]  /*11260*/  SHFL.IDX PT, R18, R23, 0x1, 0x1c1f ;  /* 0x003c1f0017127f89 */ /* 0x000fe200000e0000 */
[C---:B------:R-:W-:Y:S02]  /*11270*/  IADD3 R10, R13.reuse, 0x40, RZ ;  /* 0x000000400d0a7810 */ /* 0x040fe40007ffe0ff */
[C---:B------:R-:W-:Y:S01]  /*11280*/  IADD3 R9, R13.reuse, 0x48, RZ ;  /* 0x000000480d097810 */ /* 0x040fe20007ffe0ff */
[----:B------:R-:W2:Y:S01]  /*11290*/  SHFL.IDX PT, R19, R22, 0x1, 0x1c1f ;  /* 0x003c1f0016137f89 */ /* 0x000ea200000e0000 */
[-C--:B------:R-:W-:Y:S02]  /*112a0*/  ISETP.GE.OR P4, PT, R13, R12.reuse, P0 ;  /* 0x0000000c0d00720c */ /* 0x080fe40000786670 */
[-C--:B------:R-:W-:Y:S01]  /*112b0*/  ISETP.GE.OR P3, PT, R11, R12.reuse, P0 ;  /* 0x0000000c0b00720c */ /* 0x080fe20000766670 */
[----:B------:R-:W3:Y:S01]  /*112c0*/  SHFL.IDX PT, R17, R22, 0x2, 0x1c1f ;  /* 0x005c1f0016117f89 */ /* 0x000ee200000e0000 */
[----:B------:R-:W-:-:S02]  /*112d0*/  ISETP.GE.OR P2, PT, R10, R12, P0 ;  /* 0x0000000c0a00720c */ /* 0x000fc40000746670 */
[----:B------:R-:W-:Y:S01]  /*112e0*/  ISETP.GE.OR P0, PT, R9, R12, P0 ;  /* 0x0000000c0900720c */ /* 0x000fe20000706670 */
[----:B------:R-:W-:Y:S01]  /*112f0*/  SHFL.IDX PT, R14, R23, 0x3, 0x1c1f ;  /* 0x007c1f00170e7f89 */ /* 0x000fe200000e0000 */
[----:B------:R-:W-:Y:S02]  /*11300*/  SHF.R.S32.HI R4, RZ, 0x1f, R5 ;  /* 0x0000001fff047819 */ /* 0x000fe40000011405 */
[----:B------:R-:W-:Y:S01]  /*11310*/  IADD3 R3, R3, -R0, RZ ;  /* 0x8000000003037210 */ /* 0x000fe20007ffe0ff */
[----:B------:R-:W4:Y:S01]  /*11320*/  SHFL.IDX PT, R15, R22, 0x3, 0x1c1f ;  /* 0x007c1f00160f7f89 */ /* 0x000f2200000e0000 */
[-C--:B------:R-:W-:Y:S01]  /*11330*/  ISETP.GE.AND P5, PT, R11, R12.reuse, PT ;  /* 0x0000000c0b00720c */ /* 0x080fe20003fa6270 */
[----:B------:R-:W-:Y:S01]  /*11340*/  IMAD R4, R4, c[0x0][0x428], RZ ;  /* 0x00010a0004047a24 */ /* 0x000fe200078e02ff */
[----:B------:R-:W-:Y:S01]  /*11350*/  ISETP.GE.AND P6, PT, R10, R12, PT ;  /* 0x0000000c0a00720c */ /* 0x000fe20003fc6270 */
[----:B-1----:R1:W-:Y:S01]  /*11360*/  @!P4 ST.E [R20.64], R2 ;  /* 0x000000021400c985 */ /* 0x0023e2000c10190c */
[----:B------:R-:W-:-:S02]  /*11370*/  IMAD.SHL.U32 R3, R3, 0x2, RZ ;  /* 0x0000000203037824 */ /* 0x000fc400078e00ff */
[----:B------:R-:W-:Y:S01]  /*11380*/  IMAD R4, R5, c[0x0][0x42c], R4 ;  /* 0x00010b0005047a24 */ /* 0x000fe200078e0204 */
[----:B------:R-:W-:-:S03]  /*11390*/  LEA R5, P1, R24, c[0x0][0x400], 0x2 ;  /* 0x0001000018057a11 */ /* 0x000fc600078210ff */
[----:B------:R-:W-:Y:S01]  /*113a0*/  IMAD.IADD R4, R25, 0x1, R4 ;  /* 0x0000000119047824 */ /* 0x000fe200078e0204 */
[----:B--2---:R2:W-:Y:S04]  /*113b0*/  @!P3 ST.E [R18.64], R6 ;  /* 0x000000061200b985 */ /* 0x0045e8000c10190c */
[----:B---3--:R2:W-:Y:S01]  /*113c0*/  @!P2 ST.E [R16.64], R7 ;  /* 0x000000071000a985 */ /* 0x0085e2000c10190c */
[----:B------:R-:W-:Y:S02]  /*113d0*/  LEA.HI.X R4, R24, c[0x0][0x404], R4, 0x2, P1 ;  /* 0x0001010018047a11 */ /* 0x000fe400008f1404 */
[-C--:B------:R-:W-:Y:S01]  /*113e0*/  ISETP.GE.AND P1, PT, R9, R12.reuse, PT ;  /* 0x0000000c0900720c */ /* 0x080fe20003f26270 */
[----:B------:R2:W3:Y:S04]  /*113f0*/  SHFL.IDX PT, R22, R5, RZ, 0x1c1f ;  /* 0x001c1fff05167589 */ /* 0x0004e800000e0000 */
[----:B----4-:R2:W-:Y:S01]  /*11400*/  @!P0 ST.E [R14.64], R8 ;  /* 0x000000080e008985 */ /* 0x0105e2000c10190c */
[----:B------:R-:W-:-:S03]  /*11410*/  ISETP.GE.AND P0, PT, R13, R12, PT ;  /* 0x0000000c0d00720c */ /* 0x000fc60003f06270 */
[----:B------:R2:W4:Y:S01]  /*11420*/  SHFL.IDX PT, R23, R4, RZ, 0x1c1f ;  /* 0x001c1fff04177589 */ /* 0x00052200000e0000 */
[----:B-1----:R-:W-:-:S09]  /*11430*/  P2R R2, PR, RZ, 0x2 ;  /* 0x00000002ff027803 */ /* 0x002fd20000000000 */
[----:B------:R-:W-:Y:S05]  /*11440*/  @P0 BRA `(.L_x_534) ;  /* 0x0000045000000947 */ /* 0x000fea0003800000 */
[C---:B------:R-:W-:Y:S02]  /*11450*/  IADD3 R9, R3.reuse, 0x8, RZ ;  /* 0x0000000803097810 */ /* 0x040fe40007ffe0ff */
[C---:B--2---:R-:W-:Y:S02]  /*11460*/  IADD3 R7, R3.reuse, 0x10, RZ ;  /* 0x0000001003077810 */ /* 0x044fe40007ffe0ff */
[----:B------:R-:W-:Y:S02]  /*11470*/  IADD3 R0, R3, 0x18, RZ ;  /* 0x0000001803007810 */ /* 0x000fe40007ffe0ff */
[----:B------:R-:W-:Y:S02]  /*11480*/  ISETP.GE.AND P1, PT, R9, c[0x0][0x3c8], PT ;  /* 0x0000f20009007a0c */ /* 0x000fe40003f26270 */
[----:B------:R-:W-:Y:S02]  /*11490*/  ISETP.GE.AND P0, PT, R7, c[0x0][0x3c8], PT ;  /* 0x0000f20007007a0c */ /* 0x000fe40003f06270 */
[----:B------:R-:W-:-:S02]  /*114a0*/  ISETP.GE.AND P4, PT, R0, c[0x0][0x3c8], PT ;  /* 0x0000f20000007a0c */ /* 0x000fc40003f86270 */
[C---:B------:R-:W-:Y:S02]  /*114b0*/  ISETP.GE.AND P2, PT, R3.reuse, c[0x0][0x3c8], PT ;  /* 0x0000f20003007a0c */ /* 0x040fe40003f46270 */
[C---:B------:R-:W-:Y:S02]  /*114c0*/  IADD3 R14, R3.reuse, 0x28, RZ ;  /* 0x00000028030e7810 */ /* 0x040fe40007ffe0ff */
[C---:B------:R-:W-:Y:S02]  /*114d0*/  IADD3 R12, R3.reuse, 0x30, RZ ;  /* 0x00000030030c7810 */ /* 0x040fe40007ffe0ff */
[----:B------:R-:W-:Y:S02]  /*114e0*/  IADD3 R15, R3, 0x58, RZ ;  /* 0x00000058030f7810 */ /* 0x000fe40007ffe0ff */
[----:B------:R-:W-:Y:S02]  /*114f0*/  @!P1 LEA.HI R9, R9, R9, RZ, 0x1 ;  /* 0x0000000909099211 */ /* 0x000fe400078f08ff */
[----:B------:R-:W-:-:S02]  /*11500*/  @!P0 LEA.HI R7, R7, R7, RZ, 0x1 ;  /* 0x0000000707078211 */ /* 0x000fc400078f08ff */
[----:B------:R-:W-:Y:S01]  /*11510*/  @!P4 LEA.HI R0, R0, R0, RZ, 0x1 ;  /* 0x000000000000c211 */ /* 0x000fe200078f08ff */
[--C-:B---34-:R-:W-:Y:S01]  /*11520*/  @!P2 IMAD.WIDE R10, R3, 0x4, R22.reuse ;  /* 0x00000004030aa825 */ /* 0x118fe200078e0216 */
[----:B------:R-:W-:Y:S02]  /*11530*/  @!P1 LOP3.LUT R9, R9, 0xfffffffe, RZ, 0xc0, !PT ;  /* 0xfffffffe09099812 */ /* 0x000fe400078ec0ff */
[----:B------:R-:W-:Y:S02]  /*11540*/  @!P0 LOP3.LUT R7, R7, 0xfffffffe, RZ, 0xc0, !PT ;  /* 0xfffffffe07078812 */ /* 0x000fe400078ec0ff */
[----:B------:R-:W-:Y:S01]  /*11550*/  @!P4 LOP3.LUT R13, R0, 0xfffffffe, RZ, 0xc0, !PT ;  /* 0xfffffffe000dc812 */ /* 0x000fe200078ec0ff */
[--C-:B------:R-:W-:Y:S01]  /*11560*/  @!P1 IMAD.WIDE R8, R9, 0x4, R22.reuse ;  /* 0x0000000409089825 */ /* 0x100fe200078e0216 */
[----:B------:R-:W-:Y:S01]  /*11570*/  IADD3 R0, R3, 0x20, RZ ;  /* 0x0000002003007810 */ /* 0x000fe20007ffe0ff */
[----:B------:R1:W-:Y:S01]  /*11580*/  @!P2 ST.E.64 [R10.64], R144 ;  /* 0x000000900a00a985 */ /* 0x0003e2000c101b0c */
[----:B------:R-:W-:Y:S01]  /*11590*/  ISETP.GE.AND P2, PT, R14, c[0x0][0x3c8], PT ;  /* 0x0000f2000e007a0c */ /* 0x000fe20003f46270 */
[--C-:B------:R-:W-:Y:S01]  /*115a0*/  @!P0 IMAD.WIDE R6, R7, 0x4, R22.reuse ;  /* 0x0000000407068825 */ /* 0x100fe200078e0216 */
[----:B------:R-:W-:Y:S01]  /*115b0*/  ISETP.GE.AND P3, PT, R0, c[0x0][0x3c8], PT ;  /* 0x0000f20000007a0c */ /* 0x000fe20003f66270 */
[----:B------:R2:W-:Y:S01]  /*115c0*/  @!P1 ST.E.64 [R8.64], R100 ;  /* 0x0000006408009985 */ /* 0x0005e2000c101b0c */
[----:B------:R-:W-:Y:S01]  /*115d0*/  ISETP.GE.AND P1, PT, R12, c[0x0][0x3c8], PT ;  /* 0x0000f2000c007a0c */ /* 0x000fe20003f26270 */
[----:B------:R-:W-:Y:S01]  /*115e0*/  @!P4 IMAD.WIDE R16, R13, 0x4, R22 ;  /* 0x000000040d10c825 */ /* 0x000fe200078e0216 */
[----:B------:R-:W-:Y:S01]  /*115f0*/  IADD3 R13, R3, 0x38, RZ ;  /* 0x00000038030d7810 */ /* 0x000fe20007ffe0ff */
[----:B------:R3:W-:Y:S03]  /*11600*/  @!P0 ST.E.64 [R6.64], R104 ;  /* 0x0000006806008985 */ /* 0x0007e6000c101b0c */
[----:B------:R-:W-:Y:S01]  /*11610*/  ISETP.GE.AND P0, PT, R13, c[0x0][0x3c8], PT ;  /* 0x0000f2000d007a0c */ /* 0x000fe20003f06270 */
[----:B------:R4:W-:Y:S02]  /*11620*/  @!P4 ST.E.64 [R16.64], R116 ;  /* 0x000000741000c985 */ /* 0x0009e4000c101b0c */
[----:B------:R-:W-:-:S02]  /*11630*/  @!P2 LEA.HI R14, R14, R14, RZ, 0x1 ;  /* 0x0000000e0e0ea211 */ /* 0x000fc400078f08ff */
[----:B------:R-:W-:Y:S02]  /*11640*/  @!P3 LEA.HI R0, R0, R0, RZ, 0x1 ;  /* 0x000000000000b211 */ /* 0x000fe400078f08ff */
[----:B------:R-:W-:-:S06]  /*11650*/  @!P1 LEA.HI R12, R12, R12, RZ, 0x1 ;  /* 0x0000000c0c0c9211 */ /* 0x000fcc00078f08ff */
[----:B------:R-:W-:-:S04]  /*11660*/  @!P0 LEA.HI R13, R13, R13, RZ, 0x1 ;  /* 0x0000000d0d0d8211 */ /* 0x000fc800078f08ff */
[----:B------:R-:W-:Y:S02]  /*11670*/  @!P0 LOP3.LUT R13, R13, 0xfffffffe, RZ, 0xc0, !PT ;  /* 0xfffffffe0d0d8812 */ /* 0x000fe400078ec0ff */
[----:B-1----:R-:W-:Y:S02]  /*11680*/  @!P1 LOP3.LUT R11, R12, 0xfffffffe, RZ, 0xc0, !PT ;  /* 0xfffffffe0c0b9812 */ /* 0x002fe400078ec0ff */
[----:B--2---:R-:W-:Y:S01]  /*11690*/  @!P2 LOP3.LUT R9, R14, 0xfffffffe, RZ, 0xc0, !PT ;  /* 0xfffffffe0e09a812 */ /* 0x004fe200078ec0ff */
[--C-:B------:R-:W-:Y:S01]  /*116a0*/  @!P0 IMAD.WIDE R12, R13, 0x4, R22.reuse ;  /* 0x000000040d0c8825 */ /* 0x100fe200078e0216 */
[----:B------:R-:W-:Y:S02]  /*116b0*/  IADD3 R14, R3, 0x48, RZ ;  /* 0x00000048030e7810 */ /* 0x000fe40007ffe0ff */
[----:B---3--:R-:W-:Y:S01]  /*116c0*/  @!P3 LOP3.LUT R7, R0, 0xfffffffe, RZ, 0xc0, !PT ;  /* 0xfffffffe0007b812 */ /* 0x008fe200078ec0ff */
[----:B------:R-:W-:Y:S01]  /*116d0*/  @!P2 IMAD.WIDE R8, R9, 0x4, R22 ;  /* 0x000000040908a825 */ /* 0x000fe200078e0216 */
[----:B------:R-:W-:-:S02]  /*116e0*/  IADD3 R0, R3, 0x40, RZ ;  /* 0x0000004003007810 */ /* 0x000fc40007ffe0ff */
[----:B----4-:R-:W-:Y:S01]  /*116f0*/  IADD3 R16, R3, 0x50, RZ ;  /* 0x0000005003107810 */ /* 0x010fe20007ffe0ff */
[----:B------:R-:W-:-:S04]  /*11700*/  @!P3 IMAD.WIDE R6, R7, 0x4, R22 ;  /* 0x000000040706b825 */ /* 0x000fc800078e0216 */
[----:B------:R-:W-:Y:S01]  /*11710*/  @!P1 IMAD.WIDE R10, R11, 0x4, R22 ;  /* 0x000000040b0a9825 */ /* 0x000fe200078e0216 */
[----:B------:R1:W-:Y:S01]  /*11720*/  @!P3 ST.E.64 [R6.64], R120 ;  /* 0x000000780600b985 */ /* 0x0003e2000c101b0c */
[----:B------:R-:W-:-:S03]  /*11730*/  ISETP.GE.AND P3, PT, R0, c[0x0][0x3c8], PT ;  /* 0x0000f20000007a0c */ /* 0x000fc60003f66270 */
[----:B------:R2:W-:Y:S01]  /*11740*/  @!P2 ST.E.64 [R8.64], R128 ;  /* 0x000000800800a985 */ /* 0x0005e2000c101b0c */
[----:B------:R-:W-:-:S03]  /*11750*/  ISETP.GE.AND P2, PT, R14, c[0x0][0x3c8], PT ;  /* 0x0000f2000e007a0c */ /* 0x000fc60003f46270 */
[----:B------:R3:W-:Y:S01]  /*11760*/  @!P1 ST.E.64 [R10.64], R52 ;  /* 0x000000340a009985 */ /* 0x0007e2000c101b0c */
[----:B------:R-:W-:-:S03]  /*11770*/  ISETP.GE.AND P1, PT, R16, c[0x0][0x3c8], PT ;  /* 0x0000f20010007a0c */ /* 0x000fc60003f26270 */
[----:B------:R4:W-:Y:S01]  /*11780*/  @!P0 ST.E.64 [R12.64], R64 ;  /* 0x000000400c008985 */ /* 0x0009e2000c101b0c */
[----:B------:R-:W-:Y:S02]  /*11790*/  ISETP.GE.AND P0, PT, R15, c[0x0][0x3c8], PT ;  /* 0x0000f2000f007a0c */ /* 0x000fe40003f06270 */
[----:B------:R-:W-:-:S03]  /*117a0*/  @!P3 LEA.HI R0, R0, R0, RZ, 0x1 ;  /* 0x000000000000b211 */ /* 0x000fc600078f08ff */
[----:B------:R-:W-:-:S04]  /*117b0*/  @!P2 LEA.HI R14, R14, R14, RZ, 0x1 ;  /* 0x0000000e0e0ea211 */ /* 0x000fc800078f08ff */
[----:B------:R-:W-:-:S04]  /*117c0*/  @!P1 LEA.HI R16, R16, R16, RZ, 0x1 ;  /* 0x0000001010109211 */ /* 0x000fc800078f08ff */
[----:B------:R-:W-:Y:S02]  /*117d0*/  @!P0 LEA.HI R15, R15, R15, RZ, 0x1 ;  /* 0x0000000f0f0f8211 */ /* 0x000fe400078f08ff */
[----:B-1----:R-:W-:Y:S02]  /*117e0*/  @!P3 LOP3.LUT R7, R0, 0xfffffffe, RZ, 0xc0, !PT ;  /* 0xfffffffe0007b812 */ /* 0x002fe400078ec0ff */
[----:B------:R-:W-:Y:S02]  /*117f0*/  @!P0 LOP3.LUT R15, R15, 0xfffffffe, RZ, 0xc0, !PT ;  /* 0xfffffffe0f0f8812 */ /* 0x000fe400078ec0ff */
[----:B--2---:R-:W-:Y:S01]  /*11800*/  @!P2 LOP3.LUT R9, R14, 0xfffffffe, RZ, 0xc0, !PT ;  /* 0xfffffffe0e09a812 */ /* 0x004fe200078ec0ff */
[----:B------:R-:W-:Y:S01]  /*11810*/  @!P3 IMAD.WIDE R6, R7, 0x4, R22 ;  /* 0x000000040706b825 */ /* 0x000fe200078e0216 */
[----:B---3--:R-:W-:-:S03]  /*11820*/  @!P1 LOP3.LUT R11, R16, 0xfffffffe, RZ, 0xc0, !PT ;  /* 0xfffffffe100b9812 */ /* 0x008fc600078ec0ff */
[--C-:B------:R-:W-:Y:S01]  /*11830*/  @!P2 IMAD.WIDE R8, R9, 0x4, R22.reuse ;  /* 0x000000040908a825 */ /* 0x100fe200078e0216 */
[----:B------:R4:W-:Y:S03]  /*11840*/  @!P3 ST.E.64 [R6.64], R68 ;  /* 0x000000440600b985 */ /* 0x0009e6000c101b0c */
[--C-:B------:R-:W-:Y:S01]  /*11850*/  @!P1 IMAD.WIDE R10, R11, 0x4, R22.reuse ;  /* 0x000000040b0a9825 */ /* 0x100fe200078e0216 */
[----:B------:R4:W-:Y:S03]  /*11860*/  @!P2 ST.E.64 [R8.64], R80 ;  /* 0x000000500800a985 */ /* 0x0009e6000c101b0c */
[----:B------:R-:W-:Y:S01]  /*11870*/  @!P0 IMAD.WIDE R22, R15, 0x4, R22 ;  /* 0x000000040f168825 */ /* 0x000fe200078e0216 */
[----:B------:R4:W-:Y:S04]  /*11880*/  @!P1 ST.E.64 [R10.64], R84 ;  /* 0x000000540a009985 */ /* 0x0009e8000c101b0c */
[----:B------:R4:W-:Y:S02]  /*11890*/  @!P0 ST.E.64 [R22.64], R96 ;  /* 0x0000006016008985 */ /* 0x0009e4000c101b0c */
.L_x_534:
[----:B------:R-:W-:Y:S05]  /*118a0*/  BSYNC B0 ;  /* 0x0000000000007941 */ /* 0x000fea0003800000 */
.L_x_533:
[----:B----4-:R1:W4:Y:S01]  /*118b0*/  SHFL.IDX PT, R13, R4, 0x1, 0x1c1f ;  /* 0x003c1f00040d7f89 */ /* 0x01032200000e0000 */
[----:B------:R-:W-:Y:S03]  /*118c0*/  BSSY B0, `(.L_x_535) ;  /* 0x0000048000007945 */ /* 0x000fe60003800000 */
[----:B------:R1:W2:Y:S01]  /*118d0*/  SHFL.IDX PT, R12, R5, 0x1, 0x1c1f ;  /* 0x003c1f00050c7f89 */ /* 0x0002a200000e0000 */
[----:B------:R-:W-:Y:S05]  /*118e0*/  @P5 BRA `(.L_x_536) ;  /* 0x0000045000005947 */ /* 0x000fea0003800000 */
[C---:B------:R-:W-:Y:S02]  /*118f0*/  IADD3 R10, R3.reuse, 0x8, RZ ;  /* 0x00000008030a7810 */ /* 0x040fe40007ffe0ff */
[----:B------:R-:W-:-:S02]  /*11900*/  ISETP.GE.AND P1, PT, R3, c[0x0][0x3c8], PT ;  /* 0x0000f20003007a0c */ /* 0x000fc40003f26270 */
[----:B------:R-:W-:Y:S02]  /*11910*/  ISETP.GE.AND P0, PT, R10, c[0x0][0x3c8], PT ;  /* 0x0000f2000a007a0c */ /* 0x000fe40003f06270 */
[C---:B------:R-:W-:Y:S02]  /*11920*/  IADD3 R9, R3.reuse, 0x10, RZ ;  /* 0x0000001003097810 */ /* 0x040fe40007ffe0ff */
[----:B--2---:R-:W-:Y:S02]  /*11930*/  IADD3 R8, R3, 0x18, RZ ;  /* 0x0000001803087810 */ /* 0x004fe40007ffe0ff */
[----:B------:R-:W-:Y:S02]  /*11940*/  ISETP.GE.AND P4, PT, R9, c[0x0][0x3c8], PT ;  /* 0x0000f20009007a0c */ /* 0x000fe40003f86270 */
[C---:B------:R-:W-:Y:S02]  /*11950*/  IADD3 R7, R3.reuse, 0x20, RZ ;  /* 0x0000002003077810 */ /* 0x040fe40007ffe0ff */
[C---:B------:R-:W-:Y:S01]  /*11960*/  IADD3 R6, R3.reuse, 0x28, RZ ;  /* 0x0000002803067810 */ /* 0x040fe20007ffe0ff */
[C---:B----4-:R-:W-:Y:S01]  /*11970*/  @!P1 IMAD.WIDE R14, R3.reuse, 0x4, R12 ;  /* 0x00000004030e9825 */ /* 0x050fe200078e020c */
[----:B------:R-:W-:-:S02]  /*11980*/  IADD3 R0, R3, 0x30, RZ ;  /* 0x0000003003007810 */ /* 0x000fc40007ffe0ff */
[----:B------:R-:W-:Y:S02]  /*11990*/  @!P0 LEA.HI R10, R10, R10, RZ, 0x1 ;  /* 0x0000000a0a0a8211 */ /* 0x000fe400078f08ff */
[----:B------:R-:W-:Y:S01]  /*119a0*/  ISETP.GE.AND P3, PT, R8, c[0x0][0x3c8], PT ;  /* 0x0000f20008007a0c */ /* 0x000fe20003f66270 */
[----:B------:R2:W-:Y:S01]  /*119b0*/  @!P1 ST.E.64 [R14.64], R146 ;  /* 0x000000920e009985 */ /* 0x0005e2000c101b0c */
[----:B------:R-:W-:Y:S02]  /*119c0*/  @!P0 LOP3.LUT R10, R10, 0xfffffffe, RZ, 0xc0, !PT ;  /* 0xfffffffe0a0a8812 */ /* 0x000fe400078ec0ff */
[----:B------:R-:W-:Y:S02]  /*119d0*/  ISETP.GE.AND P2, PT, R7, c[0x0][0x3c8], PT ;  /* 0x0000f20007007a0c */ /* 0x000fe40003f46270 */
[----:B------:R-:W-:Y:S01]  /*119e0*/  ISETP.GE.AND P1, PT, R6, c[0x0][0x3c8], PT ;  /* 0x0000f20006007a0c */ /* 0x000fe20003f26270 */
[----:B------:R-:W-:Y:S01]  /*119f0*/  @!P0 IMAD.WIDE R10, R10, 0x4, R12 ;  /* 0x000000040a0a8825 */ /* 0x000fe200078e020c */
[----:B------:R-:W-:-:S02]  /*11a00*/  @!P4 LEA.HI R9, R9, R9, RZ, 0x1 ;  /* 0x000000090909c211 */ /* 0x000fc400078f08ff */
[----:B------:R-:W-:Y:S02]  /*11a10*/  IADD3 R18, R3, 0x40, RZ ;  /* 0x0000004003127810 */ /* 0x000fe40007ffe0ff */
[----:B------:R4:W-:Y:S01]  /*11a20*/  @!P0 ST.E.64 [R10.64], R102 ;  /* 0x000000660a008985 */ /* 0x0009e2000c101b0c */
[----:B------:R-:W-:Y:S02]  /*11a30*/  ISETP.GE.AND P0, PT, R0, c[0x0][0x3c8], PT ;  /* 0x0000f20000007a0c */ /* 0x000fe40003f06270 */
[----:B------:R-:W-:Y:S02]  /*11a40*/  @!P3 LEA.HI R8, R8, R8, RZ, 0x1 ;  /* 0x000000080808b211 */ /* 0x000fe400078f08ff */
[----:B------:R-:W-:Y:S02]  /*11a50*/  @!P4 LOP3.LUT R9, R9, 0xfffffffe, RZ, 0xc0, !PT ;  /* 0xfffffffe0909c812 */ /* 0x000fe400078ec0ff */
[----:B------:R-:W-:Y:S02]  /*11a60*/  @!P2 LEA.HI R7, R7, R7, RZ, 0x1 ;  /* 0x000000070707a211 */ /* 0x000fe400078f08ff */
[----:B------:R-:W-:-:S02]  /*11a70*/  @!P1 LEA.HI R6, R6, R6, RZ, 0x1 ;  /* 0x0000000606069211 */ /* 0x000fc400078f08ff */
[----:B------:R-:W-:Y:S02]  /*11a80*/  @!P3 LOP3.LUT R17, R8, 0xfffffffe, RZ, 0xc0, !PT ;  /* 0xfffffffe0811b812 */ /* 0x000fe400078ec0ff */
[----:B------:R-:W-:Y:S02]  /*11a90*/  @!P2 LOP3.LUT R7, R7, 0xfffffffe, RZ, 0xc0, !PT ;  /* 0xfffffffe0707a812 */ /* 0x000fe400078ec0ff */
[----:B------:R-:W-:Y:S01]  /*11aa0*/  @!P0 LEA.HI R0, R0, R0, RZ, 0x1 ;  /* 0x0000000000008211 */ /* 0x000fe200078f08ff */
[--C-:B------:R-:W-:Y:S01]  /*11ab0*/  @!P3 IMAD.WIDE R16, R17, 0x4, R12.reuse ;  /* 0x000000041110b825 */ /* 0x100fe200078e020c */
[C---:B------:R-:W-:Y:S02]  /*11ac0*/  IADD3 R20, R3.reuse, 0x48, RZ ;  /* 0x0000004803147810 */ /* 0x040fe40007ffe0ff */
[----:B------:R-:W-:Y:S01]  /*11ad0*/  IADD3 R19, R3, 0x50, RZ ;  /* 0x0000005003137810 */ /* 0x000fe20007ffe0ff */
[----:B--2---:R-:W-:Y:S01]  /*11ae0*/  @!P4 IMAD.WIDE R14, R9, 0x4, R12 ;  /* 0x00000004090ec825 */ /* 0x004fe200078e020c */
[----:B------:R-:W-:-:S03]  /*11af0*/  @!P1 LOP3.LUT R9, R6, 0xfffffffe, RZ, 0xc0, !PT ;  /* 0xfffffffe06099812 */ /* 0x000fc600078ec0ff */
[--C-:B------:R-:W-:Y:S01]  /*11b00*/  @!P2 IMAD.WIDE R6, R7, 0x4, R12.reuse ;  /* 0x000000040706a825 */ /* 0x100fe200078e020c */
[----:B------:R2:W-:Y:S03]  /*11b10*/  @!P4 ST.E.64 [R14.64], R106 ;  /* 0x0000006a0e00c985 */ /* 0x0005e6000c101b0c */
[--C-:B------:R-:W-:Y:S01]  /*11b20*/  @!P1 IMAD.WIDE R8, R9, 0x4, R12.reuse ;  /* 0x0000000409089825 */ /* 0x100fe200078e020c */
[----:B----4-:R-:W-:Y:S01]  /*11b30*/  @!P0 LOP3.LUT R11, R0, 0xfffffffe, RZ, 0xc0, !PT ;  /* 0xfffffffe000b8812 */ /* 0x010fe200078ec0ff */
[----:B------:R-:W-:Y:S01]  /*11b40*/  @!P3 ST.E.64 [R16.64], R118 ;  /* 0x000000761000b985 */ /* 0x000fe2000c101b0c */
[----:B------:R-:W-:Y:S02]  /*11b50*/  IADD3 R0, R3, 0x38, RZ ;  /* 0x0000003803007810 */ /* 0x000fe40007ffe0ff */
[----:B------:R-:W-:Y:S01]  /*11b60*/  ISETP.GE.AND P3, PT, R18, c[0x0][0x3c8], PT ;  /* 0x0000f20012007a0c */ /* 0x000fe20003f66270 */
[----:B------:R-:W-:Y:S01]  /*11b70*/  @!P0 IMAD.WIDE R10, R11, 0x4, R12 ;  /* 0x000000040b0a8825 */ /* 0x000fe200078e020c */
[----:B------:R-:W-:Y:S01]  /*11b80*/  ISETP.GE.AND P4, PT, R0, c[0x0][0x3c8], PT ;  /* 0x0000f20000007a0c */ /* 0x000fe20003f86270 */
[----:B------:R4:W-:Y:S01]  /*11b90*/  @!P2 ST.E.64 [R6.64], R122 ;  /* 0x0000007a0600a985 */ /* 0x0009e2000c101b0c */
[----:B------:R-:W-:-:S03]  /*11ba0*/  ISETP.GE.AND P2, PT, R20, c[0x0][0x3c8], PT ;  /* 0x0000f20014007a0c */ /* 0x000fc60003f46270 */
[----:B------:R1:W-:Y:S01]  /*11bb0*/  @!P1 ST.E.64 [R8.64], R130 ;  /* 0x0000008208009985 */ /* 0x0003e2000c101b0c */
[----:B------:R-:W-:-:S03]  /*11bc0*/  ISETP.GE.AND P1, PT, R19, c[0x0][0x3c8], PT ;  /* 0x0000f20013007a0c */ /* 0x000fc60003f26270 */
[----:B------:R3:W-:Y:S02]  /*11bd0*/  @!P0 ST.E.64 [R10.64], R54 ;  /* 0x000000360a008985 */ /* 0x0007e4000c101b0c */
[----:B------:R-:W-:Y:S02]  /*11be0*/  @!P3 LEA.HI R18, R18, R18, RZ, 0x1 ;  /* 0x000000121212b211 */ /* 0x000fe400078f08ff */
[----:B------:R-:W-:Y:S02]  /*11bf0*/  @!P4 LEA.HI R0, R0, R0, RZ, 0x1 ;  /* 0x000000000000c211 */ /* 0x000fe400078f08ff */
[----:B------:R-:W-:Y:S02]  /*11c00*/  @!P2 LEA.HI R20, R20, R20, RZ, 0x1 ;  /* 0x000000141414a211 */ /* 0x000fe400078f08ff */
[----:B--2---:R-:W-:Y:S02]  /*11c10*/  IADD3 R14, R3, 0x58, RZ ;  /* 0x00000058030e7810 */ /* 0x004fe40007ffe0ff */
[----:B------:R-:W-:-:S02]  /*11c20*/  @!P1 LEA.HI R19, R19, R19, RZ, 0x1 ;  /* 0x0000001313139211 */ /* 0x000fc400078f08ff */
[----:B------:R-:W-:Y:S02]  /*11c30*/  ISETP.GE.AND P0, PT, R14, c[0x0][0x3c8], PT ;  /* 0x0000f2000e007a0c */ /* 0x000fe40003f06270 */
[----:B------:R-:W-:Y:S02]  /*11c40*/  @!P1 LOP3.LUT R19, R19, 0xfffffffe, RZ, 0xc0, !PT ;  /* 0xfffffffe13139812 */ /* 0x000fe400078ec0ff */
[----:B----4-:R-:W-:-:S03]  /*11c50*/  @!P4 LOP3.LUT R7, R0, 0xfffffffe, RZ, 0xc0, !PT ;  /* 0xfffffffe0007c812 */ /* 0x010fc600078ec0ff */
[----:B------:R-:W-:Y:S01]  /*11c60*/  @!P1 IMAD.WIDE R16, R19, 0x4, R12 ;  /* 0x0000000413109825 */ /* 0x000fe200078e020c */
[----:B-1----:R-:W-:-:S03]  /*11c70*/  @!P3 LOP3.LUT R9, R18, 0xfffffffe, RZ, 0xc0, !PT ;  /* 0xfffffffe1209b812 */ /* 0x002fc600078ec0ff */
[--C-:B------:R-:W-:Y:S02]  /*11c80*/  @!P4 IMAD.WIDE R6, R7, 0x4, R12.reuse ;  /* 0x000000040706c825 */ /* 0x100fe400078e020c */
[----:B------:R-:W-:Y:S02]  /*11c90*/  @!P0 LEA.HI R14, R14, R14, RZ, 0x1 ;  /* 0x0000000e0e0e8211 */ /* 0x000fe400078f08ff */
[----:B---3--:R-:W-:Y:S01]  /*11ca0*/  @!P2 LOP3.LUT R11, R20, 0xfffffffe, RZ, 0xc0, !PT ;  /* 0xfffffffe140ba812 */ /* 0x008fe200078ec0ff */
[--C-:B------:R-:W-:Y:S01]  /*11cb0*/  @!P3 IMAD.WIDE R8, R9, 0x4, R12.reuse ;  /* 0x000000040908b825 */ /* 0x100fe200078e020c */
[----:B------:R-:W-:Y:S01]  /*11cc0*/  @!P0 LOP3.LUT R15, R14, 0xfffffffe, RZ, 0xc0, !PT ;  /* 0xfffffffe0e0f8812 */ /* 0x000fe200078ec0ff */
[----:B------:R1:W-:Y:S02]  /*11cd0*/  @!P4 ST.E.64 [R6.64], R66 ;  /* 0x000000420600c985 */ /* 0x0003e4000c101b0c */
[--C-:B------:R-:W-:Y:S02]  /*11ce0*/  @!P2 IMAD.WIDE R10, R11, 0x4, R12.reuse ;  /* 0x000000040b0aa825 */ /* 0x100fe400078e020c */
[----:B------:R1:W-:Y:S02]  /*11cf0*/  @!P3 ST.E.64 [R8.64], R70 ;  /* 0x000000460800b985 */ /* 0x0003e4000c101b0c */
[----:B------:R-:W-:-:S02]  /*11d00*/  @!P0 IMAD.WIDE R12, R15, 0x4, R12 ;  /* 0x000000040f0c8825 */ /* 0x000fc400078e020c */
[----:B------:R1:W-:Y:S04]  /*11d10*/  @!P2 ST.E.64 [R10.64], R82 ;  /* 0x000000520a00a985 */ /* 0x0003e8000c101b0c */
[----:B------:R1:W-:Y:S04]  /*11d20*/  @!P1 ST.E.64 [R16.64], R86 ;  /* 0x0000005610009985 */ /* 0x0003e8000c101b0c */
[----:B------:R1:W-:Y:S02]  /*11d30*/  @!P0 ST.E.64 [R12.64], R98 ;  /* 0x000000620c008985 */ /* 0x0003e4000c101b0c */
.L_x_536:
[----:B------:R-:W-:Y:S05]  /*11d40*/  BSYNC B0 ;  /* 0x0000000000007941 */ /* 0x000fea0003800000 */
.L_x_535:
[----:B-1----:R1:W4:Y:S01]  /*11d50*/  SHFL.IDX PT, R11, R4, 0x2, 0x1c1f ;  /* 0x005c1f00040b7f89 */ /* 0x00232200000e0000 */
[----:B------:R-:W-:Y:S03]  /*11d60*/  BSSY B0, `(.L_x_537) ;  /* 0x0000048000007945 */ /* 0x000fe60003800000 */
[----:B------:R1:W3:Y:S01]  /*11d70*/  SHFL.IDX PT, R10, R5, 0x2, 0x1c1f ;  /* 0x005c1f00050a7f89 */ /* 0x0002e200000e0000 */
[----:B------:R-:W-:Y:S05]  /*11d80*/  @P6 BRA `(.L_x_538) ;  /* 0x0000045000006947 */ /* 0x000fea0003800000 */
[C---:B------:R-:W-:Y:S02]  /*11d90*/  IADD3 R9, R3.reuse, 0x8, RZ ;  /* 0x0000000803097810 */ /* 0x040fe40007ffe0ff */
[----:B--2---:R-:W-:-:S02]  /*11da0*/  IADD3 R8, R3, 0x10, RZ ;  /* 0x0000001003087810 */ /* 0x004fc40007ffe0ff */
[----:B------:R-:W-:Y:S02]  /*11db0*/  ISETP.GE.AND P4, PT, R9, c[0x0][0x3c8], PT ;  /* 0x0000f20009007a0c */ /* 0x000fe40003f86270 */
[C---:B------:R-:W-:Y:S02]  /*11dc0*/  IADD3 R7, R3.reuse, 0x18, RZ ;  /* 0x0000001803077810 */ /* 0x040fe40007ffe0ff */
[C---:B------:R-:W-:Y:S02]  /*11dd0*/  IADD3 R6, R3.reuse, 0x20, RZ ;  /* 0x0000002003067810 */ /* 0x040fe40007ffe0ff */
[C---:B------:R-:W-:Y:S02]  /*11de0*/  IADD3 R0, R3.reuse, 0x28, RZ ;  /* 0x0000002803007810 */ /* 0x040fe40007ffe0ff */
[----:B------:R-:W-:Y:S02]  /*11df0*/  ISETP.GE.AND P3, PT, R8, c[0x0][0x3c8], PT ;  /* 0x0000f20008007a0c */ /* 0x000fe40003f66270 */
[----:B------:R-:W-:-:S02]  /*11e00*/  ISETP.GE.AND P5, PT, R3, c[0x0][0x3c8], PT ;  /* 0x0000f20003007a0c */ /* 0x000fc40003fa6270 */
[----:B------:R-:W-:Y:S02]  /*11e10*/  ISETP.GE.AND P2, PT, R7, c[0x0][0x3c8], PT ;  /* 0x0000f20007007a0c */ /* 0x000fe40003f46270 */
[----:B------:R-:W-:Y:S02]  /*11e20*/  ISETP.GE.AND P1, PT, R6, c[0x0][0x3c8], PT ;  /* 0x0000f20006007a0c */ /* 0x000fe40003f26270 */
[----:B------:R-:W-:Y:S02]  /*11e30*/  ISETP.GE.AND P0, PT, R0, c[0x0][0x3c8], PT ;  /* 0x0000f20000007a0c */ /* 0x000fe40003f06270 */
[----:B------:R-:W-:Y:S02]  /*11e40*/  @!P4 LEA.HI R9, R9, R9, RZ, 0x1 ;  /* 0x000000090909c211 */ /* 0x000fe400078f08ff */
[C---:B------:R-:W-:Y:S02]  /*11e50*/  IADD3 R18, R3.reuse, 0x38, RZ ;  /* 0x0000003803127810 */ /* 0x040fe40007ffe0ff */
[----:B------:R-:W-:Y:S01]  /*11e60*/  @!P3 LEA.HI R8, R8, R8, RZ, 0x1 ;  /* 0x000000080808b211 */ /* 0x000fe200078f08ff */
[----:B---34-:R-:W-:Y:S01]  /*11e70*/  @!P5 IMAD.WIDE R12, R3, 0x4, R10 ;  /* 0x00000004030cd825 */ /* 0x018fe200078e020a */
[----:B------:R-:W-:-:S02]  /*11e80*/  @!P4 LOP3.LUT R9, R9, 0xfffffffe, RZ, 0xc0, !PT ;  /* 0xfffffffe0909c812 */ /* 0x000fc400078ec0ff */
[----:B------:R-:W-:Y:S02]  /*11e90*/  @!P2 LEA.HI R7, R7, R7, RZ, 0x1 ;  /* 0x000000070707a211 */ /* 0x000fe400078f08ff */
[----:B------:R-:W-:Y:S01]  /*11ea0*/  @!P1 LEA.HI R6, R6, R6, RZ, 0x1 ;  /* 0x0000000606069211 */ /* 0x000fe200078f08ff */
[--C-:B------:R-:W-:Y:S01]  /*11eb0*/  @!P4 IMAD.WIDE R16, R9, 0x4, R10.reuse ;  /* 0x000000040910c825 */ /* 0x100fe200078e020a */
[----:B------:R-:W-:Y:S01]  /*11ec0*/  @!P0 LEA.HI R0, R0, R0, RZ, 0x1 ;  /* 0x0000000000008211 */ /* 0x000fe200078f08ff */
[----:B------:R2:W-:Y:S01]  /*11ed0*/  @!P5 ST.E.64 [R12.64], R140 ;  /* 0x0000008c0c00d985 */ /* 0x0005e2000c101b0c */
[----:B------:R-:W-:Y:S02]  /*11ee0*/  @!P3 LOP3.LUT R15, R8, 0xfffffffe, RZ, 0xc0, !PT ;  /* 0xfffffffe080fb812 */ /* 0x000fe400078ec0ff */
[----:B------:R-:W-:Y:S01]  /*11ef0*/  @!P2 LOP3.LUT R7, R7, 0xfffffffe, RZ, 0xc0, !PT ;  /* 0xfffffffe0707a812 */ /* 0x000fe200078ec0ff */
[----:B------:R3:W-:Y:S01]  /*11f00*/  @!P4 ST.E.64 [R16.64], R136 ;  /* 0x000000881000c985 */ /* 0x0007e2000c101b0c */
[----:B------:R-:W-:Y:S01]  /*11f10*/  @!P1 LOP3.LUT R9, R6, 0xfffffffe, RZ, 0xc0, !PT ;  /* 0xfffffffe06099812 */ /* 0x000fe200078ec0ff */
[----:B------:R-:W-:Y:S01]  /*11f20*/  @!P3 IMAD.WIDE R14, R15, 0x4, R10 ;  /* 0x000000040f0eb825 */ /* 0x000fe200078e020a */
[----:B------:R-:W-:-:S02]  /*11f30*/  IADD3 R20, R3, 0x40, RZ ;  /* 0x0000004003147810 */ /* 0x000fc40007ffe0ff */
[----:B------:R-:W-:Y:S01]  /*11f40*/  IADD3 R19, R3, 0x48, RZ ;  /* 0x0000004803137810 */ /* 0x000fe20007ffe0ff */
[--C-:B------:R-:W-:Y:S01]  /*11f50*/  @!P2 IMAD.WIDE R6, R7, 0x4, R10.reuse ;  /* 0x000000040706a825 */ /* 0x100fe200078e020a */
[----:B------:R-:W-:Y:S01]  /*11f60*/  @!P3 ST.E.64 [R14.64], R108 ;  /* 0x0000006c0e00b985 */ /* 0x000fe2000c101b0c */
[----:B------:R-:W-:Y:S02]  /*11f70*/  ISETP.GE.AND P4, PT, R18, c[0x0][0x3c8], PT ;  /* 0x0000f20012007a0c */ /* 0x000fe40003f86270 */
[----:B------:R-:W-:Y:S01]  /*11f80*/  @!P1 IMAD.WIDE R8, R9, 0x4, R10 ;  /* 0x0000000409089825 */ /* 0x000fe200078e020a */
[----:B------:R-:W-:Y:S01]  /*11f90*/  @!P2 ST.E.64 [R6.64], R112 ;  /* 0x000000700600a985 */ /* 0x000fe2000c101b0c */
[----:B------:R-:W-:Y:S02]  /*11fa0*/  ISETP.GE.AND P3, PT, R20, c[0x0][0x3c8], PT ;  /* 0x0000f20014007a0c */ /* 0x000fe40003f66270 */
[----:B------:R-:W-:Y:S01]  /*11fb0*/  ISETP.GE.AND P2, PT, R19, c[0x0][0x3c8], PT ;  /* 0x0000f20013007a0c */ /* 0x000fe20003f46270 */
[----:B------:R4:W-:Y:S06]  /*11fc0*/  @!P1 ST.E.64 [R8.64], R124 ;  /* 0x0000007c08009985 */ /* 0x0009ec000c101b0c */
[----:B------:R-:W-:-:S02]  /*11fd0*/  @!P4 LEA.HI R18, R18, R18, RZ, 0x1 ;  /* 0x000000121212c211 */ /* 0x000fc400078f08ff */
[----:B--2---:R-:W-:Y:S02]  /*11fe0*/  @!P0 LOP3.LUT R13, R0, 0xfffffffe, RZ, 0xc0, !PT ;  /* 0xfffffffe000d8812 */ /* 0x004fe400078ec0ff */
[C---:B------:R-:W-:Y:S02]  /*11ff0*/  IADD3 R0, R3.reuse, 0x30, RZ ;  /* 0x0000003003007810 */ /* 0x040fe40007ffe0ff */
[----:B---3--:R-:W-:Y:S01]  /*12000*/  IADD3 R17, R3, 0x50, RZ ;  /* 0x0000005003117810 */ /* 0x008fe20007ffe0ff */
[----:B------:R-:W-:Y:S01]  /*12010*/  @!P0 IMAD.WIDE R12, R13, 0x4, R10 ;  /* 0x000000040d0c8825 */ /* 0x000fe200078e020a */
[----:B------:R-:W-:Y:S02]  /*12020*/  ISETP.GE.AND P5, PT, R0, c[0x0][0x3c8], PT ;  /* 0x0000f20000007a0c */ /* 0x000fe40003fa6270 */
[----:B------:R-:W-:Y:S02]  /*12030*/  IADD3 R16, R3, 0x58, RZ ;  /* 0x0000005803107810 */ /* 0x000fe40007ffe0ff */
[----:B------:R2:W-:Y:S01]  /*12040*/  @!P0 ST.E.64 [R12.64], R132 ;  /* 0x000000840c008985 */ /* 0x0005e2000c101b0c */
[----:B------:R-:W-:-:S02]  /*12050*/  ISETP.GE.AND P1, PT, R17, c[0x0][0x3c8], PT ;  /* 0x0000f20011007a0c */ /* 0x000fc40003f26270 */
[----:B------:R-:W-:Y:S02]  /*12060*/  ISETP.GE.AND P0, PT, R16, c[0x0][0x3c8], PT ;  /* 0x0000f20010007a0c */ /* 0x000fe40003f06270 */
[----:B------:R-:W-:Y:S02]  /*12070*/  @!P3 LEA.HI R20, R20, R20, RZ, 0x1 ;  /* 0x000000141414b211 */ /* 0x000fe400078f08ff */
[----:B------:R-:W-:Y:S02]  /*12080*/  @!P2 LEA.HI R19, R19, R19, RZ, 0x1 ;  /* 0x000000131313a211 */ /* 0x000fe400078f08ff */
[----:B------:R-:W-:Y:S02]  /*12090*/  @!P5 LEA.HI R0, R0, R0, RZ, 0x1 ;  /* 0x000000000000d211 */ /* 0x000fe400078f08ff */
[----:B----4-:R-:W-:Y:S02]  /*120a0*/  @!P4 LOP3.LUT R9, R18, 0xfffffffe, RZ, 0xc0, !PT ;  /* 0xfffffffe1209c812 */ /* 0x010fe400078ec0ff */
[----:B------:R-:W-:-:S02]  /*120b0*/  @!P5 LOP3.LUT R7, R0, 0xfffffffe, RZ, 0xc0, !PT ;  /* 0xfffffffe0007d812 */ /* 0x000fc400078ec0ff */
[----:B------:R-:W-:Y:S01]  /*120c0*/  @!P1 LEA.HI R17, R17, R17, RZ, 0x1 ;  /* 0x0000001111119211 */ /* 0x000fe200078f08ff */
[--C-:B------:R-:W-:Y:S01]  /*120d0*/  @!P4 IMAD.WIDE R8, R9, 0x4, R10.reuse ;  /* 0x000000040908c825 */ /* 0x100fe200078e020a */
[----:B------:R-:W-:Y:S02]  /*120e0*/  @!P0 LEA.HI R16, R16, R16, RZ, 0x1 ;  /* 0x0000001010108211 */ /* 0x000fe400078f08ff */
[----:B------:R-:W-:Y:S01]  /*120f0*/  @!P2 LOP3.LUT R19, R19, 0xfffffffe, RZ, 0xc0, !PT ;  /* 0xfffffffe1313a812 */ /* 0x000fe200078ec0ff */
[--C-:B------:R-:W-:Y:S01]  /*12100*/  @!P5 IMAD.WIDE R6, R7, 0x4, R10.reuse ;  /* 0x000000040706d825 */ /* 0x100fe200078e020a */
[----:B------:R-:W-:Y:S02]  /*12110*/  @!P1 LOP3.LUT R17, R17, 0xfffffffe, RZ, 0xc0, !PT ;  /* 0xfffffffe11119812 */ /* 0x000fe400078ec0ff */
[----:B------:R-:W-:Y:S01]  /*12120*/  @!P0 LOP3.LUT R15, R16, 0xfffffffe, RZ, 0xc0, !PT ;  /* 0xfffffffe100f8812 */ /* 0x000fe200078ec0ff */
[--C-:B------:R-:W-:Y:S01]  /*12130*/  @!P2 IMAD.WIDE R18, R19, 0x4, R10.reuse ;  /* 0x000000041312a825 */ /* 0x100fe200078e020a */
[----:B------:R3:W-:Y:S03]  /*12140*/  @!P5 ST.E.64 [R6.64], R56 ;  /* 0x000000380600d985 */ /* 0x0007e6000c101b0c */
[--C-:B------:R-:W-:Y:S01]  /*12150*/  @!P1 IMAD.WIDE R16, R17, 0x4, R10.reuse ;  /* 0x0000000411109825 */ /* 0x100fe200078e020a */
[----:B--2---:R-:W-:Y:S01]  /*12160*/  @!P3 LOP3.LUT R13, R20, 0xfffffffe, RZ, 0xc0, !PT ;  /* 0xfffffffe140db812 */ /* 0x004fe200078ec0ff */
[----:B------:R3:W-:Y:S04]  /*12170*/  @!P4 ST.E.64 [R8.64], R60 ;  /* 0x0000003c0800c985 */ /* 0x0007e8000c101b0c */
[----:B------:R-:W-:-:S04]  /*12180*/  @!P3 IMAD.WIDE R12, R13, 0x4, R10 ;  /* 0x000000040d0cb825 */ /* 0x000fc800078e020a */
[----:B------:R-:W-:Y:S01]  /*12190*/  @!P0 IMAD.WIDE R10, R15, 0x4, R10 ;  /* 0x000000040f0a8825 */ /* 0x000fe200078e020a */
[----:B------:R3:W-:Y:S04]  /*121a0*/  @!P3 ST.E.64 [R12.64], R72 ;  /* 0x000000480c00b985 */ /* 0x0007e8000c101b0c */
[----:B------:R3:W-:Y:S04]  /*121b0*/  @!P2 ST.E.64 [R18.64], R76 ;  /* 0x0000004c1200a985 */ /* 0x0007e8000c101b0c */
[----:B------:R3:W-:Y:S04]  /*121c0*/  @!P1 ST.E.64 [R16.64], R88 ;  /* 0x0000005810009985 */ /* 0x0007e8000c101b0c */
[----:B------:R3:W-:Y:S02]  /*121d0*/  @!P0 ST.E.64 [R10.64], R92 ;  /* 0x0000005c0a008985 */ /* 0x0007e4000c101b0c */
.L_x_538:
[----:B------:R-:W-:Y:S05]  /*121e0*/  BSYNC B0 ;  /* 0x0000000000007941 */ /* 0x000fea0003800000 */
.L_x_537:
[----:B------:R-:W-:Y:S01]  /*121f0*/  ISETP.NE.AND P0, PT, R2, RZ, PT ;  /* 0x000000ff0200720c */ /* 0x000fe20003f05270 */
[----:B---3--:R3:W1:Y:S04]  /*12200*/  SHFL.IDX PT, R9, R4, 0x3, 0x1c1f ;  /* 0x007c1f0004097f89 */ /* 0x00866800000e0000 */
[----:B--2---:R3:W2:Y:S08]  /*12210*/  SHFL.IDX PT, R8, R5, 0x3, 0x1c1f ;  /* 0x007c1f0005087f89 */ /* 0x0046b000000e0000 */
[----:B------:R-:W-:Y:S05]  /*12220*/  @P0 EXIT ;  /* 0x000000000000094d */ /* 0x000fea0003800000 */
[C---:B------:R-:W-:Y:S02]  /*12230*/  IADD3 R6, R3.reuse, 0x8, RZ ;  /* 0x0000000803067810 */ /* 0x040fe40007ffe0ff */
[----:B-1-3--:R-:W-:-:S02]  /*12240*/  IADD3 R5, R3, 0x10, RZ ;  /* 0x0000001003057810 */ /* 0x00afc40007ffe0ff */
        /* <DEDUP_REMOVED lines=11> */
[----:B--2-4-:R-:W-:Y:S01]  /*12300*/  @!P3 IMAD.WIDE R10, R3, 0x4, R8 ;  /* 0x00000004030ab825 */ /* 0x014fe200078e0208 */
[----:B------:R-:W-:-:S02]  /*12310*/  @!P2 LOP3.LUT R6, R6, 0xfffffffe, RZ, 0xc0, !PT ;  /* 0xfffffffe0606a812 */ /* 0x000fc400078ec0ff */
[----:B------:R-:W-:Y:S02]  /*12320*/  @!P1 LOP3.LUT R5, R5, 0xfffffffe, RZ, 0xc0, !PT ;  /* 0xfffffffe05059812 */ /* 0x000fe400078ec0ff */
[----:B------:R-:W-:Y:S01]  /*12330*/  @!P0 LOP3.LUT R4, R4, 0xfffffffe, RZ, 0xc0, !PT ;  /* 0xfffffffe04048812 */ /* 0x000fe200078ec0ff */
[--C-:B------:R-:W-:Y:S01]  /*12340*/  @!P2 IMAD.WIDE R6, R6, 0x4, R8.reuse ;  /* 0x000000040606a825 */ /* 0x100fe200078e0208 */
[----:B------:R-:W-:Y:S01]  /*12350*/  ISETP.GE.AND P5, PT, R0, c[0x0][0x3c8], PT ;  /* 0x0000f20000007a0c */ /* 0x000fe20003fa6270 */
[----:B------:R-:W-:Y:S01]  /*12360*/  @!P3 ST.E.64 [R10.64], R142 ;  /* 0x0000008e0a00b985 */ /* 0x000fe2000c101b0c */
[----:B------:R-:W-:Y:S01]  /*12370*/  IADD3 R18, R3, 0x30, RZ ;  /* 0x0000003003127810 */ /* 0x000fe20007ffe0ff */
[--C-:B------:R-:W-:Y:S01]  /*12380*/  @!P1 IMAD.WIDE R12, R5, 0x4, R8.reuse ;  /* 0x00000004050c9825 */ /* 0x100fe200078e0208 */
[C---:B------:R-:W-:Y:S01]  /*12390*/  IADD3 R17, R3.reuse, 0x38, RZ ;  /* 0x0000003803117810 */ /* 0x040fe20007ffe0ff */
[----:B------:R1:W-:Y:S01]  /*123a0*/  @!P2 ST.E.64 [R6.64], R138 ;  /* 0x0000008a0600a985 */ /* 0x0003e2000c101b0c */
[C---:B------:R-:W-:Y:S01]  /*123b0*/  IADD3 R16, R3.reuse, 0x40, RZ ;  /* 0x0000004003107810 */ /* 0x040fe20007ffe0ff */
[----:B------:R-:W-:Y:S01]  /*123c0*/  @!P0 IMAD.WIDE R4, R4, 0x4, R8 ;  /* 0x0000000404048825 */ /* 0x000fe200078e0208 */
[C---:B------:R-:W-:Y:S01]  /*123d0*/  IADD3 R15, R3.reuse, 0x48, RZ ;  /* 0x00000048030f7810 */ /* 0x040fe20007ffe0ff */
[----:B------:R-:W-:Y:S01]  /*123e0*/  @!P1 ST.E.64 [R12.64], R110 ;  /* 0x0000006e0c009985 */ /* 0x000fe2000c101b0c */
[----:B------:R-:W-:-:S02]  /*123f0*/  IADD3 R14, R3, 0x50, RZ ;  /* 0x00000050030e7810 */ /* 0x000fc40007ffe0ff */
[----:B------:R-:W-:Y:S01]  /*12400*/  ISETP.GE.AND P4, PT, R18, c[0x0][0x3c8], PT ;  /* 0x0000f20012007a0c */ /* 0x000fe20003f86270 */
[----:B------:R2:W-:Y:S01]  /*12410*/  @!P0 ST.E.64 [R4.64], R114 ;  /* 0x0000007204008985 */ /* 0x0005e2000c101b0c */
[----:B------:R-:W-:Y:S02]  /*12420*/  ISETP.GE.AND P3, PT, R17, c[0x0][0x3c8], PT ;  /* 0x0000f20011007a0c */ /* 0x000fe40003f66270 */
[----:B------:R-:W-:Y:S02]  /*12430*/  ISETP.GE.AND P2, PT, R16, c[0x0][0x3c8], PT ;  /* 0x0000f20010007a0c */ /* 0x000fe40003f46270 */
[----:B------:R-:W-:Y:S02]  /*12440*/  ISETP.GE.AND P1, PT, R15, c[0x0][0x3c8], PT ;  /* 0x0000f2000f007a0c */ /* 0x000fe40003f26270 */
[----:B------:R-:W-:Y:S02]  /*12450*/  ISETP.GE.AND P0, PT, R14, c[0x0][0x3c8], PT ;  /* 0x0000f2000e007a0c */ /* 0x000fe40003f06270 */
[----:B------:R-:W-:-:S02]  /*12460*/  @!P6 LEA.HI R2, R2, R2, RZ, 0x1 ;  /* 0x000000020202e211 */ /* 0x000fc400078f08ff */
[----:B------:R-:W-:Y:S02]  /*12470*/  @!P5 LEA.HI R0, R0, R0, RZ, 0x1 ;  /* 0x000000000000d211 */ /* 0x000fe400078f08ff */
[----:B------:R-:W-:Y:S02]  /*12480*/  @!P4 LEA.HI R18, R18, R18, RZ, 0x1 ;  /* 0x000000121212c211 */ /* 0x000fe400078f08ff */
[----:B------:R-:W-:Y:S02]  /*12490*/  @!P3 LEA.HI R17, R17, R17, RZ, 0x1 ;  /* 0x000000111111b211 */ /* 0x000fe400078f08ff */
[----:B------:R-:W-:Y:S02]  /*124a0*/  @!P2 LEA.HI R16, R16, R16, RZ, 0x1 ;  /* 0x000000101010a211 */ /* 0x000fe400078f08ff */
[----:B------:R-:W-:Y:S02]  /*124b0*/  @!P1 LEA.HI R15, R15, R15, RZ, 0x1 ;  /* 0x0000000f0f0f9211 */ /* 0x000fe400078f08ff */
[----:B-1----:R-:W-:-:S02]  /*124c0*/  @!P5 LOP3.LUT R7, R0, 0xfffffffe, RZ, 0xc0, !PT ;  /* 0xfffffffe0007d812 */ /* 0x002fc400078ec0ff */
[----:B------:R-:W-:Y:S02]  /*124d0*/  @!P0 LEA.HI R14, R14, R14, RZ, 0x1 ;  /* 0x0000000e0e0e8211 */ /* 0x000fe400078f08ff */
[----:B------:R-:W-:Y:S01]  /*124e0*/  @!P4 LOP3.LUT R11, R18, 0xfffffffe, RZ, 0xc0, !PT ;  /* 0xfffffffe120bc812 */ /* 0x000fe200078ec0ff */
[--C-:B------:R-:W-:Y:S01]  /*124f0*/  @!P5 IMAD.WIDE R6, R7, 0x4, R8.reuse ;  /* 0x000000040706d825 */ /* 0x100fe200078e0208 */
[----:B------:R-:W-:Y:S02]  /*12500*/  @!P3 LOP3.LUT R17, R17, 0xfffffffe, RZ, 0xc0, !PT ;  /* 0xfffffffe1111b812 */ /* 0x000fe400078ec0ff */
[----:B--2---:R-:W-:Y:S02]  /*12510*/  @!P6 LOP3.LUT R5, R2, 0xfffffffe, RZ, 0xc0, !PT ;  /* 0xfffffffe0205e812 */ /* 0x004fe400078ec0ff */
[----:B------:R-:W-:Y:S02]  /*12520*/  @!P2 LOP3.LUT R13, R16, 0xfffffffe, RZ, 0xc0, !PT ;  /* 0xfffffffe100da812 */ /* 0x000fe400078ec0ff */
[----:B------:R-:W-:Y:S01]  /*12530*/  @!P1 LOP3.LUT R15, R15, 0xfffffffe, RZ, 0xc0, !PT ;  /* 0xfffffffe0f0f9812 */ /* 0x000fe200078ec0ff */
[----:B------:R-:W-:Y:S01]  /*12540*/  @!P6 IMAD.WIDE R4, R5, 0x4, R8 ;  /* 0x000000040504e825 */ /* 0x000fe200078e0208 */
[----:B------:R-:W-:-:S03]  /*12550*/  IADD3 R3, R3, 0x58, RZ ;  /* 0x0000005803037810 */ /* 0x000fc60007ffe0ff */
[--C-:B------:R-:W-:Y:S01]  /*12560*/  @!P2 IMAD.WIDE R12, R13, 0x4, R8.reuse ;  /* 0x000000040d0ca825 */ /* 0x100fe200078e0208 */
[----:B------:R1:W-:Y:S04]  /*12570*/  @!P6 ST.E.64 [R4.64], R126 ;  /* 0x0000007e0400e985 */ /* 0x0003e8000c101b0c */
[----:B------:R2:W-:Y:S01]  /*12580*/  @!P5 ST.E.64 [R6.64], R134 ;  /* 0x000000860600d985 */ /* 0x0005e2000c101b0c */
[----:B-1----:R-:W-:Y:S01]  /*12590*/  @!P0 LOP3.LUT R5, R14, 0xfffffffe, RZ, 0xc0, !PT ;  /* 0xfffffffe0e058812 */ /* 0x002fe200078ec0ff */
[----:B------:R-:W-:-:S04]  /*125a0*/  @!P1 IMAD.WIDE R14, R15, 0x4, R8 ;  /* 0x000000040f0e9825 */ /* 0x000fc800078e0208 */
[----:B--2---:R-:W-:-:S04]  /*125b0*/  @!P4 IMAD.WIDE R6, R11, 0x4, R8 ;  /* 0x000000040b06c825 */ /* 0x004fc800078e0208 */
[--C-:B------:R-:W-:Y:S01]  /*125c0*/  @!P3 IMAD.WIDE R10, R17, 0x4, R8.reuse ;  /* 0x00000004110ab825 */ /* 0x100fe200078e0208 */
[----:B------:R1:W-:Y:S03]  /*125d0*/  @!P4 ST.E.64 [R6.64], R58 ;  /* 0x0000003a0600c985 */ /* 0x0003e6000c101b0c */
[----:B------:R-:W-:Y:S01]  /*125e0*/  @!P0 IMAD.WIDE R4, R5, 0x4, R8 ;  /* 0x0000000405048825 */ /* 0x000fe200078e0208 */
[----:B------:R1:W-:Y:S04]  /*125f0*/  @!P3 ST.E.64 [R10.64], R62 ;  /* 0x0000003e0a00b985 */ /* 0x0003e8000c101b0c */
[----:B------:R1:W-:Y:S04]  /*12600*/  @!P2 ST.E.64 [R12.64], R74 ;  /* 0x0000004a0c00a985 */ /* 0x0003e8000c101b0c */
        /* <DEDUP_REMOVED lines=9> */
.L_x_532:
        /* <DEDUP_REMOVED lines=10> */
[----:B------:R-:W-:Y:S01]  /*12740*/  USHF.R.S32.HI UR6, URZ, 0x1f, UR8 ;  /* 0x0000001f3f067899 */ /* 0x000fe20008011408 */
[----:B------:R-:W-:Y:S01]  /*12750*/  ISETP.NE.AND P0, PT, R0, 0x1, PT ;  /* 0x000000010000780c */ /* 0x000fe20003f05270 */
[----:B------:R-:W-:Y:S01]  /*12760*/  ULDC.64 UR4, c[0x0][0x4d0] ;  /* 0x0001340000047ab9 */ /* 0x000fe20000000a00 */
[----:B------:R-:W2:Y:S01]  /*12770*/  S2R R3, SR_CTAID.Y ;  /* 0x0000000000037919 */ /* 0x000ea20000002600 */
[----:B------:R-:W-:Y:S01]  /*12780*/  UIMAD UR6, UR6, UR4, URZ ;  /* 0x00000004060672a4 */ /* 0x000fe2000f8e023f */
[----:B------:R-:W-:Y:S01]  /*12790*/  IADD3 R2, RZ, -UR8, RZ ;  /* 0x80000008ff027c10 */ /* 0x000fe2000fffe0ff */
[----:B------:R-:W-:Y:S01]  /*127a0*/  UIMAD.WIDE.U32 UR10, UR8, UR4, URZ ;  /* 0x00000004080a72a5 */ /* 0x000fe2000f8e003f */
[----:B------:R-:W-:Y:S01]  /*127b0*/  MOV R6, R7 ;  /* 0x0000000700067202 */ /* 0x000fe20000000f00 */
[----:B------:R-:W-:-:S04]  /*127c0*/  UIMAD UR4, UR8, UR5, UR6 ;  /* 0x00000005080472a4 */ /* 0x000fc8000f8e0206 */
[----:B------:R-:W-:Y:S01]  /*127d0*/  UIADD3 UR4, UR11, UR4, URZ ;  /* 0x000000040b047290 */ /* 0x000fe2000fffe03f */
[----:B------:R-:W-:Y:S01]  /*127e0*/  MOV R9, UR11 ;  /* 0x0000000b00097c02 */ /* 0x000fe20008000f00 */
[----:B------:R-:W-:-:S04]  /*127f0*/  @P0 IMAD.HI.U32 R4, R7, c[0x0][0x4ec], RZ ;  /* 0x00013b0007040a27 */ /* 0x000fc800078e00ff */
[----:B------:R-:W-:Y:S01]  /*12800*/  IMAD.U32 R8, RZ, RZ, UR10 ;  /* 0x0000000aff087e24 */ /* 0x000fe2000f8e00ff */
[----:B------:R-:W-:Y:S01]  /*12810*/  @P0 SHF.R.U32.HI R6, RZ, c[0x0][0x4f0], R4 ;  /* 0x00013c00ff060a19 */ /* 0x000fe20000011604 */
[----:B------:R-:W-:Y:S01]  /*12820*/  IMAD.U32 R9, RZ, RZ, UR4 ;  /* 0x00000004ff097e24 */ /* 0x000fe2000f8e00ff */
[----:B-1----:R-:W-:-:S03]  /*12830*/  SHF.R.S32.HI R0, RZ, 0x1f, R5 ;  /* 0x0000001fff007819 */ /* 0x002fc60000011405 */
[----:B------:R-:W-:Y:S01]  /*12840*/  IMAD.WIDE.U32 R8, R5, c[0x0][0x4d8], R8 ;  /* 0x0001360005087a25 */ /* 0x000fe200078e0008 */
[----:B------:R-:W-:-:S03]  /*12850*/  IADD3 R4, -R6, RZ, RZ ;  /* 0x000000ff06047210 */ /* 0x000fc60007ffe1ff */
[----:B------:R-:W-:Y:S02]  /*12860*/  IMAD R0, R0, c[0x0][0x4d8], RZ ;  /* 0x0001360000007a24 */ /* 0x000fe400078e02ff */
[----:B--2---:R-:W-:Y:S02]  /*12870*/  IMAD R2, R2, c[0x0][0x550], R3 ;  /* 0x0001540002027a24 */ /* 0x004fe400078e0203 */
[----:B------:R-:W-:Y:S02]  /*12880*/  IMAD R0, R5, c[0x0][0x4dc], R0 ;  /* 0x0001370005007a24 */ /* 0x000fe400078e0200 */
[----:B------:R-:W-:Y:S01]  /*12890*/  IMAD R4, R4, c[0x0][0x4e8], R7 ;  /* 0x00013a0004047a24 */ /* 0x000fe200078e0207 */
[----:B------:R-:W-:Y:S01]  /*128a0*/  SHF.R.S32.HI R3, RZ, 0x1f, R2 ;  /* 0x0000001fff037819 */ /* 0x000fe20000011402 */
[----:B------:R-:W-:Y:S01]  /*128b0*/  IMAD.IADD R9, R0, 0x1, R9 ;  /* 0x0000000100097824 */ /* 0x000fe200078e0209 */
[----:B------:R-:W-:-:S03]  /*128c0*/  SHF.R.S32.HI R0, RZ, 0x1f, R6 ;  /* 0x0000001fff007819 */ /* 0x000fc60000011406 */
[----:B------:R-:W-:Y:S02]  /*128d0*/  IMAD R3, R3, c[0x0][0x4e0], RZ ;  /* 0x0001380003037a24 */ /* 0x000fe400078e02ff */
[----:B------:R-:W-:-:S04]  /*128e0*/  IMAD.WIDE.U32 R8, R2, c[0x0][0x4e0], R8 ;  /* 0x0001380002087a25 */ /* 0x000fc800078e0008 */
[----:B------:R-:W-:Y:S01]  /*128f0*/  IMAD R3, R2, c[0x0][0x4e4], R3 ;  /* 0x0001390002037a24 */ /* 0x000fe200078e0203 */
[----:B------:R-:W-:Y:S02]  /*12900*/  SHF.R.S32.HI R2, RZ, 0x1f, R4 ;  /* 0x0000001fff027819 */ /* 0x000fe40000011404 */
[----:B------:R-:W-:-:S03]  /*12910*/  IADD3 R6, P0, R6, R8, RZ ;  /* 0x0000000806067210 */ /* 0x000fc60007f1e0ff */
[----:B------:R-:W-:Y:S01]  /*12920*/  IMAD R5, R2, c[0x0][0x4c8], RZ ;  /* 0x0001320002057a24 */ /* 0x000fe200078e02ff */
[----:B------:R-:W-:-:S03]  /*12930*/  IADD3.X R7, R0, R9, R3, P0, !PT ;  /* 0x0000000900077210 */ /* 0x000fc600007fe403 */
[C---:B------:R-:W-:Y:S02]  /*12940*/  IMAD R5, R4.reuse, c[0x0][0x4cc], R5 ;  /* 0x0001330004057a24 */ /* 0x040fe400078e0205 */
[----:B------:R-:W-:-:S05]  /*12950*/  IMAD.WIDE.U32 R6, R4, c[0x0][0x4c8], R6 ;  /* 0x0001320004067a25 */ /* 0x000fca00078e0006 */
[----:B------:R-:W-:Y:S02]  /*12960*/  IADD3 R5, R7, R5, RZ ;  /* 0x0000000507057210 */ /* 0x000fe40007ffe0ff */
[----:B------:R-:W-:-:S04]  /*12970*/  LEA R2, P0, R6, c[0x0][0x4a8], 0x2 ;  /* 0x00012a0006027a11 */ /* 0x000fc800078010ff */
[----:B------:R-:W-:Y:S02]  /*12980*/  LEA.HI.X R3, R6, c[0x0][0x4ac], R5, 0x2, P0 ;  /* 0x00012b0006037a11 */ /* 0x000fe400000f1405 */
[----:B------:R-:W-:-:S05]  /*12990*/  MOV R5, 0xff800000 ;  /* 0xff80000000057802 */ /* 0x000fca0000000f00 */
[----:B------:R-:W-:Y:S01]  /*129a0*/  STG.E [R2.64], R5 ;  /* 0x0000000502007986 */ /* 0x000fe2000c10190c */
[----:B------:R-:W-:Y:S05]  /*129b0*/  EXIT ;  /* 0x000000000000794d */ /* 0x000fea0003800000 */
.L_x_455:
[----:B------:R-:W-:Y:S01]  /*129c0*/  IMAD.MOV.U32 R5, RZ, RZ, 0x1 ;  /* 0x00000001ff057424 */ /* 0x000fe200078e00ff */
[----:B-1----:R-:W-:Y:S02]  /*129d0*/  MOV R6, 0x1c1f ;  /* 0x00001c1f00067802 */ /* 0x002fe40000000f00 */
[----:B------:R-:W-:Y:S02]  /*129e0*/  MOV R4, 0x12a00 ;  /* 0x00012a0000047802 */ /* 0x000fe40000000f00 */
[----:B------:R-:W-:Y:S05]  /*129f0*/  CALL.REL.NOINC `($__internal_8_$__cuda_sm70_shflsync_idx_p) ;  /* 0x0000028000007944 */ /* 0x000fea0003c00000 */
[----:B--2---:R-:W-:Y:S01]  /*12a00*/  IMAD.MOV.U32 R13, RZ, RZ, R5 ;  /* 0x000000ffff0d7224 */ /* 0x004fe200078e0005 */
[----:B------:R-:W-:Y:S01]  /*12a10*/  MOV R5, 0x1 ;  /* 0x0000000100057802 */ /* 0x000fe20000000f00 */
[----:B-1----:R-:W-:Y:S01]  /*12a20*/  IMAD.MOV.U32 R8, RZ, RZ, R9 ;  /* 0x000000ffff087224 */ /* 0x002fe200078e0009 */
[----:B------:R-:W-:Y:S02]  /*12a30*/  MOV R6, 0x1c1f ;  /* 0x00001c1f00067802 */ /* 0x000fe40000000f00 */
[----:B------:R-:W-:Y:S02]  /*12a40*/  MOV R4, 0x12a60 ;  /* 0x00012a6000047802 */ /* 0x000fe40000000f00 */
[----:B------:R-:W-:Y:S05]  /*12a50*/  CALL.REL.NOINC `($__internal_8_$__cuda_sm70_shflsync_idx_p) ;  /* 0x0000022000007944 */ /* 0x000fea0003c00000 */
[----:B-12---:R-:W-:Y:S05]  /*12a60*/  BRA `(.L_x_539) ;  /* 0xfffef8c000007947 */ /* 0x006fea000383ffff */
.L_x_482:
[----:B----4-:R-:W-:Y:S01]  /*12a70*/  MOV R6, 0x1c1f ;  /* 0x00001c1f00067802 */ /* 0x010fe20000000f00 */
[----:B------:R-:W-:Y:S01]  /*12a80*/  IMAD.MOV.U32 R5, RZ, RZ, 0x1 ;  /* 0x00000001ff057424 */ /* 0x000fe200078e00ff */
[----:B------:R-:W-:Y:S02]  /*12a90*/  MOV R4, 0x12ab0 ;  /* 0x00012ab000047802 */ /* 0x000fe40000000f00 */
[----:B-123--:R-:W-:Y:S05]  /*12aa0*/  CALL.REL.NOINC `($__internal_8_$__cuda_sm70_shflsync_idx_p) ;  /* 0x000001d000007944 */ /* 0x00efea0003c00000 */
[----:B-1----:R-:W-:Y:S01]  /*12ab0*/  MOV R6, 0x1c1f ;  /* 0x00001c1f00067802 */ /* 0x002fe20000000f00 */
[----:B--2---:R-:W-:Y:S01]  /*12ac0*/  IMAD.MOV.U32 R14, RZ, RZ, R5 ;  /* 0x000000ffff0e7224 */ /* 0x004fe200078e0005 */
[----:B------:R-:W-:Y:S01]  /*12ad0*/  MOV R5, 0x1 ;  /* 0x0000000100057802 */ /* 0x000fe20000000f00 */
[----:B------:R-:W-:Y:S01]  /*12ae0*/  IMAD.MOV.U32 R8, RZ, RZ, R3 ;  /* 0x000000ffff087224 */ /* 0x000fe200078e0003 */
[----:B------:R-:W-:Y:S02]  /*12af0*/  MOV R4, 0x12b10 ;  /* 0x00012b1000047802 */ /* 0x000fe40000000f00 */
[----:B------:R-:W-:Y:S05]  /*12b00*/  CALL.REL.NOINC `($__internal_8_$__cuda_sm70_shflsync_idx_p) ;  /* 0x0000017000007944 */ /* 0x000fea0003c00000 */
[----:B-12---:R-:W-:-:S05]  /*12b10*/  BRA `(.L_x_540) ;  /* 0xffff324000007947 */ /* 0x006fca000383ffff */
.L_x_507:
[----:B------:R-:W-:Y:S01]  /*12b20*/  MOV R6, 0x1c1f ;  /* 0x00001c1f00067802 */ /* 0x000fe20000000f00 */
[----:B----4-:R-:W-:Y:S01]  /*12b30*/  IMAD.MOV.U32 R5, RZ, RZ, 0x1 ;  /* 0x00000001ff057424 */ /* 0x010fe200078e00ff */
        /* <DEDUP_REMOVED lines=9> */
.L_x_513:
[----:B------:R-:W-:Y:S01]  /*12bd0*/  MOV R6, 0x1c1f ;  /* 0x00001c1f00067802 */ /* 0x000fe20000000f00 */
[----:B--2---:R-:W-:Y:S01]  /*12be0*/  IMAD.MOV.U32 R5, RZ, RZ, 0x1 ;  /* 0x00000001ff057424 */ /* 0x004fe200078e00ff */
[----:B------:R-:W-:Y:S02]  /*12bf0*/  MOV R4, 0x12c10 ;  /* 0x00012c1000047802 */ /* 0x000fe40000000f00 */
[----:B-1-3--:R-:W-:Y:S05]  /*12c00*/  CALL.REL.NOINC `($__internal_8_$__cuda_sm70_shflsync_idx_p) ;  /* 0x0000007000007944 */ /* 0x00afea0003c00000 */
[----:B-1----:R-:W-:Y:S01]  /*12c10*/  MOV R6, 0x1c1f ;  /* 0x00001c1f00067802 */ /* 0x002fe20000000f00 */
[----:B--2---:R-:W-:Y:S01]  /*12c20*/  IMAD.MOV.U32 R12, RZ, RZ, R5 ;  /* 0x000000ffff0c7224 */ /* 0x004fe200078e0005 */
[----:B------:R-:W-:Y:S01]  /*12c30*/  MOV R5, 0x1 ;  /* 0x0000000100057802 */ /* 0x000fe20000000f00 */
[----:B------:R-:W-:Y:S01]  /*12c40*/  IMAD.MOV.U32 R8, RZ, RZ, R9 ;  /* 0x000000ffff087224 */ /* 0x000fe200078e0009 */
[----:B------:R-:W-:Y:S02]  /*12c50*/  MOV R4, 0x12c70 ;  /* 0x00012c7000047802 */ /* 0x000fe40000000f00 */
[----:B------:R-:W-:Y:S05]  /*12c60*/  CALL.REL.NOINC `($__internal_8_$__cuda_sm70_shflsync_idx_p) ;  /* 0x0000001000007944 */ /* 0x000fea0003c00000 */
[----:B-12---:R-:W-:-:S05]  /*12c70*/  BRA `(.L_x_542) ;  /* 0xffff9b7000007947 */ /* 0x006fca000383ffff */
        .weak           $__internal_8_$__cuda_sm70_shflsync_idx_p
        .type           $__internal_8_$__cuda_sm70_shflsync_idx_p,@function
        .size           $__internal_8_$__cuda_sm70_shflsync_idx_p,(.L_x_1825 - $__internal_8_$__cuda_sm70_shflsync_idx_p)
$__internal_8_$__cuda_sm70_shflsync_idx_p:
[----:B------:R-:W-:Y:S01]  /*12c80*/  MOV R10, R4 ;  /* 0x00000004000a7202 */ /* 0x000fe20000000f00 */
[----:B------:R-:W-:Y:S04]  /*12c90*/  WARPSYNC R223 ;  /* 0x000000df00007348 */ /* 0x000fe80003800000 */
[----:B------:R-:W-:Y:S01]  /*12ca0*/  MOV R11, 0x0 ;  /* 0x00000000000b7802 */ /* 0x000fe20000000f00 */
[----:B------:R1:W2:Y:S03]  /*12cb0*/  SHFL.IDX PT, R5, R8, R5, R6 ;  /* 0x0000000508057389 */ /* 0x0002a600000e0006 */
[----:B------:R-:W-:Y:S05]  /*12cc0*/  RET.REL.NODEC R10 `(_ZN7cutlass13device_kernelIN5flash19enable_sm80_to_sm89INS1_16FlashAttnFwdSm80INS1_25CollectiveMainloopFwdSm80ILi4ELi1ELb0EN4cute5tupleIJNS5_1CILi128EEENS7_ILi48EEENS7_ILi96EEEEEELi96ENS_6half_tEfNS_4arch4Sm80ELb0ELb1ELb0ELb0ELb1ELb0ELb1ELb1EEENS1_21CollectiveEpilogueFwdINS6_IJS8_SA_S9_EEENS6_IJNS7_ILi1EEESI_SI_EEESC_SE_Li128ELb0ELb1ELb1ELb0EEENS1_19SingleTileSchedulerILb0ELb1ELb1ELi128EEEEEEEEEvNT_6ParamsE) ;  /* 0xfffed3300a007950 */ /* 0x000fea0003c3ffff */
.L_x_543:
        /* <DEDUP_REMOVED lines=11> */
.L_x_1825:


//--------------------- .text._ZN7cutlass13device_kernelIN5flash19enable_sm80_to_sm89INS1_16FlashAttnFwdSm80INS1_25CollectiveMainloopFwdSm80ILi4ELi1ELb0EN4cute5tupleIJNS5_1CILi128EEENS7_ILi48EEENS7_ILi96EEEEEELi96ENS_6half_tEfNS_4arch4Sm80ELb0ELb1ELb0ELb1ELb1ELb0ELb1ELb1EEENS1_21CollectiveEpilogueFwdINS6_IJS8_SA_S9_EEENS6_IJNS7_ILi1EEESI_SI_EEESC_SE_Li128ELb1ELb1ELb1ELb0EEENS1_36VarlenDynamicPersistentTileSchedulerILi128ELi48ELi128ELi128ELb1ELb1ELb0ELb1ELb0ELb1EEEEEEEEEvNT_6ParamsE --------------------------
	.section	.text._ZN7cutlass13device_kernelIN5flash19enable_sm80_to_sm89INS1_16FlashAttnFwdSm80INS1_25CollectiveMainloopFwdSm80ILi4ELi1ELb0EN4cute5tupleIJNS5_1CILi128EEENS7_ILi48EEENS7_ILi96EEEEEELi96ENS_6half_tEfNS_4arch4Sm80ELb0ELb1ELb0ELb1ELb1ELb0ELb1ELb1EEENS1_21CollectiveEpilogueFwdINS6_IJS8_SA_S9_EEENS6_IJNS7_ILi1EEESI_SI_EEESC_SE_Li128ELb1ELb1ELb1ELb0EEENS1_36VarlenDynamicPersistentTileSchedulerILi128ELi48ELi128ELi128ELb1ELb1ELb0ELb1ELb0ELb1EEEEEEEEEvNT_6ParamsE,"ax",@progbits
	.sectioninfo	@"SHI_REGISTERS=255"
	.align	128
.text._ZN7cutlass13device_kernelIN5flash19enable_sm80_to_sm89INS1_16FlashAttnFwdSm80INS1_25CollectiveMainloopFwdSm80ILi4ELi1ELb0EN4cute5tupleIJNS5_1CILi128EEENS7_ILi48EEENS7_ILi96EEEEEELi96ENS_6half_tEfNS_4arch4Sm80ELb0ELb1ELb0ELb1ELb1ELb0ELb1ELb1EEENS1_21CollectiveEpilogueFwdINS6_IJS8_SA_S9_EEENS6_IJNS7_ILi1EEESI_SI_EEESC_SE_Li128ELb1ELb1ELb1ELb0EEENS1_36VarlenDynamicPersistentTileSchedulerILi128ELi48ELi128ELi128ELb1ELb1ELb0ELb1ELb0ELb1EEEEEEEEEvNT_6ParamsE:
        .type           _ZN7cutlass13device_kernelIN5flash19enable_sm80_to_sm89INS1_16FlashAttnFwdSm80INS1_25CollectiveMainloopFwdSm80ILi4ELi1ELb0EN4cute5tupleIJNS5_1CILi128EEENS7_ILi48EEENS7_ILi96EEEEEELi96ENS_6half_tEfNS_4arch4Sm80ELb0ELb1ELb0ELb1ELb1ELb0ELb1ELb1EEENS1_21CollectiveEpilogueFwdINS6_IJS8_SA_S9_EEENS6_IJNS7_ILi1EEESI_SI_EEESC_SE_Li128ELb1ELb1ELb1ELb0EEENS1_36VarlenDynamicPersistentTileSchedulerILi128ELi48ELi128ELi128ELb1ELb1ELb0ELb1ELb0ELb1EEEEEEEEEvNT_6ParamsE,@function
        .size           _ZN7cutlass13device_kernelIN5flash19enable_sm80_to_sm89INS1_16FlashAttnFwdSm80INS1_25CollectiveMainloopFwdSm80ILi4ELi1ELb0EN4cute5tupleIJNS5_1CILi128EEENS7_ILi48EEENS7_ILi96EEEEEELi96ENS_6half_tEfNS_4arch4Sm80ELb0ELb1ELb0ELb1ELb1ELb0ELb1ELb1EEENS1_21CollectiveEpilogueFwdINS6_IJS8_SA_S9_EEENS6_IJNS7_ILi1EEESI_SI_EEESC_SE_Li128ELb1ELb1ELb1ELb0EEENS1_36VarlenDynamicPersistentTileSchedulerILi128ELi48ELi128ELi128ELb1ELb1ELb0ELb1ELb0ELb1EEEEEEEEEvNT_6ParamsE,(.L_x_1827 - _ZN7cutlass13device_kernelIN5flash19enable_sm80_to_sm89INS1_16FlashAttnFwdSm80INS1_25CollectiveMainloopFwdSm80ILi4ELi1ELb0EN4cute5tupleIJNS5_1CILi128EEENS7_ILi48EEENS7_ILi96EEEEEELi96ENS_6half_tEfNS_4arch4Sm80ELb0ELb1ELb0ELb1ELb1ELb0ELb1ELb1EEENS1_21CollectiveEpilogueFwdINS6_IJS8_SA_S9_EEENS6_IJNS7_ILi1EEESI_SI_EEESC_SE_Li128ELb1ELb1ELb1ELb0EEENS1_36VarlenDynamicPersistentTileSchedulerILi128ELi48ELi128ELi128ELb1ELb1ELb0ELb1ELb0ELb1EEEEEEEEEvNT_6ParamsE)
        .other          _ZN7cutlass13device_kernelIN5flash19enable_sm80_to_sm89INS1_16FlashAttnFwdSm80INS1_25CollectiveMainloopFwdSm80ILi4ELi1ELb0EN4cute5tupleIJNS5_1CILi128EEENS7_ILi48EEENS7_ILi96EEEEEELi96ENS_6half_tEfNS_4arch4Sm80ELb0ELb1ELb0ELb1ELb1ELb0ELb1ELb1EEENS1_21CollectiveEpilogueFwdINS6_IJS8_SA_S9_EEENS6_IJNS7_ILi1EEESI_SI_EEESC_SE_Li128ELb1ELb1ELb1ELb0EEENS1_36VarlenDynamicPersistentTileSchedulerILi128ELi48ELi128ELi128ELb1ELb1ELb0ELb1ELb0ELb1EEEEEEEEEvNT_6ParamsE,@"STO_CUDA_ENTRY STV_DEFAULT"
_ZN7cutlass13device_kernelIN5flash19enable_sm80_to_sm89INS1_16FlashAttnFwdSm80INS1_25CollectiveMainloopFwdSm80ILi4ELi1ELb0EN4cute5tupleIJNS5_1CILi128EEENS7_ILi48EEENS7_ILi96EEEEEELi96ENS_6half_tEfNS_4arch4Sm80ELb0ELb1ELb0ELb1ELb1ELb0ELb1ELb1EEENS1_21CollectiveEpilogueFwdINS6_IJS8_SA_S9_EEENS6_IJNS7_ILi1EEESI_SI_EEESC_SE_Li128ELb1ELb1ELb1ELb0EEENS1_36VarlenDynamicPersistentTileSchedulerILi128ELi48ELi128ELi128ELb1ELb1ELb0ELb1ELb0ELb1EEEEEEEEEvNT_6ParamsE:
        /* <DEDUP_REMOVED lines=10> */
[----:B-1----:R1:W-:Y:S04]  /*00a0*/  @P0 STL.64 [R1], R4 ;  /* 0x0000000401000387 */ /* 0x0023e80000100a00 */
[----:B------:R1:W-:Y:S04]  /*00b0*/  @P0 STL.64 [R1+0x8], R6 ;  /* 0x0000080601000387 */ /* 0x0003e80000100a00 */
[----:B------:R-:W-:Y:S06]  /*00c0*/  @P0 BAR.ARV 0x4, 0x80 ;  /* 0x0102000000000b1d */ /* 0x000fec0000002000 */
[----:B------:R-:W-:Y:S05]  /*00d0*/  @P0 BRA `(.L_x_544) ;  /* 0x00000fd000000947 */ /* 0x000fea0003800000 */
[----:B------:R-:W-:Y:S01]  /*00e0*/  LOP3.LUT R13, R2, 0x1f, RZ, 0xc0, !PT ;  /* 0x0000001f020d7812 */ /* 0x000fe200078ec0ff */
[----:B------:R-:W-:-:S03]  /*00f0*/  CS2R R8, SRZ ;  /* 0x0000000000087805 */ /* 0x000fc6000001ff00 */
[----:B------:R-:W-:-:S04]  /*0100*/  ISETP.NE.AND P6, PT, R13, 0x1f, PT ;  /* 0x0000001f0d00780c */ /* 0x000fc80003fc5270 */
[----:B------:R-:W-:-:S13]  /*0110*/  ISETP.GE.OR P0, PT, R13, c[0x0][0x53c], !P6 ;  /* 0x00014f000d007a0c */ /* 0x000fda0007706670 */
[----:B-1----:R-:W-:Y:S02]  /*0120*/  @!P0 IMAD.MOV.U32 R4, RZ, RZ, 0x4 ;  /* 0x00000004ff048424 */ /* 0x002fe400078e00ff */
[----:B------:R-:W-:Y:S02]  /*0130*/  @!P0 IMAD.MOV.U32 R2, RZ, RZ, 0x4 ;  /* 0x00000004ff028424 */ /* 0x000fe400078e00ff */
[----:B------:R-:W-:-:S04]  /*0140*/  @!P0 IMAD.WIDE.U32 R4, R13, R4, c[0x0][0x580] ;  /* 0x000160000d048625 */ /* 0x000fc800078e0004 */
[C---:B------:R-:W-:Y:S01]  /*0150*/  @!P0 IMAD.WIDE.U32 R2, R13.reuse, R2, c[0x0][0x578] ;  /* 0x00015e000d028625 */ /* 0x040fe200078e0002 */
[----:B------:R-:W2:Y:S04]  /*0160*/  @!P0 LDG.E R9, [R4.64] ;  /* 0x0000000604098981 */ /* 0x000ea8000c1e1900 */
[----:B------:R-:W2:Y:S01]  /*0170*/  @!P0 LDG.E R8, [R2.64] ;  /* 0x0000000602088981 */ /* 0x000ea2000c1e1900 */
[C---:B------:R-:W-:Y:S01]  /*0180*/  ISETP.NE.AND P5, PT, R13.reuse, RZ, PT ;  /* 0x000000ff0d00720c */ /* 0x040fe20003fa5270 */
[----:B------:R-:W1:Y:S01]  /*0190*/  S2UR UR4, SR_CTAID.X ;  /* 0x00000000000479c3 */ /* 0x000e620000002500 */
[C---:B------:R-:W-:Y:S01]  /*01a0*/  ISETP.GE.U32.AND P4, PT, R13.reuse, 0x2, PT ;  /* 0x000000020d00780c */ /* 0x040fe20003f86070 */
[----:B------:R-:W-:Y:S01]  /*01b0*/  IMAD.MOV.U32 R6, RZ, RZ, RZ ;  /* 0x000000ffff067224 */ /* 0x000fe200078e00ff */
        /* <DEDUP_REMOVED lines=26> */
.L_x_549:
        /* <DEDUP_REMOVED lines=9> */
[----:B------:R-:W-:-:S04]  /*03f0*/  @!P0 IMAD.WIDE R4, R0, R2, c[0x0][0x580] ;  /* 0x0001600000048625 */ /* 0x000fc800078e0202 */
[----:B------:R-:W-:Y:S01]  /*0400*/  @!P0 IMAD.WIDE R2, R0, R3, c[0x0][0x578] ;  /* 0x00015e0000028625 */ /* 0x000fe200078e0203 */
[----:B------:R-:W2:Y:S04]  /*0410*/  @!P0 LDG.E R9, [R4.64] ;  /* 0x0000000604098981 */ /* 0x000ea8000c1e1900 */
[----:B------:R-:W2:Y:S02]  /*0420*/  @!P0 LDG.E R8, [R2.64] ;  /* 0x0000000602088981 */ /* 0x000ea4000c1e1900 */
[----:B--2---:R-:W-:Y:S01]  /*0430*/  IMAD R5, R9, R8, RZ ;  /* 0x0000000809057224 */ /* 0x004fe200078e02ff */
[----:B------:R-:W-:Y:S05]  /*0440*/  BRA.DIV ~URZ, `(.L_x_547) ;  /* 0x000179227f007947 */ /* 0x000fea000b800000 */
[----:B------:R1:W2:Y:S02]  /*0450*/  SHFL.UP PT, R0, R5, 0x1, RZ ;  /* 0x0420000005007989 */ /* 0x0002a400000e00ff */
.L_x_776:
        /* <DEDUP_REMOVED lines=16> */
.L_x_777:
[----:B--2---:R-:W-:-:S05]  /*0560*/  IMAD R0, R0, c[0x0][0x538], RZ ;  /* 0x00014e0000007a24 */ /* 0x004fca00078e02ff */
[----:B------:R-:W-:-:S04]  /*0570*/  IADD3 R7, R0, R7, RZ ;  /* 0x0000000700077210 */ /* 0x000fc80007ffe0ff */
[----:B------:R-:W-:-:S13]  /*0580*/  ISETP.GT.AND P0, PT, R7, UR4, PT ;  /* 0x0000000407007c0c */ /* 0x000fda000bf04270 */
[----:B-1----:R-:W-:Y:S05]  /*0590*/  @!P0 BRA `(.L_x_549) ;  /* 0xfffffdc000008947 */ /* 0x002fea000383ffff */
.L_x_545:
[----:B------:R-:W-:-:S05]  /*05a0*/  IADD3 R10, -R0, R7, RZ ;  /* 0x00000007000a7210 */ /* 0x000fca0007ffe1ff */
[----:B------:R-:W-:-:S05]  /*05b0*/  IMAD R0, R4, c[0x0][0x538], R10 ;  /* 0x00014e0004007a24 */ /* 0x000fca00078e020a */
[----:B------:R-:W-:Y:S01]  /*05c0*/  ISETP.GT.AND P0, PT, R0, UR4, PT ;  /* 0x0000000400007c0c */ /* 0x000fe2000bf04270 */
[----:B------:R-:W-:-:S12]  /*05d0*/  BRA.DIV ~URZ, `(.L_x_550) ;  /* 0x000179b27f007947 */ /* 0x000fd8000b800000 */
[----:B------:R-:W-:-:S04]  /*05e0*/  VOTE.ANY R7, PT, !P0 ;  /* 0x0000000000077806 */ /* 0x000fc800040e0100 */
.L_x_778:
[----:B------:R-:W1:Y:S02]  /*05f0*/  POPC R0, R7 ;  /* 0x0000000700007309 */ /* 0x000e640000000000 */
[----:B-1----:R-:W-:-:S05]  /*0600*/  IADD3 R2, R0, R6, RZ ;  /* 0x0000000600027210 */ /* 0x002fca0007ffe0ff */
[----:B------:R1:W-:Y:S01]  /*0610*/  STL [R1+0xc], R2 ;  /* 0x00000c0201007387 */ /* 0x0003e20000100800 */
[----:B------:R-:W-:Y:S05]  /*0620*/  BRA.DIV ~URZ, `(.L_x_551) ;  /* 0x000179b27f007947 */ /* 0x000fea000b800000 */
[----:B------:R2:W3:Y:S01]  /*0630*/  SHFL.IDX PT, R12, R9, R0, 0x1f ;  /* 0x00001f00090c7589 */ /* 0x0004e200000e0000 */
[----:B------:R-:W-:-:S03]  /*0640*/  MOV R5, RZ ;  /* 0x000000ff00057202 */ /* 0x000fc60000000f00 */
[----:B------:R2:W4:Y:S04]  /*0650*/  SHFL.IDX PT, R9, R8, R0, 0x1f ;  /* 0x00001f0008097589 */ /* 0x00052800000e0000 */
.L_x_779:
[----:B------:R-:W-:Y:S01]  /*0660*/  ISETP.NE.AND P0, PT, R7, RZ, PT ;  /* 0x000000ff0700720c */ /* 0x000fe20003f05270 */
[----:B------:R-:W-:-:S12]  /*0670*/  BSSY B0, `(.L_x_552) ;  /* 0x0000005000007945 */ /* 0x000fd80003800000 */
[----:B------:R-:W-:Y:S05]  /*0680*/  @!P0 BRA `(.L_x_553) ;  /* 0x0000003000008947 */ /* 0x000fea0003800000 */
[----:B--2---:R-:W-:Y:S01]  /*0690*/  IADD3 R0, R0, -0x1, RZ ;  /* 0xffffffff00007810 */ /* 0x004fe20007ffe0ff */
[----:B------:R-:W-:Y:S05]  /*06a0*/  BRA.DIV ~URZ, `(.L_x_554) ;  /* 0x00017a127f007947 */ /* 0x000fea000b800000 */
[----:B------:R2:W1:Y:S02]  /*06b0*/  SHFL.IDX PT, R5, R4, R0, 0x1f ;  /* 0x00001f0004057589 */ /* 0x00046400000e0000 */
.L_x_553:
[----:B------:R-:W-:Y:S05]  /*06c0*/  BSYNC B0 ;  /* 0x0000000000007941 */ /* 0x000fea0003800000 */
.L_x_552:
[----:B-12---:R-:W-:Y:S01]  /*06d0*/  IMAD R0, R5, c[0x0][0x538], R10 ;  /* 0x00014e0005007a24 */ /* 0x006fe200078e020a */
[----:B----4-:R-:W-:Y:S01]  /*06e0*/  ISETP.NE.AND P0, PT, R9, 0x1, PT ;  /* 0x000000010900780c */ /* 0x010fe20003f05270 */
[----:B------:R-:W-:Y:S03]  /*06f0*/  BSSY B0, `(.L_x_555) ;  /* 0x0000089000007945 */ /* 0x000fe60003800000 */
[----:B------:R1:W-:Y:S01]  /*0700*/  STL [R1], R0 ;  /* 0x0000000001007387 */ /* 0x0003e20000100800 */
[----:B------:R-:W-:-:S08]  /*0710*/  IADD3 R11, -R0, UR4, RZ ;  /* 0x00000004000b7c10 */ /* 0x000fd0000fffe1ff */
[----:B------:R-:W-:Y:S05]  /*0720*/  @!P0 BRA `(.L_x_556) ;  /* 0x000003f000008947 */ /* 0x000fea0003800000 */
[-C--:B-1-3--:R-:W-:Y:S02]  /*0730*/  IABS R0, R12.reuse ;  /* 0x0000000c00007213 */ /* 0x08afe40000000000 */
[----:B------:R-:W-:-:S03]  /*0740*/  IABS R6, R12 ;  /* 0x0000000c00067213 */ /* 0x000fc60000000000 */
[----:B------:R-:W-:Y:S01]  /*0750*/  IMAD.MOV.U32 R5, RZ, RZ, R0 ;  /* 0x000000ffff057224 */ /* 0x000fe200078e0000 */
[----:B------:R-:W-:-:S03]  /*0760*/  IABS R0, R9 ;  /* 0x0000000900007213 */ /* 0x000fc60000000000 */
[----:B------:R-:W1:Y:S02]  /*0770*/  I2F.RP R2, R5 ;  /* 0x0000000500027306 */ /* 0x000e640000209400 */
[----:B------:R-:W-:Y:S01]  /*0780*/  IMAD.MOV.U32 R8, RZ, RZ, R0 ;  /* 0x000000ffff087224 */ /* 0x000fe200078e0000 */
[----:B------:R-:W-:-:S05]  /*0790*/  IABS R0, R11 ;  /* 0x0000000b00007213 */ /* 0x000fca0000000000 */
[----:B------:R-:W-:Y:S08]  /*07a0*/  I2F.RP R7, R8 ;  /* 0x0000000800077306 */ /* 0x000ff00000209400 */
[----:B-1----:R-:W1:Y:S02]  /*07b0*/  MUFU.RCP R2, R2 ;  /* 0x0000000200027308 */ /* 0x002e640000001000 */
[----:B-1----:R-:W-:-:S06]  /*07c0*/  IADD3 R2, R2, 0xffffffe, RZ ;  /* 0x0ffffffe02027810 */ /* 0x002fcc0007ffe0ff */
[----:B------:R-:W1:Y:S02]  /*07d0*/  F2I.FTZ.U32.TRUNC.NTZ R3, R2 ;  /* 0x0000000200037305 */ /* 0x000e64000021f000 */
[----:B-1----:R-:W-:-:S04]  /*07e0*/  IMAD.MOV R2, RZ, RZ, -R3 ;  /* 0x000000ffff027224 */ /* 0x002fc800078e0a03 */
[----:B------:R-:W-:Y:S02]  /*07f0*/  IMAD R4, R2, R5, RZ ;  /* 0x0000000502047224 */ /* 0x000fe400078e02ff */
[----:B------:R-:W-:-:S04]  /*0800*/  IMAD.MOV.U32 R2, RZ, RZ, RZ ;  /* 0x000000ffff027224 */ /* 0x000fc800078e00ff */
[----:B------:R-:W-:Y:S01]  /*0810*/  IMAD.HI.U32 R2, R3, R4, R2 ;  /* 0x0000000403027227 */ /* 0x000fe200078e0002 */
[----:B------:R-:W-:-:S03]  /*0820*/  MOV R3, R0 ;  /* 0x0000000000037202 */ /* 0x000fc60000000f00 */
[----:B------:R-:W-:Y:S02]  /*0830*/  IMAD.MOV R0, RZ, RZ, -R6 ;  /* 0x000000ffff007224 */ /* 0x000fe400078e0a06 */
        /* <DEDUP_REMOVED lines=28> */
[----:B------:R-:W-:-:S03]  /*0a00*/  IMAD.MOV R5, RZ, RZ, -R4 ;  /* 0x000000ffff057224 */ /* 0x000fc600078e0a04 */
        /* <DEDUP_REMOVED lines=10> */
[----:B------:R-:W-:-:S04]  /*0ab0*/  IMAD.MOV R2, RZ, RZ, -R0 ;  /* 0x000000ffff027224 */ /* 0x000fc800078e0a00 */
[C---:B------:R-:W-:Y:S01]  /*0ac0*/  IMAD R3, R9.reuse, R2, R4 ;  /* 0x0000000209037224 */ /* 0x040fe200078e0204 */
[----:B------:R-:W-:Y:S01]  /*0ad0*/  LEA R2, R9, R0, 0x18 ;  /* 0x0000000009027211 */ /* 0x000fe200078ec0ff */
[----:B------:R-:W-:-:S04]  /*0ae0*/  IMAD R0, R12, R5, R11 ;  /* 0x000000050c007224 */ /* 0x000fc800078e020b */
[----:B------:R-:W-:-:S05]  /*0af0*/  IMAD R2, R3, 0x10000, R2 ;  /* 0x0001000003027824 */ /* 0x000fca00078e0202 */
[----:B------:R1:W-:Y:S01]  /*0b00*/  STL [R1+0x8], R2 ;  /* 0x0000080201007387 */ /* 0x0003e20000100800 */
[----:B------:R-:W-:Y:S05]  /*0b10*/  BRA `(.L_x_557) ;  /* 0x0000046000007947 */ /* 0x000fea0003800000 */
.L_x_556:
[----:B------:R-:W2:Y:S01]  /*0b20*/  LDL R3, [R1+0xc] ;  /* 0x00000c0001037983 */ /* 0x000ea20000100800 */
[----:B------:R-:W-:-:S04]  /*0b30*/  IMAD.MOV.U32 R2, RZ, RZ, 0x4 ;  /* 0x00000004ff027424 */ /* 0x000fc800078e00ff */
[----:B--2---:R-:W-:-:S05]  /*0b40*/  IMAD.WIDE R2, R3, R2, c[0x0][0x590] ;  /* 0x0001640003027625 */ /* 0x004fca00078e0202 */
[----:B------:R-:W2:Y:S02]  /*0b50*/  LDG.E R7, [R2.64] ;  /* 0x0000000602077981 */ /* 0x000ea4000c1e1900 */
[----:B--23--:R-:W-:-:S05]  /*0b60*/  IMAD R9, R7, R12, RZ ;  /* 0x0000000c07097224 */ /* 0x00cfca00078e02ff */
[-C--:B-1----:R-:W-:Y:S02]  /*0b70*/  IABS R0, R9.reuse ;  /* 0x0000000900007213 */ /* 0x082fe40000000000 */
[----:B------:R-:W-:-:S03]  /*0b80*/  IABS R8, R9 ;  /* 0x0000000900087213 */ /* 0x000fc60000000000 */
[----:B------:R-:W-:-:S04]  /*0b90*/  IMAD.MOV.U32 R6, RZ, RZ, R0 ;  /* 0x000000ffff067224 */ /* 0x000fc800078e0000 */
[----:B------:R-:W1:Y:S08]  /*0ba0*/  I2F.RP R2, R6 ;  /* 0x0000000600027306 */ /* 0x000e700000209400 */
[----:B-1----:R-:W1:Y:S02]  /*0bb0*/  MUFU.RCP R2, R2 ;  /* 0x0000000200027308 */ /* 0x002e640000001000 */
[----:B-1----:R-:W-:-:S06]  /*0bc0*/  IADD3 R2, R2, 0xffffffe, RZ ;  /* 0x0ffffffe02027810 */ /* 0x002fcc0007ffe0ff */
[----:B------:R-:W1:Y:S02]  /*0bd0*/  F2I.FTZ.U32.TRUNC.NTZ R3, R2 ;  /* 0x0000000200037305 */ /* 0x000e64000021f000 */
[----:B-1----:R-:W-:-:S04]  /*0be0*/  IMAD.MOV R0, RZ, RZ, -R3 ;  /* 0x000000ffff007224 */ /* 0x002fc800078e0a03 */
[----:B------:R-:W-:Y:S01]  /*0bf0*/  IMAD.MOV.U32 R2, RZ, RZ, R0 ;  /* 0x000000ffff027224 */ /* 0x000fe200078e0000 */
[----:B------:R-:W-:-:S03]  /*0c00*/  IABS R0, R11 ;  /* 0x0000000b00007213 */ /* 0x000fc60000000000 */
[----:B------:R-:W-:Y:S01]  /*0c10*/  IMAD R4, R2, R6, RZ ;  /* 0x0000000602047224 */ /* 0x000fe200078e02ff */
[----:B------:R-:W-:Y:S01]  /*0c20*/  MOV R5, R0 ;  /* 0x0000000000057202 */ /* 0x000fe20000000f00 */
[----:B------:R-:W-:-:S04]  /*0c30*/  IMAD.MOV.U32 R2, RZ, RZ, RZ ;  /* 0x000000ffff027224 */ /* 0x000fc800078e00ff */
[----:B------:R-:W-:-:S04]  /*0c40*/  IMAD.HI.U32 R0, R3, R4, R2 ;  /* 0x0000000403007227 */ /* 0x000fc800078e0002 */
[----:B------:R-:W-:Y:S02]  /*0c50*/  IMAD.MOV R2, RZ, RZ, -R8 ;  /* 0x000000ffff027224 */ /* 0x000fe400078e0a08 */
        /* <DEDUP_REMOVED lines=9> */
[----:B------:R-:W-:-:S04]  /*0cf0*/  @P2 IADD3 R0, R0, 0x1, RZ ;  /* 0x0000000100002810 */ /* 0x000fc80007ffe0ff */
[----:B------:R-:W-:-:S05]  /*0d00*/  MOV R4, R0 ;  /* 0x0000000000047202 */ /* 0x000fca0000000f00 */
[----:B------:R-:W-:Y:S01]  /*0d10*/  @!P1 IMAD.MOV R4, RZ, RZ, -R4 ;  /* 0x000000ffff049224 */ /* 0x000fe200078e0a04 */
[----:B------:R-:W-:-:S05]  /*0d20*/  @!P0 LOP3.LUT R4, RZ, R9, RZ, 0x33, !PT ;  /* 0x00000009ff048212 */ /* 0x000fca00078e33ff */
[----:B------:R-:W-:-:S05]  /*0d30*/  IMAD R10, R7, R4, RZ ;  /* 0x00000004070a7224 */ /* 0x000fca00078e02ff */
[----:B------:R-:W-:-:S04]  /*0d40*/  IADD3 R0, -R10, c[0x0][0x538], RZ ;  /* 0x00014e000a007a10 */ /* 0x000fc80007ffe1ff */
[----:B------:R-:W-:-:S04]  /*0d50*/  IMNMX R6, R7, R0, PT ;  /* 0x0000000007067217 */ /* 0x000fc80003800200 */
[----:B------:R-:W-:-:S05]  /*0d60*/  IABS R0, R6 ;  /* 0x0000000600007213 */ /* 0x000fca0000000000 */
[----:B------:R-:W-:-:S04]  /*0d70*/  IMAD.MOV.U32 R5, RZ, RZ, R0 ;  /* 0x000000ffff057224 */ /* 0x000fc800078e0000 */
[----:B------:R-:W1:Y:S08]  /*0d80*/  I2F.RP R2, R5 ;  /* 0x0000000500027306 */ /* 0x000e700000209400 */
[----:B-1----:R-:W1:Y:S02]  /*0d90*/  MUFU.RCP R2, R2 ;  /* 0x0000000200027308 */ /* 0x002e640000001000 */
[----:B-1----:R-:W-:-:S06]  /*0da0*/  IADD3 R2, R2, 0xffffffe, RZ ;  /* 0x0ffffffe02027810 */ /* 0x002fcc0007ffe0ff */
[----:B------:R1:W2:Y:S02]  /*0db0*/  F2I.FTZ.U32.TRUNC.NTZ R3, R2 ;  /* 0x0000000200037305 */ /* 0x0002a4000021f000 */
[----:B-1----:R-:W-:Y:S01]  /*0dc0*/  IMAD.MOV R2, RZ, RZ, -R4 ;  /* 0x000000ffff027224 */ /* 0x002fe200078e0a04 */
[----:B--2---:R-:W-:-:S03]  /*0dd0*/  IADD3 R0, RZ, -R3, RZ ;  /* 0x80000003ff007210 */ /* 0x004fc60007ffe0ff */
[----:B------:R-:W-:Y:S01]  /*0de0*/  IMAD R8, R9, R2, R11 ;  /* 0x0000000209087224 */ /* 0x000fe200078e020b */
[----:B------:R-:W-:Y:S01]  /*0df0*/  IABS R9, R6 ;  /* 0x0000000600097213 */ /* 0x000fe20000000000 */
[----:B------:R-:W-:-:S03]  /*0e00*/  IMAD.MOV.U32 R2, RZ, RZ, R0 ;  /* 0x000000ffff027224 */ /* 0x000fc600078e0000 */
[----:B------:R-:W-:Y:S01]  /*0e10*/  IABS R0, R8 ;  /* 0x0000000800007213 */ /* 0x000fe20000000000 */
[----:B------:R-:W-:Y:S02]  /*0e20*/  IMAD R7, R2, R5, RZ ;  /* 0x0000000502077224 */ /* 0x000fe400078e02ff */
[----:B------:R-:W-:Y:S02]  /*0e30*/  IMAD.MOV.U32 R2, RZ, RZ, RZ ;  /* 0x000000ffff027224 */ /* 0x000fe400078e00ff */
[----:B------:R-:W-:Y:S01]  /*0e40*/  IMAD.MOV.U32 R4, RZ, RZ, R0 ;  /* 0x000000ffff047224 */ /* 0x000fe200078e0000 */
[----:B------:R-:W-:Y:S01]  /*0e50*/  IADD3 R0, RZ, -R9, RZ ;  /* 0x80000009ff007210 */ /* 0x000fe20007ffe0ff */
[----:B------:R-:W-:-:S04]  /*0e60*/  IMAD.HI.U32 R3, R3, R7, R2 ;  /* 0x0000000703037227 */ /* 0x000fc800078e0002 */
[----:B------:R-:W-:Y:S02]  /*0e70*/  IMAD.MOV.U32 R2, RZ, RZ, R0 ;  /* 0x000000ffff027224 */ /* 0x000fe400078e0000 */
[----:B------:R-:W-:Y:S01]  /*0e80*/  IMAD.HI.U32 R0, R3, R4, RZ ;  /* 0x0000000403007227 */ /* 0x000fe200078e00ff */
[----:B------:R-:W-:-:S03]  /*0e90*/  IADD3 R3, R10, 0x1000000, R8 ;  /* 0x010000000a037810 */ /* 0x000fc60007ffe008 */
[----:B------:R-:W-:-:S05]  /*0ea0*/  IMAD R2, R0, R2, R4 ;  /* 0x0000000200027224 */ /* 0x000fca00078e0204 */
[----:B------:R-:W-:-:S13]  /*0eb0*/  ISETP.GT.U32.AND P0, PT, R5, R2, PT ;  /* 0x000000020500720c */ /* 0x000fda0003f04070 */
[----:B------:R-:W-:Y:S01]  /*0ec0*/  @!P0 IMAD.IADD R2, R2, 0x1, -R5 ;  /* 0x0000000102028824 */ /* 0x000fe200078e0a05 */
[----:B------:R-:W-:Y:S02]  /*0ed0*/  @!P0 IADD3 R0, R0, 0x1, RZ ;  /* 0x0000000100008810 */ /* 0x000fe40007ffe0ff */
[----:B------:R-:W-:Y:S02]  /*0ee0*/  ISETP.NE.AND P0, PT, R6, RZ, PT ;  /* 0x000000ff0600720c */ /* 0x000fe40003f05270 */
[----:B------:R-:W-:Y:S02]  /*0ef0*/  ISETP.GE.U32.AND P2, PT, R2, R5, PT ;  /* 0x000000050200720c */ /* 0x000fe40003f46070 */
[----:B------:R-:W-:-:S04]  /*0f00*/  LOP3.LUT R2, R8, R6, RZ, 0x3c, !PT ;  /* 0x0000000608027212 */ /* 0x000fc800078e3cff */
[----:B------:R-:W-:Y:S01]  /*0f10*/  ISETP.GE.AND P1, PT, R2, RZ, PT ;  /* 0x000000ff0200720c */ /* 0x000fe20003f26270 */
[----:B------:R-:W-:-:S06]  /*0f20*/  IMAD.MOV R2, RZ, RZ, -R6 ;  /* 0x000000ffff027224 */ /* 0x000fcc00078e0a06 */
[----:B------:R-:W-:-:S06]  /*0f30*/  @P2 IADD3 R0, R0, 0x1, RZ ;  /* 0x0000000100002810 */ /* 0x000fcc0007ffe0ff */
[----:B------:R-:W-:Y:S02]  /*0f40*/  @!P1 IADD3 R0, -R0, RZ, RZ ;  /* 0x000000ff00009210 */ /* 0x000fe40007ffe1ff */
[----:B------:R-:W-:-:S05]  /*0f50*/  @!P0 LOP3.LUT R0, RZ, R6, RZ, 0x33, !PT ;  /* 0x00000006ff008212 */ /* 0x000fca00078e33ff */
[----:B------:R-:W-:-:S05]  /*0f60*/  IMAD R2, R0, R2, R3 ;  /* 0x0000000200027224 */ /* 0x000fca00078e0203 */
[----:B------:R1:W-:Y:S02]  /*0f70*/  STL [R1+0x8], R2 ;  /* 0x0000080201007387 */ /* 0x0003e40000100800 */
.L_x_557:
[----:B------:R-:W-:Y:S05]  /*0f80*/  BSYNC B0 ;  /* 0x0000000000007941 */ /* 0x000fea0003800000 */
.L_x_555:
[----:B------:R-:W-:-:S04]  /*0f90*/  LOP3.LUT R0, RZ, R0, RZ, 0x33, !PT ;  /* 0x00000000ff007212 */ /* 0x000fc800078e33ff */
[----:B------:R-:W-:-:S05]  /*0fa0*/  IADD3 R0, R0, R12, RZ ;  /* 0x0000000c00007210 */ /* 0x000fca0007ffe0ff */
[----:B------:R2:W-:Y:S01]  /*0fb0*/  STL [R1+0x4], R0 ;  /* 0x0000040001007387 */ /* 0x0005e20000100800 */
[----:B------:R-:W-:Y:S05]  /*0fc0*/  BRA `(.L_x_558) ;  /* 0x0000006000007947 */ /* 0x000fea0003800000 */
.L_x_546:
[----:B------:R-:W-:Y:S01]  /*0fd0*/  MOV R0, UR4 ;  /* 0x0000000400007c02 */ /* 0x000fe20008000f00 */
[----:B------:R-:W-:Y:S04]  /*0fe0*/  STL [R1+0x4], RZ ;  /* 0x000004ff01007387 */ /* 0x000fe80000100800 */
[----:B------:R1:W-:Y:S04]  /*0ff0*/  STL [R1], R0 ;  /* 0x0000000001007387 */ /* 0x0003e80000100800 */
[----:B------:R2:W-:Y:S01]  /*1000*/  STL [R1+0x8], RZ ;  /* 0x000008ff01007387 */ /* 0x0005e20000100800 */
[----:B-1----:R-:W-:-:S05]  /*1010*/  MOV R0, c[0x0][0x53c] ;  /* 0x00014f0000007a02 */ /* 0x002fca0000000f00 */
[----:B------:R2:W-:Y:S02]  /*1020*/  STL [R1+0xc], R0 ;  /* 0x00000c0001007387 */ /* 0x0005e40000100800 */
.L_x_558:
[----:B------:R-:W3:Y:S04]  /*1030*/  LDL R4, [R1] ;  /* 0x0000000001047983 */ /* 0x000ee80000100800 */
[----:B------:R-:W3:Y:S04]  /*1040*/  LDL R5, [R1+0x4] ;  /* 0x0000040001057983 */ /* 0x000ee80000100800 */
[----:B------:R-:W3:Y:S04]  /*1050*/  LDL R6, [R1+0x8] ;  /* 0x0000080001067983 */ /* 0x000ee80000100800 */
[----:B------:R-:W3:Y:S01]  /*1060*/  LDL R7, [R1+0xc] ;  /* 0x00000c0001077983 */ /* 0x000ee20000100800 */
[----:B------:R-:W-:Y:S01]  /*1070*/  ISETP.NE.AND P0, PT, R13, RZ, PT ;  /* 0x000000ff0d00720c */ /* 0x000fe20003f05270 */
[----:B------:R-:W-:-:S12]  /*1080*/  WARPSYNC 0xffffffff ;  /* 0xffffffff00007948 */ /* 0x000fd80003800000 */
[----:B---3--:R3:W-:Y:S04]  /*1090*/  @!P0 STS.128 [0xc080], R4 ;  /* 0x00c08004ff008388 */ /* 0x0087e80000000c00 */
[----:B------:R-:W-:Y:S06]  /*10a0*/  BAR.ARV 0x5, 0x80 ;  /* 0x0142000000007b1d */ /* 0x000fec0000002000 */
.L_x_544:
[----:B--2---:R-:W2:Y:S02]  /*10b0*/  LDL R0, [R1+0xc] ;  /* 0x00000c0001007983 */ /* 0x004ea40000100800 */
[----:B--2---:R-:W-:-:S13]  /*10c0*/  ISETP.GE.AND P0, PT, R0, c[0x0][0x53c], PT ;  /* 0x00014f0000007a0c */ /* 0x004fda0003f06270 */
[----:B------:R-:W-:Y:S05]  /*10d0*/  @P0 EXIT ;  /* 0x000000000000094d */ /* 0x000fea0003800000 */
[----:B------:R-:W2:Y:S01]  /*10e0*/  S2R R16, SR_TID.X ;  /* 0x0000000000107919 */ /* 0x000ea20000002100 */
[----:B------:R-:W-:Y:S02]  /*10f0*/  ULDC UR5, c[0x0][0x2ac] ;  /* 0x0000ab0000057ab9 */ /* 0x000fe40000000800 */
[----:B------:R-:W-:Y:S02]  /*1100*/  ULDC UR4, c[0x0][0x1d0] ;  /* 0x0000740000047ab9 */ /* 0x000fe40000000800 */
[----:B------:R-:W-:Y:S01]  /*1110*/  UIMAD UR5, UR5, UR4, URZ ;  /* 0x00000004050572a4 */ /* 0x000fe2000f8e023f */
[----:B-123--:R-:W-:-:S04]  /*1120*/  SHF.R.S32.HI R6, RZ, 0x1f, R16 ;  /* 0x0000001fff067819 */ /* 0x00efc80000011410 */
[CC--:B------:R-:W-:Y:S02]  /*1130*/  LEA.HI R17, R6.reuse, R16.reuse, RZ, 0x3 ;  /* 0x0000001006117211 */ /* 0x0c0fe400078f18ff */
[-C--:B------:R-:W-:Y:S02]  /*1140*/  LEA.HI R8, R6, R16.reuse, RZ, 0x2 ;  /* 0x0000001006087211 */ /* 0x080fe400078f10ff */
[----:B------:R-:W-:Y:S02]  /*1150*/  SHF.R.S32.HI R0, RZ, 0x3, R17 ;  /* 0x00000003ff007819 */ /* 0x000fe40000011411 */
[----:B------:R-:W-:Y:S02]  /*1160*/  LOP3.LUT R2, R8, 0xfffffffc, RZ, 0xc0, !PT ;  /* 0xfffffffc08027812 */ /* 0x000fe400078ec0ff */
[----:B------:R-:W-:Y:S01]  /*1170*/  LEA.HI R4, R6, R16, RZ, 0x4 ;  /* 0x0000001006047211 */ /* 0x000fe200078f20ff */
[----:B------:R-:W-:Y:S01]  /*1180*/  IMAD.SHL.U32 R0, R0, 0x40, RZ ;  /* 0x0000004000007824 */ /* 0x000fe200078e00ff */
[----:B------:R-:W-:Y:S01]  /*1190*/  SHF.R.S32.HI R241, RZ, 0x2, R8 ;  /* 0x00000002fff17819 */ /* 0x000fe20000011408 */
[----:B------:R-:W-:Y:S01]  /*11a0*/  IMAD.IADD R240, R16, 0x1, -R2 ;  /* 0x0000000110f07824 */ /* 0x000fe200078e0a02 */
[----:B------:R-:W-:-:S02]  /*11b0*/  SHF.R.S32.HI R5, RZ, 0x4, R4 ;  /* 0x00000004ff057819 */ /* 0x000fc40000011404 */
[----:B------:R-:W-:Y:S01]  /*11c0*/  LOP3.LUT R0, R0, 0xc0, RZ, 0xc0, !PT ;  /* 0x000000c000007812 */ /* 0x000fe200078ec0ff */
[----:B------:R-:W-:Y:S01]  /*11d0*/  IMAD.SHL.U32 R203, R240, 0x8, RZ ;  /* 0x00000008f0cb7824 */ /* 0x000fe200078e00ff */
[----:B------:R-:W-:Y:S02]  /*11e0*/  LEA.HI R3, R4, R5, RZ, 0x1 ;  /* 0x0000000504037211 */ /* 0x000fe400078f08ff */
[----:B------:R-:W-:Y:S02]  /*11f0*/  SHF.R.U32.HI R2, RZ, 0x3, R0 ;  /* 0x00000003ff027819 */ /* 0x000fe40000011600 */
[----:B------:R-:W-:Y:S02]  /*1200*/  LOP3.LUT R0, R0, 0x18, R203, 0xf8, !PT ;  /* 0x0000001800007812 */ /* 0x000fe400078ef8cb */
[----:B------:R-:W-:Y:S02]  /*1210*/  LOP3.LUT R3, R3, 0xfffffffe, RZ, 0xc0, !PT ;  /* 0xfffffffe03037812 */ /* 0x000fe400078ec0ff */
[----:B------:R-:W-:-:S02]  /*1220*/  LOP3.LUT R7, R0, R2, RZ, 0x3c, !PT ;  /* 0x0000000200077212 */ /* 0x000fc400078e3cff */
[----:B------:R-:W-:Y:S01]  /*1230*/  LOP3.LUT R0, R4, 0xfffffff0, RZ, 0xc0, !PT ;  /* 0xfffffff004007812 */ /* 0x000fe200078ec0ff */
[----:B------:R-:W-:Y:S01]  /*1240*/  IMAD.IADD R12, R5, 0x1, -R3 ;  /* 0x00000001050c7824 */ /* 0x000fe200078e0a03 */
[----:B------:R-:W-:Y:S02]  /*1250*/  LOP3.LUT R3, R17, 0xfffffff8, RZ, 0xc0, !PT ;  /* 0xfffffff811037812 */ /* 0x000fe400078ec0ff */
[----:B------:R-:W-:Y:S01]  /*1260*/  LEA.HI R2, R8, R241, RZ, 0x1 ;  /* 0x000000f108027211 */ /* 0x000fe200078f08ff */
[----:B------:R-:W-:Y:S01]  /*1270*/  IMAD.IADD R0, R16, 0x1, -R0 ;  /* 0x0000000110007824 */ /* 0x000fe200078e0a00 */
[----:B------:R-:W-:Y:S01]  /*1280*/  LEA.HI R11, R6, R16, RZ, 0x5 ;  /* 0x00000010060b7211 */ /* 0x000fe200078f28ff */
[----:B------:R-:W-:Y:S01]  /*1290*/  IMAD.IADD R3, R16, 0x1, -R3 ;  /* 0x0000000110037824 */ /* 0x000fe200078e0a03 */
[----:B------:R-:W-:Y:S02]  /*12a0*/  LOP3.LUT R2, R2, 0x7fffffe, RZ, 0xc0, !PT ;  /* 0x07fffffe02027812 */ /* 0x000fe400078ec0ff */
[----:B------:R-:W-:-:S02]  /*12b0*/  LEA.HI R6, R0, R0, RZ, 0x1 ;  /* 0x0000000000067211 */ /* 0x000fc400078f08ff */
[----:B------:R-:W-:Y:S01]  /*12c0*/  SHF.R.S32.HI R5, RZ, 0x1f, R0 ;  /* 0x0000001fff057819 */ /* 0x000fe20000011400 */
[----:B------:R-:W-:Y:S01]  /*12d0*/  IMAD.IADD R2, R241, 0x1, -R2 ;  /* 0x00000001f1027824 */ /* 0x000fe200078e0a02 */
[----:B------:R-:W-:Y:S02]  /*12e0*/  LEA.HI R10, R3, R3, RZ, 0x1 ;  /* 0x00000003030a7211 */ /* 0x000fe400078f08ff */
[----:B------:R-:W-:Y:S02]  /*12f0*/  SHF.R.S32.HI R9, RZ, 0x5, R11 ;  /* 0x00000005ff097819 */ /* 0x000fe4000001140b */
[----:B------:R-:W-:Y:S02]  /*1300*/  LOP3.LUT R4, R6, 0x7fffffe, RZ, 0xc0, !PT ;  /* 0x07fffffe06047812 */ /* 0x000fe400078ec0ff */
[----:B------:R-:W-:Y:S01]  /*1310*/  LEA.HI R15, R5, R0, RZ, 0x3 ;  /* 0x00000000050f7211 */ /* 0x000fe200078f18ff */
[----:B------:R-:W-:Y:S01]  /*1320*/  IMAD R2, R9, 0x8, R2 ;  /* 0x0000000809027824 */ /* 0x000fe200078e0202 */
[----:B------:R-:W-:Y:S01]  /*1330*/  LOP3.LUT R5, R10, 0x3fffffe, RZ, 0xc0, !PT ;  /* 0x03fffffe0a057812 */ /* 0x000fe200078ec0ff */
[----:B------:R-:W-:Y:S01]  /*1340*/  IMAD.IADD R13, R0, 0x1, -R4 ;  /* 0x00000001000d7824 */ /* 0x000fe200078e0a04 */
[----:B------:R-:W-:-:S02]  /*1350*/  LEA.HI R0, R240, R240, RZ, 0x1 ;  /* 0x000000f0f0007211 */ /* 0x000fc400078f08ff */
[----:B------:R-:W-:Y:S01]  /*1360*/  SHF.R.S32.HI R4, RZ, 0x1f, R11 ;  /* 0x0000001fff047819 */ /* 0x000fe2000001140b */
[----:B------:R-:W-:Y:S01]  /*1370*/  IMAD.IADD R14, R3, 0x1, -R5 ;  /* 0x00000001030e7824 */ /* 0x000fe200078e0a05 */
[----:B------:R-:W-:Y:S01]  /*1380*/  SHF.R.S32.HI R5, RZ, 0x1f, R8 ;  /* 0x0000001fff057819 */ /* 0x000fe20000011408 */
[----:B------:R-:W-:Y:S01]  /*1390*/  IMAD.U32 R3, R2, 0x20, R7 ;  /* 0x0000002002037824 */ /* 0x000fe200078e0007 */
[C---:B------:R-:W-:Y:S01]  /*13a0*/  LOP3.LUT R2, R0.reuse, 0x1ffffffe, RZ, 0xc0, !PT ;  /* 0x1ffffffe00027812 */ /* 0x040fe200078ec0ff */
[----:B------:R-:W-:Y:S01]  /*13b0*/  IMAD.SHL.U32 R0, R0, 0x20, RZ ;  /* 0x0000002000007824 */ /* 0x000fe200078e00ff */
[----:B------:R-:W-:Y:S02]  /*13c0*/  LOP3.LUT R7, R11, 0xffffffe0, RZ, 0xc0, !PT ;  /* 0xffffffe00b077812 */ /* 0x000fe400078ec0ff */
[----:B------:R1:W-:Y:S01]  /*13d0*/  STL [R1+0x2c], R3 ;  /* 0x00002c0301007387 */ /* 0x0003e20000100800 */
[----:B------:R-:W-:Y:S02]  /*13e0*/  LEA.HI R4, R4, R9, RZ, 0x2 ;  /* 0x0000000904047211 */ /* 0x000fe400078f10ff */
[----:B------:R-:W-:Y:S01]  /*13f0*/  LOP3.LUT R0, R0, 0xffffffc0, RZ, 0xc0, !PT ;  /* 0xffffffc000007812 */ /* 0x000fe200078ec0ff */
[----:B------:R-:W-:Y:S01]  /*1400*/  IMAD.IADD R21, R16, 0x1, -R7 ;  /* 0x0000000110157824 */ /* 0x000fe200078e0a07 */
[----:B------:R-:W-:-:S02]  /*1410*/  SHF.R.S32.HI R8, RZ, 0x1, R6 ;  /* 0x00000001ff087819 */ /* 0x000fc40000011406 */
[----:B------:R-:W-:Y:S02]  /*1420*/  SHF.R.S32.HI R7, RZ, 0x1f, R6 ;  /* 0x0000001fff077819 */ /* 0x000fe40000011406 */
[C---:B------:R-:W-:Y:S02]  /*1430*/  IADD3 R237, R203.reuse, 0x20, RZ ;  /* 0x00000020cbed7810 */ /* 0x040fe40007ffe0ff */
[----:B------:R-:W-:Y:S01]  /*1440*/  IADD3 R238, R203, 0x40, RZ ;  /* 0x00000040cbee7810 */ /* 0x000fe20007ffe0ff */
[----:B-1----:R-:W-:Y:S01]  /*1450*/  IMAD.IADD R3, R240, 0x1, -R2 ;  /* 0x00000001f0037824 */ /* 0x002fe200078e0a02 */
[----:B------:R-:W-:-:S03]  /*1460*/  LEA.HI R2, R5, R241, RZ, 0x3 ;  /* 0x000000f105027211 */ /* 0x000fc600078f18ff */
[----:B------:R-:W-:Y:S01]  /*1470*/  IMAD R16, R3, 0x8, R0 ;  /* 0x0000000803107824 */ /* 0x000fe200078e0200 */
[----:B------:R-:W-:Y:S02]  /*1480*/  LOP3.LUT R0, R2, 0xfffffff8, RZ, 0xc0, !PT ;  /* 0xfffffff802007812 */ /* 0x000fe400078ec0ff */
[----:B------:R-:W-:Y:S02]  /*1490*/  LOP3.LUT R3, R4, 0xffffffc, RZ, 0xc0, !PT ;  /* 0x0ffffffc04037812 */ /* 0x000fe400078ec0ff */
[----:B------:R-:W-:Y:S01]  /*14a0*/  SHF.R.S32.HI R2, RZ, 0x1f, R21 ;  /* 0x0000001fff027819 */ /* 0x000fe20000011415 */
[----:B------:R-:W-:Y:S01]  /*14b0*/  IMAD.IADD R4, R241, 0x1, -R0 ;  /* 0x00000001f1047824 */ /* 0x000fe200078e0a00 */
[----:B------:R-:W-:Y:S01]  /*14c0*/  SHF.R.S32.HI R0, RZ, 0x1, R10 ;  /* 0x00000001ff007819 */ /* 0x000fe2000001140a */
[----:B------:R-:W-:Y:S01]  /*14d0*/  IMAD.IADD R3, R9, 0x1, -R3 ;  /* 0x0000000109037824 */ /* 0x000fe200078e0a03 */
[----:B------:R-:W-:Y:S02]  /*14e0*/  LEA.HI R11, R2, R21, RZ, 0x2 ;  /* 0x00000015020b7211 */ /* 0x000fe400078f10ff */
[----:B------:R-:W-:-:S02]  /*14f0*/  LEA.HI R6, R4, R4, RZ, 0x1 ;  /* 0x0000000404067211 */ /* 0x000fc400078f08ff */
[C---:B------:R-:W-:Y:S01]  /*1500*/  LOP3.LUT P2, RZ, R0.reuse, 0x2, RZ, 0xc0, !PT ;  /* 0x0000000200ff7812 */ /* 0x040fe2000784c0ff */
[----:B------:R-:W-:Y:S01]  /*1510*/  IMAD.SHL.U32 R0, R0, 0x40, RZ ;  /* 0x0000004000007824 */ /* 0x000fe200078e00ff */
[----:B------:R-:W-:Y:S02]  /*1520*/  SHF.R.S32.HI R2, RZ, 0x2, R11 ;  /* 0x00000002ff027819 */ /* 0x000fe4000001140b */
[----:B------:R-:W-:Y:S02]  /*1530*/  LOP3.LUT R5, R6, 0x3fffffe, RZ, 0xc0, !PT ;  /* 0x03fffffe06057812 */ /* 0x000fe400078ec0ff */
[----:B------:R-:W-:Y:S01]  /*1540*/  LOP3.LUT R0, R0, 0xc0, RZ, 0xc0, !PT ;  /* 0x000000c000007812 */ /* 0x000fe200078ec0ff */
[----:B------:R-:W-:Y:S01]  /*1550*/  IMAD R20, R3, 0x10, R2 ;  /* 0x0000001003147824 */ /* 0x000fe200078e0202 */
[----:B------:R-:W-:Y:S01]  /*1560*/  LEA.HI R2, R7, R8, RZ, 0x2 ;  /* 0x0000000807027211 */ /* 0x000fe200078f10ff */
[----:B------:R-:W-:Y:S01]  /*1570*/  IMAD.IADD R5, R4, 0x1, -R5 ;  /* 0x0000000104057824 */ /* 0x000fe200078e0a05 */
[----:B------:R-:W-:Y:S01]  /*1580*/  LOP3.LUT R4, R0, 0x8, R17, 0xf8, !PT ;  /* 0x0000000800047812 */ /* 0x000fe200078ef811 */
[----:B------:R-:W-:Y:S01]  /*1590*/  IMAD.SHL.U32 R7, R9, 0x200, RZ ;  /* 0x0000020009077824 */ /* 0x000fe200078e00ff */
[----:B------:R-:W-:Y:S01]  /*15a0*/  SHF.R.U32.HI R3, RZ, 0x3, R0 ;  /* 0x00000003ff037819 */ /* 0x000fe20000011600 */
[----:B------:R-:W-:Y:S01]  /*15b0*/  STL [R1+0x38], R20 ;  /* 0x0000381401007387 */ /* 0x000fe20000100800 */
[----:B------:R-:W-:Y:S01]  /*15c0*/  SHF.R.S32.HI R0, RZ, 0x1, R6 ;  /* 0x00000001ff007819 */ /* 0x000fe20000011406 */
[----:B------:R-:W-:Y:S01]  /*15d0*/  IMAD R9, R240, 0x2, R7 ;  /* 0x00000002f0097824 */ /* 0x000fe200078e0207 */
[----:B------:R-:W-:Y:S01]  /*15e0*/  LOP3.LUT R10, R4, R3, RZ, 0x3c, !PT ;  /* 0x00000003040a7212 */ /* 0x000fe200078e3cff */
[----:B------:R-:W-:Y:S01]  /*15f0*/  IMAD R240, R240, 0x20, R241 ;  /* 0x00000020f0f07824 */ /* 0x000fe200078e02f1 */
[----:B------:R-:W-:Y:S01]  /*1600*/  LOP3.LUT R2, R2, 0xfffffffc, RZ, 0xc0, !PT ;  /* 0xfffffffc02027812 */ /* 0x000fe200078ec0ff */
[C---:B------:R-:W-:Y:S01]  /*1610*/  IMAD.SHL.U32 R3, R0.reuse, 0x40, RZ ;  /* 0x0000004000037824 */ /* 0x040fe200078e00ff */
[C---:B------:R-:W-:Y:S01]  /*1620*/  LOP3.LUT R4, R0.reuse, 0x1, RZ, 0xc0, !PT ;  /* 0x0000000100047812 */ /* 0x040fe200078ec0ff */
[----:B------:R-:W-:Y:S01]  /*1630*/  IMAD R6, R5, 0x20, R9 ;  /* 0x0000002005067824 */ /* 0x000fe200078e0209 */
[----:B------:R-:W-:Y:S01]  /*1640*/  LOP3.LUT P0, RZ, R0, 0x2, RZ, 0xc0, !PT ;  /* 0x0000000200ff7812 */ /* 0x000fe2000780c0ff */
[----:B------:R-:W-:Y:S01]  /*1650*/  IMAD.IADD R2, R8, 0x1, -R2 ;  /* 0x0000000108027824 */ /* 0x000fe200078e0a02 */
[----:B------:R-:W-:Y:S01]  /*1660*/  LOP3.LUT R3, R3, 0xc0, RZ, 0xc0, !PT ;  /* 0x000000c003037812 */ /* 0x000fe200078ec0ff */
[----:B------:R-:W-:Y:S01]  /*1670*/  IMAD.SHL.U32 R5, R15, 0x20, RZ ;  /* 0x000000200f057824 */ /* 0x000fe200078e00ff */
[----:B------:R-:W-:Y:S01]  /*1680*/  ISETP.NE.U32.AND P1, PT, R4, 0x1, PT ;  /* 0x000000010400780c */ /* 0x000fe20003f25070 */
[C---:B------:R-:W-:Y:S01]  /*1690*/  IMAD.SHL.U32 R8, R12.reuse, 0x8, RZ ;  /* 0x000000080c087824 */ /* 0x040fe200078e00ff */
[----:B------:R-:W-:Y:S01]  /*16a0*/  LEA.HI R3, R3, R3, RZ, 0x1d ;  /* 0x0000000303037211 */ /* 0x000fe200078fe8ff */
[----:B------:R-:W-:Y:S01]  /*16b0*/  IMAD R9, R12, 0x8, R14 ;  /* 0x000000080c097824 */ /* 0x000fe200078e020e */
[C---:B------:R-:W-:Y:S01]  /*16c0*/  LOP3.LUT P3, RZ, R2.reuse, 0x2, RZ, 0xc0, !PT ;  /* 0x0000000202ff7812 */ /* 0x040fe2000786c0ff */
[----:B------:R-:W-:Y:S01]  /*16d0*/  IMAD.SHL.U32 R2, R2, 0x40, RZ ;  /* 0x0000004002027824 */ /* 0x000fe200078e00ff */
[----:B------:R-:W-:Y:S01]  /*16e0*/  LOP3.LUT R0, R5, 0xffffff00, RZ, 0xc0, !PT ;  /* 0xffffff0005007812 */ /* 0x000fe200078ec0ff */
[----:B------:R-:W-:-:S03]  /*16f0*/  IMAD.IADD R3, R3, 0x1, R6 ;  /* 0x0000000103037824 */ /* 0x000fc600078e0206 */
[----:B------:R-:W-:Y:S01]  /*1700*/  LOP3.LUT R2, R2, 0xc0, RZ, 0xc0, !PT ;  /* 0x000000c002027812 */ /* 0x000fe200078ec0ff */
[----:B------:R-:W-:Y:S02]  /*1710*/  IMAD.IADD R4, R0, 0x1, R7 ;  /* 0x0000000100047824 */ /* 0x000fe400078e0207 */
[----:B------:R-:W-:Y:S01]  /*1720*/  IMAD.SHL.U32 R19, R3, 0x2, RZ ;  /* 0x0000000203137824 */ /* 0x000fe200078e00ff */
[----:B------:R-:W-:Y:S01]  /*1730*/  LOP3.LUT R6, R2, 0x8, R8, 0xf8, !PT ;  /* 0x0000000802067812 */ /* 0x000fe200078ef808 */
[C---:B------:R-:W-:Y:S01]  /*1740*/  IMAD R7, R13.reuse, 0x20, R0 ;  /* 0x000000200d077824 */ /* 0x040fe200078e0200 */
[----:B------:R-:W-:Y:S01]  /*1750*/  SHF.R.U32.HI R5, RZ, 0x3, R2 ;  /* 0x00000003ff057819 */ /* 0x000fe20000011602 */
[----:B------:R-:W-:Y:S01]  /*1760*/  IMAD R2, R13, 0x20, R4 ;  /* 0x000000200d027824 */ /* 0x000fe200078e0204 */
[----:B------:R-:W-:Y:S01]  /*1770*/  IADD3 R4, R19, 0x80, RZ ;  /* 0x0000008013047810 */ /* 0x000fe20007ffe0ff */
[----:B------:R-:W-:Y:S01]  /*1780*/  IMAD.U32 R0, R9, 0x20, R10 ;  /* 0x0000002009007824 */ /* 0x000fe200078e000a */
[----:B------:R-:W-:Y:S01]  /*1790*/  IADD3 R18, R19, 0x70, RZ ;  /* 0x0000007013127810 */ /* 0x000fe20007ffe0ff */
[----:B------:R-:W-:Y:S01]  /*17a0*/  STL [R1+0x14], R19 ;  /* 0x0000141301007387 */ /* 0x000fe20000100800 */
[----:B------:R-:W-:-:S02]  /*17b0*/  @P1 IADD3 R18, R4, 0x10, RZ ;  /* 0x0000001004121810 */ /* 0x000fc40007ffe0ff */
[----:B------:R-:W-:Y:S02]  /*17c0*/  LOP3.LUT R4, R11, 0x7ffffffc, RZ, 0xc0, !PT ;  /* 0x7ffffffc0b047812 */ /* 0x000fe400078ec0ff */
[----:B------:R-:W-:Y:S01]  /*17d0*/  LOP3.LUT R3, R6, R5, RZ, 0x3c, !PT ;  /* 0x0000000506037212 */ /* 0x000fe200078e3cff */
[----:B------:R-:W-:Y:S01]  /*17e0*/  IMAD.MOV.U32 R6, RZ, RZ, 0x20 ;  /* 0x00000020ff067424 */ /* 0x000fe200078e00ff */
[----:B------:R-:W-:Y:S01]  /*17f0*/  SHF.R.S32.HI R5, RZ, 0x1f, R237 ;  /* 0x0000001fff057819 */ /* 0x000fe200000114ed */
[----:B------:R-:W-:Y:S01]  /*1800*/  IMAD.IADD R4, R21, 0x1, -R4 ;  /* 0x0000000115047824 */ /* 0x000fe200078e0a04 */
[----:B------:R-:W-:Y:S01]  /*1810*/  LEA R184, R0, 0x3c80, 0x1 ;  /* 0x00003c8000b87811 */ /* 0x000fe200078e08ff */
[C---:B------:R-:W-:Y:S01]  /*1820*/  IMAD.IADD R2, R3.reuse, 0x1, R2 ;  /* 0x0000000103027824 */ /* 0x040fe200078e0202 */
[----:B------:R-:W-:Y:S01]  /*1830*/  SEL R5, R6, 0xffffffe0, !P0 ;  /* 0xffffffe006057807 */ /* 0x000fe20004000000 */
[----:B------:R-:W-:Y:S01]  /*1840*/  IMAD.SHL.U32 R236, R4, 0x2, RZ ;  /* 0x0000000204ec7824 */ /* 0x000fe200078e00ff */
[----:B------:R-:W-:Y:S01]  /*1850*/  STL [R1+0x18], R18 ;  /* 0x0000181201007387 */ /* 0x000fe20000100800 */
[----:B------:R-:W-:Y:S01]  /*1860*/  IMAD.IADD R3, R3, 0x1, R7 ;  /* 0x0000000103037824 */ /* 0x000fe200078e0207 */
[----:B------:R-:W-:Y:S01]  /*1870*/  SHF.R.S32.HI R7, RZ, 0x1f, R203 ;  /* 0x0000001fff077819 */ /* 0x000fe200000114cb */
[----:B------:R-:W-:Y:S01]  /*1880*/  IMAD.IADD R7, R20, 0x1, R16 ;  /* 0x0000000114077824 */ /* 0x000fe200078e0210 */
[----:B------:R-:W-:-:S02]  /*1890*/  IADD3 R10, R236, 0x40, RZ ;  /* 0x00000040ec0a7810 */ /* 0x000fc40007ffe0ff */
[C---:B------:R-:W-:Y:S02]  /*18a0*/  IADD3 R8, R236.reuse, 0x50, RZ ;  /* 0x00000050ec087810 */ /* 0x040fe40007ffe0ff */
[----:B------:R-:W-:Y:S01]  /*18b0*/  SHF.R.S32.HI R0, RZ, 0x1f, R10 ;  /* 0x0000001fff007819 */ /* 0x000fe2000001140a */
[----:B------:R-:W-:Y:S01]  /*18c0*/  STL [R1+0x10], R7 ;  /* 0x0000100701007387 */ /* 0x000fe20000100800 */
[----:B------:R-:W-:Y:S01]  /*18d0*/  SHF.R.S32.HI R0, RZ, 0x1f, R8 ;  /* 0x0000001fff007819 */ /* 0x000fe20000011408 */
[----:B------:R-:W-:Y:S01]  /*18e0*/  IMAD.IADD R0, R19, 0x1, R5 ;  /* 0x0000000113007824 */ /* 0x000fe200078e0205 */
[----:B------:R-:W-:Y:S02]  /*18f0*/  SHF.R.S32.HI R4, RZ, 0x1f, R238 ;  /* 0x0000001fff047819 */ /* 0x000fe400000114ee */
[----:B------:R-:W-:Y:S02]  /*1900*/  IADD3 R16, R236, 0x10, RZ ;  /* 0x00000010ec107810 */ /* 0x000fe40007ffe0ff */
[----:B------:R1:W-:Y:S01]  /*1910*/  STL [R1+0x20], R0 ;  /* 0x0000200001007387 */ /* 0x0003e20000100800 */
[----:B------:R-:W-:-:S02]  /*1920*/  SHF.R.S32.HI R4, RZ, 0x1f, R236 ;  /* 0x0000001fff047819 */ /* 0x000fc400000114ec */
[C---:B------:R-:W-:Y:S02]  /*1930*/  IADD3 R13, R236.reuse, 0x28, RZ ;  /* 0x00000028ec0d7810 */ /* 0x040fe40007ffe0ff */
[----:B------:R-:W-:Y:S02]  /*1940*/  IADD3 R11, R236, 0x38, RZ ;  /* 0x00000038ec0b7810 */ /* 0x000fe40007ffe0ff */
[----:B------:R-:W-:Y:S02]  /*1950*/  SEL R4, R6, 0xffffffe0, !P3 ;  /* 0xffffffe006047807 */ /* 0x000fe40005800000 */
[----:B------:R-:W-:Y:S02]  /*1960*/  IADD3 R189, R184, 0x20, RZ ;  /* 0x00000020b8bd7810 */ /* 0x000fe40007ffe0ff */
[----:B------:R-:W-:Y:S02]  /*1970*/  LEA R187, R2, 0x6080, 0x1 ;  /* 0x0000608002bb7811 */ /* 0x000fe400078e08ff */
[----:B------:R-:W-:-:S02]  /*1980*/  LEA R185, R3, 0x1880, 0x1 ;  /* 0x0000188003b97811 */ /* 0x000fc400078e08ff */
[C---:B------:R-:W-:Y:S01]  /*1990*/  IADD3 R17, R236.reuse, 0x8, RZ ;  /* 0x00000008ec117810 */ /* 0x040fe20007ffe0ff */
[----:B------:R-:W-:Y:S01]  /*19a0*/  IMAD.IADD R188, R187, 0x1, R4 ;  /* 0x00000001bbbc7824 */ /* 0x000fe200078e0204 */
[----:B------:R-:W-:Y:S01]  /*19b0*/  IADD3 R15, R236, 0x18, RZ ;  /* 0x00000018ec0f7810 */ /* 0x000fe20007ffe0ff */
[----:B------:R-:W-:Y:S01]  /*19c0*/  IMAD.IADD R186, R4, 0x1, R185 ;  /* 0x0000000104ba7824 */ /* 0x000fe200078e02b9 */
[C---:B------:R-:W-:Y:S02]  /*19d0*/  IADD3 R14, R236.reuse, 0x20, RZ ;  /* 0x00000020ec0e7810 */ /* 0x040fe40007ffe0ff */
[C---:B------:R-:W-:Y:S02]  /*19e0*/  IADD3 R12, R236.reuse, 0x30, RZ ;  /* 0x00000030ec0c7810 */ /* 0x040fe40007ffe0ff */
[C---:B------:R-:W-:Y:S01]  /*19f0*/  IADD3 R9, R236.reuse, 0x48, RZ ;  /* 0x00000048ec097810 */ /* 0x040fe20007ffe0ff */
[----:B-1----:R-:W-:Y:S01]  /*1a00*/  IMAD.IADD R0, R5, 0x1, R18 ;  /* 0x0000000105007824 */ /* 0x002fe200078e0212 */
[----:B------:R-:W-:-:S02]  /*1a10*/  IADD3 R7, R236, 0x58, RZ ;  /* 0x00000058ec077810 */ /* 0x000fc40007ffe0ff */
[----:B------:R-:W-:Y:S02]  /*1a20*/  @P2 IADD3 R189, R184, -0x20, RZ ;  /* 0xffffffe0b8bd2810 */ /* 0x000fe40007ffe0ff */
[----:B------:R1:W-:Y:S01]  /*1a30*/  STL [R1+0x1c], R0 ;  /* 0x00001c0001007387 */ /* 0x0003e20000100800 */
[----:B------:R-:W-:Y:S02]  /*1a40*/  SHF.R.S32.HI R6, RZ, 0x1f, R16 ;  /* 0x0000001fff067819 */ /* 0x000fe40000011410 */
[----:B------:R-:W-:Y:S02]  /*1a50*/  SHF.R.S32.HI R6, RZ, 0x1f, R13 ;  /* 0x0000001fff067819 */ /* 0x000fe4000001140d */
[----:B------:R-:W-:Y:S02]  /*1a60*/  SHF.R.S32.HI R6, RZ, 0x1f, R11 ;  /* 0x0000001fff067819 */ /* 0x000fe4000001140b */
[----:B------:R-:W-:Y:S02]  /*1a70*/  SHF.R.S32.HI R17, RZ, 0x1f, R17 ;  /* 0x0000001fff117819 */ /* 0x000fe40000011411 */
[----:B------:R-:W-:-:S02]  /*1a80*/  SHF.R.S32.HI R15, RZ, 0x1f, R15 ;  /* 0x0000001fff0f7819 */ /* 0x000fc4000001140f */
[----:B------:R-:W-:Y:S02]  /*1a90*/  SHF.R.S32.HI R14, RZ, 0x1f, R14 ;  /* 0x0000001fff0e7819 */ /* 0x000fe4000001140e */
[----:B------:R-:W-:Y:S02]  /*1aa0*/  SHF.R.S32.HI R12, RZ, 0x1f, R12 ;  /* 0x0000001fff0c7819 */ /* 0x000fe4000001140c */
[----:B------:R-:W-:Y:S02]  /*1ab0*/  SHF.R.S32.HI R9, RZ, 0x1f, R9 ;  /* 0x0000001fff097819 */ /* 0x000fe40000011409 */
[----:B------:R-:W-:Y:S02]  /*1ac0*/  SHF.R.S32.HI R6, RZ, 0x1f, R7 ;  /* 0x0000001fff067819 */ /* 0x000fe40000011407 */
[C---:B------:R-:W-:Y:S02]  /*1ad0*/  IADD3 R197, R189.reuse, 0x400, RZ ;  /* 0x00000400bdc57810 */ /* 0x040fe40007ffe0ff */
[----:B------:R-:W-:-:S02]  /*1ae0*/  IADD3 R196, R189, 0x800, RZ ;  /* 0x00000800bdc47810 */ /* 0x000fc40007ffe0ff */
[C---:B------:R-:W-:Y:S02]  /*1af0*/  IADD3 R195, R189.reuse, 0xc00, RZ ;  /* 0x00000c00bdc37810 */ /* 0x040fe40007ffe0ff */
[C---:B------:R-:W-:Y:S02]  /*1b00*/  IADD3 R194, R189.reuse, 0x1000, RZ ;  /* 0x00001000bdc27810 */ /* 0x040fe40007ffe0ff */
[C---:B------:R-:W-:Y:S02]  /*1b10*/  IADD3 R193, R189.reuse, 0x1400, RZ ;  /* 0x00001400bdc17810 */ /* 0x040fe40007ffe0ff */
[C---:B------:R-:W-:Y:S02]  /*1b20*/  IADD3 R192, R189.reuse, 0x1800, RZ ;  /* 0x00001800bdc07810 */ /* 0x040fe40007ffe0ff */
[C---:B------:R-:W-:Y:S02]  /*1b30*/  IADD3 R191, R189.reuse, 0x1c00, RZ ;  /* 0x00001c00bdbf7810 */ /* 0x040fe40007ffe0ff */
[----:B-1----:R-:W-:-:S02]  /*1b40*/  IADD3 R190, R189, 0x2000, RZ ;  /* 0x00002000bdbe7810 */ /* 0x002fc40007ffe0ff */
.L_x_775:
[----:B------:R-:W2:Y:S01]  /*1b50*/  LDL R15, [R1+0xc] ;  /* 0x00000c00010f7983 */ /* 0x000ea20000100800 */
[----:B------:R-:W-:Y:S01]  /*1b60*/  ISETP.NE.U32.AND P0, PT, RZ, c[0x0][0x370], PT ;  /* 0x0000dc00ff007a0c */ /* 0x000fe20003f05070 */
[----:B------:R-:W-:Y:S01]  /*1b70*/  IMAD.MOV.U32 R13, RZ, RZ, 0x4 ;  /* 0x00000004ff0d7424 */ /* 0x000fe200078e00ff */
[----:B------:R-:W-:Y:S01]  /*1b80*/  ISETP.NE.U32.AND P2, PT, RZ, c[0x0][0x360], PT ;  /* 0x0000d800ff007a0c */ /* 0x000fe20003f45070 */
[----:B------:R-:W-:Y:S01]  /*1b90*/  IMAD.MOV.U32 R242, RZ, RZ, RZ ;  /* 0x000000fffff27224 */ /* 0x000fe200078e00ff */
[----:B------:R-:W-:Y:S01]  /*1ba0*/  ISETP.NE.AND.EX P1, PT, RZ, c[0x0][0x374], PT, P0 ;  /* 0x0000dd00ff007a0c */ /* 0x000fe20003f25300 */
[----:B------:R-:W-:Y:S01]  /*1bb0*/  IMAD.MOV.U32 R12, RZ, RZ, RZ ;  /* 0x000000ffff0c7224 */ /* 0x000fe200078e00ff */
[----:B------:R-:W-:-:S02]  /*1bc0*/  ISETP.NE.AND.EX P0, PT, RZ, c[0x0][0x364], PT, P2 ;  /* 0x0000d900ff007a0c */ /* 0x000fc40003f05320 */
[----:B------:R-:W-:-:S04]  /*1bd0*/  ISETP.NE.U32.AND P3, PT, RZ, c[0x0][0x348], PT ;  /* 0x0000d200ff007a0c */ /* 0x000fc80003f65070 */
[----:B------:R-:W-:Y:S01]  /*1be0*/  ISETP.NE.AND.EX P3, PT, RZ, c[0x0][0x34c], PT, P3 ;  /* 0x0000d300ff007a0c */ /* 0x000fe20003f65330 */
[----:B--2---:R-:W-:-:S04]  /*1bf0*/  IMAD.WIDE R2, R15, R13, c[0x0][0x348] ;  /* 0x0000d2000f027625 */ /* 0x004fc800078e020d */
[----:B------:R-:W-:-:S08]  /*1c00*/  @P1 IMAD.WIDE R6, R15, R13, c[0x0][0x370] ;  /* 0x0000dc000f061625 */ /* 0x000fd000078e020d */
[----:B------:R1:W5:Y:S01]  /*1c10*/  @P3 LDG.E R12, [R2.64] ;  /* 0x00000006020c3981 */ /* 0x000362000c1e1900 */
[----:B------:R-:W-:-:S03]  /*1c20*/  @P0 IMAD.WIDE R4, R15, R13, c[0x0][0x360] ;  /* 0x0000d8000f040625 */ /* 0x000fc600078e020d */
[----:B------:R1:W5:Y:S04]  /*1c30*/  @P1 LDG.E R242, [R6.64] ;  /* 0x0000000606f21981 */ /* 0x000368000c1e1900 */
[----:B------:R1:W5:Y:S01]  /*1c40*/  @P0 LDG.E R230, [R4.64] ;  /* 0x0000000604e60981 */ /* 0x000362000c1e1900 */
[----:B------:R-:W-:Y:S01]  /*1c50*/  YIELD ;  /* 0x0000000000007946 */ /* 0x000fe20003800000 */
[----:B------:R-:W-:Y:S05]  /*1c60*/  @P0 BRA `(.L_x_559) ;  /* 0x0000005000000947 */ /* 0x000fea0003800000 */
[----:B-----5:R-:W-:Y:S01]  /*1c70*/  MOV R230, c[0x0][0x168] ;  /* 0x00005a0000e67a02 */ /* 0x020fe20000000f00 */
[----:B------:R-:W-:Y:S05]  /*1c80*/  @!P3 BRA `(.L_x_559) ;  /* 0x000000300000b947 */ /* 0x000fea0003800000 */
[----:B------:R2:W3:Y:S04]  /*1c90*/  LDG.E R0, [R2.64] ;  /* 0x0000000602007981 */ /* 0x0004e8000c1e1900 */
[----:B-12---:R-:W3:Y:S02]  /*1ca0*/  LDG.E R2, [R2.64+0x4] ;  /* 0x0000040602027981 */ /* 0x006ee4000c1e1900 */
[----:B---3--:R-:W-:-:S02]  /*1cb0*/  IADD3 R230, -R0, R2, RZ ;  /* 0x0000000200e67210 */ /* 0x008fc40007ffe1ff */
.L_x_559:
[----:B------:R-:W-:-:S04]  /*1cc0*/  ISETP.NE.U32.AND P0, PT, RZ, c[0x0][0x368], PT ;  /* 0x0000da00ff007a0c */ /* 0x000fc80003f05070 */
[----:B------:R-:W-:-:S13]  /*1cd0*/  ISETP.NE.AND.EX P0, PT, RZ, c[0x0][0x36c], PT, P0 ;  /* 0x0000db00ff007a0c */ /* 0x000fda0003f05300 */
[----:B------:R-:W-:Y:S05]  /*1ce0*/  @!P0 BRA `(.L_x_560) ;  /* 0x0000003000008947 */ /* 0x000fea0003800000 */
[----:B-1----:R-:W-:-:S05]  /*1cf0*/  IMAD.WIDE R2, R15, R13, c[0x0][0x368] ;  /* 0x0000da000f027625 */ /* 0x002fca00078e020d */
[----:B------:R1:W5:Y:S01]  /*1d00*/  LDG.E R0, [R2.64] ;  /* 0x0000000602007981 */ /* 0x000362000c1e1900 */
[----:B------:R-:W-:Y:S05]  /*1d10*/  BRA `(.L_x_561) ;  /* 0x0000008000007947 */ /* 0x000fea0003800000 */
.L_x_560:
[----:B------:R-:W-:Y:S01]  /*1d20*/  ISETP.NE.U32.AND P0, PT, RZ, c[0x0][0x350], PT ;  /* 0x0000d400ff007a0c */ /* 0x000fe20003f05070 */
[----:B------:R-:W-:-:S03]  /*1d30*/  IMAD.U32 R0, RZ, RZ, UR5 ;  /* 0x00000005ff007e24 */ /* 0x000fc6000f8e00ff */
[----:B------:R-:W-:-:S13]  /*1d40*/  ISETP.NE.AND.EX P0, PT, RZ, c[0x0][0x354], PT, P0 ;  /* 0x0000d500ff007a0c */ /* 0x000fda0003f05300 */
[----:B------:R-:W-:Y:S05]  /*1d50*/  @!P0 BRA `(.L_x_561) ;  /* 0x0000004000008947 */ /* 0x000fea0003800000 */
[----:B-1----:R-:W-:-:S05]  /*1d60*/  IMAD.WIDE R2, R15, R13, c[0x0][0x350] ;  /* 0x0000d4000f027625 */ /* 0x002fca00078e020d */
[----:B------:R-:W2:Y:S04]  /*1d70*/  LDG.E R4, [R2.64] ;  /* 0x0000000602047981 */ /* 0x000ea8000c1e1900 */
[----:B------:R-:W2:Y:S02]  /*1d80*/  LDG.E R0, [R2.64+0x4] ;  /* 0x0000040602007981 */ /* 0x000ea4000c1e1900 */
[----:B--2---:R-:W-:Y:S02]  /*1d90*/  IADD3 R0, -R4, R0, RZ ;  /* 0x0000000004007210 */ /* 0x004fe40007ffe1ff */
.L_x_561:
[----:B-1----:R-:W2:Y:S01]  /*1da0*/  LDL.LU R2, [R1+0x4] ;  /* 0x0000040001027983 */ /* 0x002ea20000300800 */
[----:B------:R-:W-:Y:S01]  /*1db0*/  IMAD.MOV.U32 R3, RZ, RZ, c[0x0][0x2c4] ;  /* 0x0000b100ff037624 */ /* 0x000fe200078e00ff */
[----:B------:R-:W-:Y:S01]  /*1dc0*/  LOP3.LUT R198, R198, 0xfff7ffff, RZ, 0xc0, !PT ;  /* 0xfff7ffffc6c67812 */ /* 0x000fe200078ec0ff */
[----:B------:R-:W-:Y:S02]  /*1dd0*/  IMAD.MOV.U32 R6, RZ, RZ, c[0x0][0x32c] ;  /* 0x0000cb00ff067624 */ /* 0x000fe400078e00ff */
[----:B-----5:R-:W-:Y:S01]  /*1de0*/  IMAD.IADD R232, R0, 0x1, -R242 ;  /* 0x0000000100e87824 */ /* 0x020fe200078e0af2 */
[----:B------:R-:W-:-:S02]  /*1df0*/  ISETP.NE.AND P4, PT, R3, 0x1, PT ;  /* 0x000000010300780c */ /* 0x000fc40003f85270 */
[----:B------:R-:W-:-:S11]  /*1e00*/  ISETP.GE.AND P1, PT, R6, 0x1, PT ;  /* 0x000000010600780c */ /* 0x000fd60003f26270 */
[----:B------:R-:W-:-:S04]  /*1e10*/  @P4 LOP3.LUT R198, R198, 0x80000, RZ, 0xfc, !PT ;  /* 0x00080000c6c64812 */ /* 0x000fc800078efcff */
[----:B------:R-:W-:-:S04]  /*1e20*/  LOP3.LUT R198, R198, 0xfffdffff, RZ, 0xc0, !PT ;  /* 0xfffdffffc6c67812 */ /* 0x000fc800078ec0ff */
[----:B------:R-:W-:Y:S01]  /*1e30*/  @P1 LOP3.LUT R198, R198, 0x20000, RZ, 0xfc, !PT ;  /* 0x00020000c6c61812 */ /* 0x000fe200078efcff */
[----:B--2---:R-:W-:-:S05]  /*1e40*/  IMAD.SHL.U32 R252, R2, 0x80, RZ ;  /* 0x0000008002fc7824 */ /* 0x004fca00078e00ff */
[----:B------:R-:W-:-:S05]  /*1e50*/  IADD3 R2, R252, 0x7f, RZ ;  /* 0x0000007ffc027810 */ /* 0x000fca0007ffe0ff */
[----:B------:R-:W-:-:S04]  /*1e60*/  @P4 IMAD.HI.U32 R3, R2, c[0x0][0x2c8], RZ ;  /* 0x0000b20002034a27 */ /* 0x000fc800078e00ff */
[----:B------:R-:W-:Y:S01]  /*1e70*/  IMAD.MOV.U32 R0, RZ, RZ, R2 ;  /* 0x000000ffff007224 */ /* 0x000fe200078e0002 */
[----:B------:R-:W-:Y:S02]  /*1e80*/  IADD3 R2, R232, 0x1, -R230 ;  /* 0x00000001e8027810 */ /* 0x000fe40007ffe8e6 */
[----:B------:R-:W-:-:S05]  /*1e90*/  @P4 SHF.R.U32.HI R0, RZ, c[0x0][0x2cc], R3 ;  /* 0x0000b300ff004a19 */ /* 0x000fca0000011603 */
[----:B------:R-:W-:-:S05]  /*1ea0*/  IMAD.IADD R0, R2, 0x1, R0 ;  /* 0x0000000102007824 */ /* 0x000fca00078e0200 */
[----:B------:R-:W-:Y:S01]  /*1eb0*/  IADD3 R3, R0, c[0x0][0x328], RZ ;  /* 0x0000ca0000037a10 */ /* 0x000fe20007ffe0ff */
[----:B------:R-:W-:Y:S05]  /*1ec0*/  @!P1 BRA `(.L_x_562) ;  /* 0x0000010000009947 */ /* 0x000fea0003800000 */
[C---:B------:R-:W-:Y:S01]  /*1ed0*/  ISETP.GT.AND P0, PT, R0.reuse, RZ, PT ;  /* 0x000000ff0000720c */ /* 0x040fe20003f04270 */
[----:B------:R-:W-:Y:S01]  /*1ee0*/  BSSY B0, `(.L_x_563) ;  /* 0x000000c000007945 */ /* 0x000fe20003800000 */
[----:B------:R-:W-:-:S11]  /*1ef0*/  IADD3 R2, R0, -0x1, RZ ;  /* 0xffffffff00027810 */ /* 0x000fd60007ffe0ff */
[----:B------:R-:W-:Y:S05]  /*1f00*/  @P0 BRA `(.L_x_564) ;  /* 0x0000006000000947 */ /* 0x000fea0003800000 */
[----:B------:R-:W-:Y:S01]  /*1f10*/  ISETP.NE.AND P0, PT, R6, 0x1, PT ;  /* 0x000000010600780c */ /* 0x000fe20003f05270 */
[----:B------:R-:W-:-:S12]  /*1f20*/  IMAD.MOV R0, RZ, RZ, -R0 ;  /* 0x000000ffff007224 */ /* 0x000fd800078e0a00 */
[----:B------:R-:W-:-:S05]  /*1f30*/  @P0 IMAD.HI.U32 R2, R0, c[0x0][0x330], RZ ;  /* 0x0000cc0000020a27 */ /* 0x000fca00078e00ff */
[----:B------:R-:W-:-:S04]  /*1f40*/  @P0 SHF.R.U32.HI R0, RZ, c[0x0][0x334], R2 ;  /* 0x0000cd00ff000a19 */ /* 0x000fc80000011602 */
[----:B------:R-:W-:Y:S01]  /*1f50*/  LOP3.LUT R2, RZ, R0, RZ, 0x33, !PT ;  /* 0x00000000ff027212 */ /* 0x000fe200078e33ff */
[----:B------:R-:W-:Y:S05]  /*1f60*/  BRA `(.L_x_565) ;  /* 0x0000003000007947 */ /* 0x000fea0003800000 */
.L_x_564:
[----:B------:R-:W-:-:S13]  /*1f70*/  ISETP.NE.AND P0, PT, R6, 0x1, PT ;  /* 0x000000010600780c */ /* 0x000fda0003f05270 */
[----:B------:R-:W-:-:S05]  /*1f80*/  @P0 IMAD.HI.U32 R0, R2, c[0x0][0x330], RZ ;  /* 0x0000cc0002000a27 */ /* 0x000fca00078e00ff */
[----:B------:R-:W-:Y:S02]  /*1f90*/  @P0 SHF.R.U32.HI R2, RZ, c[0x0][0x334], R0 ;  /* 0x0000cd00ff020a19 */ /* 0x000fe40000011600 */
.L_x_565:
[----:B------:R-:W-:Y:S05]  /*1fa0*/  BSYNC B0 ;  /* 0x0000000000007941 */ /* 0x000fea0003800000 */
.L_x_563:
[----:B------:R-:W-:-:S05]  /*1fb0*/  IMAD R2, R2, R6, c[0x0][0x32c] ;  /* 0x0000cb0002027624 */ /* 0x000fca00078e0206 */
[----:B------:R-:W-:-:S03]  /*1fc0*/  IMNMX R3, R3, R2, PT ;  /* 0x0000000203037217 */ /* 0x000fc60003800200 */
.L_x_562:
[----:B------:R-:W-:Y:S01]  /*1fd0*/  IMAD.IADD R7, R232, 0x1, -R230 ;  /* 0x00000001e8077824 */ /* 0x000fe200078e0ae6 */
[----:B------:R-:W-:Y:S01]  /*1fe0*/  IADD3 R3, R3, 0x2f, RZ ;  /* 0x0000002f03037810 */ /* 0x000fe20007ffe0ff */
[----:B------:R-:W-:Y:S01]  /*1ff0*/  @P4 IMAD.HI.U32 R4, R252, c[0x0][0x2c8], RZ ;  /* 0x0000b200fc044a27 */ /* 0x000fe200078e00ff */
[----:B------:R-:W-:Y:S02]  /*2000*/  IADD3 R2, R232, 0x2f, RZ ;  /* 0x0000002fe8027810 */ /* 0x000fe40007ffe0ff */
[----:B------:R1:W-:Y:S01]  /*2010*/  STL [R1+0x24], R7 ;  /* 0x0000240701007387 */ /* 0x0003e20000100800 */
[----:B------:R-:W-:-:S04]  /*2020*/  IMAD.HI R5, R3, 0x2aaaaaab, RZ ;  /* 0x2aaaaaab03057827 */ /* 0x000fc800078e02ff */
[----:B------:R-:W-:-:S04]  /*2030*/  IMAD.HI R2, R2, 0x2aaaaaab, RZ ;  /* 0x2aaaaaab02027827 */ /* 0x000fc800078e02ff */
[----:B------:R-:W-:Y:S01]  /*2040*/  IMAD.MOV.U32 R0, RZ, RZ, R252 ;  /* 0x000000ffff007224 */ /* 0x000fe200078e00fc */
[----:B------:R-:W-:Y:S02]  /*2050*/  @P4 SHF.R.U32.HI R0, RZ, c[0x0][0x2cc], R4 ;  /* 0x0000b300ff004a19 */ /* 0x000fe40000011604 */
[----:B------:R-:W-:Y:S02]  /*2060*/  SHF.R.U32.HI R4, RZ, 0x1f, R5 ;  /* 0x0000001fff047819 */ /* 0x000fe40000011605 */
[----:B------:R-:W-:Y:S01]  /*2070*/  SHF.R.U32.HI R3, RZ, 0x1f, R2 ;  /* 0x0000001fff037819 */ /* 0x000fe20000011602 */
[----:B------:R-:W-:Y:S01]  /*2080*/  IMAD.IADD R0, R7, 0x1, R0 ;  /* 0x0000000107007824 */ /* 0x000fe200078e0200 */
[----:B------:R-:W-:Y:S02]  /*2090*/  LEA.HI.SX32 R4, R5, R4, 0x1d ;  /* 0x0000000405047211 */ /* 0x000fe400078feaff */
[----:B------:R-:W-:Y:S02]  /*20a0*/  LEA.HI.SX32 R3, R2, R3, 0x1d ;  /* 0x0000000302037211 */ /* 0x000fe400078feaff */
[----:B------:R-:W-:-:S02]  /*20b0*/  IADD3 R2, R0, -c[0x0][0x324], RZ ;  /* 0x8000c90000027a10 */ /* 0x000fc40007ffe0ff */
[----:B------:R-:W-:Y:S01]  /*20c0*/  IMNMX R10, R3, R4, PT ;  /* 0x00000004030a7217 */ /* 0x000fe20003800200 */
[----:B------:R-:W-:Y:S05]  /*20d0*/  @!P1 BRA `(.L_x_566) ;  /* 0x000000f000009947 */ /* 0x000fea0003800000 */
[----:B------:R-:W-:Y:S01]  /*20e0*/  ISETP.GT.AND P0, PT, R0, -0x1, PT ;  /* 0xffffffff0000780c */ /* 0x000fe20003f04270 */
[----:B------:R-:W-:-:S12]  /*20f0*/  BSSY B0, `(.L_x_567) ;  /* 0x000000b000007945 */ /* 0x000fd80003800000 */
[----:B------:R-:W-:Y:S05]  /*2100*/  @P0 BRA `(.L_x_568) ;  /* 0x0000006000000947 */ /* 0x000fea0003800000 */
[----:B------:R-:W-:Y:S02]  /*2110*/  ISETP.NE.AND P0, PT, R6, 0x1, PT ;  /* 0x000000010600780c */ /* 0x000fe40003f05270 */
[----:B------:R-:W-:-:S11]  /*2120*/  LOP3.LUT R0, RZ, R0, RZ, 0x33, !PT ;  /* 0x00000000ff007212 */ /* 0x000fd600078e33ff */
[----:B------:R-:W-:-:S05]  /*2130*/  @P0 IMAD.HI.U32 R3, R0, c[0x0][0x330], RZ ;  /* 0x0000cc0000030a27 */ /* 0x000fca00078e00ff */
[----:B------:R-:W-:-:S04]  /*2140*/  @P0 SHF.R.U32.HI R0, RZ, c[0x0][0x334], R3 ;  /* 0x0000cd00ff000a19 */ /* 0x000fc80000011603 */
[----:B------:R-:W-:Y:S01]  /*2150*/  LOP3.LUT R0, RZ, R0, RZ, 0x33, !PT ;  /* 0x00000000ff007212 */ /* 0x000fe200078e33ff */
[----:B------:R-:W-:Y:S05]  /*2160*/  BRA `(.L_x_569) ;  /* 0x0000003000007947 */ /* 0x000fea0003800000 */
.L_x_568:
[----:B------:R-:W-:-:S13]  /*2170*/  ISETP.NE.AND P0, PT, R6, 0x1, PT ;  /* 0x000000010600780c */ /* 0x000fda0003f05270 */
[----:B------:R-:W-:-:S05]  /*2180*/  @P0 IMAD.HI.U32 R3, R0, c[0x0][0x330], RZ ;  /* 0x0000cc0000030a27 */ /* 0x000fca00078e00ff */
[----:B------:R-:W-:Y:S02]  /*2190*/  @P0 SHF.R.U32.HI R0, RZ, c[0x0][0x334], R3 ;  /* 0x0000cd00ff000a19 */ /* 0x000fe40000011603 */
.L_x_569:
[----:B------:R-:W-:Y:S05]  /*21a0*/  BSYNC B0 ;  /* 0x0000000000007941 */ /* 0x000fea0003800000 */
.L_x_567:
[----:B------:R-:W-:-:S05]  /*21b0*/  IMAD R0, R0, c[0x0][0x32c], RZ ;  /* 0x0000cb0000007a24 */ /* 0x000fca00078e02ff */
[----:B------:R-:W-:-:S04]  /*21c0*/  IMNMX R2, R2, R0, !PT ;  /* 0x0000000002027217 */ /* 0x000fc80007800200 */
.L_x_566:
[----:B------:R-:W2:Y:S01]  /*21d0*/  LDL R14, [R1+0x8] ;  /* 0x00000800010e7983 */ /* 0x000ea20000100800 */
[----:B------:R-:W-:Y:S01]  /*21e0*/  IMAD.HI R2, R2, 0x2aaaaaab, RZ ;  /* 0x2aaaaaab02027827 */ /* 0x000fe200078e02ff */
[----:B------:R-:W-:Y:S04]  /*21f0*/  BSSY B0, `(.L_x_570) ;  /* 0x000002e000007945 */ /* 0x000fe80003800000 */
[----:B------:R-:W-:-:S04]  /*2200*/  SHF.R.U32.HI R0, RZ, 0x1f, R2 ;  /* 0x0000001fff007819 */ /* 0x000fc80000011602 */
[----:B------:R-:W-:-:S04]  /*2210*/  LEA.HI.SX32 R2, R2, R0, 0x1d ;  /* 0x0000000002027211 */ /* 0x000fc800078feaff */
[----:B------:R-:W-:Y:S01]  /*2220*/  IMNMX R6, RZ, R2, !PT ;  /* 0x00000002ff067217 */ /* 0x000fe20007800200 */
[----:B------:R-:W-:-:S03]  /*2230*/  IMAD.MOV.U32 R2, RZ, RZ, RZ ;  /* 0x000000ffff027224 */ /* 0x000fc600078e00ff */
[----:B------:R-:W-:Y:S02]  /*2240*/  ISETP.GT.AND P0, PT, R10, R6, PT ;  /* 0x000000060a00720c */ /* 0x000fe40003f04270 */
[C---:B--2---:R-:W-:Y:S02]  /*2250*/  LOP3.LUT R0, R14.reuse, 0xff000000, RZ, 0xc0, !PT ;  /* 0xff0000000e007812 */ /* 0x044fe400078ec0ff */
[----:B------:R-:W-:Y:S02]  /*2260*/  LOP3.LUT R3, R14, 0xff0000, RZ, 0xc0, !PT ;  /* 0x00ff00000e037812 */ /* 0x000fe400078ec0ff */
[----:B------:R-:W-:-:S04]  /*2270*/  SHF.R.U32.HI R0, RZ, 0x8, R0 ;  /* 0x00000008ff007819 */ /* 0x000fc80000011600 */
[----:B------:R-:W-:-:S04]  /*2280*/  LEA.HI R0, R3, R0, RZ, 0x10 ;  /* 0x0000000003007211 */ /* 0x000fc800078f80ff */
[----:B------:R-:W-:Y:S02]  /*2290*/  LOP3.LUT R16, R0, 0xff, RZ, 0xc0, !PT ;  /* 0x000000ff00107812 */ /* 0x000fe400078ec0ff */
[----:B------:R-:W-:-:S03]  /*22a0*/  SHF.R.U32.HI R5, RZ, 0x10, R0 ;  /* 0x00000010ff057819 */ /* 0x000fc60000011600 */
[----:B------:R2:W-:Y:S04]  /*22b0*/  STL [R1+0x30], R16 ;  /* 0x0000301001007387 */ /* 0x0005e80000100800 */
[----:B------:R2:W-:Y:S01]  /*22c0*/  STL [R1+0x28], R5 ;  /* 0x0000280501007387 */ /* 0x0005e20000100800 */
[----:B------:R-:W-:Y:S05]  /*22d0*/  @!P0 BRA `(.L_x_571) ;  /* 0x000001f000008947 */ /* 0x000fea0003800000 */
[----:B------:R-:W-:-:S04]  /*22e0*/  ISETP.NE.AND P0, PT, R5, RZ, PT ;  /* 0x000000ff0500720c */ /* 0x000fc80003f05270 */
[----:B------:R-:W-:-:S04]  /*22f0*/  SEL R0, R5, c[0x0][0x338], P0 ;  /* 0x0000ce0005007a07 */ /* 0x000fc80000000000 */
[----:B------:R-:W-:Y:S02]  /*2300*/  IABS R3, R0 ;  /* 0x0000000000037213 */ /* 0x000fe40000000000 */
[----:B-1----:R-:W-:Y:S02]  /*2310*/  IADD3 R7, R0, -0x1, R10 ;  /* 0xffffffff00077810 */ /* 0x002fe40007ffe00a */
[----:B------:R-:W1:Y:S03]  /*2320*/  I2F.RP R2, R3 ;  /* 0x0000000300027306 */ /* 0x000e660000209400 */
[----:B------:R-:W-:-:S05]  /*2330*/  IMAD.IADD R7, R7, 0x1, -R6 ;  /* 0x0000000107077824 */ /* 0x000fca00078e0a06 */
[----:B------:R-:W-:Y:S01]  /*2340*/  IABS R11, R7 ;  /* 0x00000007000b7213 */ /* 0x000fe20000000000 */
[----:B-1----:R-:W1:Y:S02]  /*2350*/  MUFU.RCP R2, R2 ;  /* 0x0000000200027308 */ /* 0x002e640000001000 */
[----:B-1----:R-:W-:-:S06]  /*2360*/  IADD3 R2, R2, 0xffffffe, RZ ;  /* 0x0ffffffe02027810 */ /* 0x002fcc0007ffe0ff */
[----:B--2---:R-:W1:Y:S02]  /*2370*/  F2I.FTZ.U32.TRUNC.NTZ R5, R2 ;  /* 0x0000000200057305 */ /* 0x004e64000021f000 */
        /* <DEDUP_REMOVED lines=21> */
.L_x_571:
[----:B------:R-:W-:Y:S05]  /*24d0*/  BSYNC B0 ;  /* 0x0000000000007941 */ /* 0x000fea0003800000 */
.L_x_570:
[----:B------:R-:W-:Y:S01]  /*24e0*/  IMAD R239, R16, R2, R6 ;  /* 0x0000000210ef7224 */ /* 0x000fe200078e0206 */
[----:B------:R-:W-:Y:S01]  /*24f0*/  PRMT R0, RZ, 0x7610, R0 ;  /* 0x00007610ff007816 */ /* 0x000fe20000000000 */
        /* <DEDUP_REMOVED lines=56> */
[----:B------:R-:W-:-:S05]  /*2880*/  @P1 IMAD.WIDE R2, R15, R13, c[0x0][0x340] ;  /* 0x0000d0000f021625 */ /* 0x000fca00078e020d */
[----:B------:R3:W5:Y:S01]  /*2890*/  @P1 LDG.E R13, [R2.64] ;  /* 0x00000006020d1981 */ /* 0x000762000c1e1900 */
[----:B------:R-:W-:Y:S01]  /*28a0*/  SHF.R.S32.HI R0, RZ, 0x1f, R12 ;  /* 0x0000001fff007819 */ /* 0x000fe2000001140c */
[----:B--2---:R-:W-:Y:S01]  /*28b0*/  IMAD.IADD R5, R240, 0x1, R252 ;  /* 0x00000001f0057824 */ /* 0x004fe200078e02fc */
[----:B------:R-:W-:Y:S02]  /*28c0*/  LOP3.LUT R14, R14, 0xffff, RZ, 0xc0, !PT ;  /* 0x0000ffff0e0e7812 */ /* 0x000fe400078ec0ff */
[----:B------:R-:W-:Y:S01]  /*28d0*/  SEL R4, R15, RZ, !P3 ;  /* 0x000000ff0f047207 */ /* 0x000fe20005800000 */
[----:B------:R-:W-:Y:S01]  /*28e0*/  IMAD R0, R0, c[0x0][0x178], RZ ;  /* 0x00005e0000007a24 */ /* 0x000fe200078e02ff */
[----:B------:R-:W-:Y:S01]  /*28f0*/  ISETP.GE.AND P2, PT, R238, c[0x0][0x198], PT ;  /* 0x00006600ee007a0c */ /* 0x000fe20003f46270 */
[----:B-1----:R-:W-:Y:S01]  /*2900*/  @P4 IMAD.HI.U32 R7, R5, c[0x0][0x2c8], RZ ;  /* 0x0000b20005074a27 */ /* 0x002fe200078e00ff */
[----:B------:R-:W-:-:S03]  /*2910*/  IADD3 R31, R201, -0x1, RZ ;  /* 0xffffffffc91f7810 */ /* 0x000fc60007ffe0ff */
[C---:B------:R-:W-:Y:S02]  /*2920*/  IMAD R0, R12.reuse, c[0x0][0x17c], R0 ;  /* 0x00005f000c007a24 */ /* 0x040fe400078e0200 */
[----:B---3--:R-:W-:-:S05]  /*2930*/  IMAD.WIDE.U32 R2, R12, c[0x0][0x178], RZ ;  /* 0x00005e000c027a25 */ /* 0x008fca00078e00ff */
[----:B------:R-:W-:Y:S02]  /*2940*/  IADD3 R3, R3, R0, RZ ;  /* 0x0000000003037210 */ /* 0x000fe40007ffe0ff */
[----:B------:R-:W-:-:S03]  /*2950*/  SHF.R.S32.HI R0, RZ, 0x1f, R15 ;  /* 0x0000001fff007819 */ /* 0x000fc6000001140f */
[----:B------:R-:W-:Y:S01]  /*2960*/  IMAD.WIDE.U32 R2, R14, c[0x0][0x1b8], R2 ;  /* 0x00006e000e027a25 */ /* 0x000fe200078e0002 */
[----:B------:R-:W-:Y:S02]  /*2970*/  SEL R6, R0, RZ, !P3 ;  /* 0x000000ff00067207 */ /* 0x000fe40005800000 */
[----:B------:R-:W-:Y:S01]  /*2980*/  MOV R0, R5 ;  /* 0x0000000500007202 */ /* 0x000fe20000000f00 */
[----:B------:R-:W-:Y:S01]  /*2990*/  IMAD R3, R14, c[0x0][0x1bc], R3 ;  /* 0x00006f000e037a24 */ /* 0x000fe200078e0203 */
[----:B------:R-:W-:Y:S01]  /*29a0*/  @P4 SHF.R.U32.HI R0, RZ, c[0x0][0x2cc], R7 ;  /* 0x0000b300ff004a19 */ /* 0x000fe20000011607 */
[----:B------:R-:W-:Y:S01]  /*29b0*/  IMAD R6, R6, c[0x0][0x1c0], RZ ;  /* 0x0000700006067a24 */ /* 0x000fe200078e02ff */
[----:B------:R-:W-:Y:S01]  /*29c0*/  ISETP.GE.AND P4, PT, R203, c[0x0][0x198], PT ;  /* 0x00006600cb007a0c */ /* 0x000fe20003f86270 */
[C---:B------:R-:W-:Y:S01]  /*29d0*/  IMAD.WIDE.U32 R2, R4.reuse, c[0x0][0x1c0], R2 ;  /* 0x0000700004027a25 */ /* 0x040fe200078e0002 */
[----:B------:R-:W-:Y:S02]  /*29e0*/  SHF.R.S32.HI R7, RZ, 0x1f, R0 ;  /* 0x0000001fff077819 */ /* 0x000fe40000011400 */
[----:B------:R-:W-:Y:S01]  /*29f0*/  ISETP.GE.AND P3, PT, R237, c[0x0][0x198], PT ;  /* 0x00006600ed007a0c */ /* 0x000fe20003f66270 */
[----:B------:R-:W-:-:S02]  /*2a00*/  IMAD R6, R4, c[0x0][0x1c4], R6 ;  /* 0x0000710004067a24 */ /* 0x000fc400078e0206 */
[----:B------:R-:W-:-:S03]  /*2a10*/  IMAD.MOV R4, RZ, RZ, -R0 ;  /* 0x000000ffff047224 */ /* 0x000fc600078e0a00 */
[----:B------:R-:W-:Y:S01]  /*2a20*/  IADD3 R3, R3, R6, RZ ;  /* 0x0000000603037210 */ /* 0x000fe20007ffe0ff */
        /* <DEDUP_REMOVED lines=11> */
[----:B------:R-:W-:Y:S02]  /*2ae0*/  LEA.HI.X R5, R2, c[0x0][0x164], R0, 0x1, P0 ;  /* 0x0000590002057a11 */ /* 0x000fe400000f0c00 */
[----:B------:R-:W-:Y:S01]  /*2af0*/  @!P1 MOV R13, R15 ;  /* 0x0000000f000d9202 */ /* 0x000fe20000000f00 */
[----:B------:R-:W-:Y:S05]  /*2b00*/  BRA.DIV ~URZ, `(.L_x_573) ;  /* 0x000156227f007947 */ /* 0x000fea000b800000 */
[----:B------:R1:W2:Y:S02]  /*2b10*/  SHFL.IDX PT, R4, R5, RZ, 0x1c1f ;  /* 0x001c1fff05047589 */ /* 0x0002a400000e0000 */
.L_x_780:
[----:B------:R-:W-:Y:S05]  /*2b20*/  BRA.DIV ~URZ, `(.L_x_574) ;  /* 0x000156727f007947 */ /* 0x000fea000b800000 */
[----:B------:R3:W4:Y:S02]  /*2b30*/  SHFL.IDX PT, R0, R12, RZ, 0x1c1f ;  /* 0x001c1fff0c007589 */ /* 0x00072400000e0000 */
.L_x_781:
[----:B------:R-:W-:Y:S01]  /*2b40*/  IMAD R11, R230, c[0x0][0x2c4], RZ ;  /* 0x0000b100e60b7a24 */ /* 0x000fe200078e02ff */
[----:B------:R-:W-:Y:S01]  /*2b50*/  IADD3 R10, R241, R252, RZ ;  /* 0x000000fcf10a7210 */ /* 0x000fe20007ffe0ff */
[----:B------:R-:W-:Y:S03]  /*2b60*/  BSSY B0, `(.L_x_575) ;  /* 0x0000014000007945 */ /* 0x000fe60003800000 */
[----:B------:R-:W-:-:S13]  /*2b70*/  ISETP.GE.AND P0, PT, R10, R11, PT ;  /* 0x0000000b0a00720c */ /* 0x000fda0003f06270 */
[----:B------:R-:W-:Y:S05]  /*2b80*/  @P0 BRA `(.L_x_576) ;  /* 0x0000011000000947 */ /* 0x000fea0003800000 */
[----:B---3--:R-:W3:Y:S01]  /*2b90*/  LDL R15, [R1+0x2c] ;  /* 0x00002c00010f7983 */ /* 0x008ee20000100800 */
[-C--:B----4-:R-:W-:Y:S02]  /*2ba0*/  LEA R8, P0, R203, R0.reuse, 0x1 ;  /* 0x00000000cb087211 */ /* 0x090fe400078008ff */
[----:B------:R-:W-:Y:S02]  /*2bb0*/  SHF.R.S32.HI R2, RZ, 0x1f, R203 ;  /* 0x0000001fff027819 */ /* 0x000fe400000114cb */
[----:B------:R-:W-:Y:S02]  /*2bc0*/  LEA R6, P1, R237, R0, 0x1 ;  /* 0x00000000ed067211 */ /* 0x000fe400078208ff */
[----:B------:R-:W-:Y:S02]  /*2bd0*/  SHF.R.S32.HI R17, RZ, 0x1f, R237 ;  /* 0x0000001fff117819 */ /* 0x000fe400000114ed */
[----:B--2---:R-:W-:Y:S02]  /*2be0*/  LEA.HI.X R9, R203, R4, R2, 0x1, P0 ;  /* 0x00000004cb097211 */ /* 0x004fe400000f0c02 */
[----:B------:R-:W-:-:S02]  /*2bf0*/  SHF.R.S32.HI R16, RZ, 0x1f, R238 ;  /* 0x0000001fff107819 */ /* 0x000fc400000114ee */
[C---:B------:R-:W-:Y:S02]  /*2c00*/  LEA R2, P0, R238.reuse, R0, 0x1 ;  /* 0x00000000ee027211 */ /* 0x040fe400078008ff */
        /* <DEDUP_REMOVED lines=9> */
.L_x_576:
[----:B------:R-:W-:Y:S05]  /*2ca0*/  BSYNC B0 ;  /* 0x0000000000007941 */ /* 0x000fea0003800000 */
.L_x_575:
[----:B------:R-:W-:Y:S05]  /*2cb0*/  BRA.DIV ~URZ, `(.L_x_577) ;  /* 0x000155527f007947 */ /* 0x000fea000b800000 */
[----:B--2---:R2:W1:Y:S04]  /*2cc0*/  SHFL.IDX PT, R4, R5, 0x1, 0x1c1f ;  /* 0x003c1f0005047f89 */ /* 0x00446800000e0000 */
[----:B----4-:R2:W4:Y:S02]  /*2cd0*/  SHFL.IDX PT, R0, R12, 0x1, 0x1c1f ;  /* 0x003c1f000c007f89 */ /* 0x01052400000e0000 */
.L_x_782:
[----:B------:R-:W-:Y:S01]  /*2ce0*/  IADD3 R2, R10, 0x20, RZ ;  /* 0x000000200a027810 */ /* 0x000fe20007ffe0ff */
[----:B------:R-:W-:Y:S03]  /*2cf0*/  BSSY B0, `(.L_x_578) ;  /* 0x0000014000007945 */ /* 0x000fe60003800000 */
[----:B------:R-:W-:-:S13]  /*2d00*/  ISETP.GE.AND P0, PT, R2, R11, PT ;  /* 0x0000000b0200720c */ /* 0x000fda0003f06270 */
[----:B------:R-:W-:Y:S05]  /*2d10*/  @P0 BRA `(.L_x_579) ;  /* 0x0000011000000947 */ /* 0x000fea0003800000 */
[----:B--2---:R-:W2:Y:S01]  /*2d20*/  LDL R15, [R1+0x2c] ;  /* 0x00002c00010f7983 */ /* 0x004ea20000100800 */
[-C--:B----4-:R-:W-:Y:S02]  /*2d30*/  LEA R8, P0, R203, R0.reuse, 0x1 ;  /* 0x00000000cb087211 */ /* 0x090fe400078008ff */
[----:B------:R-:W-:Y:S02]  /*2d40*/  SHF.R.S32.HI R3, RZ, 0x1f, R203 ;  /* 0x0000001fff037819 */ /* 0x000fe400000114cb */
[----:B------:R-:W-:Y:S02]  /*2d50*/  LEA R6, P1, R237, R0, 0x1 ;  /* 0x00000000ed067211 */ /* 0x000fe400078208ff */
[----:B------:R-:W-:Y:S02]  /*2d60*/  SHF.R.S32.HI R17, RZ, 0x1f, R237 ;  /* 0x0000001fff117819 */ /* 0x000fe400000114ed */
[----:B-1----:R-:W-:Y:S02]  /*2d70*/  LEA.HI.X R9, R203, R4, R3, 0x1, P0 ;  /* 0x00000004cb097211 */ /* 0x002fe400000f0c03 */
[----:B------:R-:W-:-:S02]  /*2d80*/  SHF.R.S32.HI R16, RZ, 0x1f, R238 ;  /* 0x0000001fff107819 */ /* 0x000fc400000114ee */
[C---:B------:R-:W-:Y:S02]  /*2d90*/  LEA R2, P0, R238.reuse, R0, 0x1 ;  /* 0x00000000ee027211 */ /* 0x040fe400078008ff */
        /* <DEDUP_REMOVED lines=9> */
.L_x_579:
[----:B------:R-:W-:Y:S05]  /*2e30*/  BSYNC B0 ;  /* 0x0000000000007941 */ /* 0x000fea0003800000 */
.L_x_578:
[----:B------:R-:W-:Y:S05]  /*2e40*/  BRA.DIV ~URZ, `(.L_x_580) ;  /* 0x000154927f007947 */ /* 0x000fea000b800000 */
[----:B-1----:R1:W2:Y:S02]  /*2e50*/  SHFL.IDX PT, R4, R5, 0x2, 0x1c1f ;  /* 0x005c1f0005047f89 */ /* 0x0022a400000e0000 */
.L_x_783:
[----:B------:R-:W-:Y:S05]  /*2e60*/  BRA.DIV ~URZ, `(.L_x_581) ;  /* 0x000154e27f007947 */ /* 0x000fea000b800000 */
[----:B----4-:R4:W1:Y:S02]  /*2e70*/  SHFL.IDX PT, R0, R12, 0x2, 0x1c1f ;  /* 0x005c1f000c007f89 */ /* 0x01086400000e0000 */
.L_x_784:
[----:B------:R-:W-:Y:S01]  /*2e80*/  IADD3 R2, R10, 0x40, RZ ;  /* 0x000000400a027810 */ /* 0x000fe20007ffe0ff */
[----:B------:R-:W-:Y:S03]  /*2e90*/  BSSY B0, `(.L_x_582) ;  /* 0x0000014000007945 */ /* 0x000fe60003800000 */
[----:B------:R-:W-:-:S13]  /*2ea0*/  ISETP.GE.AND P0, PT, R2, R11, PT ;  /* 0x0000000b0200720c */ /* 0x000fda0003f06270 */
[----:B------:R-:W-:Y:S05]  /*2eb0*/  @P0 BRA `(.L_x_583) ;  /* 0x0000011000000947 */ /* 0x000fea0003800000 */
[----:B---3--:R-:W3:Y:S01]  /*2ec0*/  LDL R15, [R1+0x2c] ;  /* 0x00002c00010f7983 */ /* 0x008ee20000100800 */
[-C--:B-1----:R-:W-:Y:S02]  /*2ed0*/  LEA R8, P0, R203, R0.reuse, 0x1 ;  /* 0x00000000cb087211 */ /* 0x082fe400078008ff */
        /* <DEDUP_REMOVED lines=15> */
.L_x_583:
[----:B------:R-:W-:Y:S05]  /*2fd0*/  BSYNC B0 ;  /* 0x0000000000007941 */ /* 0x000fea0003800000 */
.L_x_582:
[----:B------:R-:W-:Y:S05]  /*2fe0*/  BRA.DIV ~URZ, `(.L_x_584) ;  /* 0x000153d27f007947 */ /* 0x000fea000b800000 */
[----:B--2---:R2:W3:Y:S04]  /*2ff0*/  SHFL.IDX PT, R4, R5, 0x3, 0x1c1f ;  /* 0x007c1f0005047f89 */ /* 0x0044e800000e0000 */
[----:B-1----:R2:W1:Y:S02]  /*3000*/  SHFL.IDX PT, R0, R12, 0x3, 0x1c1f ;  /* 0x007c1f000c007f89 */ /* 0x00246400000e0000 */
.L_x_785:
[----:B--2---:R-:W2:Y:S01]  /*3010*/  LDL R16, [R1+0x2c] ;  /* 0x00002c0001107983 */ /* 0x004ea20000100800 */
[----:B------:R-:W-:Y:S01]  /*3020*/  IADD3 R2, R10, 0x60, RZ ;  /* 0x000000600a027810 */ /* 0x000fe20007ffe0ff */
[----:B-----5:R-:W-:Y:S01]  /*3030*/  IMAD.WIDE.U32 R246, R13, c[0x0][0x2b0], RZ ;  /* 0x0000ac000df67a25 */ /* 0x020fe200078e00ff */
[----:B------:R-:W-:-:S02]  /*3040*/  SHF.R.S32.HI R15, RZ, 0x1f, R203 ;  /* 0x0000001fff0f7819 */ /* 0x000fc400000114cb */
[----:B------:R-:W-:Y:S02]  /*3050*/  ISETP.GE.AND P0, PT, R2, R11, PT ;  /* 0x0000000b0200720c */ /* 0x000fe40003f06270 */
[----:B------:R-:W-:Y:S02]  /*3060*/  SHF.R.S32.HI R23, RZ, 0x1f, R237 ;  /* 0x0000001fff177819 */ /* 0x000fe400000114ed */
[----:B------:R-:W-:-:S09]  /*3070*/  SHF.R.S32.HI R26, RZ, 0x1f, R238 ;  /* 0x0000001fff1a7819 */ /* 0x000fd200000114ee */
[----:B-1----:R-:W-:-:S04]  /*3080*/  @!P0 LEA R8, P1, R203, R0, 0x1 ;  /* 0x00000000cb088211 */ /* 0x002fc800078208ff */
[----:B---3--:R-:W-:Y:S02]  /*3090*/  @!P0 LEA.HI.X R9, R203, R4, R15, 0x1, P1 ;  /* 0x00000004cb098211 */ /* 0x008fe400008f0c0f */
[----:B------:R-:W-:-:S04]  /*30a0*/  @!P0 LEA R6, P1, R237, R0, 0x1 ;  /* 0x00000000ed068211 */ /* 0x000fc800078208ff */
[----:B------:R-:W-:Y:S02]  /*30b0*/  @!P0 LEA.HI.X R7, R237, R4, R23, 0x1, P1 ;  /* 0x00000004ed078211 */ /* 0x000fe400008f0c17 */
[C---:B------:R-:W-:Y:S02]  /*30c0*/  @!P0 LEA R2, P1, R238.reuse, R0, 0x1 ;  /* 0x00000000ee028211 */ /* 0x040fe400078208ff */
[----:B------:R-:W-:Y:S02]  /*30d0*/  SHF.R.S32.HI R0, RZ, 0x1f, R13 ;  /* 0x0000001fff007819 */ /* 0x000fe4000001140d */
[----:B------:R-:W-:-:S03]  /*30e0*/  @!P0 LEA.HI.X R3, R238, R4, R26, 0x1, P1 ;  /* 0x00000004ee038211 */ /* 0x000fc600008f0c1a */
[----:B------:R-:W-:-:S04]  /*30f0*/  IMAD R0, R0, c[0x0][0x2b0], RZ ;  /* 0x0000ac0000007a24 */ /* 0x000fc800078e02ff */
[----:B------:R-:W-:-:S04]  /*3100*/  IMAD R0, R13, c[0x0][0x2b4], R0 ;  /* 0x0000ad000d007a24 */ /* 0x000fc800078e0200 */
[----:B------:R-:W-:Y:S02]  /*3110*/  IMAD.IADD R250, R247, 0x1, R0 ;  /* 0x00000001f7fa7824 */ /* 0x000fe400078e0200 */
[----:B--2---:R-:W-:-:S05]  /*3120*/  IMAD.SHL.U32 R199, R16, 0x2, RZ ;  /* 0x0000000210c77824 */ /* 0x004fca00078e00ff */
[----:B------:R-:W-:Y:S01]  /*3130*/  @!PT LDS RZ, [RZ] ;  /* 0x00000000fffff984 */ /* 0x000fe20000000800 */
[----:B------:R-:W-:Y:S01]  /*3140*/  @!PT LDS RZ, [RZ] ;  /* 0x00000000fffff984 */ /* 0x000fe20000000800 */
[----:B------:R-:W-:Y:S01]  /*3150*/  @!PT LDS RZ, [RZ] ;  /* 0x00000000fffff984 */ /* 0x000fe20000000800 */
[----:B------:R1:W-:Y:S04]  /*3160*/  @!P0 LDGSTS.E.BYPASS.LTC128B.128 [R199+0x7880], [R8.64], !P4 ;  /* 0x0788000008c78fae */ /* 0x0003e8000e101d46 */
[----:B------:R1:W-:Y:S04]  /*3170*/  @!P0 LDGSTS.E.BYPASS.LTC128B.128 [R199+0x9880], [R6.64], !P3 ;  /* 0x0988000006c78fae */ /* 0x0003e8000d901d46 */
[----:B------:R1:W-:Y:S04]  /*3180*/  @!P0 LDGSTS.E.BYPASS.LTC128B.128 [R199+0xb880], [R2.64], !P2 ;  /* 0x0b88000002c78fae */ /* 0x0003e8000d101d46 */
[----:B------:R-:W0:Y:S01]  /*3190*/  LDGDEPBAR ;  /* 0x00000000000079af */ /* 0x000e220000000000 */
[----:B------:R-:W-:Y:S02]  /*31a0*/  WARPSYNC 0xffffffff ;  /* 0xffffffff00007948 */ /* 0x000fe40003800000 */
[----:B------:R-:W-:Y:S01]  /*31b0*/  IMAD.MOV.U32 R28, RZ, RZ, 0x30 ;  /* 0x00000030ff1c7424 */ /* 0x000fe200078e00ff */
[----:B------:R-:W-:Y:S01]  /*31c0*/  BAR.SYNC.DEFER_BLOCKING 0x0 ;  /* 0x0000000000007b1d */ /* 0x000fe20000010000 */
[----:B------:R-:W-:Y:S01]  /*31d0*/  IMAD.MOV.U32 R0, RZ, RZ, c[0x0][0x2b8] ;  /* 0x0000ae00ff007624 */ /* 0x000fe200078e00ff */
[----:B------:R-:W-:Y:S01]  /*31e0*/  LOP3.LUT R198, R198, 0xfffbffff, RZ, 0xc0, !PT ;  /* 0xfffbffffc6c67812 */ /* 0x000fe200078ec0ff */
[----:B------:R-:W-:-:S02]  /*31f0*/  IMAD R30, R201, R28, -0x30 ;  /* 0xffffffd0c91e7424 */ /* 0x000fc400078e021c */
[----:B------:R-:W-:Y:S01]  /*3200*/  IMAD.MOV.U32 R200, RZ, RZ, RZ ;  /* 0x000000ffffc87224 */ /* 0x000fe200078e00ff */
[----:B------:R-:W-:Y:S01]  /*3210*/  ISETP.NE.AND P1, PT, R0, 0x1, PT ;  /* 0x000000010000780c */ /* 0x000fe20003f25270 */
[----:B-1----:R-:W-:-:S05]  /*3220*/  IMAD.IADD R2, R240, 0x1, R30 ;  /* 0x00000001f0027824 */ /* 0x002fca00078e021e */
[C---:B------:R-:W-:Y:S01]  /*3230*/  ISETP.GE.AND P0, PT, R2.reuse, R232, PT ;  /* 0x000000e80200720c */ /* 0x040fe20003f06270 */
[----:B------:R-:W-:-:S03]  /*3240*/  IMAD.IADD R2, R2, 0x1, R242 ;  /* 0x0000000102027824 */ /* 0x000fc600078e02f2 */
[----:B------:R-:W-:Y:S01]  /*3250*/  ISETP.GT.OR P0, PT, R240, 0x2f, P0 ;  /* 0x0000002ff000780c */ /* 0x000fe20000704670 */
[----:B------:R-:W-:Y:S02]  /*3260*/  IMAD.MOV.U32 R0, RZ, RZ, R2 ;  /* 0x000000ffff007224 */ /* 0x000fe400078e0002 */
[----:B------:R-:W-:Y:S01]  /*3270*/  @P1 IMAD.HI.U32 R3, R2, c[0x0][0x2bc], RZ ;  /* 0x0000af0002031a27 */ /* 0x000fe200078e00ff */
[----:B------:R-:W-:-:S04]  /*3280*/  @P1 LOP3.LUT R198, R198, 0x40000, RZ, 0xfc, !PT ;  /* 0x00040000c6c61812 */ /* 0x000fc800078efcff */
[----:B------:R-:W-:-:S05]  /*3290*/  @P1 SHF.R.U32.HI R0, RZ, c[0x0][0x2c0], R3 ;  /* 0x0000b000ff001a19 */ /* 0x000fca0000011603 */
[----:B------:R-:W-:-:S04]  /*32a0*/  @!P0 IADD3 R3, P1, R0, R246, RZ ;  /* 0x000000f600038210 */ /* 0x000fc80007f3e0ff */
[----:B------:R-:W-:Y:S02]  /*32b0*/  @!P0 LEA.HI.X.SX32 R5, R0, R250, 0x1, P1 ;  /* 0x000000fa00058211 */ /* 0x000fe400008f0eff */
[----:B------:R-:W-:-:S04]  /*32c0*/  @!P0 LEA R4, P1, R3, c[0x0][0x2a0], 0x2 ;  /* 0x0000a80003048a11 */ /* 0x000fc800078210ff */
[----:B------:R-:W-:-:S05]  /*32d0*/  @!P0 LEA.HI.X R5, R3, c[0x0][0x2a4], R5, 0x2, P1 ;  /* 0x0000a90003058a11 */ /* 0x000fca00008f1405 */
[----:B------:R1:W2:Y:S01]  /*32e0*/  @!P0 LDG.E R200, [R4.64] ;  /* 0x0000000604c88981 */ /* 0x0002a2000c1e1900 */
[----:B------:R-:W-:Y:S01]  /*32f0*/  IMAD.MOV R0, RZ, RZ, -R0 ;  /* 0x000000ffff007224 */ /* 0x000fe200078e0a00 */
[----:B------:R-:W-:Y:S01]  /*3300*/  SHF.L.U64.HI R218, R203, 0x1, R15 ;  /* 0x00000001cbda7819 */ /* 0x000fe2000001020f */
[----:B------:R-:W-:Y:S01]  /*3310*/  IMAD.WIDE.U32 R244, R14, c[0x0][0x1e8], RZ ;  /* 0x00007a000ef47a25 */ /* 0x000fe200078e00ff */
[----:B------:R-:W-:Y:S01]  /*3320*/  SHF.L.U64.HI R216, R237, 0x1, R23 ;  /* 0x00000001edd87819 */ /* 0x000fe20000010217 */
[----:B------:R-:W-:Y:S01]  /*3330*/  BSSY B0, `(.L_x_585) ;  /* 0x0000085000007945 */ /* 0x000fe20003800000 */
[----:B------:R-:W-:Y:S01]  /*3340*/  SHF.L.U64.HI R217, R238, 0x1, R26 ;  /* 0x00000001eed97819 */ /* 0x000fe2000001021a */
[----:B------:R-:W-:Y:S01]  /*3350*/  IMAD R202, R0, c[0x0][0x2b8], R2 ;  /* 0x0000ae0000ca7a24 */ /* 0x000fe200078e0202 */
[----:B------:R-:W-:Y:S01]  /*3360*/  LOP3.LUT R198, R198, 0xffefffff, RZ, 0xc0, !PT ;  /* 0xffefffffc6c67812 */ /* 0x000fe200078ec0ff */
[----:B------:R-:W-:Y:S02]  /*3370*/  IMAD R28, R201, -0x30, R28 ;  /* 0xffffffd0c91c7824 */ /* 0x000fe400078e021c */
[----:B------:R-:W-:Y:S01]  /*3380*/  IMAD.WIDE.U32 R2, R202, c[0x0][0x1e0], RZ ;  /* 0x00007800ca027a25 */ /* 0x000fe200078e00ff */
[----:B------:R-:W-:-:S03]  /*3390*/  LOP3.LUT R198, R198, 0xfffeffff, RZ, 0xc0, !PT ;  /* 0xfffeffffc6c67812 */ /* 0x000fc600078ec0ff */
[----:B------:R-:W-:Y:S02]  /*33a0*/  IMAD R243, R14, c[0x0][0x1ec], R245 ;  /* 0x00007b000ef37a24 */ /* 0x000fe400078e02f5 */
[----:B------:R-:W-:Y:S02]  /*33b0*/  IMAD.IADD R29, R232, 0x1, R28 ;  /* 0x00000001e81d7824 */ /* 0x000fe400078e021c */
[----:B------:R-:W-:-:S03]  /*33c0*/  IMAD.WIDE.U32 R248, R14, c[0x0][0x210], RZ ;  /* 0x000084000ef87a25 */ /* 0x000fc600078e00ff */
[----:B------:R-:W-:Y:S01]  /*33d0*/  IMNMX R7, R29, 0x30, PT ;  /* 0x000000301d077817 */ /* 0x000fe20003800200 */
[----:B------:R-:W-:Y:S01]  /*33e0*/  IMAD R251, R14, c[0x0][0x214], R249 ;  /* 0x000085000efb7a24 */ /* 0x000fe200078e02f9 */
[----:B-1----:R-:W-:Y:S01]  /*33f0*/  SHF.R.S32.HI R4, RZ, 0x1f, R202 ;  /* 0x0000001fff047819 */ /* 0x002fe200000114ca */
[----:B------:R-:W-:Y:S02]  /*3400*/  IMAD.SHL.U32 R22, R237, 0x2, RZ ;  /* 0x00000002ed167824 */ /* 0x000fe400078e00ff */
[----:B------:R-:W-:Y:S02]  /*3410*/  IMAD.IADD R7, R7, 0x1, -R241 ;  /* 0x0000000107077824 */ /* 0x000fe400078e0af1 */
[----:B------:R-:W-:-:S03]  /*3420*/  IMAD R0, R4, c[0x0][0x1e0], RZ ;  /* 0x0000780004007a24 */ /* 0x000fc600078e02ff */
[----:B------:R-:W-:Y:S01]  /*3430*/  ISETP.GE.AND P1, PT, R7, 0x1, PT ;  /* 0x000000010700780c */ /* 0x000fe20003f26270 */
[----:B------:R-:W-:-:S04]  /*3440*/  IMAD R0, R202, c[0x0][0x1e4], R0 ;  /* 0x00007900ca007a24 */ /* 0x000fc800078e0200 */
[----:B------:R-:W-:-:S08]  /*3450*/  IMAD.IADD R3, R3, 0x1, R0 ;  /* 0x0000000103037824 */ /* 0x000fd000078e0200 */
[----:B------:R-:W-:Y:S01]  /*3460*/  @P1 ISETP.GE.AND P3, PT, R203, c[0x0][0x1d4], PT ;  /* 0x00007500cb001a0c */ /* 0x000fe20003f66270 */
[----:B------:R-:W-:Y:S01]  /*3470*/  @P1 IMAD.SHL.U32 R9, R16, 0x2, RZ ;  /* 0x0000000210091824 */ /* 0x000fe200078e00ff */
[----:B------:R-:W-:Y:S02]  /*3480*/  @P1 ISETP.GE.AND P4, PT, R237, c[0x0][0x1d4], PT ;  /* 0x00007500ed001a0c */ /* 0x000fe40003f86270 */
[----:B--2-4-:R-:W-:Y:S01]  /*3490*/  SHF.R.S32.HI R12, RZ, 0x1f, R200 ;  /* 0x0000001fff0c7819 */ /* 0x014fe200000114c8 */
[----:B------:R-:W-:-:S04]  /*34a0*/  IMAD.WIDE.U32 R2, R200, c[0x0][0x1f0], R2 ;  /* 0x00007c00c8027a25 */ /* 0x000fc800078e0002 */
[----:B------:R-:W-:-:S04]  /*34b0*/  IMAD R0, R12, c[0x0][0x1f0], RZ ;  /* 0x00007c000c007a24 */ /* 0x000fc800078e02ff */
[----:B------:R-:W-:Y:S01]  /*34c0*/  IMAD R5, R200, c[0x0][0x1f4], R0 ;  /* 0x00007d00c8057a24 */ /* 0x000fe200078e0200 */
[----:B------:R-:W-:-:S04]  /*34d0*/  IADD3 R0, P0, R2, R244, RZ ;  /* 0x000000f402007210 */ /* 0x000fc80007f1e0ff */
[----:B------:R-:W-:Y:S01]  /*34e0*/  IADD3.X R3, R243, R3, R5, P0, !PT ;  /* 0x00000003f3037210 */ /* 0x000fe200007fe405 */
[----:B------:R-:W-:Y:S01]  /*34f0*/  IMAD R5, R4, c[0x0][0x208], RZ ;  /* 0x0000820004057a24 */ /* 0x000fe200078e02ff */
[----:B------:R-:W-:-:S03]  /*3500*/  LEA R2, P0, R0, c[0x0][0x1c8], 0x1 ;  /* 0x0000720000027a11 */ /* 0x000fc600078008ff */
[----:B------:R-:W-:Y:S01]  /*3510*/  IMAD R6, R202, c[0x0][0x20c], R5 ;  /* 0x00008300ca067a24 */ /* 0x000fe200078e0205 */
[----:B------:R-:W-:Y:S01]  /*3520*/  LEA.HI.X R11, R0, c[0x0][0x1cc], R3, 0x1, P0 ;  /* 0x00007300000b7a11 */ /* 0x000fe200000f0c03 */
[----:B------:R-:W-:Y:S04]  /*3530*/  SHFL.IDX PT, R10, R2, 0x1, 0x1c1f ;  /* 0x003c1f00020a7f89 */ /* 0x000fe800000e0000 */
[----:B------:R1:W2:Y:S04]  /*3540*/  SHFL.IDX PT, R0, R2, RZ, 0x1c1f ;  /* 0x001c1fff02007589 */ /* 0x0002a800000e0000 */
[----:B------:R-:W3:Y:S04]  /*3550*/  SHFL.IDX PT, R8, R11, RZ, 0x1c1f ;  /* 0x001c1fff0b087589 */ /* 0x000ee800000e0000 */
[----:B------:R-:W4:Y:S01]  /*3560*/  SHFL.IDX PT, R11, R11, 0x1, 0x1c1f ;  /* 0x003c1f000b0b7f89 */ /* 0x000f2200000e0000 */
[----:B-1----:R-:W-:Y:S01]  /*3570*/  IMAD.WIDE.U32 R2, R202, c[0x0][0x208], RZ ;  /* 0x00008200ca027a25 */ /* 0x002fe200078e00ff */
[----:B--2---:R-:W-:-:S03]  /*3580*/  @P1 LEA R4, P0, R203, R0, 0x1 ;  /* 0x00000000cb041211 */ /* 0x004fc600078008ff */
[----:B------:R-:W-:Y:S01]  /*3590*/  IMAD.IADD R3, R3, 0x1, R6 ;  /* 0x0000000103037824 */ /* 0x000fe200078e0206 */
[----:B---3--:R-:W-:Y:S02]  /*35a0*/  @P1 LEA.HI.X R5, R203, R8, R15, 0x1, P0 ;  /* 0x00000008cb051211 */ /* 0x008fe400000f0c0f */
[----:B------:R-:W-:Y:S01]  /*35b0*/  @P1 LEA R6, P2, R237, R0, 0x1 ;  /* 0x00000000ed061211 */ /* 0x000fe200078408ff */
[----:B------:R-:W-:Y:S01]  /*35c0*/  IMAD.WIDE.U32 R2, R200, c[0x0][0x218], R2 ;  /* 0x00008600c8027a25 */ /* 0x000fe200078e0002 */
[----:B------:R-:W-:Y:S01]  /*35d0*/  ISETP.GE.AND P0, PT, R7, 0x21, PT ;  /* 0x000000210700780c */ /* 0x000fe20003f06270 */
[----:B------:R1:W-:Y:S01]  /*35e0*/  @P1 LDGSTS.E.BYPASS.LTC128B.128 [R9+0x3c80], [R4.64], !P3 ;  /* 0x03c8000004091fae */ /* 0x0003e2000d901d46 */
[----:B------:R-:W-:-:S05]  /*35f0*/  @P1 LEA.HI.X R7, R237, R8, R23, 0x1, P2 ;  /* 0x00000008ed071211 */ /* 0x000fca00010f0c17 */
[----:B------:R2:W-:Y:S01]  /*3600*/  @P1 LDGSTS.E.BYPASS.LTC128B.128 [R9+0x4880], [R6.64], !P4 ;  /* 0x0488000006091fae */ /* 0x0005e2000e101d46 */
[----:B------:R-:W-:Y:S01]  /*3610*/  ISETP.GE.AND P4, PT, R237, c[0x0][0x1d4], PT ;  /* 0x00007500ed007a0c */ /* 0x000fe20003f86270 */
[----:B-1----:R-:W-:Y:S01]  /*3620*/  IMAD R5, R12, c[0x0][0x218], RZ ;  /* 0x000086000c057a24 */ /* 0x002fe200078e02ff */
[----:B------:R-:W-:Y:S02]  /*3630*/  @P1 LEA R4, P2, R238, R0, 0x1 ;  /* 0x00000000ee041211 */ /* 0x000fe400078408ff */
[----:B------:R-:W-:Y:S01]  /*3640*/  IADD3 R0, P3, R2, R248, RZ ;  /* 0x000000f802007210 */ /* 0x000fe20007f7e0ff */
[----:B--2---:R-:W-:Y:S01]  /*3650*/  IMAD R6, R200, c[0x0][0x21c], R5 ;  /* 0x00008700c8067a24 */ /* 0x004fe200078e0205 */
[----:B------:R-:W-:Y:S02]  /*3660*/  @P1 LEA.HI.X R5, R238, R8, R26, 0x1, P2 ;  /* 0x00000008ee051211 */ /* 0x000fe400010f0c1a */
[----:B------:R-:W-:Y:S02]  /*3670*/  @P0 LEA R2, P2, R203, R10, 0x1 ;  /* 0x0000000acb020211 */ /* 0x000fe400078408ff */
[----:B------:R-:W-:-:S02]  /*3680*/  IADD3.X R6, R251, R3, R6, P3, !PT ;  /* 0x00000003fb067210 */ /* 0x000fc40001ffe406 */
[----:B------:R-:W-:Y:S02]  /*3690*/  @P1 ISETP.GE.AND P3, PT, R238, c[0x0][0x1d4], PT ;  /* 0x00007500ee001a0c */ /* 0x000fe40003f66270 */
[----:B----4-:R-:W-:Y:S02]  /*36a0*/  @P0 LEA.HI.X R3, R203, R11, R15, 0x1, P2 ;  /* 0x0000000bcb030211 */ /* 0x010fe400010f0c0f */
[----:B------:R-:W-:-:S04]  /*36b0*/  LEA R25, P2, R0, c[0x0][0x1f8], 0x1 ;  /* 0x00007e0000197a11 */ /* 0x000fc800078408ff */
[----:B------:R-:W-:Y:S01]  /*36c0*/  LEA.HI.X R24, R0, c[0x0][0x1fc], R6, 0x1, P2 ;  /* 0x00007f0000187a11 */ /* 0x000fe200010f0c06 */
[----:B------:R-:W-:Y:S01]  /*36d0*/  @P0 IMAD.SHL.U32 R0, R16, 0x2, RZ ;  /* 0x0000000210000824 */ /* 0x000fe200078e00ff */
[C---:B------:R-:W-:Y:S01]  /*36e0*/  @P0 ISETP.GE.AND P2, PT, R203.reuse, c[0x0][0x1d4], PT ;  /* 0x00007500cb000a0c */ /* 0x040fe20003f46270 */
[----:B------:R-:W1:Y:S01]  /*36f0*/  SHFL.IDX PT, R21, R25, RZ, 0x1c1f ;  /* 0x001c1fff19157589 */ /* 0x000e6200000e0000 */
[----:B------:R-:W-:-:S03]  /*3700*/  IMAD.SHL.U32 R6, R203, 0x2, RZ ;  /* 0x00000002cb067824 */ /* 0x000fc600078e00ff */
[----:B------:R2:W-:Y:S01]  /*3710*/  @P1 LDGSTS.E.BYPASS.LTC128B.128 [R9+0x5480], [R4.64], !P3 ;  /* 0x0548000004091fae */ /* 0x0005e2000d901d46 */
[----:B------:R-:W-:-:S03]  /*3720*/  @P0 ISETP.GE.AND P3, PT, R237, c[0x0][0x1d4], PT ;  /* 0x00007500ed000a0c */ /* 0x000fc60003f66270 */
[----:B------:R-:W3:Y:S04]  /*3730*/  SHFL.IDX PT, R20, R24, RZ, 0x1c1f ;  /* 0x001c1fff18147589 */ /* 0x000ee800000e0000 */
[----:B------:R4:W-:Y:S01]  /*3740*/  @P0 LDGSTS.E.BYPASS.LTC128B.128 [R0+0x4480], [R2.64], !P2 ;  /* 0x0448000002000fae */ /* 0x0009e2000d101d46 */
[----:B--2---:R-:W-:-:S04]  /*3750*/  @P0 LEA R4, P1, R237, R10, 0x1 ;  /* 0x0000000aed040211 */ /* 0x004fc800078208ff */
[-C--:B------:R-:W-:Y:S02]  /*3760*/  @P0 LEA.HI.X R5, R237, R11.reuse, R23, 0x1, P1 ;  /* 0x0000000bed050211 */ /* 0x080fe400008f0c17 */
[C---:B------:R-:W-:Y:S02]  /*3770*/  @P0 ISETP.GE.AND P1, PT, R238.reuse, c[0x0][0x1d4], PT ;  /* 0x00007500ee000a0c */ /* 0x040fe40003f26270 */
[C---:B----4-:R-:W-:Y:S01]  /*3780*/  @P0 LEA R2, P2, R238.reuse, R10, 0x1 ;  /* 0x0000000aee020211 */ /* 0x050fe200078408ff */
[----:B------:R2:W-:Y:S01]  /*3790*/  @P0 LDGSTS.E.BYPASS.LTC128B.128 [R0+0x5080], [R4.64], !P3 ;  /* 0x0508000004000fae */ /* 0x0005e2000d901d46 */
[----:B------:R-:W-:Y:S02]  /*37a0*/  ISETP.GE.AND P3, PT, R203, c[0x0][0x1d4], PT ;  /* 0x00007500cb007a0c */ /* 0x000fe40003f66270 */
[C---:B------:R-:W-:Y:S02]  /*37b0*/  @P0 LEA.HI.X R3, R238.reuse, R11, R26, 0x1, P2 ;  /* 0x0000000bee030211 */ /* 0x040fe400010f0c1a */
[----:B------:R-:W4:Y:S01]  /*37c0*/  S2R R26, SR_TID.X ;  /* 0x00000000001a7919 */ /* 0x000f220000002100 */
[----:B------:R-:W-:-:S04]  /*37d0*/  ISETP.GE.AND P2, PT, R238, c[0x0][0x1d4], PT ;  /* 0x00007500ee007a0c */ /* 0x000fc80003f46270 */
[----:B------:R1:W-:Y:S04]  /*37e0*/  @P0 LDGSTS.E.BYPASS.LTC128B.128 [R0+0x5c80], [R2.64], !P1 ;  /* 0x05c8000002000fae */ /* 0x0003e8000c901d46 */
[----:B------:R-:W0:Y:S01]  /*37f0*/  LDGDEPBAR ;  /* 0x00000000000079af */ /* 0x000e220000000000 */
[----:B-1----:R-:W-:Y:S01]  /*3800*/  IADD3 R2, P0, R21, R6, RZ ;  /* 0x0000000615027210 */ /* 0x002fe20007f1e0ff */
[----:B------:R-:W-:-:S04]  /*3810*/  DEPBAR.LE SB0, 0x1 ;  /* 0x000080400000791a */ /* 0x000fc80000000000 */
[----:B------:R-:W-:-:S04]  /*3820*/  DEPBAR.LE SB0, 0x0 ;  /* 0x000080000000791a */ /* 0x000fc80000000000 */
[----:B------:R-:W-:Y:S01]  /*3830*/  BAR.SYNC.DEFER_BLOCKING 0x0 ;  /* 0x0000000000007b1d */ /* 0x000fe20000010000 */
[----:B--2---:R-:W-:Y:S02]  /*3840*/  IMAD.IADD R0, R29, 0x1, -R241 ;  /* 0x000000011d007824 */ /* 0x004fe400078e0af1 */
[----:B---3--:R-:W-:-:S03]  /*3850*/  IMAD.X R3, R20, 0x1, R218, P0 ;  /* 0x0000000114037824 */ /* 0x008fc600000e06da */
[C---:B------:R-:W-:Y:S02]  /*3860*/  ISETP.LT.OR P0, PT, R0.reuse, 0x1, P3 ;  /* 0x000000010000780c */ /* 0x040fe40001f01670 */
[----:B------:R-:W-:Y:S01]  /*3870*/  ISETP.LT.OR P1, PT, R0, 0x1, P4 ;  /* 0x000000010000780c */ /* 0x000fe20002721670 */
[----:B------:R1:W2:Y:S04]  /*3880*/  LDSM.16.M88.4 R12, [R187] ;  /* 0x00000000bb0c783b */ /* 0x0002a80000000200 */
[----:B------:R1:W3:Y:S04]  /*3890*/  LDSM.16.M88.4 R8, [R187+0x1000] ;  /* 0x00100000bb08783b */ /* 0x0002e80000000200 */
[----:B------:R1:W1:Y:S04]  /*38a0*/  LDSM.16.M88.4 R40, [R184] ;  /* 0x00000000b828783b */ /* 0x0002680000000200 */
[----:B------:R1:W1:Y:S04]  /*38b0*/  LDSM.16.M88.4 R36, [R184+0x400] ;  /* 0x00040000b824783b */ /* 0x0002680000000200 */
[----:B------:R1:W1:Y:S04]  /*38c0*/  LDSM.16.M88.4 R32, [R184+0x800] ;  /* 0x00080000b820783b */ /* 0x0002680000000200 */
[----:B------:R1:W1:Y:S04]  /*38d0*/  LDSM.16.M88.4 R16, [R188] ;  /* 0x00000000bc10783b */ /* 0x0002680000000200 */
[----:B------:R1:W1:Y:S04]  /*38e0*/  LDSM.16.M88.4 R4, [R188+0x1000] ;  /* 0x00100000bc04783b */ /* 0x0002680000000200 */
[----:B------:R1:W1:Y:S04]  /*38f0*/  LDSM.16.M88.4 R44, [R189] ;  /* 0x00000000bd2c783b */ /* 0x0002680000000200 */
[----:B------:R1:W1:Y:S04]  /*3900*/  LDSM.16.M88.4 R64, [R197] ;  /* 0x00000000c540783b */ /* 0x0002680000000200 */
[----:B------:R1:W1:Y:S04]  /*3910*/  LDSM.16.M88.4 R76, [R196] ;  /* 0x00000000c44c783b */ /* 0x0002680000000200 */
[----:B------:R-:W-:Y:S01]  /*3920*/  @!PT LDS RZ, [RZ] ;  /* 0x00000000fffff984 */ /* 0x000fe20000000800 */
[----:B------:R-:W-:Y:S01]  /*3930*/  @!PT LDS RZ, [RZ] ;  /* 0x00000000fffff984 */ /* 0x000fe20000000800 */
[----:B------:R-:W-:Y:S01]  /*3940*/  @!PT LDS RZ, [RZ] ;  /* 0x00000000fffff984 */ /* 0x000fe20000000800 */
[----:B------:R5:W-:Y:S01]  /*3950*/  LDGSTS.E.BYPASS.LTC128B.128 [R199+0x1880], [R2.64], !P0 ;  /* 0x0188000002c77fae */ /* 0x000be2000c101d46 */
[----:B------:R-:W-:-:S05]  /*3960*/  IADD3 R22, P0, R21, R22, RZ ;  /* 0x0000001615167210 */ /* 0x000fca0007f1e0ff */
[----:B------:R-:W-:-:S05]  /*3970*/  IMAD.X R23, R20, 0x1, R216, P0 ;  /* 0x0000000114177824 */ /* 0x000fca00000e06d8 */
[----:B------:R1:W-:Y:S01]  /*3980*/  LDGSTS.E.BYPASS.LTC128B.128 [R199+0x2480], [R22.64], !P1 ;  /* 0x0248000016c77fae */ /* 0x0003e2000c901d46 */
[----:B------:R-:W-:-:S13]  /*3990*/  ISETP.GT.AND P1, PT, R240, 0x2f, PT ;  /* 0x0000002ff000780c */ /* 0x000fda0003f24270 */
[----:B------:R-:W-:Y:S01]  /*39a0*/  @P1 LOP3.LUT R198, R198, 0x10000, RZ, 0xfc, !PT ;  /* 0x00010000c6c61812 */ /* 0x000fe200078efcff */
[----:B-----5:R-:W-:-:S05]  /*39b0*/  IMAD.SHL.U32 R2, R238, 0x2, RZ ;  /* 0x00000002ee027824 */ /* 0x020fca00078e00ff */
[----:B------:R-:W-:-:S05]  /*39c0*/  IADD3 R2, P0, R21, R2, RZ ;  /* 0x0000000215027210 */ /* 0x000fca0007f1e0ff */
[----:B------:R-:W-:Y:S01]  /*39d0*/  IMAD.X R3, R20, 0x1, R217, P0 ;  /* 0x0000000114037824 */ /* 0x000fe200000e06d9 */
[----:B------:R-:W-:-:S13]  /*39e0*/  ISETP.LT.OR P0, PT, R0, 0x1, P2 ;  /* 0x000000010000780c */ /* 0x000fda0001701670 */
[----:B------:R1:W-:Y:S01]  /*39f0*/  LDGSTS.E.BYPASS.LTC128B.128 [R199+0x3080], [R2.64], !P0 ;  /* 0x0308000002c77fae */ /* 0x0003e2000c101d46 */
[----:B----4-:R-:W-:-:S13]  /*3a00*/  ISETP.GT.AND P0, PT, R26, 0x3f, PT ;  /* 0x0000003f1a00780c */ /* 0x010fda0003f04270 */
[----:B------:R-:W-:Y:S01]  /*3a10*/  @P0 LOP3.LUT R198, R198, 0x100000, RZ, 0xfc, !PT ;  /* 0x00100000c6c60812 */ /* 0x000fe200078efcff */
[----:B------:R-:W-:Y:S05]  /*3a20*/  @P0 BRA `(.L_x_586) ;  /* 0x0000015000000947 */ /* 0x000fea0003800000 */
[----:B--23--:R-:W-:Y:S05]  /*3a30*/  BRA.DIV ~URZ, `(.L_x_587) ;  /* 0x00014a527f007947 */ /* 0x00cfea000b800000 */
[----:B------:R2:W3:Y:S04]  /*3a40*/  SHFL.IDX PT, R20, R24, 0x1, 0x1c1f ;  /* 0x003c1f0018147f89 */ /* 0x0004e800000e0000 */
[----:B-1----:R2:W1:Y:S02]  /*3a50*/  SHFL.IDX PT, R2, R25, 0x1, 0x1c1f ;  /* 0x003c1f0019027f89 */ /* 0x00246400000e0000 */
.L_x_786:
[----:B------:R-:W-:Y:S01]  /*3a60*/  IMAD.SHL.U32 R3, R203, 0x2, RZ ;  /* 0x00000002cb037824 */ /* 0x000fe200078e00ff */
[----:B------:R-:W-:Y:S01]  /*3a70*/  ISETP.LT.OR P1, PT, R0, 0x21, P4 ;  /* 0x000000210000780c */ /* 0x000fe20002721670 */
[----:B------:R-:W-:-:S03]  /*3a80*/  IMAD.SHL.U32 R21, R237, 0x2, RZ ;  /* 0x00000002ed157824 */ /* 0x000fc600078e00ff */
[----:B-12---:R-:W-:Y:S01]  /*3a90*/  IADD3 R24, P0, R2, R3, RZ ;  /* 0x0000000302187210 */ /* 0x006fe20007f1e0ff */
[----:B------:R-:W-:-:S04]  /*3aa0*/  IMAD.SHL.U32 R3, R238, 0x2, RZ ;  /* 0x00000002ee037824 */ /* 0x000fc800078e00ff */
[----:B---3--:R-:W-:Y:S01]  /*3ab0*/  IMAD.X R25, R20, 0x1, R218, P0 ;  /* 0x0000000114197824 */ /* 0x008fe200000e06da */
[----:B------:R-:W-:-:S05]  /*3ac0*/  IADD3 R22, P0, R2, R21, RZ ;  /* 0x0000001502167210 */ /* 0x000fca0007f1e0ff */
[----:B------:R-:W-:Y:S01]  /*3ad0*/  IMAD.X R23, R20, 0x1, R216, P0 ;  /* 0x0000000114177824 */ /* 0x000fe200000e06d8 */
[----:B------:R-:W-:-:S05]  /*3ae0*/  IADD3 R2, P0, R2, R3, RZ ;  /* 0x0000000302027210 */ /* 0x000fca0007f1e0ff */
[----:B------:R-:W-:Y:S01]  /*3af0*/  IMAD.X R3, R20, 0x1, R217, P0 ;  /* 0x0000000114037824 */ /* 0x000fe200000e06d9 */
[----:B------:R-:W-:-:S13]  /*3b00*/  ISETP.LT.OR P0, PT, R0, 0x21, P3 ;  /* 0x000000210000780c */ /* 0x000fda0001f01670 */
[----:B------:R-:W-:Y:S01]  /*3b10*/  @!PT LDS RZ, [RZ] ;  /* 0x00000000fffff984 */ /* 0x000fe20000000800 */
[----:B------:R-:W-:Y:S01]  /*3b20*/  @!PT LDS RZ, [RZ] ;  /* 0x00000000fffff984 */ /* 0x000fe20000000800 */
[----:B------:R-:W-:Y:S01]  /*3b30*/  @!PT LDS RZ, [RZ] ;  /* 0x00000000fffff984 */ /* 0x000fe20000000800 */
[----:B------:R1:W-:Y:S01]  /*3b40*/  LDGSTS.E.BYPASS.LTC128B.128 [R199+0x2080], [R24.64], !P0 ;  /* 0x0208000018c77fae */ /* 0x0003e2000c101d46 */
[----:B------:R-:W-:-:S03]  /*3b50*/  ISETP.LT.OR P0, PT, R0, 0x21, P2 ;  /* 0x000000210000780c */ /* 0x000fc60001701670 */
[----:B------:R1:W-:Y:S10]  /*3b60*/  LDGSTS.E.BYPASS.LTC128B.128 [R199+0x2c80], [R22.64], !P1 ;  /* 0x02c8000016c77fae */ /* 0x0003f4000c901d46 */
[----:B------:R1:W-:Y:S02]  /*3b70*/  LDGSTS.E.BYPASS.LTC128B.128 [R199+0x3880], [R2.64], !P0 ;  /* 0x0388000002c77fae */ /* 0x0003e4000c101d46 */
.L_x_586:
[----:B--23--:R-:W-:Y:S05]  /*3b80*/  BSYNC B0 ;  /* 0x0000000000007941 */ /* 0x00cfea0003800000 */
.L_x_585:
[----:B------:R-:W0:Y:S01]  /*3b90*/  LDGDEPBAR ;  /* 0x00000000000079af */ /* 0x000e220000000000 */
[----:B------:R-:W-:Y:S01]  /*3ba0*/  WARPSYNC 0xffffffff ;  /* 0xffffffff00007948 */ /* 0x000fe20003800000 */
[C---:B-1----:R-:W-:Y:S01]  /*3bb0*/  HMMA.16816.F32 R56, R8.reuse, R40, RZ ;  /* 0x000000280838723c */ /* 0x042fe200000018ff */
[----:B------:R-:W-:Y:S01]  /*3bc0*/  ISETP.GT.AND P0, PT, R31, R239, PT ;  /* 0x000000ef1f00720c */ /* 0x000fe20003f04270 */
[----:B------:R-:W-:Y:S06]  /*3bd0*/  BSSY B1, `(.L_x_588) ;  /* 0x00000af000017945 */ /* 0x000fec0003800000 */
[C---:B------:R-:W-:Y:S08]  /*3be0*/  HMMA.16816.F32 R48, R8.reuse, R36, RZ ;  /* 0x000000240830723c */ /* 0x040ff000000018ff */
[C---:B------:R-:W-:Y:S08]  /*3bf0*/  HMMA.16816.F32 R20, R8.reuse, R32, RZ ;  /* 0x000000200814723c */ /* 0x040ff000000018ff */
[C---:B------:R-:W-:Y:S08]  /*3c00*/  HMMA.16816.F32 R52, R8.reuse, R42, RZ ;  /* 0x0000002a0834723c */ /* 0x040ff000000018ff */
[C---:B------:R-:W-:Y:S08]  /*3c10*/  HMMA.16816.F32 R24, R8.reuse, R38, RZ ;  /* 0x000000260818723c */ /* 0x040ff000000018ff */
        /* <DEDUP_REMOVED lines=15> */
[C---:B------:R-:W-:Y:S01]  /*3d10*/  HMMA.16816.F32 R100, R4.reuse, R46, R52 ;  /* 0x0000002e0464723c */ /* 0x040fe20000001834 */
[----:B------:R-:W-:Y:S07]  /*3d20*/  LDSM.16.M88.4 R52, [R194] ;  /* 0x00000000c234783b */ /* 0x000fee0000000200 */
[C---:B------:R-:W-:Y:S01]  /*3d30*/  HMMA.16816.F32 R92, R4.reuse, R66, R24 ;  /* 0x00000042045c723c */ /* 0x040fe20000001818 */
[----:B------:R-:W-:Y:S07]  /*3d40*/  LDSM.16.M88.4 R24, [R188+0x2000] ;  /* 0x00200000bc18783b */ /* 0x000fee0000000200 */
[----:B------:R-:W-:Y:S01]  /*3d50*/  HMMA.16816.F32 R80, R4, R78, R8 ;  /* 0x0000004e0450723c */ /* 0x000fe20000001808 */
[----:B------:R-:W1:Y:S04]  /*3d60*/  LDSM.16.M88.4 R4, [R187+0x3000] ;  /* 0x00300000bb04783b */ /* 0x000e680000000200 */
[----:B------:R-:W2:Y:S03]  /*3d70*/  LDSM.16.M88.4 R8, [R187+0x2000] ;  /* 0x00200000bb08783b */ /* 0x000ea60000000200 */
[C---:B------:R-:W-:Y:S01]  /*3d80*/  HMMA.16816.F32 R68, R16.reuse, R44, R60 ;  /* 0x0000002c1044723c */ /* 0x040fe2000000183c */
[----:B------:R-:W3:Y:S07]  /*3d90*/  LDSM.16.M88.4 R60, [R193] ;  /* 0x00000000c13c783b */ /* 0x000eee0000000200 */
[C---:B------:R-:W-:Y:S08]  /*3da0*/  HMMA.16816.F32 R44, R16.reuse, R46, R40 ;  /* 0x0000002e102c723c */ /* 0x040ff00000001828 */
[C---:B------:R-:W-:Y:S08]  /*3db0*/  HMMA.16816.F32 R48, R16.reuse, R64, R72 ;  /* 0x000000401030723c */ /* 0x040ff00000001848 */
[C---:B------:R-:W-:Y:S08]  /*3dc0*/  HMMA.16816.F32 R72, R16.reuse, R76, R84 ;  /* 0x0000004c1048723c */ /* 0x040ff00000001854 */
[C---:B------:R-:W-:Y:S08]  /*3dd0*/  HMMA.16816.F32 R40, R16.reuse, R66, R88 ;  /* 0x000000421028723c */ /* 0x040ff00000001858 */
[----:B------:R-:W-:Y:S08]  /*3de0*/  HMMA.16816.F32 R16, R16, R78, R96 ;  /* 0x0000004e1010723c */ /* 0x000ff00000001860 */
[C---:B-1----:R-:W-:Y:S08]  /*3df0*/  HMMA.16816.F32 R64, R4.reuse, R36, R112 ;  /* 0x000000240440723c */ /* 0x042ff00000001870 */
[C---:B------:R-:W-:Y:S08]  /*3e00*/  HMMA.16816.F32 R100, R4.reuse, R38, R100 ;  /* 0x000000260464723c */ /* 0x040ff00000001864 */
[C---:B------:R-:W-:Y:S08]  /*3e10*/  HMMA.16816.F32 R84, R4.reuse, R14, R80 ;  /* 0x0000000e0454723c */ /* 0x040ff00000001850 */
[----:B------:R-:W-:Y:S08]  /*3e20*/  HMMA.16816.F32 R108, R4, R32, R108 ;  /* 0x00000020046c723c */ /* 0x000ff0000000186c */
[----:B--2---:R-:W-:Y:S08]  /*3e30*/  HMMA.16816.F32 R80, R8, R36, R68 ;  /* 0x000000240850723c */ /* 0x004ff00000001844 */
[C---:B------:R-:W-:Y:S08]  /*3e40*/  HMMA.16816.F32 R104, R4.reuse, R12, R104 ;  /* 0x0000000c0468723c */ /* 0x040ff00000001868 */
[----:B------:R-:W-:Y:S08]  /*3e50*/  HMMA.16816.F32 R92, R4, R34, R92 ;  /* 0x00000022045c723c */ /* 0x000ff0000000185c */
        /* <DEDUP_REMOVED lines=11> */
[C---:B------:R-:W-:Y:S08]  /*3f10*/  HMMA.16816.F32 R64, R20.reuse, R58, R100 ;  /* 0x0000003a1440723c */ /* 0x040ff00000001864 */
[----:B------:R-:W-:Y:S08]  /*3f20*/  HMMA.16816.F32 R112, R20, R52, R108 ;  /* 0x000000341470723c */ /* 0x000ff0000000186c */
[----:B------:R-:W-:Y:S08]  /*3f30*/  HMMA.16816.F32 R100, R24, R56, R80 ;  /* 0x000000381864723c */ /* 0x000ff00000001850 */
[C---:B------:R-:W-:Y:S08]  /*3f40*/  HMMA.16816.F32 R108, R20.reuse, R54, R92 ;  /* 0x00000036146c723c */ /* 0x040ff0000000185c */
[----:B---3--:R-:W-:Y:S08]  /*3f50*/  HMMA.16816.F32 R116, R20, R60, R104 ;  /* 0x0000003c1474723c */ /* 0x008ff00000001868 */
[----:B------:R-:W-:Y:S08]  /*3f60*/  HMMA.16816.F32 R96, R24, R58, R76 ;  /* 0x0000003a1860723c */ /* 0x000ff0000000184c */
[----:B------:R-:W-:Y:S01]  /*3f70*/  HMMA.16816.F32 R104, R20, R62, R84 ;  /* 0x0000003e1468723c */ /* 0x000fe20000001854 */
[----:B------:R-:W-:Y:S07]  /*3f80*/  LDSM.16.M88.4 R20, [R190] ;  /* 0x00000000be14783b */ /* 0x000fee0000000200 */
[C---:B------:R-:W-:Y:S01]  /*3f90*/  HMMA.16816.F32 R92, R24.reuse, R52, R36 ;  /* 0x00000034185c723c */ /* 0x040fe20000001824 */
[----:B------:R-:W-:Y:S07]  /*3fa0*/  LDSM.16.M88.4 R36, [R192] ;  /* 0x00000000c024783b */ /* 0x000fee0000000200 */
        /* <DEDUP_REMOVED lines=8> */
[----:B------:R-:W-:Y:S08]  /*4030*/  HMMA.16816.F32 R72, R12, R50, R64 ;  /* 0x000000320c48723c */ /* 0x000ff00000001840 */
[C---:B--2---:R-:W-:Y:S08]  /*4040*/  HMMA.16816.F32 R52, R16.reuse, R48, R100 ;  /* 0x000000301034723c */ /* 0x044ff00000001864 */
[----:B------:R-:W-:Y:S08]  /*4050*/  HMMA.16816.F32 R48, R16, R50, R96 ;  /* 0x000000321030723c */ /* 0x000ff00000001860 */
[C---:B------:R-:W-:Y:S08]  /*4060*/  HMMA.16816.F32 R68, R12.reuse, R44, R112 ;  /* 0x0000002c0c44723c */ /* 0x040ff00000001870 */
[C---:B------:R-:W-:Y:S08]  /*4070*/  HMMA.16816.F32 R64, R12.reuse, R46, R108 ;  /* 0x0000002e0c40723c */ /* 0x040ff0000000186c */
[C---:B------:R-:W-:Y:S08]  /*4080*/  HMMA.16816.F32 R60, R12.reuse, R40, R116 ;  /* 0x000000280c3c723c */ /* 0x040ff00000001874 */
[----:B------:R-:W-:Y:S08]  /*4090*/  HMMA.16816.F32 R56, R12, R42, R104 ;  /* 0x0000002a0c38723c */ /* 0x000ff00000001868 */
[C---:B------:R-:W-:Y:S08]  /*40a0*/  HMMA.16816.F32 R24, R16.reuse, R44, R92 ;  /* 0x0000002c1018723c */ /* 0x040ff0000000185c */
[C---:B------:R-:W-:Y:S08]  /*40b0*/  HMMA.16816.F32 R44, R16.reuse, R46, R88 ;  /* 0x0000002e102c723c */ /* 0x040ff00000001858 */
[C---:B------:R-:W-:Y:S08]  /*40c0*/  HMMA.16816.F32 R12, R16.reuse, R40, R84 ;  /* 0x00000028100c723c */ /* 0x040ff00000001854 */
[----:B------:R-:W-:Y:S08]  /*40d0*/  HMMA.16816.F32 R16, R16, R42, R80 ;  /* 0x0000002a1010723c */ /* 0x000ff00000001850 */
[C---:B---3--:R-:W-:Y:S08]  /*40e0*/  HMMA.16816.F32 R76, R4.reuse, R36, R76 ;  /* 0x00000024044c723c */ /* 0x048ff0000000184c */
[----:B------:R-:W-:Y:S08]  /*40f0*/  HMMA.16816.F32 R72, R4, R38, R72 ;  /* 0x000000260448723c */ /* 0x000ff00000001848 */
[C---:B----4-:R-:W-:Y:S08]  /*4100*/  HMMA.16816.F32 R52, R8.reuse, R36, R52 ;  /* 0x000000240834723c */ /* 0x050ff00000001834 */
[----:B------:R-:W-:Y:S08]  /*4110*/  HMMA.16816.F32 R48, R8, R38, R48 ;  /* 0x000000260830723c */ /* 0x000ff00000001830 */
[C---:B------:R-:W-:Y:S08]  /*4120*/  HMMA.16816.F32 R68, R4.reuse, R32, R68 ;  /* 0x000000200444723c */ /* 0x040ff00000001844 */
[----:B------:R-:W-:Y:S08]  /*4130*/  HMMA.16816.F32 R64, R4, R34, R64 ;  /* 0x000000220440723c */ /* 0x000ff00000001840 */
[C---:B------:R-:W-:Y:S08]  /*4140*/  HMMA.16816.F32 R36, R8.reuse, R32, R24 ;  /* 0x000000200824723c */ /* 0x040ff00000001818 */
[----:B------:R-:W-:Y:S08]  /*4150*/  HMMA.16816.F32 R32, R8, R34, R44 ;  /* 0x000000220820723c */ /* 0x000ff0000000182c */
[C---:B------:R-:W-:Y:S08]  /*4160*/  HMMA.16816.F32 R60, R4.reuse, R20, R60 ;  /* 0x00000014043c723c */ /* 0x040ff0000000183c */
[----:B------:R-:W-:Y:S08]  /*4170*/  HMMA.16816.F32 R56, R4, R22, R56 ;  /* 0x000000160438723c */ /* 0x000ff00000001838 */
[C---:B------:R-:W-:Y:S08]  /*4180*/  HMMA.16816.F32 R44, R8.reuse, R20, R12 ;  /* 0x00000014082c723c */ /* 0x040ff0000000180c */
[----:B------:R-:W-:Y:S01]  /*4190*/  HMMA.16816.F32 R40, R8, R22, R16 ;  /* 0x000000160828723c */ /* 0x000fe20000001810 */
[----:B------:R-:W-:Y:S06]  /*41a0*/  BAR.SYNC.DEFER_BLOCKING 0x0 ;  /* 0x0000000000007b1d */ /* 0x000fec0000010000 */
[----:B------:R-:W-:Y:S01]  /*41b0*/  @!UPT UIADD3 URZ, URZ, URZ, URZ ;  /* 0x0000003f3f3ff290 */ /* 0x000fe2000fffe03f */
[----:B------:R-:W-:Y:S11]  /*41c0*/  @!P0 BRA `(.L_x_589) ;  /* 0x000004f000008947 */ /* 0x000ff60003800000 */
[----:B------:R-:W-:Y:S01]  /*41d0*/  IMAD.MOV.U32 R0, RZ, RZ, c[0x0][0x2b8] ;  /* 0x0000ae00ff007624 */ /* 0x000fe200078e00ff */
[C---:B------:R-:W-:Y:S01]  /*41e0*/  IADD3 R2, R240.reuse, R30, R242 ;  /* 0x0000001ef0027210 */ /* 0x040fe20007ffe0f2 */
[----:B------:R-:W-:Y:S01]  /*41f0*/  IMAD.MOV.U32 R200, RZ, RZ, RZ ;  /* 0x000000ffffc87224 */ /* 0x000fe200078e00ff */
[----:B------:R-:W-:-:S02]  /*4200*/  ISETP.GT.AND P1, PT, R240, 0x2f, PT ;  /* 0x0000002ff000780c */ /* 0x000fc40003f24270 */
[----:B------:R-:W-:Y:S02]  /*4210*/  ISETP.NE.AND P2, PT, R0, 0x1, PT ;  /* 0x000000010000780c */ /* 0x000fe40003f45270 */
[----:B------:R-:W-:-:S05]  /*4220*/  IADD3 R2, R2, -0x30, RZ ;  /* 0xffffffd002027810 */ /* 0x000fca0007ffe0ff */
[----:B------:R-:W-:-:S06]  /*4230*/  IMAD.MOV.U32 R0, RZ, RZ, R2 ;  /* 0x000000ffff007224 */ /* 0x000fcc00078e0002 */
        /* <DEDUP_REMOVED lines=18> */
[----:B------:R-:W-:-:S04]  /*4360*/  IMAD R0, R0, c[0x0][0x1f0], RZ ;  /* 0x00007c0000007a24 */ /* 0x000fc800078e02ff */
[----:B------:R-:W-:Y:S01]  /*4370*/  IMAD R4, R200, c[0x0][0x1f4], R0 ;  /* 0x00007d00c8047a24 */ /* 0x000fe200078e0200 */
[----:B------:R-:W-:-:S04]  /*4380*/  IADD3 R0, P0, R244, R2, RZ ;  /* 0x00000002f4007210 */ /* 0x000fc80007f1e0ff */
[----:B------:R-:W-:Y:S02]  /*4390*/  IADD3.X R2, R243, R3, R4, P0, !PT ;  /* 0x00000003f3027210 */ /* 0x000fe400007fe404 */
[----:B------:R-:W-:-:S04]  /*43a0*/  LEA R8, P0, R0, c[0x0][0x1c8], 0x1 ;  /* 0x0000720000087a11 */ /* 0x000fc800078008ff */
[----:B------:R-:W-:Y:S01]  /*43b0*/  LEA.HI.X R5, R0, c[0x0][0x1cc], R2, 0x1, P0 ;  /* 0x0000730000057a11 */ /* 0x000fe200000f0c02 */
[----:B------:R-:W-:Y:S06]  /*43c0*/  BRA.DIV ~URZ, `(.L_x_590) ;  /* 0x000141927f007947 */ /* 0x000fec000b800000 */
[----:B------:R1:W2:Y:S02]  /*43d0*/  SHFL.IDX PT, R4, R5, RZ, 0x1c1f ;  /* 0x001c1fff05047589 */ /* 0x0002a400000e0000 */
.L_x_787:
[----:B------:R-:W-:Y:S05]  /*43e0*/  BRA.DIV ~URZ, `(.L_x_591) ;  /* 0x000141e27f007947 */ /* 0x000fea000b800000 */
[----:B------:R3:W4:Y:S02]  /*43f0*/  SHFL.IDX PT, R0, R8, RZ, 0x1c1f ;  /* 0x001c1fff08007589 */ /* 0x00072400000e0000 */
.L_x_788:
[----:B------:R-:W-:Y:S01]  /*4400*/  BSSY B0, `(.L_x_592) ;  /* 0x0000014000007945 */ /* 0x000fe20003800000 */
[----:B------:R-:W-:Y:S05]  /*4410*/  @!P1 BRA `(.L_x_593) ;  /* 0x0000012000009947 */ /* 0x000fea0003800000 */
[C---:B------:R-:W-:Y:S01]  /*4420*/  IMAD.SHL.U32 R2, R203.reuse, 0x2, RZ ;  /* 0x00000002cb027824 */ /* 0x040fe200078e00ff */
[----:B------:R-:W-:Y:S01]  /*4430*/  ISETP.GE.AND P0, PT, R203, c[0x0][0x1d4], PT ;  /* 0x00007500cb007a0c */ /* 0x000fe20003f06270 */
[----:B------:R-:W-:Y:S02]  /*4440*/  IMAD.SHL.U32 R6, R237, 0x2, RZ ;  /* 0x00000002ed067824 */ /* 0x000fe400078e00ff */
[----:B------:R-:W-:Y:S01]  /*4450*/  IMAD.SHL.U32 R10, R238, 0x2, RZ ;  /* 0x00000002ee0a7824 */ /* 0x000fe200078e00ff */
[----:B----4-:R-:W-:-:S05]  /*4460*/  IADD3 R2, P1, R0, R2, RZ ;  /* 0x0000000200027210 */ /* 0x010fca0007f3e0ff */
[----:B--2---:R-:W-:Y:S01]  /*4470*/  IMAD.X R3, R4, 0x1, R218, P1 ;  /* 0x0000000104037824 */ /* 0x004fe200008e06da */
[----:B------:R-:W-:-:S04]  /*4480*/  IADD3 R6, P1, R0, R6, RZ ;  /* 0x0000000600067210 */ /* 0x000fc80007f3e0ff */
[----:B------:R-:W-:Y:S01]  /*4490*/  @!PT LDS RZ, [RZ] ;  /* 0x00000000fffff984 */ /* 0x000fe20000000800 */
[----:B------:R-:W-:Y:S01]  /*44a0*/  @!PT LDS RZ, [RZ] ;  /* 0x00000000fffff984 */ /* 0x000fe20000000800 */
[----:B------:R-:W-:Y:S01]  /*44b0*/  @!PT LDS RZ, [RZ] ;  /* 0x00000000fffff984 */ /* 0x000fe20000000800 */
[----:B------:R2:W-:Y:S01]  /*44c0*/  LDGSTS.E.BYPASS.LTC128B.128 [R199+0x3c80], [R2.64], !P0 ;  /* 0x03c8000002c77fae */ /* 0x0005e2000c101d46 */
[----:B------:R-:W-:Y:S01]  /*44d0*/  IMAD.X R7, R4, 0x1, R216, P1 ;  /* 0x0000000104077824 */ /* 0x000fe200008e06d8 */
[----:B------:R-:W-:-:S13]  /*44e0*/  ISETP.GE.AND P1, PT, R237, c[0x0][0x1d4], PT ;  /* 0x00007500ed007a0c */ /* 0x000fda0003f26270 */
[----:B------:R4:W-:Y:S01]  /*44f0*/  LDGSTS.E.BYPASS.LTC128B.128 [R199+0x4880], [R6.64], !P1 ;  /* 0x0488000006c77fae */ /* 0x0009e2000c901d46 */
[----:B--2---:R-:W-:-:S05]  /*4500*/  IADD3 R2, P0, R0, R10, RZ ;  /* 0x0000000a00027210 */ /* 0x004fca0007f1e0ff */
[----:B------:R-:W-:Y:S01]  /*4510*/  IMAD.X R3, R4, 0x1, R217, P0 ;  /* 0x0000000104037824 */ /* 0x000fe200000e06d9 */
[----:B------:R-:W-:-:S13]  /*4520*/  ISETP.GE.AND P0, PT, R238, c[0x0][0x1d4], PT ;  /* 0x00007500ee007a0c */ /* 0x000fda0003f06270 */
[----:B------:R4:W-:Y:S02]  /*4530*/  LDGSTS.E.BYPASS.LTC128B.128 [R199+0x5480], [R2.64], !P0 ;  /* 0x0548000002c77fae */ /* 0x0009e4000c101d46 */
.L_x_593:
[----:B------:R-:W-:Y:S05]  /*4540*/  BSYNC B0 ;  /* 0x0000000000007941 */ /* 0x000fea0003800000 */
.L_x_592:
[----:B------:R-:W-:Y:S01]  /*4550*/  ISETP.GE.AND P0, PT, R9, 0x21, PT ;  /* 0x000000210900780c */ /* 0x000fe20003f06270 */
[----:B------:R-:W-:Y:S06]  /*4560*/  BRA.DIV ~URZ, `(.L_x_594) ;  /* 0x000140d27f007947 */ /* 0x000fec000b800000 */
[----:B--2---:R2:W1:Y:S04]  /*4570*/  SHFL.IDX PT, R4, R5, 0x1, 0x1c1f ;  /* 0x003c1f0005047f89 */ /* 0x00446800000e0000 */
[----:B----4-:R2:W4:Y:S02]  /*4580*/  SHFL.IDX PT, R0, R8, 0x1, 0x1c1f ;  /* 0x003c1f0008007f89 */ /* 0x01052400000e0000 */
.L_x_789:
[----:B------:R-:W-:Y:S05]  /*4590*/  @!P0 BRA `(.L_x_589) ;  /* 0x0000012000008947 */ /* 0x000fea0003800000 */
[C---:B------:R-:W-:Y:S01]  /*45a0*/  IMAD.SHL.U32 R2, R203.reuse, 0x2, RZ ;  /* 0x00000002cb027824 */ /* 0x040fe200078e00ff */
[----:B------:R-:W-:Y:S01]  /*45b0*/  ISETP.GE.AND P0, PT, R203, c[0x0][0x1d4], PT ;  /* 0x00007500cb007a0c */ /* 0x000fe20003f06270 */
[----:B------:R-:W-:Y:S02]  /*45c0*/  IMAD.SHL.U32 R6, R237, 0x2, RZ ;  /* 0x00000002ed067824 */ /* 0x000fe400078e00ff */
[----:B-12---:R-:W-:Y:S01]  /*45d0*/  IMAD.SHL.U32 R5, R238, 0x2, RZ ;  /* 0x00000002ee057824 */ /* 0x006fe200078e00ff */
[----:B----4-:R-:W-:-:S05]  /*45e0*/  IADD3 R2, P1, R0, R2, RZ ;  /* 0x0000000200027210 */ /* 0x010fca0007f3e0ff */
[----:B------:R-:W-:Y:S01]  /*45f0*/  IMAD.X R3, R4, 0x1, R218, P1 ;  /* 0x0000000104037824 */ /* 0x000fe200008e06da */
        /* <DEDUP_REMOVED lines=8> */
[----:B-1----:R-:W-:-:S05]  /*4680*/  IADD3 R2, P0, R0, R5, RZ ;  /* 0x0000000500027210 */ /* 0x002fca0007f1e0ff */
[----:B------:R-:W-:Y:S01]  /*4690*/  IMAD.X R3, R4, 0x1, R217, P0 ;  /* 0x0000000104037824 */ /* 0x000fe200000e06d9 */
[----:B------:R-:W-:-:S13]  /*46a0*/  ISETP.GE.AND P0, PT, R238, c[0x0][0x1d4], PT ;  /* 0x00007500ee007a0c */ /* 0x000fda0003f06270 */
[----:B------:R2:W-:Y:S02]  /*46b0*/  LDGSTS.E.BYPASS.LTC128B.128 [R199+0x5c80], [R2.64], !P0 ;  /* 0x05c8000002c77fae */ /* 0x0005e4000c101d46 */
.L_x_589:
[----:B------:R-:W-:Y:S05]  /*46c0*/  BSYNC B1 ;  /* 0x0000000000017941 */ /* 0x000fea0003800000 */
.L_x_588:
[----:B----4-:R-:W4:Y:S01]  /*46d0*/  LDL R0, [R1+0x10] ;  /* 0x0000100001007983 */ /* 0x010f220000100800 */
[----:B--2---:R-:W-:-:S03]  /*46e0*/  IMAD.MOV.U32 R2, RZ, RZ, c[0x0][0x2c4] ;  /* 0x0000b100ff027624 */ /* 0x004fc600078e00ff */
[----:B------:R-:W0:Y:S02]  /*46f0*/  LDGDEPBAR ;  /* 0x00000000000079af */ /* 0x000e240000000000 */
[----:B------:R-:W-:Y:S01]  /*4700*/  ISETP.NE.AND P0, PT, R2, 0x1, PT ;  /* 0x000000010200780c */ /* 0x000fe20003f05270 */
[----:B------:R-:W-:Y:S01]  /*4710*/  ULDC UR4, c[0x0][0x324] ;  /* 0x0000c90000047ab9 */ /* 0x000fe20000000800 */
[C---:B------:R-:W-:Y:S01]  /*4720*/  IADD3 R2, -R236.reuse, 0x1, R29 ;  /* 0x00000001ec027810 */ /* 0x040fe20007ffe11d */
[----:B------:R-:W-:Y:S01]  /*4730*/  ULOP3.LUT UR4, URZ, UR4, URZ, 0x33, !UPT ;  /* 0x000000043f047292 */ /* 0x000fe2000f8e333f */
[----:B------:R-:W-:Y:S01]  /*4740*/  IMAD.IADD R10, R29, 0x1, -R236 ;  /* 0x000000011d0a7824 */ /* 0x000fe200078e0aec */
[----:B------:R-:W-:Y:S01]  /*4750*/  IADD3 R11, -R236, R28, RZ ;  /* 0x0000001cec0b7210 */ /* 0x000fe20007ffe1ff */
[----:B----4-:R-:W-:-:S07]  /*4760*/  IMAD.IADD R0, R0, 0x1, R252 ;  /* 0x0000000100007824 */ /* 0x010fce00078e02fc */
[----:B------:R-:W-:-:S04]  /*4770*/  @P0 IMAD.HI.U32 R3, R0, c[0x0][0x2c8], RZ ;  /* 0x0000b20000030a27 */ /* 0x000fc800078e00ff */
[----:B------:R-:W-:Y:S01]  /*4780*/  IMAD.MOV.U32 R7, RZ, RZ, R0 ;  /* 0x000000ffff077224 */ /* 0x000fe200078e0000 */
[----:B------:R-:W-:-:S04]  /*4790*/  IADD3 R0, R2, -R230, RZ ;  /* 0x800000e602007210 */ /* 0x000fc80007ffe0ff */
[C---:B------:R-:W-:Y:S02]  /*47a0*/  IADD3 R9, R0.reuse, UR4, RZ ;  /* 0x0000000400097c10 */ /* 0x040fe4000fffe0ff */
[----:B------:R-:W-:Y:S02]  /*47b0*/  @P0 SHF.R.U32.HI R7, RZ, c[0x0][0x2cc], R3 ;  /* 0x0000b300ff070a19 */ /* 0x000fe40000011603 */
[----:B---3--:R-:W-:Y:S01]  /*47c0*/  IADD3 R8, R0, c[0x0][0x328], RZ ;  /* 0x0000ca0000087a10 */ /* 0x008fe20007ffe0ff */
[----:B------:R-:W-:Y:S05]  /*47d0*/  BRA.DIV ~URZ, `(.L_x_595) ;  /* 0x00013f327f007947 */ /* 0x000fea000b800000 */
[----:B------:R2:W3:Y:S02]  /*47e0*/  SHFL.IDX PT, R2, R7, RZ, 0x1c1f ;  /* 0x001c1fff07027589 */ /* 0x0004e400000e0000 */
.L_x_790:
[----:B------:R-:W-:Y:S01]  /*47f0*/  IMAD.MOV.U32 R0, RZ, RZ, c[0x0][0x32c] ;  /* 0x0000cb00ff007624 */ /* 0x000fe200078e00ff */
[----:B---3--:R-:W-:-:S04]  /*4800*/  IADD3 R3, R8, R2, RZ ;  /* 0x0000000208037210 */ /* 0x008fc80007ffe0ff */
[----:B------:R-:W-:Y:S01]  /*4810*/  ISETP.GE.AND P0, PT, R0, 0x1, PT ;  /* 0x000000010000780c */ /* 0x000fe20003f06270 */
[----:B------:R-:W-:Y:S01]  /*4820*/  IMAD.IADD R0, R9, 0x1, R2 ;  /* 0x0000000109007824 */ /* 0x000fe200078e0202 */
[----:B-1----:R-:W-:-:S11]  /*4830*/  IMNMX R4, R10, R3, PT ;  /* 0x000000030a047217 */ /* 0x002fd60003800200 */
[----:B------:R-:W-:Y:S05]  /*4840*/  @!P0 BRA `(.L_x_596) ;  /* 0x0000014000008947 */ /* 0x000fea0003800000 */
[----:B------:R-:W-:Y:S01]  /*4850*/  IADD3 R2, -R230, R232, R2 ;  /* 0x000000e8e6027210 */ /* 0x000fe20007ffe102 */
[----:B------:R-:W-:Y:S03]  /*4860*/  BSSY B0, `(.L_x_597) ;  /* 0x000000e000007945 */ /* 0x000fe60003800000 */
        /* <DEDUP_REMOVED lines=9> */
.L_x_598:
[----:B------:R-:W-:-:S04]  /*4900*/  MOV R3, 0x1 ;  /* 0x0000000100037802 */ /* 0x000fc80000000f00 */
[----:B------:R-:W-:-:S13]  /*4910*/  ISETP.NE.AND P0, PT, R3, c[0x0][0x32c], PT ;  /* 0x0000cb0003007a0c */ /* 0x000fda0003f05270 */
[----:B------:R-:W-:-:S05]  /*4920*/  @P0 IMAD.HI.U32 R3, R2, c[0x0][0x330], RZ ;  /* 0x0000cc0002030a27 */ /* 0x000fca00078e00ff */
[----:B------:R-:W-:Y:S02]  /*4930*/  @P0 SHF.R.U32.HI R2, RZ, c[0x0][0x334], R3 ;  /* 0x0000cd00ff020a19 */ /* 0x000fe40000011603 */
.L_x_599:
[----:B------:R-:W-:Y:S05]  /*4940*/  BSYNC B0 ;  /* 0x0000000000007941 */ /* 0x000fea0003800000 */
.L_x_597:
[----:B------:R-:W-:-:S05]  /*4950*/  IMAD R2, R2, c[0x0][0x32c], R11 ;  /* 0x0000cb0002027a24 */ /* 0x000fca00078e020b */
[----:B------:R-:W-:Y:S02]  /*4960*/  IADD3 R3, R2, c[0x0][0x32c], RZ ;  /* 0x0000cb0002037a10 */ /* 0x000fe40007ffe0ff */
[----:B------:R-:W-:Y:S02]  /*4970*/  IMNMX R0, R0, R2, !PT ;  /* 0x0000000200007217 */ /* 0x000fe40007800200 */
[----:B------:R-:W-:Y:S02]  /*4980*/  IMNMX R4, R4, R3, PT ;  /* 0x0000000304047217 */ /* 0x000fe40003800200 */
.L_x_596:
[----:B------:R-:W-:Y:S05]  /*4990*/  BRA.DIV ~URZ, `(.L_x_600) ;  /* 0x00013de27f007947 */ /* 0x000fea000b800000 */
[----:B------:R1:W3:Y:S02]  /*49a0*/  SHFL.IDX PT, R2, R7, 0x1, 0x1c1f ;  /* 0x003c1f0007027f89 */ /* 0x0002e400000e0000 */
.L_x_791:
[----:B------:R-:W-:Y:S02]  /*49b0*/  IMAD.MOV.U32 R3, RZ, RZ, c[0x0][0x32c] ;  /* 0x0000cb00ff037624 */ /* 0x000fe400078e00ff */
[----:B---3--:R-:W-:-:S03]  /*49c0*/  IMAD.IADD R5, R9, 0x1, R2 ;  /* 0x0000000109057824 */ /* 0x008fc600078e0202 */
[----:B------:R-:W-:Y:S02]  /*49d0*/  ISETP.GE.AND P0, PT, R3, 0x1, PT ;  /* 0x000000010300780c */ /* 0x000fe40003f06270 */
[----:B------:R-:W-:-:S04]  /*49e0*/  IADD3 R3, R8, R2, RZ ;  /* 0x0000000208037210 */ /* 0x000fc80007ffe0ff */
[----:B------:R-:W-:-:S07]  /*49f0*/  IMNMX R6, R10, R3, PT ;  /* 0x000000030a067217 */ /* 0x000fce0003800200 */
        /* <DEDUP_REMOVED lines=12> */
.L_x_603:
[----:B------:R-:W-:-:S04]  /*4ac0*/  MOV R3, 0x1 ;  /* 0x0000000100037802 */ /* 0x000fc80000000f00 */
[----:B------:R-:W-:-:S13]  /*4ad0*/  ISETP.NE.AND P0, PT, R3, c[0x0][0x32c], PT ;  /* 0x0000cb0003007a0c */ /* 0x000fda0003f05270 */
[----:B------:R-:W-:-:S05]  /*4ae0*/  @P0 IMAD.HI.U32 R3, R2, c[0x0][0x330], RZ ;  /* 0x0000cc0002030a27 */ /* 0x000fca00078e00ff */
[----:B------:R-:W-:Y:S02]  /*4af0*/  @P0 SHF.R.U32.HI R2, RZ, c[0x0][0x334], R3 ;  /* 0x0000cd00ff020a19 */ /* 0x000fe40000011603 */
.L_x_604:
[----:B------:R-:W-:Y:S05]  /*4b00*/  BSYNC B0 ;  /* 0x0000000000007941 */ /* 0x000fea0003800000 */
.L_x_602:
[----:B------:R-:W-:-:S05]  /*4b10*/  IMAD R2, R2, c[0x0][0x32c], R11 ;  /* 0x0000cb0002027a24 */ /* 0x000fca00078e020b */
[----:B------:R-:W-:Y:S02]  /*4b20*/  IADD3 R3, R2, c[0x0][0x32c], RZ ;  /* 0x0000cb0002037a10 */ /* 0x000fe40007ffe0ff */
[----:B------:R-:W-:Y:S02]  /*4b30*/  IMNMX R5, R5, R2, !PT ;  /* 0x0000000205057217 */ /* 0x000fe40007800200 */
[----:B------:R-:W-:Y:S02]  /*4b40*/  IMNMX R6, R6, R3, PT ;  /* 0x0000000306067217 */ /* 0x000fe40003800200 */
.L_x_601:
[----:B------:R-:W-:Y:S02]  /*4b50*/  ISETP.GE.AND P0, PT, R28, 0x2, PT ;  /* 0x000000021c00780c */ /* 0x000fe40003f06270 */
[----:B------:R-:W-:Y:S02]  /*4b60*/  LOP3.LUT R198, R198, 0xffffffef, RZ, 0xc0, !PT ;  /* 0xffffffefc6c67812 */ /* 0x000fe400078ec0ff */
[C---:B------:R-:W-:Y:S02]  /*4b70*/  ISETP.GE.AND P1, PT, R28.reuse, 0x9, PT ;  /* 0x000000091c00780c */ /* 0x040fe40003f26270 */
[----:B------:R-:W-:-:S02]  /*4b80*/  ISETP.GE.AND P6, PT, R28, 0x11, PT ;  /* 0x000000111c00780c */ /* 0x000fc40003fc6270 */
[C---:B------:R-:W-:Y:S02]  /*4b90*/  ISETP.GE.AND P5, PT, R28.reuse, 0x12, PT ;  /* 0x000000121c00780c */ /* 0x040fe40003fa6270 */
[C---:B------:R-:W-:Y:S02]  /*4ba0*/  ISETP.GE.AND P4, PT, R28.reuse, 0x19, PT ;  /* 0x000000191c00780c */ /* 0x040fe40003f86270 */
[----:B------:R-:W-:Y:S02]  /*4bb0*/  ISETP.GE.AND P3, PT, R28, 0x1a, PT ;  /* 0x0000001a1c00780c */ /* 0x000fe40003f66270 */
[----:B------:R-:W-:Y:S02]  /*4bc0*/  @P0 LOP3.LUT R198, R198, 0x10, RZ, 0xfc, !PT ;  /* 0x00000010c6c60812 */ /* 0x000fe400078efcff */
[----:B------:R-:W-:Y:S02]  /*4bd0*/  ISETP.GT.AND P0, PT, R0, 0x1, !P0 ;  /* 0x000000010000780c */ /* 0x000fe40004704270 */
[----:B------:R-:W-:-:S02]  /*4be0*/  LOP3.LUT R198, R198, 0xfffffffd, RZ, 0xc0, !PT ;  /* 0xfffffffdc6c67812 */ /* 0x000fc400078ec0ff */
[----:B------:R-:W-:Y:S02]  /*4bf0*/  ISETP.LT.OR P0, PT, R4, 0x2, P0 ;  /* 0x000000020400780c */ /* 0x000fe40000701670 */
[----:B------:R-:W-:Y:S02]  /*4c00*/  @P1 LOP3.LUT R198, R198, 0x2, RZ, 0xfc, !PT ;  /* 0x00000002c6c61812 */ /* 0x000fe400078efcff */
[----:B------:R-:W-:Y:S02]  /*4c10*/  FSEL R15, R53, -INF , !P0 ;  /* 0xff800000350f7808 */ /* 0x000fe40004000000 */
[----:B------:R-:W-:Y:S02]  /*4c20*/  ISETP.GT.AND P0, PT, R0, 0x8, !P1 ;  /* 0x000000080000780c */ /* 0x000fe40004f04270 */
[----:B------:R-:W-:Y:S02]  /*4c30*/  ISETP.GE.AND P1, PT, R28, 0xa, PT ;  /* 0x0000000a1c00780c */ /* 0x000fe40003f26270 */
[----:B------:R-:W-:-:S02]  /*4c40*/  ISETP.LT.OR P0, PT, R4, 0x9, P0 ;  /* 0x000000090400780c */ /* 0x000fc40000701670 */
[----:B------:R-:W-:Y:S02]  /*4c50*/  ISETP.GE.AND P2, PT, R28, 0x21, PT ;  /* 0x000000211c00780c */ /* 0x000fe40003f46270 */
[----:B------:R-:W-:Y:S02]  /*4c60*/  FSEL R21, R48, -INF , !P0 ;  /* 0xff80000030157808 */ /* 0x000fe40004000000 */
[----:B------:R-:W-:Y:S02]  /*4c70*/  ISETP.GT.AND P0, PT, R0, 0x9, !P1 ;  /* 0x000000090000780c */ /* 0x000fe40004f04270 */
[----:B------:R-:W-:Y:S02]  /*4c80*/  LOP3.LUT R198, R198, 0xfffffffe, RZ, 0xc0, !PT ;  /* 0xfffffffec6c67812 */ /* 0x000fe400078ec0ff */
[----:B------:R-:W-:Y:S02]  /*4c90*/  ISETP.LT.OR P0, PT, R4, 0xa, P0 ;  /* 0x0000000a0400780c */ /* 0x000fe40000701670 */
[----:B------:R-:W-:-:S02]  /*4ca0*/  @P1 LOP3.LUT R198, R198, 0x1, RZ, 0xfc, !PT ;  /* 0x00000001c6c61812 */ /* 0x000fc400078efcff */
[----:B------:R-:W-:Y:S02]  /*4cb0*/  FSEL R24, R49, -INF , !P0 ;  /* 0xff80000031187808 */ /* 0x000fe40004000000 */
[----:B------:R-:W-:Y:S02]  /*4cc0*/  ISETP.GT.AND P0, PT, R0, 0x10, !P6 ;  /* 0x000000100000780c */ /* 0x000fe40007704270 */
[----:B------:R-:W-:Y:S02]  /*4cd0*/  ISETP.GE.AND P1, PT, R28, 0x22, PT ;  /* 0x000000221c00780c */ /* 0x000fe40003f26270 */
[----:B------:R-:W-:Y:S02]  /*4ce0*/  ISETP.LT.OR P0, PT, R4, 0x11, P0 ;  /* 0x000000110400780c */ /* 0x000fe40000701670 */
[----:B------:R-:W-:Y:S02]  /*4cf0*/  LOP3.LUT R198, R198, 0xfffffffb, RZ, 0xc0, !PT ;  /* 0xfffffffbc6c67812 */ /* 0x000fe400078ec0ff */
[----:B------:R-:W-:-:S02]  /*4d00*/  FSEL R27, R36, -INF , !P0 ;  /* 0xff800000241b7808 */ /* 0x000fc40004000000 */
        /* <DEDUP_REMOVED lines=15> */
[----:B------:R-:W-:-:S13]  /*4e00*/  ISETP.GE.AND P0, PT, R28, 0x29, PT ;  /* 0x000000291c00780c */ /* 0x000fda0003f06270 */
[----:B------:R-:W-:Y:S02]  /*4e10*/  @P0 LOP3.LUT R198, R198, 0x4, RZ, 0xfc, !PT ;  /* 0x00000004c6c60812 */ /* 0x000fe400078efcff */
[----:B------:R-:W-:Y:S02]  /*4e20*/  ISETP.GT.AND P0, PT, R0, 0x28, !P0 ;  /* 0x000000280000780c */ /* 0x000fe40004704270 */
[----:B------:R-:W-:Y:S02]  /*4e30*/  LOP3.LUT R198, R198, 0xfffffff7, RZ, 0xc0, !PT ;  /* 0xfffffff7c6c67812 */ /* 0x000fe400078ec0ff */
[----:B------:R-:W-:-:S04]  /*4e40*/  ISETP.LT.OR P0, PT, R4, 0x29, P0 ;  /* 0x000000290400780c */ /* 0x000fc80000701670 */
[----:B------:R-:W-:Y:S02]  /*4e50*/  FSEL R130, R40, -INF , !P0 ;  /* 0xff80000028827808 */ /* 0x000fe40004000000 */
[----:B------:R-:W-:-:S13]  /*4e60*/  ISETP.GE.AND P0, PT, R28, 0x1, PT ;  /* 0x000000011c00780c */ /* 0x000fda0003f06270 */
[----:B------:R-:W-:Y:S02]  /*4e70*/  @P0 LOP3.LUT R198, R198, 0x8, RZ, 0xfc, !PT ;  /* 0x00000008c6c60812 */ /* 0x000fe400078efcff */
[----:B------:R-:W-:Y:S02]  /*4e80*/  ISETP.GT.AND P0, PT, R0, RZ, !P0 ;  /* 0x000000ff0000720c */ /* 0x000fe40004704270 */
[----:B------:R-:W-:Y:S02]  /*4e90*/  LOP3.LUT R198, R198, 0xffffffdf, RZ, 0xc0, !PT ;  /* 0xffffffdfc6c67812 */ /* 0x000fe400078ec0ff */
[----:B------:R-:W-:-:S04]  /*4ea0*/  ISETP.LT.OR P0, PT, R4, 0x1, P0 ;  /* 0x000000010400780c */ /* 0x000fc80000701670 */
[----:B------:R-:W-:Y:S02]  /*4eb0*/  FSEL R14, R52, -INF , !P0 ;  /* 0xff800000340e7808 */ /* 0x000fe40004000000 */
[----:B------:R-:W-:-:S13]  /*4ec0*/  ISETP.GE.AND P0, PT, R28, 0x2a, PT ;  /* 0x0000002a1c00780c */ /* 0x000fda0003f06270 */
[----:B------:R-:W-:Y:S02]  /*4ed0*/  @P0 LOP3.LUT R198, R198, 0x20, RZ, 0xfc, !PT ;  /* 0x00000020c6c60812 */ /* 0x000fe400078efcff */
[----:B------:R-:W-:-:S04]  /*4ee0*/  ISETP.GT.AND P0, PT, R0, 0x29, !P0 ;  /* 0x000000290000780c */ /* 0x000fc80004704270 */
[----:B------:R-:W-:-:S04]  /*4ef0*/  ISETP.LT.OR P0, PT, R4, 0x2a, P0 ;  /* 0x0000002a0400780c */ /* 0x000fc80000701670 */
[----:B------:R-:W-:Y:S01]  /*4f00*/  FSEL R129, R41, -INF , !P0 ;  /* 0xff80000029817808 */ /* 0x000fe20004000000 */
[----:B------:R-:W-:Y:S06]  /*4f10*/  BRA.DIV ~URZ, `(.L_x_605) ;  /* 0x000138d27f007947 */ /* 0x000fec000b800000 */
[----:B------:R3:W4:Y:S02]  /*4f20*/  SHFL.IDX PT, R3, R7, 0x2, 0x1c1f ;  /* 0x005c1f0007037f89 */ /* 0x00072400000e0000 */
.L_x_792:
[----:B------:R-:W-:Y:S01]  /*4f30*/  IMAD.MOV.U32 R0, RZ, RZ, c[0x0][0x32c] ;  /* 0x0000cb00ff007624 */ /* 0x000fe200078e00ff */
[----:B----4-:R-:W-:-:S04]  /*4f40*/  IADD3 R2, R8, R3, RZ ;  /* 0x0000000308027210 */ /* 0x010fc80007ffe0ff */
[----:B------:R-:W-:Y:S01]  /*4f50*/  ISETP.GE.AND P0, PT, R0, 0x1, PT ;  /* 0x000000010000780c */ /* 0x000fe20003f06270 */
[----:B------:R-:W-:Y:S01]  /*4f60*/  IMAD.IADD R0, R9, 0x1, R3 ;  /* 0x0000000109007824 */ /* 0x000fe200078e0203 */
[----:B------:R-:W-:-:S11]  /*4f70*/  IMNMX R2, R10, R2, PT ;  /* 0x000000020a027217 */ /* 0x000fd60003800200 */
        /* <DEDUP_REMOVED lines=12> */
.L_x_608:
[----:B------:R-:W-:-:S04]  /*5040*/  MOV R4, 0x1 ;  /* 0x0000000100047802 */ /* 0x000fc80000000f00 */
[----:B------:R-:W-:-:S13]  /*5050*/  ISETP.NE.AND P0, PT, R4, c[0x0][0x32c], PT ;  /* 0x0000cb0004007a0c */ /* 0x000fda0003f05270 */
[----:B------:R-:W-:-:S05]  /*5060*/  @P0 IMAD.HI.U32 R4, R3, c[0x0][0x330], RZ ;  /* 0x0000cc0003040a27 */ /* 0x000fca00078e00ff */
[----:B------:R-:W-:Y:S02]  /*5070*/  @P0 SHF.R.U32.HI R3, RZ, c[0x0][0x334], R4 ;  /* 0x0000cd00ff030a19 */ /* 0x000fe40000011604 */
.L_x_609:
[----:B------:R-:W-:Y:S05]  /*5080*/  BSYNC B0 ;  /* 0x0000000000007941 */ /* 0x000fea0003800000 */
.L_x_607:
[----:B------:R-:W-:-:S05]  /*5090*/  IMAD R3, R3, c[0x0][0x32c], R11 ;  /* 0x0000cb0003037a24 */ /* 0x000fca00078e020b */
[----:B------:R-:W-:Y:S02]  /*50a0*/  IADD3 R4, R3, c[0x0][0x32c], RZ ;  /* 0x0000cb0003047a10 */ /* 0x000fe40007ffe0ff */
[----:B------:R-:W-:Y:S02]  /*50b0*/  IMNMX R0, R0, R3, !PT ;  /* 0x0000000300007217 */ /* 0x000fe40007800200 */
[----:B------:R-:W-:Y:S02]  /*50c0*/  IMNMX R2, R2, R4, PT ;  /* 0x0000000402027217 */ /* 0x000fe40003800200 */
.L_x_606:
[----:B------:R-:W-:Y:S02]  /*50d0*/  LOP3.LUT P0, RZ, R198, 0x2, RZ, 0xc0, !PT ;  /* 0x00000002c6ff7812 */ /* 0x000fe4000780c0ff */
[----:B------:R-:W-:Y:S02]  /*50e0*/  P2R R3, PR, RZ, 0x40 ;  /* 0x00000040ff037803 */ /* 0x000fe40000000000 */
[----:B------:R-:W-:-:S04]  /*50f0*/  ISETP.GT.AND P0, PT, R5, 0x8, !P0 ;  /* 0x000000080500780c */ /* 0x000fc80004704270 */
[----:B------:R-:W-:-:S04]  /*5100*/  ISETP.LT.OR P0, PT, R6, 0x9, P0 ;  /* 0x000000090600780c */ /* 0x000fc80000701670 */
[----:B------:R-:W-:Y:S02]  /*5110*/  FSEL R18, R50, -INF , !P0 ;  /* 0xff80000032127808 */ /* 0x000fe40004000000 */
[----:B------:R-:W-:-:S04]  /*5120*/  LOP3.LUT P0, RZ, R198, 0x1, RZ, 0xc0, !PT ;  /* 0x00000001c6ff7812 */ /* 0x000fc8000780c0ff */
[----:B------:R-:W-:-:S04]  /*5130*/  ISETP.GT.AND P0, PT, R5, 0x9, !P0 ;  /* 0x000000090500780c */ /* 0x000fc80004704270 */
[----:B------:R-:W-:-:S04]  /*5140*/  ISETP.LT.OR P0, PT, R6, 0xa, P0 ;  /* 0x0000000a0600780c */ /* 0x000fc80000701670 */
[----:B------:R-:W-:Y:S02]  /*5150*/  FSEL R19, R51, -INF , !P0 ;  /* 0xff80000033137808 */ /* 0x000fe40004000000 */
[----:B------:R-:W-:Y:S02]  /*5160*/  ISETP.GT.AND P0, PT, R5, 0x10, !P6 ;  /* 0x000000100500780c */ /* 0x000fe40007704270 */
[----:B------:R-:W-:Y:S02]  /*5170*/  LOP3.LUT P6, RZ, R198, 0x8, RZ, 0xc0, !PT ;  /* 0x00000008c6ff7812 */ /* 0x000fe400078cc0ff */
        /* <DEDUP_REMOVED lines=17> */
[----:B------:R-:W-:-:S04]  /*5290*/  LOP3.LUT P0, RZ, R198, 0x10, RZ, 0xc0, !PT ;  /* 0x00000010c6ff7812 */ /* 0x000fc8000780c0ff */
[----:B------:R-:W-:-:S04]  /*52a0*/  ISETP.GT.AND P0, PT, R5, 0x1, !P0 ;  /* 0x000000010500780c */ /* 0x000fc80004704270 */
[----:B------:R-:W-:-:S04]  /*52b0*/  ISETP.LT.OR P0, PT, R6, 0x2, P0 ;  /* 0x000000020600780c */ /* 0x000fc80000701670 */
[----:B------:R-:W-:Y:S02]  /*52c0*/  FSEL R13, R55, -INF , !P0 ;  /* 0xff800000370d7808 */ /* 0x000fe40004000000 */
[----:B------:R-:W-:-:S04]  /*52d0*/  ISETP.GT.AND P0, PT, R5, RZ, !P6 ;  /* 0x000000ff0500720c */ /* 0x000fc80007704270 */
[----:B------:R-:W-:-:S04]  /*52e0*/  ISETP.LT.OR P0, PT, R6, 0x1, P0 ;  /* 0x000000010600780c */ /* 0x000fc80000701670 */
[----:B------:R-:W-:Y:S02]  /*52f0*/  FSEL R12, R54, -INF , !P0 ;  /* 0xff800000360c7808 */ /* 0x000fe40004000000 */
[----:B------:R-:W-:-:S04]  /*5300*/  LOP3.LUT P0, RZ, R198, 0x4, RZ, 0xc0, !PT ;  /* 0x00000004c6ff7812 */ /* 0x000fc8000780c0ff */
[----:B------:R-:W-:-:S04]  /*5310*/  ISETP.GT.AND P0, PT, R5, 0x28, !P0 ;  /* 0x000000280500780c */ /* 0x000fc80004704270 */
[----:B------:R-:W-:-:S04]  /*5320*/  ISETP.LT.OR P0, PT, R6, 0x29, P0 ;  /* 0x000000290600780c */ /* 0x000fc80000701670 */
[----:B------:R-:W-:Y:S02]  /*5330*/  FSEL R126, R42, -INF , !P0 ;  /* 0xff8000002a7e7808 */ /* 0x000fe40004000000 */
[----:B------:R-:W-:-:S04]  /*5340*/  LOP3.LUT P0, RZ, R198, 0x20, RZ, 0xc0, !PT ;  /* 0x00000020c6ff7812 */ /* 0x000fc8000780c0ff */
[----:B------:R-:W-:-:S04]  /*5350*/  ISETP.GT.AND P0, PT, R5, 0x29, !P0 ;  /* 0x000000290500780c */ /* 0x000fc80004704270 */
[----:B------:R-:W-:-:S04]  /*5360*/  ISETP.LT.OR P0, PT, R6, 0x2a, P0 ;  /* 0x0000002a0600780c */ /* 0x000fc80000701670 */
[----:B------:R-:W-:Y:S02]  /*5370*/  FSEL R125, R43, -INF , !P0 ;  /* 0xff8000002b7d7808 */ /* 0x000fe40004000000 */
[----:B------:R-:W-:Y:S02]  /*5380*/  ISETP.GT.AND P0, PT, R0, RZ, !P6 ;  /* 0x000000ff0000720c */ /* 0x000fe40007704270 */
[----:B------:R-:W-:Y:S02]  /*5390*/  ISETP.NE.AND P6, PT, R3, RZ, PT ;  /* 0x000000ff0300720c */ /* 0x000fe40003fc5270 */
        /* <DEDUP_REMOVED lines=39> */
[----:B------:R-:W-:Y:S01]  /*5610*/  FSEL R121, R57, -INF , !P0 ;  /* 0xff80000039797808 */ /* 0x000fe20004000000 */
[----:B------:R-:W-:Y:S06]  /*5620*/  BRA.DIV ~URZ, `(.L_x_610) ;  /* 0x000132327f007947 */ /* 0x000fec000b800000 */
[----:B------:R4:W1:Y:S02]  /*5630*/  SHFL.IDX PT, R3, R7, 0x3, 0x1c1f ;  /* 0x007c1f0007037f89 */ /* 0x00086400000e0000 */
.L_x_793:
[----:B------:R-:W-:Y:S01]  /*5640*/  IMAD.MOV.U32 R0, RZ, RZ, c[0x0][0x32c] ;  /* 0x0000cb00ff007624 */ /* 0x000fe200078e00ff */
[----:B-1----:R-:W-:-:S04]  /*5650*/  IADD3 R2, R8, R3, RZ ;  /* 0x0000000308027210 */ /* 0x002fc80007ffe0ff */
        /* <DEDUP_REMOVED lines=15> */
.L_x_613:
[----:B------:R-:W-:-:S04]  /*5750*/  MOV R4, 0x1 ;  /* 0x0000000100047802 */ /* 0x000fc80000000f00 */
[----:B------:R-:W-:-:S13]  /*5760*/  ISETP.NE.AND P0, PT, R4, c[0x0][0x32c], PT ;  /* 0x0000cb0004007a0c */ /* 0x000fda0003f05270 */
[----:B------:R-:W-:-:S05]  /*5770*/  @P0 IMAD.HI.U32 R4, R3, c[0x0][0x330], RZ ;  /* 0x0000cc0003040a27 */ /* 0x000fca00078e00ff */
[----:B------:R-:W-:Y:S02]  /*5780*/  @P0 SHF.R.U32.HI R3, RZ, c[0x0][0x334], R4 ;  /* 0x0000cd00ff030a19 */ /* 0x000fe40000011604 */
.L_x_614:
[----:B------:R-:W-:Y:S05]  /*5790*/  BSYNC B0 ;  /* 0x0000000000007941 */ /* 0x000fea0003800000 */
.L_x_612:
[----:B------:R-:W-:-:S05]  /*57a0*/  IMAD R3, R3, c[0x0][0x32c], R11 ;  /* 0x0000cb0003037a24 */ /* 0x000fca00078e020b */
[----:B------:R-:W-:Y:S02]  /*57b0*/  IADD3 R4, R3, c[0x0][0x32c], RZ ;  /* 0x0000cb0003047a10 */ /* 0x000fe40007ffe0ff */
[----:B------:R-:W-:Y:S02]  /*57c0*/  IMNMX R0, R0, R3, !PT ;  /* 0x0000000300007217 */ /* 0x000fe40007800200 */
[----:B------:R-:W-:Y:S02]  /*57d0*/  IMNMX R2, R2, R4, PT ;  /* 0x0000000402027217 */ /* 0x000fe40003800200 */
.L_x_611:
[----:B------:R-:W-:Y:S02]  /*57e0*/  LOP3.LUT P0, RZ, R198, 0x2, RZ, 0xc0, !PT ;  /* 0x00000002c6ff7812 */ /* 0x000fe4000780c0ff */
[----:B------:R-:W-:Y:S02]  /*57f0*/  FMNMX.FTZ R3, R22, R25, !PT ;  /* 0x0000001916037209 */ /* 0x000fe40007810000 */
[----:B------:R-:W-:Y:S02]  /*5800*/  ISETP.GT.AND P0, PT, R0, 0x8, !P0 ;  /* 0x000000080000780c */ /* 0x000fe40004704270 */
[----:B------:R-:W-:-:S02]  /*5810*/  FMNMX.FTZ R3, R31, R3, !PT ;  /* 0x000000031f037209 */ /* 0x000fc40007810000 */
[----:B------:R-:W-:Y:S02]  /*5820*/  ISETP.LT.OR P0, PT, R2, 0x9, P0 ;  /* 0x000000090200780c */ /* 0x000fe40000701670 */
[----:B------:R-:W-:Y:S02]  /*5830*/  FMNMX.FTZ R3, R35, R3, !PT ;  /* 0x0000000323037209 */ /* 0x000fe40007810000 */
[----:B------:R-:W-:Y:S02]  /*5840*/  FSEL R11, R74, -INF , !P0 ;  /* 0xff8000004a0b7808 */ /* 0x000fe40004000000 */
[----:B------:R-:W-:Y:S02]  /*5850*/  LOP3.LUT P0, RZ, R198, 0x1, RZ, 0xc0, !PT ;  /* 0x00000001c6ff7812 */ /* 0x000fe4000780c0ff */
[----:B------:R-:W-:Y:S02]  /*5860*/  FMNMX.FTZ R3, R37, R3, !PT ;  /* 0x0000000325037209 */ /* 0x000fe40007810000 */
[----:B------:R-:W-:-:S02]  /*5870*/  ISETP.GT.AND P0, PT, R0, 0x9, !P0 ;  /* 0x000000090000780c */ /* 0x000fc40004704270 */
[----:B------:R-:W-:Y:S02]  /*5880*/  FMNMX.FTZ R3, R38, R3, !PT ;  /* 0x0000000326037209 */ /* 0x000fe40007810000 */
[----:B------:R-:W-:Y:S02]  /*5890*/  ISETP.LT.OR P0, PT, R2, 0xa, P0 ;  /* 0x0000000a0200780c */ /* 0x000fe40000701670 */
[----:B------:R-:W-:Y:S02]  /*58a0*/  FMNMX.FTZ R3, R39, R3, !PT ;  /* 0x0000000327037209 */ /* 0x000fe40007810000 */
[----:B------:R-:W-:Y:S02]  /*58b0*/  FSEL R16, R75, -INF , !P0 ;  /* 0xff8000004b107808 */ /* 0x000fe40004000000 */
[----:B------:R-:W-:Y:S02]  /*58c0*/  ISETP.GT.AND P0, PT, R0, 0x10, !P6 ;  /* 0x000000100000780c */ /* 0x000fe40007704270 */
[----:B------:R-:W-:-:S02]  /*58d0*/  LOP3.LUT P6, RZ, R198, 0x20, RZ, 0xc0, !PT ;  /* 0x00000020c6ff7812 */ /* 0x000fc400078cc0ff */
[----:B------:R-:W-:Y:S02]  /*58e0*/  ISETP.LT.OR P0, PT, R2, 0x11, P0 ;  /* 0x000000110200780c */ /* 0x000fe40000701670 */
[----:B------:R-:W-:Y:S02]  /*58f0*/  FMNMX.FTZ R3, R40, R3, !PT ;  /* 0x0000000328037209 */ /* 0x000fe40007810000 */
[----:B------:R-:W-:Y:S02]  /*5900*/  FSEL R17, R70, -INF , !P0 ;  /* 0xff80000046117808 */ /* 0x000fe40004000000 */
[----:B------:R-:W-:Y:S02]  /*5910*/  ISETP.GT.AND P0, PT, R0, 0x11, !P5 ;  /* 0x000000110000780c */ /* 0x000fe40006f04270 */
[----:B------:R-:W-:Y:S02]  /*5920*/  LOP3.LUT P5, RZ, R198, 0x8, RZ, 0xc0, !PT ;  /* 0x00000008c6ff7812 */ /* 0x000fe400078ac0ff */
[----:B------:R-:W-:-:S02]  /*5930*/  ISETP.LT.OR P0, PT, R2, 0x12, P0 ;  /* 0x000000120200780c */ /* 0x000fc40000701670 */
[----:B------:R-:W-:Y:S02]  /*5940*/  FMNMX.FTZ R3, R124, R3, !PT ;  /* 0x000000037c037209 */ /* 0x000fe40007810000 */
[----:B------:R-:W-:Y:S02]  /*5950*/  FSEL R32, R71, -INF , !P0 ;  /* 0xff80000047207808 */ /* 0x000fe40004000000 */
[----:B------:R-:W-:Y:S02]  /*5960*/  ISETP.GT.AND P0, PT, R0, 0x18, !P4 ;  /* 0x000000180000780c */ /* 0x000fe40006704270 */
[----:B------:R-:W-:Y:S02]  /*5970*/  LOP3.LUT P4, RZ, R198, 0x4, RZ, 0xc0, !PT ;  /* 0x00000004c6ff7812 */ /* 0x000fe4000788c0ff */
        /* <DEDUP_REMOVED lines=9> */
[C---:B------:R-:W-:Y:S02]  /*5a10*/  ISETP.GT.AND P0, PT, R0.reuse, 0x21, !P1 ;  /* 0x000000210000780c */ /* 0x040fe40004f04270 */
[----:B------:R-:W-:Y:S02]  /*5a20*/  ISETP.GT.AND P1, PT, R0, RZ, !P5 ;  /* 0x000000ff0000720c */ /* 0x000fe40006f24270 */
[C---:B------:R-:W-:Y:S02]  /*5a30*/  ISETP.LT.OR P0, PT, R2.reuse, 0x22, P0 ;  /* 0x000000220200780c */ /* 0x040fe40000701670 */
[----:B------:R-:W-:Y:S02]  /*5a40*/  ISETP.LT.OR P1, PT, R2, 0x1, P1 ;  /* 0x000000010200780c */ /* 0x000fe40000f21670 */
[----:B------:R-:W-:-:S02]  /*5a50*/  FSEL R120, R63, -INF , !P0 ;  /* 0xff8000003f787808 */ /* 0x000fc40004000000 */
[----:B------:R-:W-:Y:S02]  /*5a60*/  ISETP.GT.AND P0, PT, R0, 0x1, !P3 ;  /* 0x000000010000780c */ /* 0x000fe40005f04270 */
[----:B------:R-:W-:Y:S02]  /*5a70*/  FSEL R9, R78, -INF , !P1 ;  /* 0xff8000004e097808 */ /* 0x000fe40004800000 */
[----:B------:R-:W-:-:S04]  /*5a80*/  ISETP.LT.OR P0, PT, R2, 0x2, P0 ;  /* 0x000000020200780c */ /* 0x000fc80000701670 */
[----:B------:R-:W-:Y:S02]  /*5a90*/  FSEL R10, R79, -INF , !P0 ;  /* 0xff8000004f0a7808 */ /* 0x000fe40004000000 */
[----:B------:R-:W-:Y:S02]  /*5aa0*/  ISETP.GT.AND P0, PT, R0, 0x28, !P4 ;  /* 0x000000280000780c */ /* 0x000fe40006704270 */
[----:B--234-:R-:W-:Y:S02]  /*5ab0*/  FMNMX.FTZ R7, R9, R10, !PT ;  /* 0x0000000a09077209 */ /* 0x01cfe40007810000 */
[----:B------:R-:W-:Y:S02]  /*5ac0*/  ISETP.LT.OR P0, PT, R2, 0x29, P0 ;  /* 0x000000290200780c */ /* 0x000fe40000701670 */
[----:B------:R-:W-:Y:S02]  /*5ad0*/  FMNMX.FTZ R7, R11, R7, !PT ;  /* 0x000000070b077209 */ /* 0x000fe40007810000 */
[----:B------:R-:W-:-:S02]  /*5ae0*/  FSEL R107, R58, -INF , !P0 ;  /* 0xff8000003a6b7808 */ /* 0x000fc40004000000 */
[----:B------:R-:W-:Y:S02]  /*5af0*/  ISETP.GT.AND P0, PT, R0, 0x29, !P6 ;  /* 0x000000290000780c */ /* 0x000fe40007704270 */
[----:B------:R-:W-:Y:S02]  /*5b00*/  FMNMX.FTZ R0, R12, R13, !PT ;  /* 0x0000000d0c007209 */ /* 0x000fe40007810000 */
[----:B------:R-:W-:Y:S02]  /*5b10*/  ISETP.LT.OR P0, PT, R2, 0x2a, P0 ;  /* 0x0000002a0200780c */ /* 0x000fe40000701670 */
        /* <DEDUP_REMOVED lines=25> */
[----:B------:R-:W-:Y:S02]  /*5cb0*/  FSEL R105, R59, -INF , !P0 ;  /* 0xff8000003b697808 */ /* 0x000fe40004000000 */
[----:B------:R-:W-:-:S02]  /*5cc0*/  FMNMX.FTZ R3, R130, R4, !PT ;  /* 0x0000000482037209 */ /* 0x000fc40007810000 */
[----:B------:R-:W-:Y:S02]  /*5cd0*/  FMNMX.FTZ R2, R126, R2, !PT ;  /* 0x000000027e027209 */ /* 0x000fe40007810000 */
[----:B------:R-:W-:Y:S02]  /*5ce0*/  FMNMX.FTZ R0, R122, R0, !PT ;  /* 0x000000007a007209 */ /* 0x000fe40007810000 */
[----:B------:R-:W-:Y:S02]  /*5cf0*/  FMNMX.FTZ R7, R107, R7, !PT ;  /* 0x000000076b077209 */ /* 0x000fe40007810000 */
[----:B------:R-:W-:Y:S02]  /*5d00*/  FMNMX.FTZ R4, R129, R3, !PT ;  /* 0x0000000381047209 */ /* 0x000fe40007810000 */
[----:B------:R-:W-:Y:S02]  /*5d10*/  FMNMX.FTZ R5, R125, R2, !PT ;  /* 0x000000027d057209 */ /* 0x000fe40007810000 */
[----:B------:R-:W-:-:S02]  /*5d20*/  FMNMX.FTZ R6, R121, R0, !PT ;  /* 0x0000000079067209 */ /* 0x000fc40007810000 */
[----:B------:R-:W-:Y:S01]  /*5d30*/  FMNMX.FTZ R7, R105, R7, !PT ;  /* 0x0000000769077209 */ /* 0x000fe20007810000 */
[----:B------:R-:W-:Y:S05]  /*5d40*/  BRA.DIV ~URZ, `(.L_x_615) ;  /* 0x00012b827f007947 */ /* 0x000fea000b800000 */
[----:B------:R1:W2:Y:S02]  /*5d50*/  SHFL.BFLY PT, R0, R4, 0x2, 0x1f ;  /* 0x0c401f0004007f89 */ /* 0x0002a400000e0000 */
.L_x_794:
        /* <DEDUP_REMOVED lines=15> */
.L_x_795:
[C---:B------:R-:W-:Y:S01]  /*5e50*/  FMUL.FTZ R0, R104.reuse, c[0x0][0x2d0] ;  /* 0x0000b40068007a20 */ /* 0x040fe20000410000 */
[----:B------:R-:W-:Y:S01]  /*5e60*/  FSETP.NEU.FTZ.AND P0, PT, R104, -INF , PT ;  /* 0xff8000006800780b */ /* 0x000fe20003f1d000 */
[C---:B------:R-:W-:Y:S01]  /*5e70*/  FMUL.FTZ R3, R103.reuse, c[0x0][0x2d0] ;  /* 0x0000b40067037a20 */ /* 0x040fe20000410000 */
[----:B----4-:R-:W-:Y:S01]  /*5e80*/  FMNMX.FTZ R101, R8, R7, !PT ;  /* 0x0000000708657209 */ /* 0x010fe20007810000 */
[----:B------:R-:W-:Y:S01]  /*5e90*/  WARPSYNC 0xffffffff ;  /* 0xffffffff00007948 */ /* 0x000fe20003800000 */
[----:B------:R-:W-:Y:S01]  /*5ea0*/  FSEL R20, R0, RZ, P0 ;  /* 0x000000ff00147208 */ /* 0x000fe20000000000 */
[----:B------:R-:W-:Y:S01]  /*5eb0*/  LDSM.16.MT88.4 R48, [R185+0xc00] ;  /* 0x000c0000b930783b */ /* 0x000fe20000004200 */
[----:B------:R-:W-:-:S03]  /*5ec0*/  FSETP.NEU.FTZ.AND P0, PT, R103, -INF , PT ;  /* 0xff8000006700780b */ /* 0x000fc60003f1d000 */
[--C-:B------:R-:W-:Y:S01]  /*5ed0*/  FFMA.FTZ R0, R14, c[0x0][0x2d0], -R20.reuse ;  /* 0x0000b4000e007a23 */ /* 0x100fe20000010814 */
[----:B------:R-:W-:Y:S01]  /*5ee0*/  FSEL R3, R3, RZ, P0 ;  /* 0x000000ff03037208 */ /* 0x000fe20000000000 */
[----:B------:R-:W-:Y:S01]  /*5ef0*/  FFMA.FTZ R2, R30, c[0x0][0x2d0], -R20 ;  /* 0x0000b4001e027a23 */ /* 0x000fe20000010814 */
[----:B------:R-:W-:Y:S01]  /*5f00*/  FSETP.NEU.FTZ.AND P0, PT, R102, -INF , PT ;  /* 0xff8000006600780b */ /* 0x000fe20003f1d000 */
[----:B------:R1:W-:Y:S01]  /*5f10*/  MUFU.EX2 R215, R0 ;  /* 0x0000000000d77308 */ /* 0x0003e20000000800 */
[----:B------:R-:W-:Y:S01]  /*5f20*/  LDSM.16.MT88.4 R68, [R186+0x1800] ;  /* 0x00180000ba44783b */ /* 0x000fe20000004200 */
[----:B------:R-:W-:-:S03]  /*5f30*/  FFMA.FTZ R4, R28, c[0x0][0x2d0], -R3 ;  /* 0x0000b4001c047a23 */ /* 0x000fc60000010803 */
[----:B------:R-:W-:Y:S03]  /*5f40*/  LDSM.16.MT88.4 R60, [R186+0x1c00] ;  /* 0x001c0000ba3c783b */ /* 0x000fe60000004200 */
[----:B------:R2:W-:Y:S01]  /*5f50*/  MUFU.EX2 R152, R2 ;  /* 0x0000000200987308 */ /* 0x0005e20000000800 */
[----:B------:R-:W-:Y:S04]  /*5f60*/  LDSM.16.MT88.4 R56, [R186+0xc00] ;  /* 0x000c0000ba38783b */ /* 0x000fe80000004200 */
[----:B------:R-:W-:Y:S01]  /*5f70*/  LDSM.16.MT88.4 R52, [R185+0x1800] ;  /* 0x00180000b934783b */ /* 0x000fe20000004200 */
[----:B-1----:R-:W-:Y:S02]  /*5f80*/  FFMA.FTZ R0, R15, c[0x0][0x2d0], -R20 ;  /* 0x0000b4000f007a23 */ /* 0x002fe40000010814 */
[----:B------:R1:W-:Y:S01]  /*5f90*/  MUFU.EX2 R153, R4 ;  /* 0x0000000400997308 */ /* 0x0003e20000000800 */
[----:B------:R-:W-:Y:S04]  /*5fa0*/  LDSM.16.MT88.4 R64, [R185+0x1c00] ;  /* 0x001c0000b940783b */ /* 0x000fe80000004200 */
[----:B------:R-:W-:Y:S01]  /*5fb0*/  LDSM.16.MT88.4 R44, [R186] ;  /* 0x00000000ba2c783b */ /* 0x000fe20000004200 */
[----:B--2---:R-:W-:-:S02]  /*5fc0*/  FMUL.FTZ R2, R102, c[0x0][0x2d0] ;  /* 0x0000b40066027a20 */ /* 0x004fc40000410000 */
[----:B------:R2:W-:Y:S03]  /*5fd0*/  MUFU.EX2 R213, R0 ;  /* 0x0000000000d57308 */ /* 0x0005e60000000800 */
[----:B------:R-:W-:Y:S02]  /*5fe0*/  FSEL R2, R2, RZ, P0 ;  /* 0x000000ff02027208 */ /* 0x000fe40000000000 */
[----:B------:R-:W-:-:S03]  /*5ff0*/  FSETP.NEU.FTZ.AND P0, PT, R101, -INF , PT ;  /* 0xff8000006500780b */ /* 0x000fc60003f1d000 */
[----:B-1----:R-:W-:-:S04]  /*6000*/  FFMA.FTZ R4, R39, c[0x0][0x2d0], -R2 ;  /* 0x0000b40027047a23 */ /* 0x002fc80000010802 */
[----:B------:R1:W-:Y:S01]  /*6010*/  MUFU.EX2 R231, R4 ;  /* 0x0000000400e77308 */ /* 0x0003e20000000800 */
[----:B--2---:R-:W-:-:S07]  /*6020*/  FFMA.FTZ R0, R21, c[0x0][0x2d0], -R20 ;  /* 0x0000b40015007a23 */ /* 0x004fce0000010814 */
[----:B------:R2:W-:Y:S01]  /*6030*/  MUFU.EX2 R219, R0 ;  /* 0x0000000000db7308 */ /* 0x0005e20000000800 */
[----:B-1----:R-:W-:-:S07]  /*6040*/  FFMA.FTZ R4, R40, c[0x0][0x2d0], -R2 ;  /* 0x0000b40028047a23 */ /* 0x002fce0000010802 */
[----:B------:R-:W1:Y:S01]  /*6050*/  MUFU.EX2 R233, R4 ;  /* 0x0000000400e97308 */ /* 0x000e620000000800 */
[----:B--2---:R-:W-:-:S07]  /*6060*/  FFMA.FTZ R0, R24, c[0x0][0x2d0], -R20 ;  /* 0x0000b40018007a23 */ /* 0x004fce0000010814 */
[----:B------:R2:W-:Y:S01]  /*6070*/  MUFU.EX2 R220, R0 ;  /* 0x0000000000dc7308 */ /* 0x0005e20000000800 */
[----:B-1----:R-:W-:Y:S01]  /*6080*/  F2FP.PACK_AB R6, R233, R231 ;  /* 0x000000e7e906723e */ /* 0x002fe200000000ff */
[----:B--2---:R-:W-:-:S06]  /*6090*/  FFMA.FTZ R0, R27, c[0x0][0x2d0], -R20 ;  /* 0x0000b4001b007a23 */ /* 0x004fcc0000010814 */
[----:B------:R1:W-:Y:S02]  /*60a0*/  MUFU.EX2 R156, R0 ;  /* 0x00000000009c7308 */ /* 0x0003e40000000800 */
[----:B-1----:R-:W-:-:S06]  /*60b0*/  FFMA.FTZ R0, R29, c[0x0][0x2d0], -R20 ;  /* 0x0000b4001d007a23 */ /* 0x002fcc0000010814 */
[----:B------:R1:W2:Y:S02]  /*60c0*/  MUFU.EX2 R157, R0 ;  /* 0x00000000009d7308 */ /* 0x0002a40000000800 */
[----:B-1----:R-:W-:Y:S01]  /*60d0*/  FFMA.FTZ R0, R36, c[0x0][0x2d0], -R20 ;  /* 0x0000b40024007a23 */ /* 0x002fe20000010814 */
[----:B--2---:R-:W-:-:S05]  /*60e0*/  F2FP.PACK_AB R8, R157, R156 ;  /* 0x0000009c9d08723e */ /* 0x004fca00000000ff */
[----:B------:R1:W-:Y:S02]  /*60f0*/  MUFU.EX2 R72, R0 ;  /* 0x0000000000487308 */ /* 0x0003e40000000800 */
[----:B-1----:R-:W-:-:S06]  /*6100*/  FFMA.FTZ R0, R12, c[0x0][0x2d0], -R3 ;  /* 0x0000b4000c007a23 */ /* 0x002fcc0000010803 */
[----:B------:R1:W-:Y:S02]  /*6110*/  MUFU.EX2 R150, R0 ;  /* 0x0000000000967308 */ /* 0x0003e40000000800 */
[----:B-1----:R-:W-:-:S06]  /*6120*/  FFMA.FTZ R0, R13, c[0x0][0x2d0], -R3 ;  /* 0x0000b4000d007a23 */ /* 0x002fcc0000010803 */
[----:B------:R1:W-:Y:S02]  /*6130*/  MUFU.EX2 R149, R0 ;  /* 0x0000000000957308 */ /* 0x0003e40000000800 */
[----:B-1----:R-:W-:Y:S01]  /*6140*/  FFMA.FTZ R0, R18, c[0x0][0x2d0], -R3 ;  /* 0x0000b40012007a23 */ /* 0x002fe20000010803 */
[----:B------:R-:W-:-:S05]  /*6150*/  F2FP.PACK_AB R18, R220, R219 ;  /* 0x000000dbdc12723e */ /* 0x000fca00000000ff */
        /* <DEDUP_REMOVED lines=10> */
[----:B-1----:R-:W-:-:S06]  /*6200*/  FFMA.FTZ R0, R22, c[0x0][0x2d0], -R2 ;  /* 0x0000b40016007a23 */ /* 0x002fcc0000010802 */
[----:B------:R1:W-:Y:S02]  /*6210*/  MUFU.EX2 R142, R0 ;  /* 0x00000000008e7308 */ /* 0x0003e40000000800 */
[----:B-1----:R-:W-:-:S06]  /*6220*/  FFMA.FTZ R0, R25, c[0x0][0x2d0], -R2 ;  /* 0x0000b40019007a23 */ /* 0x002fcc0000010802 */
[----:B------:R1:W2:Y:S02]  /*6230*/  MUFU.EX2 R21, R0 ;  /* 0x0000000000157308 */ /* 0x0002a40000000800 */
[--C-:B-1----:R-:W-:Y:S01]  /*6240*/  FFMA.FTZ R0, R31, c[0x0][0x2d0], -R2.reuse ;  /* 0x0000b4001f007a23 */ /* 0x102fe20000010802 */
[----:B--2---:R-:W-:Y:S01]  /*6250*/  F2FP.PACK_AB R12, R21, R142 ;  /* 0x0000008e150c723e */ /* 0x004fe200000000ff */
[----:B------:R-:W-:Y:S04]  /*6260*/  LDSM.16.MT88.4 R28, [R185+0x400] ;  /* 0x00040000b91c783b */ /* 0x000fe80000004200 */
[----:B------:R1:W-:Y:S02]  /*6270*/  MUFU.EX2 R143, R0 ;  /* 0x00000000008f7308 */ /* 0x0003e40000000800 */
[----:B-1----:R-:W-:-:S06]  /*6280*/  FFMA.FTZ R0, R35, c[0x0][0x2d0], -R2 ;  /* 0x0000b40023007a23 */ /* 0x002fcc0000010802 */
[----:B------:R1:W2:Y:S02]  /*6290*/  MUFU.EX2 R212, R0 ;  /* 0x0000000000d47308 */ /* 0x0002a40000000800 */
[----:B-1----:R-:W-:Y:S01]  /*62a0*/  FFMA.FTZ R0, R37, c[0x0][0x2d0], -R2 ;  /* 0x0000b40025007a23 */ /* 0x002fe20000010802 */
[----:B--2---:R-:W-:-:S05]  /*62b0*/  F2FP.PACK_AB R14, R212, R143 ;  /* 0x0000008fd40e723e */ /* 0x004fca00000000ff */
[----:B------:R1:W-:Y:S02]  /*62c0*/  MUFU.EX2 R228, R0 ;  /* 0x0000000000e47308 */ /* 0x0003e40000000800 */
[----:B-1----:R-:W-:Y:S02]  /*62d0*/  FFMA.FTZ R0, R38, c[0x0][0x2d0], -R2 ;  /* 0x0000b40026007a23 */ /* 0x002fe40000010802 */
[----:B------:R-:W1:Y:S04]  /*62e0*/  LDSM.16.MT88.4 R36, [R185] ;  /* 0x00000000b924783b */ /* 0x000e680000004200 */
[----:B------:R2:W-:Y:S02]  /*62f0*/  MUFU.EX2 R229, R0 ;  /* 0x0000000000e57308 */ /* 0x0005e40000000800 */
[----:B--2---:R-:W-:-:S05]  /*6300*/  FMUL.FTZ R0, R101, c[0x0][0x2d0] ;  /* 0x0000b40065007a20 */ /* 0x004fca0000410000 */
[----:B------:R-:W-:-:S05]  /*6310*/  FSEL R0, R0, RZ, P0 ;  /* 0x000000ff00007208 */ /* 0x000fca0000000000 */
[----:B------:R-:W-:Y:S01]  /*6320*/  FFMA.FTZ R4, R9, c[0x0][0x2d0], -R0 ;  /* 0x0000b40009047a23 */ /* 0x000fe20000010800 */
[----:B------:R-:W-:-:S03]  /*6330*/  F2FP.PACK_AB R9, R235, R234 ;  /* 0x000000eaeb09723e */ /* 0x000fc600000000ff */
[----:B------:R2:W-:Y:S02]  /*6340*/  MUFU.EX2 R141, R4 ;  /* 0x00000004008d7308 */ /* 0x0005e40000000800 */
[----:B--2---:R-:W-:Y:S01]  /*6350*/  FFMA.FTZ R4, R10, c[0x0][0x2d0], -R0 ;  /* 0x0000b4000a047a23 */ /* 0x004fe20000010800 */
[----:B------:R-:W-:-:S05]  /*6360*/  F2FP.PACK_AB R10, R72, R152 ;  /* 0x00000098480a723e */ /* 0x000fca00000000ff */
[----:B------:R2:W4:Y:S02]  /*6370*/  MUFU.EX2 R100, R4 ;  /* 0x0000000400647308 */ /* 0x0005240000000800 */
[----:B--2---:R-:W-:Y:S01]  /*6380*/  FFMA.FTZ R4, R11, c[0x0][0x2d0], -R0 ;  /* 0x0000b4000b047a23 */ /* 0x004fe20000010800 */
[----:B----4-:R-:W-:Y:S02]  /*6390*/  F2FP.PACK_AB R13, R100, R141 ;  /* 0x0000008d640d723e */ /* 0x010fe400000000ff */
        /* <DEDUP_REMOVED lines=9> */
[----:B-1----:R-:W-:Y:S08]  /*6430*/  HMMA.16816.F32 R24, R12, R36, RZ ;  /* 0x000000240c18723c */ /* 0x002ff000000018ff */
[----:B------:R-:W-:Y:S01]  /*6440*/  HMMA.16816.F32 R112, R16, R48, RZ ;  /* 0x000000301070723c */ /* 0x000fe200000018ff */
[----:B--2---:R-:W-:-:S04]  /*6450*/  FFMA.FTZ R4, R32, c[0x0][0x2d0], -R0 ;  /* 0x0000b40020047a23 */ /* 0x004fc80000010800 */
[----:B------:R1:W2:Y:S03]  /*6460*/  MUFU.EX2 R225, R4 ;  /* 0x0000000400e17308 */ /* 0x0002a60000000800 */
[----:B------:R-:W-:Y:S07]  /*6470*/  HMMA.16816.F32 R92, R12, R48, RZ ;  /* 0x000000300c5c723c */ /* 0x000fee00000018ff */
[----:B------:R-:W-:Y:S01]  /*6480*/  MOV R49, R73 ;  /* 0x0000004900317202 */ /* 0x000fe20000000f00 */
[----:B------:R-:W-:Y:S01]  /*6490*/  HMMA.16816.F32 R84, R16, R52, RZ ;  /* 0x000000341054723c */ /* 0x000fe200000018ff */
[----:B------:R-:W-:Y:S01]  /*64a0*/  MOV R48, R72 ;  /* 0x0000004800307202 */ /* 0x000fe20000000f00 */
[----:B-1----:R-:W-:-:S06]  /*64b0*/  FFMA.FTZ R4, R33, c[0x0][0x2d0], -R0 ;  /* 0x0000b40021047a23 */ /* 0x002fcc0000010800 */
[----:B------:R-:W-:Y:S01]  /*64c0*/  HMMA.16816.F32 R72, R12, R68, RZ ;  /* 0x000000440c48723c */ /* 0x000fe200000018ff */
[----:B--2---:R-:W-:Y:S01]  /*64d0*/  F2FP.PACK_AB R5, R225, R223 ;  /* 0x000000dfe105723e */ /* 0x004fe200000000ff */
[----:B------:R1:W-:Y:S06]  /*64e0*/  MUFU.EX2 R227, R4 ;  /* 0x0000000400e37308 */ /* 0x0003ec0000000800 */
[----:B------:R-:W-:Y:S08]  /*64f0*/  HMMA.16816.F32 R32, R16, R36, RZ ;  /* 0x000000241020723c */ /* 0x000ff000000018ff */
[----:B------:R-:W-:Y:S01]  /*6500*/  HMMA.16816.F32 R80, R12, R52, RZ ;  /* 0x000000340c50723c */ /* 0x000fe200000018ff */
[----:B-1----:R-:W-:-:S02]  /*6510*/  FFMA.FTZ R4, R41, c[0x0][0x2d0], -R0 ;  /* 0x0000b40029047a23 */ /* 0x002fc40000010800 */
[----:B------:R-:W-:Y:S02]  /*6520*/  LDSM.16.MT88.4 R40, [R186+0x400] ;  /* 0x00040000ba28783b */ /* 0x000fe40000004200 */
[----:B------:R1:W2:Y:S03]  /*6530*/  MUFU.EX2 R226, R4 ;  /* 0x0000000400e27308 */ /* 0x0002a60000000800 */
[----:B------:R-:W-:Y:S08]  /*6540*/  HMMA.16816.F32 R76, R16, R68, RZ ;  /* 0x00000044104c723c */ /* 0x000ff000000018ff */
[----:B------:R-:W-:Y:S01]  /*6550*/  HMMA.16816.F32 R136, R8, R28, R32 ;  /* 0x0000001c0888723c */ /* 0x000fe20000001820 */
[----:B------:R-:W-:Y:S01]  /*6560*/  LDSM.16.MT88.4 R32, [R185+0x1000] ;  /* 0x00100000b920783b */ /* 0x000fe20000004200 */
[----:B-1----:R-:W-:-:S06]  /*6570*/  F2FP.PACK_AB R4, R229, R228 ;  /* 0x000000e4e504723e */ /* 0x002fcc00000000ff */
[----:B------:R-:W-:Y:S01]  /*6580*/  HMMA.16816.F32 R172, R8, R64, R84 ;  /* 0x0000004008ac723c */ /* 0x000fe20000001854 */
[----:B--23--:R-:W-:-:S07]  /*6590*/  F2FP.PACK_AB R7, R226, R227 ;  /* 0x000000e3e207723e */ /* 0x00cfce00000000ff */
[C---:B------:R-:W-:Y:S01]  /*65a0*/  HMMA.16816.F32 R132, R4.reuse, R28, R24 ;  /* 0x0000001c0484723c */ /* 0x040fe20000001818 */
[----:B------:R-:W1:Y:S07]  /*65b0*/  LDSM.16.MT88.4 R24, [R186+0x1000] ;  /* 0x00100000ba18783b */ /* 0x000e6e0000004200 */
[----:B------:R-:W-:Y:S08]  /*65c0*/  HMMA.16816.F32 R180, R4, R60, R72 ;  /* 0x0000003c04b4723c */ /* 0x000ff00000001848 */
[----:B------:R-:W-:Y:S08]  /*65d0*/  HMMA.16816.F32 R72, R12, R58, RZ ;  /* 0x0000003a0c48723c */ /* 0x000ff000000018ff */
[----:B------:R-:W-:Y:S08]  /*65e0*/  HMMA.16816.F32 R204, R4, R64, R80 ;  /* 0x0000004004cc723c */ /* 0x000ff00000001850 */
[----:B------:R-:W-:Y:S08]  /*65f0*/  HMMA.16816.F32 R168, R8, R60, R76 ;  /* 0x0000003c08a8723c */ /* 0x000ff0000000184c */
[----:B------:R-:W-:Y:S08]  /*6600*/  HMMA.16816.F32 R116, R16, R44, RZ ;  /* 0x0000002c1074723c */ /* 0x000ff000000018ff */
[----:B-1----:R-:W-:Y:S08]  /*6610*/  HMMA.16816.F32 R164, R4, R26, R72 ;  /* 0x0000001a04a4723c */ /* 0x002ff00000001848 */
[----:B------:R-:W-:Y:S08]  /*6620*/  HMMA.16816.F32 R108, R16, R56, RZ ;  /* 0x00000038106c723c */ /* 0x000ff000000018ff */
[C---:B------:R-:W-:Y:S08]  /*6630*/  HMMA.16816.F32 R96, R12.reuse, R44, RZ ;  /* 0x0000002c0c60723c */ /* 0x040ff000000018ff */
[C---:B------:R-:W-:Y:S08]  /*6640*/  HMMA.16816.F32 R88, R12.reuse, R56, RZ ;  /* 0x000000380c58723c */ /* 0x040ff000000018ff */
[C---:B------:R-:W-:Y:S08]  /*6650*/  HMMA.16816.F32 R84, R12.reuse, R38, RZ ;  /* 0x000000260c54723c */ /* 0x040ff000000018ff */
[C---:B------:R-:W-:Y:S08]  /*6660*/  HMMA.16816.F32 R80, R12.reuse, R46, RZ ;  /* 0x0000002e0c50723c */ /* 0x040ff000000018ff */
[C---:B------:R-:W-:Y:S08]  /*6670*/  HMMA.16816.F32 R76, R12.reuse, R50, RZ ;  /* 0x000000320c4c723c */ /* 0x040ff000000018ff */
[C---:B------:R-:W-:Y:S08]  /*6680*/  HMMA.16816.F32 R72, R12.reuse, R54, RZ ;  /* 0x000000360c48723c */ /* 0x040ff000000018ff */
[----:B------:R-:W-:Y:S08]  /*6690*/  HMMA.16816.F32 R12, R12, R70, RZ ;  /* 0x000000460c0c723c */ /* 0x000ff000000018ff */
[C---:B------:R-:W-:Y:S08]  /*66a0*/  HMMA.16816.F32 R144, R8.reuse, R40, R116 ;  /* 0x000000280890723c */ /* 0x040ff00000001874 */
[-C--:B------:R-:W-:Y:S08]  /*66b0*/  HMMA.16816.F32 R176, R8, R24.reuse, R108 ;  /* 0x0000001808b0723c */ /* 0x080ff0000000186c */
[C---:B------:R-:W-:Y:S08]  /*66c0*/  HMMA.16816.F32 R208, R4.reuse, R24, R88 ;  /* 0x0000001804d0723c */ /* 0x040ff00000001858 */
[C---:B------:R-:W-:Y:S07]  /*66d0*/  HMMA.16816.F32 R116, R4.reuse, R40, R96 ;  /* 0x000000280474723c */ /* 0x040fee0000001860 */
[----:B------:R-:W-:Y:S01]  /*66e0*/  MOV R41, R153 ;  /* 0x0000009900297202 */ /* 0x000fe20000000f00 */
[----:B------:R-:W-:Y:S01]  /*66f0*/  HMMA.16816.F32 R160, R4, R32, R92 ;  /* 0x0000002004a0723c */ /* 0x000fe2000000185c */
[----:B------:R-:W-:-:S07]  /*6700*/  MOV R40, R152 ;  /* 0x0000009800287202 */ /* 0x000fce0000000f00 */
[C---:B------:R-:W-:Y:S08]  /*6710*/  HMMA.16816.F32 R84, R4.reuse, R30, R84 ;  /* 0x0000001e0454723c */ /* 0x040ff00000001854 */
[C---:B------:R-:W-:Y:S08]  /*6720*/  HMMA.16816.F32 R88, R4.reuse, R42, R80 ;  /* 0x0000002a0458723c */ /* 0x040ff00000001850 */
[C---:B------:R-:W-:Y:S08]  /*6730*/  HMMA.16816.F32 R76, R4.reuse, R34, R76 ;  /* 0x00000022044c723c */ /* 0x040ff0000000184c */
[C---:B------:R-:W-:Y:S08]  /*6740*/  HMMA.16816.F32 R108, R4.reuse, R66, R72 ;  /* 0x00000042046c723c */ /* 0x040ff00000001848 */
[----:B------:R-:W-:Y:S08]  /*6750*/  HMMA.16816.F32 R12, R4, R62, R12 ;  /* 0x0000003e040c723c */ /* 0x000ff0000000180c */
[C---:B------:R-:W-:Y:S01]  /*6760*/  HMMA.16816.F32 R4, R16.reuse, R50, RZ ;  /* 0x000000321004723c */ /* 0x040fe200000018ff */
[----:B------:R-:W2:Y:S07]  /*6770*/  LDL.LU R51, [R1+0x24] ;  /* 0x0000240001337983 */ /* 0x000eae0000300800 */
[----:B------:R-:W-:Y:S08]  /*6780*/  HMMA.16816.F32 R44, R16, R46, RZ ;  /* 0x0000002e102c723c */ /* 0x000ff000000018ff */
[----:B------:R-:W-:Y:S01]  /*6790*/  HMMA.16816.F32 R152, R8, R32, R112 ;  /* 0x000000200898723c */ /* 0x000fe20000001870 */
[----:B------:R-:W1:Y:S07]  /*67a0*/  LDSM.16.MT88.4 R112, [R185+0x1400] ;  /* 0x00140000b970783b */ /* 0x000e6e0000004200 */
[----:B------:R-:W-:Y:S08]  /*67b0*/  HMMA.16816.F32 R36, R16, R38, RZ ;  /* 0x000000261024723c */ /* 0x000ff000000018ff */
[----:B------:R-:W-:Y:S07]  /*67c0*/  HMMA.16816.F32 R44, R8, R42, R44 ;  /* 0x0000002a082c723c */ /* 0x000fee000000182c */
[----:B------:R-:W-:-:S02]  /*67d0*/  MOV R43, R157 ;  /* 0x0000009d002b7202 */ /* 0x000fc40000000f00 */
[----:B------:R-:W-:Y:S02]  /*67e0*/  MOV R42, R156 ;  /* 0x0000009c002a7202 */ /* 0x000fe40000000f00 */
[----:B------:R-:W-:Y:S08]  /*67f0*/  HMMA.16816.F32 R156, R8, R34, R4 ;  /* 0x00000022089c723c */ /* 0x000ff00000001804 */
[----:B------:R-:W-:Y:S08]  /*6800*/  HMMA.16816.F32 R4, R16, R58, RZ ;  /* 0x0000003a1004723c */ /* 0x000ff000000018ff */
[C---:B------:R-:W-:Y:S11]  /*6810*/  HMMA.16816.F32 R36, R8.reuse, R30, R36 ;  /* 0x0000001e0824723c */ /* 0x040ff60000001824 */
[----:B------:R-:W-:Y:S05]  /*6820*/  @!UPT UIADD3 URZ, URZ, URZ, URZ ;  /* 0x0000003f3f3ff290 */ /* 0x000fea000fffe03f */
[----:B------:R-:W-:Y:S08]  /*6830*/  HMMA.16816.F32 R24, R8, R26, R4 ;  /* 0x0000001a0818723c */ /* 0x000ff00000001804 */
[----:B------:R-:W-:Y:S11]  /*6840*/  HMMA.16816.F32 R4, R16, R54, RZ ;  /* 0x000000361004723c */ /* 0x000ff600000018ff */
[----:B------:R-:W-:Y:S11]  /*6850*/  @!UPT UIADD3 URZ, URZ, URZ, URZ ;  /* 0x0000003f3f3ff290 */ /* 0x000ff6000fffe03f */
[----:B------:R-:W-:Y:S02]  /*6860*/  @!UPT UIADD3 URZ, URZ, URZ, URZ ;  /* 0x0000003f3f3ff290 */ /* 0x000fe4000fffe03f */
[----:B------:R-:W-:Y:S07]  /*6870*/  HMMA.16816.F32 R80, R8, R66, R4 ;  /* 0x000000420850723c */ /* 0x000fee0000001804 */
[----:B------:R-:W-:-:S04]  /*6880*/  FFMA.FTZ R4, R140, c[0x0][0x2d0], -R20 ;  /* 0x0000b4008c047a23 */ /* 0x000fc80000010814 */
[----:B------:R3:W-:Y:S02]  /*6890*/  MUFU.EX2 R32, R4 ;  /* 0x0000000400207308 */ /* 0x0007e40000000800 */
[----:B---3--:R-:W-:-:S06]  /*68a0*/  FFMA.FTZ R4, R131, c[0x0][0x2d0], -R20 ;  /* 0x0000b40083047a23 */ /* 0x008fcc0000010814 */
[----:B------:R3:W-:Y:S02]  /*68b0*/  MUFU.EX2 R33, R4 ;  /* 0x0000000400217308 */ /* 0x0007e40000000800 */
[----:B---3--:R-:W-:-:S06]  /*68c0*/  FFMA.FTZ R4, R130, c[0x0][0x2d0], -R20 ;  /* 0x0000b40082047a23 */ /* 0x008fcc0000010814 */
[----:B------:R3:W-:Y:S02]  /*68d0*/  MUFU.EX2 R34, R4 ;  /* 0x0000000400227308 */ /* 0x0007e40000000800 */
[----:B---3--:R-:W-:-:S06]  /*68e0*/  FFMA.FTZ R4, R129, c[0x0][0x2d0], -R20 ;  /* 0x0000b40081047a23 */ /* 0x008fcc0000010814 */
[----:B------:R3:W-:Y:S02]  /*68f0*/  MUFU.EX2 R221, R4 ;  /* 0x0000000400dd7308 */ /* 0x0007e40000000800 */
[----:B---3--:R-:W-:Y:S01]  /*6900*/  FFMA.FTZ R4, R128, c[0x0][0x2d0], -R3 ;  /* 0x0000b40080047a23 */ /* 0x008fe20000010803 */
[----:B------:R-:W-:Y:S01]  /*6910*/  HMMA.16816.F32 R16, R16, R70, RZ ;  /* 0x000000461010723c */ /* 0x000fe200000018ff */
[----:B------:R-:W-:Y:S01]  /*6920*/  FADD.FTZ R5, R215, R213 ;  /* 0x000000d5d7057221 */ /* 0x000fe20000010000 */
[----:B------:R-:W-:Y:S03]  /*6930*/  LDSM.16.MT88.4 R128, [R185+0x800] ;  /* 0x00080000b980783b */ /* 0x000fe60000004200 */
[----:B------:R3:W-:Y:S02]  /*6940*/  MUFU.EX2 R29, R4 ;  /* 0x00000004001d7308 */ /* 0x0007e40000000800 */
[----:B---3--:R-:W-:-:S06]  /*6950*/  FFMA.FTZ R4, R127, c[0x0][0x2d0], -R3 ;  /* 0x0000b4007f047a23 */ /* 0x008fcc0000010803 */
[----:B------:R3:W-:Y:S02]  /*6960*/  MUFU.EX2 R30, R4 ;  /* 0x00000004001e7308 */ /* 0x0007e40000000800 */
[--C-:B---3--:R-:W-:Y:S02]  /*6970*/  FFMA.FTZ R4, R126, c[0x0][0x2d0], -R3.reuse ;  /* 0x0000b4007e047a23 */ /* 0x108fe40000010803 */
[----:B------:R-:W-:-:S04]  /*6980*/  FFMA.FTZ R3, R125, c[0x0][0x2d0], -R3 ;  /* 0x0000b4007d037a23 */ /* 0x000fc80000010803 */
[----:B------:R3:W-:Y:S02]  /*6990*/  MUFU.EX2 R224, R3 ;  /* 0x0000000300e07308 */ /* 0x0007e40000000800 */
[----:B---3--:R-:W-:-:S06]  /*69a0*/  FFMA.FTZ R3, R124, c[0x0][0x2d0], -R2 ;  /* 0x0000b4007c037a23 */ /* 0x008fcc0000010802 */
[----:B------:R3:W-:Y:S01]  /*69b0*/  MUFU.EX2 R22, R3 ;  /* 0x0000000300167308 */ /* 0x0007e20000000800 */
[----:B------:R-:W-:Y:S02]  /*69c0*/  FADD.FTZ R6, R142, R21 ;  /* 0x000000158e067221 */ /* 0x000fe40000010000 */
[----:B---3--:R-:W-:-:S05]  /*69d0*/  FFMA.FTZ R3, R123, c[0x0][0x2d0], -R2 ;  /* 0x0000b4007b037a23 */ /* 0x008fca0000010802 */
[----:B------:R3:W4:Y:S02]  /*69e0*/  MUFU.EX2 R23, R3 ;  /* 0x0000000300177308 */ /* 0x0007240000000800 */
[--C-:B---3--:R-:W-:Y:S02]  /*69f0*/  FFMA.FTZ R3, R122, c[0x0][0x2d0], -R2.reuse ;  /* 0x0000b4007a037a23 */ /* 0x108fe40000010802 */
[----:B------:R-:W-:-:S04]  /*6a00*/  FFMA.FTZ R2, R121, c[0x0][0x2d0], -R2 ;  /* 0x0000b40079027a23 */ /* 0x000fc80000010802 */
[----:B------:R3:W-:Y:S02]  /*6a10*/  MUFU.EX2 R213, R2 ;  /* 0x0000000200d57308 */ /* 0x0007e40000000800 */
[----:B---3--:R-:W-:-:S06]  /*6a20*/  FFMA.FTZ R2, R106, c[0x0][0x2d0], -R0 ;  /* 0x0000b4006a027a23 */ /* 0x008fcc0000010800 */
[----:B------:R3:W-:Y:S08]  /*6a30*/  MUFU.EX2 R21, R2 ;  /* 0x0000000200157308 */ /* 0x0007f00000000800 */
[----:B------:R5:W-:Y:S01]  /*6a40*/  MUFU.EX2 R31, R4 ;  /* 0x00000004001f7308 */ /* 0x000be20000000800 */
[----:B---3--:R-:W-:Y:S02]  /*6a50*/  FFMA.FTZ R2, R120, c[0x0][0x2d0], -R0 ;  /* 0x0000b40078027a23 */ /* 0x008fe40000010800 */
[----:B------:R-:W3:Y:S05]  /*6a60*/  LDSM.16.MT88.4 R120, [R186+0x800] ;  /* 0x00080000ba78783b */ /* 0x000eea0000004200 */
[----:B------:R1:W1:Y:S01]  /*6a70*/  MUFU.EX2 R28, R3 ;  /* 0x00000003001c7308 */ /* 0x0002620000000800 */
[----:B-----5:R-:W-:Y:S01]  /*6a80*/  FADD.FTZ R4, R150, R149 ;  /* 0x0000009596047221 */ /* 0x020fe20000010000 */
[----:B------:R-:W-:Y:S01]  /*6a90*/  HMMA.16816.F32 R16, R8, R62, R16 ;  /* 0x0000003e0810723c */ /* 0x000fe20000001810 */
[----:B------:R-:W-:-:S02]  /*6aa0*/  FADD.FTZ R5, R219, R5 ;  /* 0x00000005db057221 */ /* 0x000fc40000010000 */
[----:B------:R-:W-:-:S03]  /*6ab0*/  FADD.FTZ R4, R151, R4 ;  /* 0x0000000497047221 */ /* 0x000fc60000010000 */
[----:B------:R-:W5:Y:S01]  /*6ac0*/  MUFU.EX2 R11, R2 ;  /* 0x00000002000b7308 */ /* 0x000f620000000800 */
[----:B------:R-:W-:Y:S01]  /*6ad0*/  FADD.FTZ R6, R143, R6 ;  /* 0x000000068f067221 */ /* 0x000fe20000010000 */
[----:B----4-:R-:W-:Y:S01]  /*6ae0*/  F2FP.PACK_AB R92, R23, R22 ;  /* 0x00000016175c723e */ /* 0x010fe200000000ff */
[--C-:B-1----:R-:W-:Y:S01]  /*6af0*/  FFMA.FTZ R3, R107, c[0x0][0x2d0], -R0.reuse ;  /* 0x0000b4006b037a23 */ /* 0x102fe20000010800 */
[----:B------:R-:W-:Y:S01]  /*6b00*/  F2FP.PACK_AB R94, R213, R28 ;  /* 0x0000001cd55e723e */ /* 0x000fe200000000ff */
[----:B------:R-:W-:Y:S01]  /*6b10*/  FFMA.FTZ R0, R105, c[0x0][0x2d0], -R0 ;  /* 0x0000b40069007a23 */ /* 0x000fe20000010800 */
[----:B------:R-:W-:Y:S01]  /*6b20*/  F2FP.PACK_AB R96, R33, R32 ;  /* 0x000000202160723e */ /* 0x000fe200000000ff */
[----:B------:R-:W-:Y:S01]  /*6b30*/  FADD.FTZ R10, R214, R4 ;  /* 0x00000004d60a7221 */ /* 0x000fe20000010000 */
[----:B------:R-:W-:Y:S01]  /*6b40*/  MUFU.EX2 R20, R3 ;  /* 0x0000000300147308 */ /* 0x000fe20000000800 */
[----:B------:R-:W-:Y:S01]  /*6b50*/  F2FP.PACK_AB R97, R30, R29 ;  /* 0x0000001d1e61723e */ /* 0x000fe200000000ff */
[----:B------:R-:W-:Y:S06]  /*6b60*/  LDSM.16.MT88.4 R60, [R186+0x1400] ;  /* 0x00140000ba3c783b */ /* 0x000fec0000004200 */
[----:B------:R-:W1:Y:S01]  /*6b70*/  MUFU.EX2 R214, R0 ;  /* 0x0000000000d67308 */ /* 0x000e620000000800 */
[----:B------:R-:W-:-:S02]  /*6b80*/  FADD.FTZ R9, R220, R5 ;  /* 0x00000005dc097221 */ /* 0x000fc40000010000 */
[----:B------:R-:W-:Y:S02]  /*6b90*/  FADD.FTZ R8, R212, R6 ;  /* 0x00000006d4087221 */ /* 0x000fe40000010000 */
[----:B------:R-:W4:Y:S01]  /*6ba0*/  LDSM.16.MT88.4 R4, [R186+0x2000] ;  /* 0x00200000ba04783b */ /* 0x000f220000004200 */
[----:B-----5:R-:W-:Y:S02]  /*6bb0*/  F2FP.PACK_AB R93, R11, R21 ;  /* 0x000000150b5d723e */ /* 0x020fe400000000ff */
[----:B------:R-:W-:Y:S02]  /*6bc0*/  F2FP.PACK_AB R98, R221, R34 ;  /* 0x00000022dd62723e */ /* 0x000fe400000000ff */
[----:B------:R-:W-:Y:S02]  /*6bd0*/  F2FP.PACK_AB R99, R224, R31 ;  /* 0x0000001fe063723e */ /* 0x000fe400000000ff */
[----:B-1----:R-:W-:-:S05]  /*6be0*/  F2FP.PACK_AB R95, R214, R20 ;  /* 0x00000014d65f723e */ /* 0x002fca00000000ff */
[----:B------:R-:W-:Y:S08]  /*6bf0*/  HMMA.16816.F32 R152, R96, R112, R152 ;  /* 0x000000706098723c */ /* 0x000ff00000001898 */
[C---:B---3--:R-:W-:Y:S08]  /*6c00*/  HMMA.16816.F32 R124, R92.reuse, R120, R116 ;  /* 0x000000785c7c723c */ /* 0x048ff00000001874 */
[----:B------:R-:W-:Y:S08]  /*6c10*/  HMMA.16816.F32 R116, R92, R112, R160 ;  /* 0x000000705c74723c */ /* 0x000ff000000018a0 */
[----:B------:R-:W-:Y:S01]  /*6c20*/  HMMA.16816.F32 R156, R96, R114, R156 ;  /* 0x00000072609c723c */ /* 0x000fe2000000189c */
[----:B------:R-:W-:-:S07]  /*6c30*/  MOV R72, c[0x0][0x2c4] ;  /* 0x0000b10000487a02 */ /* 0x000fce0000000f00 */
[----:B------:R-:W-:Y:S01]  /*6c40*/  HMMA.16816.F32 R112, R92, R114, R76 ;  /* 0x000000725c70723c */ /* 0x000fe2000000184c */
[----:B------:R-:W1:Y:S01]  /*6c50*/  LDSM.16.MT88.4 R76, [R185+0x2000] ;  /* 0x00200000b94c783b */ /* 0x000e620000004200 */
[----:B------:R-:W-:Y:S01]  /*6c60*/  ISETP.NE.AND P1, PT, R72, 0x1, PT ;  /* 0x000000014800780c */ /* 0x000fe20003f25270 */
[----:B------:R-:W-:-:S04]  /*6c70*/  FADD.FTZ R2, R141, R100 ;  /* 0x000000648d027221 */ /* 0x000fc80000010000 */
[----:B------:R-:W-:Y:S01]  /*6c80*/  FADD.FTZ R3, R148, R2 ;  /* 0x0000000294037221 */ /* 0x000fe20000010000 */
[----:B------:R-:W-:Y:S01]  /*6c90*/  HMMA.16816.F32 R136, R96, R128, R136 ;  /* 0x000000806088723c */ /* 0x000fe20000001888 */
[----:B------:R-:W-:-:S06]  /*6ca0*/  MOV R0, R252 ;  /* 0x000000fc00007202 */ /* 0x000fcc0000000f00 */
[----:B------:R-:W-:Y:S01]  /*6cb0*/  @P1 IMAD.HI.U32 R2, R252, c[0x0][0x2c8], RZ ;  /* 0x0000b200fc021a27 */ /* 0x000fe200078e00ff */
[----:B------:R-:W-:Y:S04]  /*6cc0*/  HMMA.16816.F32 R132, R92, R128, R132 ;  /* 0x000000805c84723c */ /* 0x000fe80000001884 */
[----:B------:R-:W-:-:S04]  /*6cd0*/  @P1 SHF.R.U32.HI R0, RZ, c[0x0][0x2cc], R2 ;  /* 0x0000b300ff001a19 */ /* 0x000fc80000011602 */
[----:B------:R-:W-:Y:S01]  /*6ce0*/  HMMA.16816.F32 R140, R96, R130, R36 ;  /* 0x00000082608c723c */ /* 0x000fe20000001824 */
[----:B--2---:R-:W-:-:S07]  /*6cf0*/  IADD3 R2, R51, R0, RZ ;  /* 0x0000000033027210 */ /* 0x004fce0007ffe0ff */
[----:B------:R-:W-:Y:S01]  /*6d00*/  HMMA.16816.F32 R144, R96, R120, R144 ;  /* 0x000000786090723c */ /* 0x000fe20000001890 */
[----:B------:R-:W-:-:S07]  /*6d10*/  FADD.FTZ R0, R42, R9 ;  /* 0x000000092a007221 */ /* 0x000fce0000010000 */
[----:B------:R-:W-:Y:S08]  /*6d20*/  HMMA.16816.F32 R148, R96, R122, R44 ;  /* 0x0000007a6094723c */ /* 0x000ff0000000182c */
[C---:B------:R-:W-:Y:S08]  /*6d30*/  HMMA.16816.F32 R128, R92.reuse, R130, R84 ;  /* 0x000000825c80723c */ /* 0x040ff00000001854 */
[----:B------:R-:W-:Y:S08]  /*6d40*/  HMMA.16816.F32 R120, R92, R122, R88 ;  /* 0x0000007a5c78723c */ /* 0x000ff00000001858 */
[-C--:B----4-:R-:W-:Y:S08]  /*6d50*/  HMMA.16816.F32 R84, R96, R4.reuse, R168 ;  /* 0x000000046054723c */ /* 0x090ff000000018a8 */
        /* <DEDUP_REMOVED lines=14> */
[----:B-1----:R-:W-:Y:S01]  /*6e40*/  HMMA.16816.F32 R68, R96, R76, R172 ;  /* 0x0000004c6044723c */ /* 0x002fe200000018ac */
[----:B------:R-:W-:-:S02]  /*6e50*/  FADD.FTZ R3, R49, R3 ;  /* 0x0000000331037221 */ /* 0x000fc40000010000 */
[----:B------:R-:W-:-:S05]  /*6e60*/  FADD.FTZ R0, R48, R0 ;  /* 0x0000000030007221 */ /* 0x000fca0000010000 */
[----:B------:R-:W-:Y:S01]  /*6e70*/  HMMA.16816.F32 R64, R96, R62, R24 ;  /* 0x0000003e6040723c */ /* 0x000fe20000001818 */
[----:B------:R-:W-:Y:S02]  /*6e80*/  FADD.FTZ R4, R233, R4 ;  /* 0x00000004e9047221 */ /* 0x000fe40000010000 */
[----:B------:R-:W-:-:S05]  /*6e90*/  FADD.FTZ R5, R226, R5 ;  /* 0x00000005e2057221 */ /* 0x000fca0000010000 */
[----:B------:R-:W-:Y:S01]  /*6ea0*/  HMMA.16816.F32 R80, R96, R78, R80 ;  /* 0x0000004e6050723c */ /* 0x000fe20000001850 */
[----:B------:R-:W-:-:S07]  /*6eb0*/  FADD.FTZ R3, R29, R3 ;  /* 0x000000031d037221 */ /* 0x000fce0000010000 */
[----:B------:R-:W-:Y:S07]  /*6ec0*/  HMMA.16816.F32 R96, R96, R6, R16 ;  /* 0x000000066060723c */ /* 0x000fee0000001810 */
[----:B------:R-:W-:Y:S01]  /*6ed0*/  MOV R16, c[0x0][0x32c] ;  /* 0x0000cb0000107a02 */ /* 0x000fe20000000f00 */
[----:B------:R-:W-:-:S03]  /*6ee0*/  FADD.FTZ R0, R32, R0 ;  /* 0x0000000020007221 */ /* 0x000fc60000010000 */
[----:B------:R-:W-:Y:S01]  /*6ef0*/  ISETP.GE.AND P0, PT, R16, 0x1, PT ;  /* 0x000000011000780c */ /* 0x000fe20003f06270 */
[----:B------:R-:W-:Y:S02]  /*6f00*/  FADD.FTZ R4, R22, R4 ;  /* 0x0000000416047221 */ /* 0x000fe40000010000 */
[----:B------:R-:W-:Y:S02]  /*6f10*/  FADD.FTZ R5, R21, R5 ;  /* 0x0000000515057221 */ /* 0x000fe40000010000 */
        /* <DEDUP_REMOVED lines=10> */
[----:B------:R-:W-:Y:S01]  /*6fc0*/  FADD.FTZ R224, R224, R3 ;  /* 0x00000003e0e07221 */ /* 0x000fe20000010000 */
[----:B------:R-:W-:Y:S01]  /*6fd0*/  IADD3 R201, R201, -0x2, RZ ;  /* 0xfffffffec9c97810 */ /* 0x000fe20007ffe0ff */
[----:B------:R-:W-:Y:S01]  /*6fe0*/  FADD.FTZ R221, R221, R0 ;  /* 0x00000000dddd7221 */ /* 0x000fe20000010000 */
[----:B------:R-:W-:-:S04]  /*6ff0*/  IADD3 R3, R2, c[0x0][0x328], RZ ;  /* 0x0000ca0002037a10 */ /* 0x000fc80007ffe0ff */
[----:B------:R-:W-:Y:S01]  /*7000*/  HMMA.16816.F32 R60, R92, R62, R164 ;  /* 0x0000003e5c3c723c */ /* 0x000fe200000018a4 */
[----:B------:R-:W-:Y:S02]  /*7010*/  FADD.FTZ R213, R213, R4 ;  /* 0x00000004d5d57221 */ /* 0x000fe40000010000 */
[----:B------:R-:W-:-:S05]  /*7020*/  FADD.FTZ R214, R214, R5 ;  /* 0x00000005d6d67221 */ /* 0x000fca0000010000 */
[C---:B------:R-:W-:Y:S08]  /*7030*/  HMMA.16816.F32 R76, R92.reuse, R78, R108 ;  /* 0x0000004e5c4c723c */ /* 0x040ff0000000186c */
[----:B------:R-:W-:Y:S01]  /*7040*/  HMMA.16816.F32 R92, R92, R6, R12 ;  /* 0x000000065c5c723c */ /* 0x000fe2000000180c */
[----:B------:R-:W-:Y:S07]  /*7050*/  @!P0 BRA `(.L_x_617) ;  /* 0x0000013000008947 */ /* 0x000fee0003800000 */
[C---:B------:R-:W-:Y:S01]  /*7060*/  ISETP.GT.AND P0, PT, R2.reuse, RZ, PT ;  /* 0x000000ff0200720c */ /* 0x040fe20003f04270 */
[----:B------:R-:W-:Y:S01]  /*7070*/  BSSY B0, `(.L_x_618) ;  /* 0x000000e000007945 */ /* 0x000fe20003800000 */
[----:B------:R-:W-:-:S11]  /*7080*/  IADD3 R0, R2, -0x1, RZ ;  /* 0xffffffff02007810 */ /* 0x000fd60007ffe0ff */
[----:B------:R-:W-:Y:S05]  /*7090*/  @P0 BRA `(.L_x_619) ;  /* 0x0000007000000947 */ /* 0x000fea0003800000 */
[----:B------:R-:W-:-:S05]  /*70a0*/  IMAD.MOV.U32 R0, RZ, RZ, 0x1 ;  /* 0x00000001ff007424 */ /* 0x000fca00078e00ff */
[----:B------:R-:W-:Y:S01]  /*70b0*/  ISETP.NE.AND P0, PT, R0, c[0x0][0x32c], PT ;  /* 0x0000cb0000007a0c */ /* 0x000fe20003f05270 */
[----:B------:R-:W-:-:S12]  /*70c0*/  IMAD.MOV R0, RZ, RZ, -R2 ;  /* 0x000000ffff007224 */ /* 0x000fd800078e0a02 */
[----:B------:R-:W-:-:S05]  /*70d0*/  @P0 IMAD.HI.U32 R2, R0, c[0x0][0x330], RZ ;  /* 0x0000cc0000020a27 */ /* 0x000fca00078e00ff */
[----:B------:R-:W-:-:S04]  /*70e0*/  @P0 SHF.R.U32.HI R0, RZ, c[0x0][0x334], R2 ;  /* 0x0000cd00ff000a19 */ /* 0x000fc80000011602 */
[----:B------:R-:W-:Y:S01]  /*70f0*/  LOP3.LUT R0, RZ, R0, RZ, 0x33, !PT ;  /* 0x00000000ff007212 */ /* 0x000fe200078e33ff */
[----:B------:R-:W-:Y:S05]  /*7100*/  BRA `(.L_x_620) ;  /* 0x0000004000007947 */ /* 0x000fea0003800000 */
.L_x_619:
[----:B------:R-:W-:-:S04]  /*7110*/  MOV R2, 0x1 ;  /* 0x0000000100027802 */ /* 0x000fc80000000f00 */
[----:B------:R-:W-:-:S13]  /*7120*/  ISETP.NE.AND P0, PT, R2, c[0x0][0x32c], PT ;  /* 0x0000cb0002007a0c */ /* 0x000fda0003f05270 */
[----:B------:R-:W-:-:S05]  /*7130*/  @P0 IMAD.HI.U32 R2, R0, c[0x0][0x330], RZ ;  /* 0x0000cc0000020a27 */ /* 0x000fca00078e00ff */
[----:B------:R-:W-:Y:S02]  /*7140*/  @P0 SHF.R.U32.HI R0, RZ, c[0x0][0x334], R2 ;  /* 0x0000cd00ff000a19 */ /* 0x000fe40000011602 */
.L_x_620:
[----:B------:R-:W-:Y:S05]  /*7150*/  BSYNC B0 ;  /* 0x0000000000007941 */ /* 0x000fea0003800000 */
.L_x_618:
[----:B------:R-:W-:-:S05]  /*7160*/  MOV R2, c[0x0][0x32c] ;  /* 0x0000cb0000027a02 */ /* 0x000fca0000000f00 */
[----:B------:R-:W-:-:S05]  /*7170*/  IMAD R0, R0, R2, c[0x0][0x32c] ;  /* 0x0000cb0000007624 */ /* 0x000fca00078e0202 */
[----:B------:R-:W-:-:S05]  /*7180*/  IMNMX R3, R3, R0, PT ;  /* 0x0000000003037217 */ /* 0x000fca0003800200 */
.L_x_617:
        /* <DEDUP_REMOVED lines=9> */
[----:B------:R-:W-:Y:S02]  /*7220*/  MOV R107, R102 ;  /* 0x00000066006b7202 */ /* 0x000fe40000000f00 */
.L_x_654:
[----:B------:R-:W-:Y:S04]  /*7230*/  DEPBAR.LE SB0, 0x0 ;  /* 0x000080000000791a */ /* 0x000fe80000000000 */
[----:B------:R-:W-:Y:S01]  /*7240*/  WARPSYNC 0xffffffff ;  /* 0xffffffff00007948 */ /* 0x000fe20003800000 */
[----:B------:R-:W-:Y:S01]  /*7250*/  BAR.SYNC.DEFER_BLOCKING 0x0 ;  /* 0x0000000000007b1d */ /* 0x000fe20000010000 */
[----:B------:R-:W-:Y:S05]  /*7260*/  ISETP.GT.AND P0, PT, R239, R201, PT ;  /* 0x000000c9ef00720c */ /* 0x000fea0003f04270 */
[----:B------:R1:W2:Y:S01]  /*7270*/  LDSM.16.M88.4 R48, [R187] ;  /* 0x00000000bb30783b */ /* 0x0002a20000000200 */
[----:B------:R-:W-:Y:S03]  /*7280*/  BSSY B0, `(.L_x_622) ;  /* 0x0000043000007945 */ /* 0x000fe60003800000 */
[----:B------:R1:W3:Y:S04]  /*7290*/  LDSM.16.M88.4 R44, [R187+0x1000] ;  /* 0x00100000bb2c783b */ /* 0x0002e80000000200 */
[----:B------:R1:W4:Y:S04]  /*72a0*/  LDSM.16.M88.4 R16, [R184] ;  /* 0x00000000b810783b */ /* 0x0003280000000200 */
[----:B------:R1:W1:Y:S04]  /*72b0*/  LDSM.16.M88.4 R32, [R184+0x400] ;  /* 0x00040000b820783b */ /* 0x0002680000000200 */
[----:B------:R1:W1:Y:S04]  /*72c0*/  LDSM.16.M88.4 R100, [R184+0x800] ;  /* 0x00080000b864783b */ /* 0x0002680000000200 */
[----:B------:R1:W1:Y:S04]  /*72d0*/  LDSM.16.M88.4 R160, [R188] ;  /* 0x00000000bca0783b */ /* 0x0002680000000200 */
[----:B------:R1:W1:Y:S04]  /*72e0*/  LDSM.16.M88.4 R168, [R188+0x1000] ;  /* 0x00100000bca8783b */ /* 0x0002680000000200 */
[----:B------:R1:W1:Y:S04]  /*72f0*/  LDSM.16.M88.4 R164, [R189] ;  /* 0x00000000bda4783b */ /* 0x0002680000000200 */
[----:B------:R1:W1:Y:S04]  /*7300*/  LDSM.16.M88.4 R172, [R197] ;  /* 0x00000000c5ac783b */ /* 0x0002680000000200 */
[----:B------:R1:W1:Y:S01]  /*7310*/  LDSM.16.M88.4 R176, [R196] ;  /* 0x00000000c4b0783b */ /* 0x0002620000000200 */
[----:B------:R-:W-:-:S05]  /*7320*/  @P0 BRA `(.L_x_623) ;  /* 0x0000038000000947 */ /* 0x000fca0003800000 */
[----:B------:R-:W-:Y:S01]  /*7330*/  IMAD.WIDE.U32 R2, R202, c[0x0][0x208], RZ ;  /* 0x00008200ca027a25 */ /* 0x000fe200078e00ff */
[----:B------:R-:W-:Y:S05]  /*7340*/  SHF.R.S32.HI R0, RZ, 0x1f, R202 ;  /* 0x0000001fff007819 */ /* 0x000fea00000114ca */
[----:B------:R-:W-:Y:S04]  /*7350*/  IMAD R0, R0, c[0x0][0x208], RZ ;  /* 0x0000820000007a24 */ /* 0x000fe800078e02ff */
[----:B------:R-:W-:Y:S05]  /*7360*/  IMAD R0, R202, c[0x0][0x20c], R0 ;  /* 0x00008300ca007a24 */ /* 0x000fea00078e0200 */
[----:B------:R-:W-:Y:S02]  /*7370*/  IADD3 R3, R3, R0, RZ ;  /* 0x0000000003037210 */ /* 0x000fe40007ffe0ff */
[----:B------:R-:W-:Y:S03]  /*7380*/  SHF.R.S32.HI R0, RZ, 0x1f, R200 ;  /* 0x0000001fff007819 */ /* 0x000fe600000114c8 */
        /* <DEDUP_REMOVED lines=8> */
[----:B------:R4:W3:Y:S02]  /*7410*/  SHFL.IDX PT, R4, R5, RZ, 0x1c1f ;  /* 0x001c1fff05047589 */ /* 0x0008e400000e0000 */
.L_x_796:
[----:B------:R-:W-:-:S05]  /*7420*/  BRA.DIV ~URZ, `(.L_x_625) ;  /* 0x000117a27f007947 */ /* 0x000fca000b800000 */
[----:B------:R4:W3:Y:S02]  /*7430*/  SHFL.IDX PT, R0, R10, RZ, 0x1c1f ;  /* 0x001c1fff0a007589 */ /* 0x0008e400000e0000 */
.L_x_797:
[----:B------:R-:W5:Y:S01]  /*7440*/  S2R R11, SR_TID.X ;  /* 0x00000000000b7919 */ /* 0x000f620000002100 */
[C---:B------:R-:W-:Y:S01]  /*7450*/  ISETP.GE.AND P3, PT, R203.reuse, c[0x0][0x1d4], PT ;  /* 0x00007500cb007a0c */ /* 0x040fe20003f66270 */
[----:B------:R-:W-:Y:S01]  /*7460*/  IMAD.SHL.U32 R6, R203, 0x2, RZ ;  /* 0x00000002cb067824 */ /* 0x000fe200078e00ff */
[C---:B------:R-:W-:Y:S01]  /*7470*/  ISETP.GE.AND P2, PT, R237.reuse, c[0x0][0x1d4], PT ;  /* 0x00007500ed007a0c */ /* 0x040fe20003f46270 */
[----:B------:R-:W-:Y:S02]  /*7480*/  IMAD.SHL.U32 R3, R237, 0x2, RZ ;  /* 0x00000002ed037824 */ /* 0x000fe400078e00ff */
[----:B------:R-:W-:Y:S01]  /*7490*/  IMAD.SHL.U32 R2, R238, 0x2, RZ ;  /* 0x00000002ee027824 */ /* 0x000fe200078e00ff */
[C---:B---3--:R-:W-:Y:S02]  /*74a0*/  IADD3 R8, P0, R0.reuse, R6, RZ ;  /* 0x0000000600087210 */ /* 0x048fe40007f1e0ff */
[----:B------:R-:W-:Y:S03]  /*74b0*/  IADD3 R6, P1, R0, R3, RZ ;  /* 0x0000000300067210 */ /* 0x000fe60007f3e0ff */
[----:B------:R-:W-:Y:S01]  /*74c0*/  IMAD.X R9, R4, 0x1, R218, P0 ;  /* 0x0000000104097824 */ /* 0x000fe200000e06da */
[----:B------:R-:W-:Y:S01]  /*74d0*/  IADD3 R2, P0, R0, R2, RZ ;  /* 0x0000000200027210 */ /* 0x000fe20007f1e0ff */
[----:B------:R-:W-:Y:S01]  /*74e0*/  IMAD.X R7, R4, 0x1, R216, P1 ;  /* 0x0000000104077824 */ /* 0x000fe200008e06d8 */
[----:B------:R-:W-:Y:S02]  /*74f0*/  ISETP.GE.AND P1, PT, R238, c[0x0][0x1d4], PT ;  /* 0x00007500ee007a0c */ /* 0x000fe40003f26270 */
[----:B------:R-:W-:Y:S01]  /*7500*/  @!PT LDS RZ, [RZ] ;  /* 0x00000000fffff984 */ /* 0x000fe20000000800 */
[----:B------:R-:W-:Y:S01]  /*7510*/  @!PT LDS RZ, [RZ] ;  /* 0x00000000fffff984 */ /* 0x000fe20000000800 */
[----:B------:R-:W-:Y:S01]  /*7520*/  @!PT LDS RZ, [RZ] ;  /* 0x00000000fffff984 */ /* 0x000fe20000000800 */
[----:B------:R3:W-:Y:S01]  /*7530*/  LDGSTS.E.BYPASS.LTC128B.128 [R199+0x1880], [R8.64], !P3 ;  /* 0x0188000008c77fae */ /* 0x0007e2000d901d46 */
[----:B------:R-:W-:Y:S03]  /*7540*/  IMAD.X R3, R4, 0x1, R217, P0 ;  /* 0x0000000104037824 */ /* 0x000fe600000e06d9 */
[----:B------:R3:W-:Y:S01]  /*7550*/  LDGSTS.E.BYPASS.LTC128B.128 [R199+0x2480], [R6.64], !P2 ;  /* 0x0248000006c77fae */ /* 0x0007e2000d101d46 */
[----:B-----5:R-:W-:Y:S06]  /*7560*/  ISETP.GT.AND P4, PT, R11, 0x3f, PT ;  /* 0x0000003f0b00780c */ /* 0x020fec0003f84270 */
[----:B------:R3:W-:Y:S07]  /*7570*/  LDGSTS.E.BYPASS.LTC128B.128 [R199+0x3080], [R2.64], !P1 ;  /* 0x0308000002c77fae */ /* 0x0007ee000c901d46 */
[----:B------:R-:W-:-:S05]  /*7580*/  @P4 BRA `(.L_x_623) ;  /* 0x0000012000004947 */ /* 0x000fca0003800000 */
[----:B------:R-:W-:-:S05]  /*7590*/  BRA.DIV ~URZ, `(.L_x_626) ;  /* 0x000116a27f007947 */ /* 0x000fca000b800000 */
[----:B------:R3:W4:Y:S04]  /*75a0*/  SHFL.IDX PT, R4, R5, 0x1, 0x1c1f ;  /* 0x003c1f0005047f89 */ /* 0x00072800000e0000 */
[----:B------:R3:W2:Y:S02]  /*75b0*/  SHFL.IDX PT, R0, R10, 0x1, 0x1c1f ;  /* 0x003c1f000a007f89 */ /* 0x0006a400000e0000 */
.L_x_798:
[----:B---3--:R-:W-:Y:S02]  /*75c0*/  IMAD.SHL.U32 R2, R203, 0x2, RZ ;  /* 0x00000002cb027824 */ /* 0x008fe400078e00ff */
[----:B------:R-:W-:Y:S03]  /*75d0*/  IMAD.SHL.U32 R3, R237, 0x2, RZ ;  /* 0x00000002ed037824 */ /* 0x000fe600078e00ff */
[----:B--2---:R-:W-:Y:S02]  /*75e0*/  IADD3 R8, P0, R0, R2, RZ ;  /* 0x0000000200087210 */ /* 0x004fe40007f1e0ff */
[----:B------:R-:W-:Y:S03]  /*75f0*/  SHF.L.U32 R2, R238, 0x1, RZ ;  /* 0x00000001ee027819 */ /* 0x000fe600000006ff */
[----:B----4-:R-:W-:Y:S01]  /*7600*/  IMAD.X R9, R4, 0x1, R218, P0 ;  /* 0x0000000104097824 */ /* 0x010fe200000e06da */
[----:B------:R-:W-:Y:S04]  /*7610*/  IADD3 R6, P0, R0, R3, RZ ;  /* 0x0000000300067210 */ /* 0x000fe80007f1e0ff */
[----:B------:R-:W-:Y:S01]  /*7620*/  @!PT LDS RZ, [RZ] ;  /* 0x00000000fffff984 */ /* 0x000fe20000000800 */
[----:B------:R-:W-:Y:S01]  /*7630*/  @!PT LDS RZ, [RZ] ;  /* 0x00000000fffff984 */ /* 0x000fe20000000800 */
[----:B------:R-:W-:Y:S01]  /*7640*/  @!PT LDS RZ, [RZ] ;  /* 0x00000000fffff984 */ /* 0x000fe20000000800 */
[----:B------:R2:W-:Y:S01]  /*7650*/  LDGSTS.E.BYPASS.LTC128B.128 [R199+0x2080], [R8.64], !P3 ;  /* 0x0208000008c77fae */ /* 0x0005e2000d901d46 */
[----:B------:R-:W-:Y:S02]  /*7660*/  IADD3.X R7, R4, R216, RZ, P0, !PT ;  /* 0x000000d804077210 */ /* 0x000fe400007fe4ff */
[----:B------:R-:W-:Y:S03]  /*7670*/  IADD3 R2, P0, R0, R2, RZ ;  /* 0x0000000200027210 */ /* 0x000fe60007f1e0ff */
[----:B------:R2:W-:Y:S02]  /*7680*/  LDGSTS.E.BYPASS.LTC128B.128 [R199+0x2c80], [R6.64], !P2 ;  /* 0x02c8000006c77fae */ /* 0x0005e4000d101d46 */
[----:B------:R-:W-:Y:S05]  /*7690*/  IMAD.X R3, R4, 0x1, R217, P0 ;  /* 0x0000000104037824 */ /* 0x000fea00000e06d9 */
[----:B------:R2:W-:Y:S03]  /*76a0*/  LDGSTS.E.BYPASS.LTC128B.128 [R199+0x3880], [R2.64], !P1 ;  /* 0x0388000002c77fae */ /* 0x0005e6000c901d46 */
.L_x_623:
[----:B------:R-:W-:Y:S05]  /*76b0*/  BSYNC B0 ;  /* 0x0000000000007941 */ /* 0x000fea0003800000 */
.L_x_622:
[----:B------:R-:W0:Y:S01]  /*76c0*/  LDGDEPBAR ;  /* 0x00000000000079af */ /* 0x000e220000000000 */
[----:B------:R-:W-:Y:S01]  /*76d0*/  WARPSYNC 0xffffffff ;  /* 0xffffffff00007948 */ /* 0x000fe20003800000 */
[-C--:B--234-:R-:W-:Y:S01]  /*76e0*/  HMMA.16816.F32 R4, R48, R16.reuse, RZ ;  /* 0x000000103004723c */ /* 0x09cfe200000018ff */
        /* <DEDUP_REMOVED lines=97> */
[----:B------:R-:W-:Y:S01]  /*7d00*/  IMAD.MOV.U32 R0, RZ, RZ, c[0x0][0x2b8] ;  /* 0x0000ae00ff007624 */ /* 0x000fe200078e00ff */
[----:B------:R-:W-:Y:S01]  /*7d10*/  ISETP.GT.AND P1, PT, R240, 0x2f, PT ;  /* 0x0000002ff000780c */ /* 0x000fe20003f24270 */
[----:B------:R-:W-:Y:S02]  /*7d20*/  IMAD R2, R201, 0x30, R242 ;  /* 0x00000030c9027824 */ /* 0x000fe400078e02f2 */
[----:B------:R-:W-:Y:S01]  /*7d30*/  IMAD.MOV.U32 R200, RZ, RZ, RZ ;  /* 0x000000ffffc87224 */ /* 0x000fe200078e00ff */
[----:B------:R-:W-:Y:S02]  /*7d40*/  ISETP.NE.AND P2, PT, R0, 0x1, PT ;  /* 0x000000010000780c */ /* 0x000fe40003f45270 */
[----:B------:R-:W-:Y:S05]  /*7d50*/  IADD3 R2, R2, -0x30, R240 ;  /* 0xffffffd002027810 */ /* 0x000fea0007ffe0f0 */
[----:B------:R-:W-:Y:S06]  /*7d60*/  IMAD.MOV.U32 R0, RZ, RZ, R2 ;  /* 0x000000ffff007224 */ /* 0x000fec00078e0002 */
[----:B------:R-:W-:Y:S05]  /*7d70*/  @P2 IMAD.HI.U32 R3, R2, c[0x0][0x2bc], RZ ;  /* 0x0000af0002032a27 */ /* 0x000fea00078e00ff */
[----:B------:R-:W-:Y:S04]  /*7d80*/  @P2 SHF.R.U32.HI R0, RZ, c[0x0][0x2c0], R3 ;  /* 0x0000b000ff002a19 */ /* 0x000fe80000011603 */
[C---:B------:R-:W-:Y:S04]  /*7d90*/  @!P1 IADD3 R3, P0, R0.reuse, R246, RZ ;  /* 0x000000f600039210 */ /* 0x040fe80007f1e0ff */
[----:B------:R-:W-:Y:S01]  /*7da0*/  @!P1 LEA.HI.X.SX32 R101, R0, R250, 0x1, P0 ;  /* 0x000000fa00659211 */ /* 0x000fe200000f0eff */
[----:B------:R-:W-:Y:S01]  /*7db0*/  IMAD.MOV R0, RZ, RZ, -R0 ;  /* 0x000000ffff007224 */ /* 0x000fe200078e0a00 */
[C---:B------:R-:W-:Y:S03]  /*7dc0*/  @!P1 LEA R100, P0, R3.reuse, c[0x0][0x2a0], 0x2 ;  /* 0x0000a80003649a11 */ /* 0x040fe600078010ff */
[----:B------:R-:W-:Y:S01]  /*7dd0*/  IMAD R202, R0, c[0x0][0x2b8], R2 ;  /* 0x0000ae0000ca7a24 */ /* 0x000fe200078e0202 */
[----:B------:R-:W-:Y:S03]  /*7de0*/  @!P1 LEA.HI.X R101, R3, c[0x0][0x2a4], R101, 0x2, P0 ;  /* 0x0000a90003659a11 */ /* 0x000fe600000f1465 */
[----:B------:R-:W-:Y:S01]  /*7df0*/  IMAD.WIDE.U32 R2, R202, c[0x0][0x1e0], RZ ;  /* 0x00007800ca027a25 */ /* 0x000fe200078e00ff */
[----:B------:R-:W-:Y:S01]  /*7e00*/  SHF.R.S32.HI R0, RZ, 0x1f, R202 ;  /* 0x0000001fff007819 */ /* 0x000fe200000114ca */
[----:B------:R1:W2:Y:S04]  /*7e10*/  @!P1 LDG.E R200, [R100.64] ;  /* 0x0000000664c89981 */ /* 0x0002a8000c1e1900 */
[----:B------:R-:W-:Y:S04]  /*7e20*/  IMAD R0, R0, c[0x0][0x1e0], RZ ;  /* 0x0000780000007a24 */ /* 0x000fe800078e02ff */
        /* <DEDUP_REMOVED lines=8> */
[----:B------:R-:W-:Y:S05]  /*7eb0*/  IMAD R100, R200, c[0x0][0x1f4], R100 ;  /* 0x00007d00c8647a24 */ /* 0x000fea00078e0264 */
[----:B------:R-:W-:Y:S02]  /*7ec0*/  IADD3.X R2, R243, R3, R100, P0, !PT ;  /* 0x00000003f3027210 */ /* 0x000fe400007fe464 */
[C---:B------:R-:W-:Y:S04]  /*7ed0*/  LEA R103, P0, R0.reuse, c[0x0][0x1c8], 0x1 ;  /* 0x0000720000677a11 */ /* 0x040fe800078008ff */
[----:B------:R-:W-:Y:S01]  /*7ee0*/  LEA.HI.X R102, R0, c[0x0][0x1cc], R2, 0x1, P0 ;  /* 0x0000730000667a11 */ /* 0x000fe200000f0c02 */
[----:B------:R-:W-:-:S06]  /*7ef0*/  BRA.DIV ~URZ, `(.L_x_629) ;  /* 0x00010e127f007947 */ /* 0x000fcc000b800000 */
[----:B------:R1:W2:Y:S02]  /*7f00*/  SHFL.IDX PT, R100, R102, RZ, 0x1c1f ;  /* 0x001c1fff66647589 */ /* 0x0002a400000e0000 */
.L_x_799:
[----:B------:R-:W-:-:S05]  /*7f10*/  BRA.DIV ~URZ, `(.L_x_630) ;  /* 0x00010e627f007947 */ /* 0x000fca000b800000 */
[----:B------:R3:W4:Y:S02]  /*7f20*/  SHFL.IDX PT, R0, R103, RZ, 0x1c1f ;  /* 0x001c1fff67007589 */ /* 0x00072400000e0000 */
.L_x_800:
[----:B------:R-:W-:Y:S02]  /*7f30*/  IMAD.SHL.U32 R2, R203, 0x2, RZ ;  /* 0x00000002cb027824 */ /* 0x000fe400078e00ff */
[----:B------:R-:W-:Y:S03]  /*7f40*/  IMAD.SHL.U32 R104, R237, 0x2, RZ ;  /* 0x00000002ed687824 */ /* 0x000fe600078e00ff */
[----:B----4-:R-:W-:Y:S05]  /*7f50*/  @P1 IADD3 R2, P0, R0, R2, RZ ;  /* 0x0000000200021210 */ /* 0x010fea0007f1e0ff */
[----:B--2---:R-:W-:Y:S01]  /*7f60*/  @P1 IMAD.X R3, R100, 0x1, R218, P0 ;  /* 0x0000000164031824 */ /* 0x004fe200000e06da */
[----:B------:R-:W-:Y:S11]  /*7f70*/  @P1 ISETP.GE.AND P0, PT, R203, c[0x0][0x1d4], PT ;  /* 0x00007500cb001a0c */ /* 0x000ff60003f06270 */
[----:B------:R-:W-:Y:S02]  /*7f80*/  @!UPT UIADD3 URZ, URZ, URZ, URZ ;  /* 0x0000003f3f3ff290 */ /* 0x000fe4000fffe03f */
[----:B------:R-:W-:Y:S01]  /*7f90*/  @!PT LDS RZ, [RZ] ;  /* 0x00000000fffff984 */ /* 0x000fe20000000800 */
[----:B------:R-:W-:Y:S01]  /*7fa0*/  @!PT LDS RZ, [RZ] ;  /* 0x00000000fffff984 */ /* 0x000fe20000000800 */
[----:B------:R-:W-:Y:S01]  /*7fb0*/  @!PT LDS RZ, [RZ] ;  /* 0x00000000fffff984 */ /* 0x000fe20000000800 */
[----:B------:R2:W-:Y:S02]  /*7fc0*/  @P1 LDGSTS.E.BYPASS.LTC128B.128 [R199+0x3c80], [R2.64], !P0 ;  /* 0x03c8000002c71fae */ /* 0x0005e4000c101d46 */
[----:B--2---:R-:W-:Y:S01]  /*7fd0*/  @P1 IADD3 R2, P0, R0, R104, RZ ;  /* 0x0000006800021210 */ /* 0x004fe20007f1e0ff */
[----:B------:R-:W-:Y:S04]  /*7fe0*/  IMAD.SHL.U32 R104, R238, 0x2, RZ ;  /* 0x00000002ee687824 */ /* 0x000fe800078e00ff */
[----:B------:R-:W-:Y:S01]  /*7ff0*/  @P1 IMAD.X R3, R100, 0x1, R216, P0 ;  /* 0x0000000164031824 */ /* 0x000fe200000e06d8 */
[----:B------:R-:W-:Y:S11]  /*8000*/  @P1 ISETP.GE.AND P0, PT, R237, c[0x0][0x1d4], PT ;  /* 0x00007500ed001a0c */ /* 0x000ff60003f06270 */
[----:B------:R-:W-:Y:S02]  /*8010*/  @!UPT UIADD3 URZ, URZ, URZ, URZ ;  /* 0x0000003f3f3ff290 */ /* 0x000fe4000fffe03f */
[----:B------:R2:W-:Y:S02]  /*8020*/  @P1 LDGSTS.E.BYPASS.LTC128B.128 [R199+0x4880], [R2.64], !P0 ;  /* 0x0488000002c71fae */ /* 0x0005e4000c101d46 */
[----:B--2---:R-:W-:Y:S05]  /*8030*/  @P1 IADD3 R2, P0, R0, R104, RZ ;  /* 0x0000006800021210 */ /* 0x004fea0007f1e0ff */
[----:B------:R-:W-:Y:S01]  /*8040*/  @P1 IMAD.X R3, R100, 0x1, R217, P0 ;  /* 0x0000000164031824 */ /* 0x000fe200000e06d9 */
[----:B------:R-:W-:Y:S11]  /*8050*/  @P1 ISETP.GE.AND P0, PT, R238, c[0x0][0x1d4], PT ;  /* 0x00007500ee001a0c */ /* 0x000ff60003f06270 */
[----:B------:R-:W-:Y:S02]  /*8060*/  @!UPT UIADD3 URZ, URZ, URZ, URZ ;  /* 0x0000003f3f3ff290 */ /* 0x000fe4000fffe03f */
[----:B------:R2:W-:Y:S01]  /*8070*/  @P1 LDGSTS.E.BYPASS.LTC128B.128 [R199+0x5480], [R2.64], !P0 ;  /* 0x0548000002c71fae */ /* 0x0005e2000c101d46 */
[----:B------:R-:W-:Y:S01]  /*8080*/  ISETP.GE.AND P0, PT, R101, 0x21, PT ;  /* 0x000000216500780c */ /* 0x000fe20003f06270 */
[----:B------:R-:W-:-:S06]  /*8090*/  BRA.DIV ~URZ, `(.L_x_631) ;  /* 0x00010d527f007947 */ /* 0x000fcc000b800000 */
[----:B------:R4:W1:Y:S04]  /*80a0*/  SHFL.IDX PT, R100, R102, 0x1, 0x1c1f ;  /* 0x003c1f0066647f89 */ /* 0x00086800000e0000 */
[----:B------:R4:W2:Y:S02]  /*80b0*/  SHFL.IDX PT, R0, R103, 0x1, 0x1c1f ;  /* 0x003c1f0067007f89 */ /* 0x0008a400000e0000 */
.L_x_801:
[----:B--2---:R-:W-:Y:S02]  /*80c0*/  IMAD.SHL.U32 R2, R203, 0x2, RZ ;  /* 0x00000002cb027824 */ /* 0x004fe400078e00ff */
[----:B-1--4-:R-:W-:Y:S02]  /*80d0*/  IMAD.SHL.U32 R102, R237, 0x2, RZ ;  /* 0x00000002ed667824 */ /* 0x012fe400078e00ff */
[----:B------:R-:W-:Y:S01]  /*80e0*/  IMAD.SHL.U32 R101, R238, 0x2, RZ ;  /* 0x00000002ee657824 */ /* 0x000fe200078e00ff */
[----:B------:R-:W-:Y:S05]  /*80f0*/  @P0 IADD3 R2, P1, R0, R2, RZ ;  /* 0x0000000200020210 */ /* 0x000fea0007f3e0ff */
[----:B------:R-:W-:Y:S01]  /*8100*/  @P0 IMAD.X R3, R100, 0x1, R218, P1 ;  /* 0x0000000164030824 */ /* 0x000fe200008e06da */
[----:B------:R-:W-:Y:S11]  /*8110*/  @P0 ISETP.GE.AND P1, PT, R203, c[0x0][0x1d4], PT ;  /* 0x00007500cb000a0c */ /* 0x000ff60003f26270 */
[----:B------:R-:W-:Y:S02]  /*8120*/  @!UPT UIADD3 URZ, URZ, URZ, URZ ;  /* 0x0000003f3f3ff290 */ /* 0x000fe4000fffe03f */
[----:B------:R-:W-:Y:S01]  /*8130*/  @!PT LDS RZ, [RZ] ;  /* 0x00000000fffff984 */ /* 0x000fe20000000800 */
[----:B------:R-:W-:Y:S01]  /*8140*/  @!PT LDS RZ, [RZ] ;  /* 0x00000000fffff984 */ /* 0x000fe20000000800 */
[----:B------:R-:W-:Y:S01]  /*8150*/  @!PT LDS RZ, [RZ] ;  /* 0x00000000fffff984 */ /* 0x000fe20000000800 */
[----:B------:R1:W-:Y:S01]  /*8160*/  @P0 LDGSTS.E.BYPASS.LTC128B.128 [R199+0x4480], [R2.64], !P1 ;  /* 0x0448000002c70fae */ /* 0x0003e2000c901d46 */
[----:B------:R-:W-:Y:S05]  /*8170*/  @P0 IADD3 R102, P1, R0, R102, RZ ;  /* 0x0000006600660210 */ /* 0x000fea0007f3e0ff */
[----:B---3--:R-:W-:Y:S01]  /*8180*/  @P0 IMAD.X R103, R100, 0x1, R216, P1 ;  /* 0x0000000164670824 */ /* 0x008fe200008e06d8 */
[----:B-1----:R-:W-:Y:S05]  /*8190*/  @P0 IADD3 R2, P1, R0, R101, RZ ;  /* 0x0000006500020210 */ /* 0x002fea0007f3e0ff */
[----:B------:R-:W-:Y:S01]  /*81a0*/  @P0 IMAD.X R3, R100, 0x1, R217, P1 ;  /* 0x0000000164030824 */ /* 0x000fe200008e06d9 */
[----:B------:R-:W-:Y:S11]  /*81b0*/  @P0 ISETP.GE.AND P1, PT, R237, c[0x0][0x1d4], PT ;  /* 0x00007500ed000a0c */ /* 0x000ff60003f26270 */
[----:B------:R-:W-:Y:S02]  /*81c0*/  @!UPT UIADD3 URZ, URZ, URZ, URZ ;  /* 0x0000003f3f3ff290 */ /* 0x000fe4000fffe03f */
[----:B------:R1:W-:Y:S01]  /*81d0*/  @P0 LDGSTS.E.BYPASS.LTC128B.128 [R199+0x5080], [R102.64], !P1 ;  /* 0x0508000066c70fae */ /* 0x0003e2000c901d46 */
[----:B------:R-:W-:Y:S11]  /*81e0*/  @P0 ISETP.GE.AND P1, PT, R238, c[0x0][0x1d4], PT ;  /* 0x00007500ee000a0c */ /* 0x000ff60003f26270 */
[----:B------:R-:W-:Y:S02]  /*81f0*/  @!UPT UIADD3 URZ, URZ, URZ, URZ ;  /* 0x0000003f3f3ff290 */ /* 0x000fe4000fffe03f */
[----:B------:R1:W-:Y:S02]  /*8200*/  @P0 LDGSTS.E.BYPASS.LTC128B.128 [R199+0x5c80], [R2.64], !P1 ;  /* 0x05c8000002c70fae */ /* 0x0003e4000c901d46 */
.L_x_628:
[----:B------:R-:W-:Y:S05]  /*8210*/  BSYNC B0 ;  /* 0x0000000000007941 */ /* 0x000fea0003800000 */
.L_x_627:
[----:B------:R-:W-:Y:S01]  /*8220*/  LOP3.LUT R111, RZ, c[0x0][0x324], RZ, 0x33, !PT ;  /* 0x0000c900ff6f7a12 */ /* 0x000fe200078e33ff */
[----:B------:R-:W2:Y:S01]  /*8230*/  LDL R0, [R1+0x10] ;  /* 0x0000100001007983 */ /* 0x000ea20000100800 */
[----:B-1----:R-:W-:Y:S02]  /*8240*/  IMAD.MOV.U32 R2, RZ, RZ, c[0x0][0x2c4] ;  /* 0x0000b100ff027624 */ /* 0x002fe400078e00ff */
[----:B------:R-:W-:Y:S02]  /*8250*/  IMAD R100, R201, -0x30, RZ ;  /* 0xffffffd0c9647824 */ /* 0x000fe400078e02ff */
[----:B------:R-:W0:Y:S01]  /*8260*/  LDGDEPBAR ;  /* 0x00000000000079af */ /* 0x000e220000000000 */
[----:B------:R-:W-:Y:S01]  /*8270*/  ISETP.NE.AND P0, PT, R2, 0x1, PT ;  /* 0x000000010200780c */ /* 0x000fe20003f05270 */
[----:B--2---:R-:W-:Y:S01]  /*8280*/  IMAD.IADD R109, R0, 0x1, R252 ;  /* 0x00000001006d7824 */ /* 0x004fe200078e02fc */
[----:B------:R-:W-:Y:S11]  /*8290*/  IADD3 R0, -R236, 0x1, R100 ;  /* 0x00000001ec007810 */ /* 0x000ff60007ffe164 */
[----:B------:R-:W-:Y:S01]  /*82a0*/  @P0 IMAD.HI.U32 R2, R109, c[0x0][0x2c8], RZ ;  /* 0x0000b2006d020a27 */ /* 0x000fe200078e00ff */
[----:B------:R-:W-:Y:S04]  /*82b0*/  IADD3 R101, -R230, R0, R232 ;  /* 0x00000000e6657210 */ /* 0x000fe80007ffe1e8 */
[----:B------:R-:W-:Y:S02]  /*82c0*/  @P0 SHF.R.U32.HI R109, RZ, c[0x0][0x2cc], R2 ;  /* 0x0000b300ff6d0a19 */ /* 0x000fe40000011602 */
[----:B------:R-:W-:Y:S01]  /*82d0*/  IADD3 R110, R101, c[0x0][0x328], RZ ;  /* 0x0000ca00656e7a10 */ /* 0x000fe20007ffe0ff */
[----:B------:R-:W-:-:S05]  /*82e0*/  BRA.DIV ~URZ, `(.L_x_632) ;  /* 0x00010bd27f007947 */ /* 0x000fca000b800000 */
[----:B------:R1:W2:Y:S02]  /*82f0*/  SHFL.IDX PT, R0, R109, RZ, 0x1c1f ;  /* 0x001c1fff6d007589 */ /* 0x0002a400000e0000 */
.L_x_802:
[-C--:B--2---:R-:W-:Y:S01]  /*8300*/  IADD3 R103, R110, R0.reuse, RZ ;  /* 0x000000006e677210 */ /* 0x084fe20007ffe0ff */
[----:B------:R-:W-:Y:S02]  /*8310*/  IMAD.MOV.U32 R2, RZ, RZ, c[0x0][0x32c] ;  /* 0x0000cb00ff027624 */ /* 0x000fe400078e00ff */
[----:B------:R-:W-:Y:S03]  /*8320*/  IMAD.IADD R111, R111, 0x1, R101 ;  /* 0x000000016f6f7824 */ /* 0x000fe600078e0265 */
[----:B------:R-:W-:Y:S02]  /*8330*/  ISETP.GE.AND P0, PT, R2, 0x1, PT ;  /* 0x000000010200780c */ /* 0x000fe40003f06270 */
[----:B------:R-:W-:Y:S11]  /*8340*/  IADD3 R101, R111, R0, RZ ;  /* 0x000000006f657210 */ /* 0x000ff60007ffe0ff */
[----:B------:R-:W-:-:S05]  /*8350*/  @!P0 BRA `(.L_x_633) ;  /* 0x0000018000008947 */ /* 0x000fca0003800000 */
[----:B------:R-:W-:Y:S01]  /*8360*/  IADD3 R0, -R230, R232, R0 ;  /* 0x000000e8e6007210 */ /* 0x000fe20007ffe100 */
[----:B------:R-:W-:Y:S03]  /*8370*/  BSSY B0, `(.L_x_634) ;  /* 0x0000011000007945 */ /* 0x000fe60003800000 */
        /* <DEDUP_REMOVED lines=11> */
.L_x_635:
[----:B------:R-:W-:Y:S04]  /*8430*/  MOV R2, c[0x0][0x32c] ;  /* 0x0000cb0000027a02 */ /* 0x000fe80000000f00 */
[----:B------:R-:W-:Y:S11]  /*8440*/  ISETP.NE.AND P0, PT, R2, 0x1, PT ;  /* 0x000000010200780c */ /* 0x000ff60003f05270 */
[----:B------:R-:W-:Y:S02]  /*8450*/  @!UPT UIADD3 URZ, URZ, URZ, URZ ;  /* 0x0000003f3f3ff290 */ /* 0x000fe4000fffe03f */
[----:B------:R-:W-:Y:S05]  /*8460*/  @P0 IMAD.HI.U32 R2, R0, c[0x0][0x330], RZ ;  /* 0x0000cc0000020a27 */ /* 0x000fea00078e00ff */
[----:B------:R-:W-:Y:S02]  /*8470*/  @P0 SHF.R.U32.HI R0, RZ, c[0x0][0x334], R2 ;  /* 0x0000cd00ff000a19 */ /* 0x000fe40000011602 */
.L_x_636:
[----:B------:R-:W-:Y:S05]  /*8480*/  BSYNC B0 ;  /* 0x0000000000007941 */ /* 0x000fea0003800000 */
.L_x_634:
[----:B------:R-:W-:Y:S04]  /*8490*/  IMAD.IADD R2, R100, 0x1, -R236 ;  /* 0x0000000164027824 */ /* 0x000fe800078e0aec */
[----:B------:R-:W-:Y:S05]  /*84a0*/  IMAD R0, R0, c[0x0][0x32c], R2 ;  /* 0x0000cb0000007a24 */ /* 0x000fea00078e0202 */
[----:B------:R-:W-:Y:S02]  /*84b0*/  IMNMX R101, R101, R0, !PT ;  /* 0x0000000065657217 */ /* 0x000fe40007800200 */
[----:B------:R-:W-:Y:S04]  /*84c0*/  IADD3 R0, R0, c[0x0][0x32c], RZ ;  /* 0x0000cb0000007a10 */ /* 0x000fe80007ffe0ff */
[----:B------:R-:W-:Y:S02]  /*84d0*/  IMNMX R103, R103, R0, PT ;  /* 0x0000000067677217 */ /* 0x000fe40003800200 */
.L_x_633:
[----:B------:R-:W-:-:S05]  /*84e0*/  BRA.DIV ~URZ, `(.L_x_637) ;  /* 0x00010a327f007947 */ /* 0x000fca000b800000 */
[----:B------:R2:W3:Y:S02]  /*84f0*/  SHFL.IDX PT, R2, R109, 0x1, 0x1c1f ;  /* 0x003c1f006d027f89 */ /* 0x0004e400000e0000 */
.L_x_803:
[----:B---3--:R-:W-:Y:S01]  /*8500*/  IADD3 R102, R110, R2, RZ ;  /* 0x000000026e667210 */ /* 0x008fe20007ffe0ff */
[----:B------:R-:W-:Y:S05]  /*8510*/  IMAD.MOV.U32 R0, RZ, RZ, c[0x0][0x32c] ;  /* 0x0000cb00ff007624 */ /* 0x000fea00078e00ff */
[----:B------:R-:W-:Y:S01]  /*8520*/  ISETP.GE.AND P0, PT, R0, 0x1, PT ;  /* 0x000000010000780c */ /* 0x000fe20003f06270 */
[----:B------:R-:W-:Y:S11]  /*8530*/  IMAD.IADD R0, R111, 0x1, R2 ;  /* 0x000000016f007824 */ /* 0x000ff600078e0202 */
[----:B------:R-:W-:Y:S01]  /*8540*/  @!UPT UIADD3 URZ, URZ, URZ, URZ ;  /* 0x0000003f3f3ff290 */ /* 0x000fe2000fffe03f */
        /* <DEDUP_REMOVED lines=14> */
.L_x_640:
[----:B------:R-:W-:Y:S04]  /*8630*/  MOV R3, c[0x0][0x32c] ;  /* 0x0000cb0000037a02 */ /* 0x000fe80000000f00 */
[----:B------:R-:W-:Y:S11]  /*8640*/  ISETP.NE.AND P0, PT, R3, 0x1, PT ;  /* 0x000000010300780c */ /* 0x000ff60003f05270 */
[----:B------:R-:W-:Y:S02]  /*8650*/  @!UPT UIADD3 URZ, URZ, URZ, URZ ;  /* 0x0000003f3f3ff290 */ /* 0x000fe4000fffe03f */
[----:B------:R-:W-:Y:S05]  /*8660*/  @P0 IMAD.HI.U32 R3, R2, c[0x0][0x330], RZ ;  /* 0x0000cc0002030a27 */ /* 0x000fea00078e00ff */
[----:B------:R-:W-:Y:S02]  /*8670*/  @P0 SHF.R.U32.HI R2, RZ, c[0x0][0x334], R3 ;  /* 0x0000cd00ff020a19 */ /* 0x000fe40000011603 */
.L_x_641:
[----:B------:R-:W-:Y:S05]  /*8680*/  BSYNC B0 ;  /* 0x0000000000007941 */ /* 0x000fea0003800000 */
.L_x_639:
[----:B------:R-:W-:Y:S04]  /*8690*/  IMAD.IADD R3, R100, 0x1, -R236 ;  /* 0x0000000164037824 */ /* 0x000fe800078e0aec */
[----:B------:R-:W-:Y:S05]  /*86a0*/  IMAD R2, R2, c[0x0][0x32c], R3 ;  /* 0x0000cb0002027a24 */ /* 0x000fea00078e0203 */
[----:B------:R-:W-:Y:S02]  /*86b0*/  IMNMX R0, R0, R2, !PT ;  /* 0x0000000200007217 */ /* 0x000fe40007800200 */
[----:B------:R-:W-:Y:S04]  /*86c0*/  IADD3 R2, R2, c[0x0][0x32c], RZ ;  /* 0x0000cb0002027a10 */ /* 0x000fe80007ffe0ff */
[----:B------:R-:W-:Y:S02]  /*86d0*/  IMNMX R102, R102, R2, PT ;  /* 0x0000000266667217 */ /* 0x000fe40003800200 */
.L_x_638:
[----:B------:R-:W-:-:S05]  /*86e0*/  BRA.DIV ~URZ, `(.L_x_642) ;  /* 0x000108927f007947 */ /* 0x000fca000b800000 */
[----:B------:R3:W4:Y:S02]  /*86f0*/  SHFL.IDX PT, R104, R109, 0x2, 0x1c1f ;  /* 0x005c1f006d687f89 */ /* 0x00072400000e0000 */
.L_x_804:
[----:B----4-:R-:W-:Y:S01]  /*8700*/  IADD3 R3, R110, R104, RZ ;  /* 0x000000686e037210 */ /* 0x010fe20007ffe0ff */
        /* <DEDUP_REMOVED lines=18> */
.L_x_645:
[----:B------:R-:W-:Y:S04]  /*8830*/  MOV R160, c[0x0][0x32c] ;  /* 0x0000cb0000a07a02 */ /* 0x000fe80000000f00 */
[----:B------:R-:W-:Y:S11]  /*8840*/  ISETP.NE.AND P0, PT, R160, 0x1, PT ;  /* 0x00000001a000780c */ /* 0x000ff60003f05270 */
[----:B------:R-:W-:Y:S02]  /*8850*/  @!UPT UIADD3 URZ, URZ, URZ, URZ ;  /* 0x0000003f3f3ff290 */ /* 0x000fe4000fffe03f */
[----:B------:R-:W-:Y:S05]  /*8860*/  @P0 IMAD.HI.U32 R160, R104, c[0x0][0x330], RZ ;  /* 0x0000cc0068a00a27 */ /* 0x000fea00078e00ff */
[----:B------:R-:W-:Y:S02]  /*8870*/  @P0 SHF.R.U32.HI R104, RZ, c[0x0][0x334], R160 ;  /* 0x0000cd00ff680a19 */ /* 0x000fe400000116a0 */
.L_x_646:
[----:B------:R-:W-:Y:S05]  /*8880*/  BSYNC B0 ;  /* 0x0000000000007941 */ /* 0x000fea0003800000 */
.L_x_644:
[----:B------:R-:W-:Y:S04]  /*8890*/  IMAD.IADD R160, R100, 0x1, -R236 ;  /* 0x0000000164a07824 */ /* 0x000fe800078e0aec */
[----:B------:R-:W-:Y:S05]  /*88a0*/  IMAD R104, R104, c[0x0][0x32c], R160 ;  /* 0x0000cb0068687a24 */ /* 0x000fea00078e02a0 */
[----:B------:R-:W-:Y:S02]  /*88b0*/  IMNMX R2, R2, R104, !PT ;  /* 0x0000006802027217 */ /* 0x000fe40007800200 */
[----:B------:R-:W-:Y:S04]  /*88c0*/  IADD3 R104, R104, c[0x0][0x32c], RZ ;  /* 0x0000cb0068687a10 */ /* 0x000fe80007ffe0ff */
[----:B------:R-:W-:Y:S02]  /*88d0*/  IMNMX R3, R3, R104, PT ;  /* 0x0000006803037217 */ /* 0x000fe40003800200 */
.L_x_643:
[C---:B------:R-:W-:Y:S02]  /*88e0*/  ISETP.GE.AND P0, PT, R100.reuse, 0x9, PT ;  /* 0x000000096400780c */ /* 0x040fe40003f06270 */
[----:B------:R-:W-:Y:S02]  /*88f0*/  ISETP.GE.AND P1, PT, R100, 0xa, PT ;  /* 0x0000000a6400780c */ /* 0x000fe40003f26270 */
[----:B------:R-:W-:Y:S02]  /*8900*/  LOP3.LUT R198, R198, 0xfffffffb, RZ, 0xc0, !PT ;  /* 0xfffffffbc6c67812 */ /* 0x000fe400078ec0ff */
[C---:B------:R-:W-:Y:S02]  /*8910*/  ISETP.GE.AND P3, PT, R100.reuse, 0x19, PT ;  /* 0x000000196400780c */ /* 0x040fe40003f66270 */
[----:B------:R-:W-:Y:S05]  /*8920*/  ISETP.GE.AND P5, PT, R100, 0x21, PT ;  /* 0x000000216400780c */ /* 0x000fea0003fa6270 */
[----:B------:R-:W-:Y:S02]  /*8930*/  @P0 LOP3.LUT R198, R198, 0x4, RZ, 0xfc, !PT ;  /* 0x00000004c6c60812 */ /* 0x000fe400078efcff */
[----:B------:R-:W-:Y:S02]  /*8940*/  ISETP.GT.AND P0, PT, R101, 0x8, !P0 ;  /* 0x000000086500780c */ /* 0x000fe40004704270 */
[----:B------:R-:W-:Y:S02]  /*8950*/  LOP3.LUT R198, R198, 0xfffffffd, RZ, 0xc0, !PT ;  /* 0xfffffffdc6c67812 */ /* 0x000fe400078ec0ff */
[----:B------:R-:W-:Y:S02]  /*8960*/  ISETP.LT.OR P0, PT, R103, 0x9, P0 ;  /* 0x000000096700780c */ /* 0x000fe40000701670 */
[----:B------:R-:W-:Y:S02]  /*8970*/  @P1 LOP3.LUT R198, R198, 0x2, RZ, 0xfc, !PT ;  /* 0x00000002c6c61812 */ /* 0x000fe400078efcff */
[----:B------:R-:W-:Y:S02]  /*8980*/  FSEL R176, R16, -INF , !P0 ;  /* 0xff80000010b07808 */ /* 0x000fe40004000000 */
[----:B------:R-:W-:Y:S02]  /*8990*/  ISETP.GT.AND P0, PT, R101, 0x9, !P1 ;  /* 0x000000096500780c */ /* 0x000fe40004f04270 */
[----:B------:R-:W-:Y:S02]  /*89a0*/  ISETP.GE.AND P1, PT, R100, 0x11, PT ;  /* 0x000000116400780c */ /* 0x000fe40003f26270 */
[----:B------:R-:W-:Y:S02]  /*89b0*/  ISETP.LT.OR P0, PT, R103, 0xa, P0 ;  /* 0x0000000a6700780c */ /* 0x000fe40000701670 */
[----:B------:R-:W-:Y:S02]  /*89c0*/  LOP3.LUT R198, R198, 0xfffffffe, RZ, 0xc0, !PT ;  /* 0xfffffffec6c67812 */ /* 0x000fe400078ec0ff */
[----:B------:R-:W-:Y:S02]  /*89d0*/  FSEL R175, R17, -INF , !P0 ;  /* 0xff80000011af7808 */ /* 0x000fe40004000000 */
[----:B------:R-:W-:Y:S04]  /*89e0*/  ISETP.GT.AND P0, PT, R101, 0x10, !P1 ;  /* 0x000000106500780c */ /* 0x000fe80004f04270 */
[----:B------:R-:W-:Y:S02]  /*89f0*/  ISETP.LT.OR P2, PT, R103, 0x11, P0 ;  /* 0x000000116700780c */ /* 0x000fe40000741670 */
[----:B------:R-:W-:Y:S02]  /*8a00*/  @P1 LOP3.LUT R198, R198, 0x1, RZ, 0xfc, !PT ;  /* 0x00000001c6c61812 */ /* 0x000fe400078efcff */
[----:B------:R-:W-:Y:S02]  /*8a10*/  ISETP.GE.AND P1, PT, R100, 0x12, PT ;  /* 0x000000126400780c */ /* 0x000fe40003f26270 */
[----:B------:R-:W-:Y:S02]  /*8a20*/  LOP3.LUT R198, R198, 0xfffffff7, RZ, 0xc0, !PT ;  /* 0xfffffff7c6c67812 */ /* 0x000fe400078ec0ff */
[----:B------:R-:W-:Y:S02]  /*8a30*/  ISETP.GT.AND P0, PT, R101, 0x11, !P1 ;  /* 0x000000116500780c */ /* 0x000fe40004f04270 */
[----:B------:R-:W-:Y:S07]  /*8a40*/  FSEL R172, R20, -INF , !P2 ;  /* 0xff80000014ac7808 */ /* 0x000fee0005000000 */
[----:B------:R-:W-:Y:S02]  /*8a50*/  @P1 LOP3.LUT R198, R198, 0x8, RZ, 0xfc, !PT ;  /* 0x00000008c6c61812 */ /* 0x000fe400078efcff */
[----:B------:R-:W-:Y:S02]  /*8a60*/  ISETP.LT.OR P1, PT, R103, 0x12, P0 ;  /* 0x000000126700780c */ /* 0x000fe40000721670 */
[----:B------:R-:W-:Y:S02]  /*8a70*/  LOP3.LUT R198, R198, 0xffffffef, RZ, 0xc0, !PT ;  /* 0xffffffefc6c67812 */ /* 0x000fe400078ec0ff */
[----:B------:R-:W-:Y:S02]  /*8a80*/  ISETP.GT.AND P0, PT, R101, 0x18, !P3 ;  /* 0x000000186500780c */ /* 0x000fe40005f04270 */
[----:B------:R-:W-:Y:S02]  /*8a90*/  @P3 LOP3.LUT R198, R198, 0x10, RZ, 0xfc, !PT ;  /* 0x00000010c6c63812 */ /* 0x000fe400078efcff */
[----:B------:R-:W-:Y:S02]  /*8aa0*/  ISETP.GE.AND P3, PT, R100, 0x1a, PT ;  /* 0x0000001a6400780c */ /* 0x000fe40003f66270 */
[----:B------:R-:W-:Y:S02]  /*8ab0*/  LOP3.LUT R198, R198, 0xffffffdf, RZ, 0xc0, !PT ;  /* 0xffffffdfc6c67812 */ /* 0x000fe400078ec0ff */
[----:B------:R-:W-:Y:S02]  /*8ac0*/  ISETP.LT.OR P4, PT, R103, 0x19, P0 ;  /* 0x000000196700780c */ /* 0x000fe40000781670 */
[----:B------:R-:W-:Y:S02]  /*8ad0*/  ISETP.GT.AND P0, PT, R101, 0x19, !P3 ;  /* 0x000000196500780c */ /* 0x000fe40005f04270 */
[----:B------:R-:W-:Y:S02]  /*8ae0*/  FSEL R168, R32, -INF , !P4 ;  /* 0xff80000020a87808 */ /* 0x000fe40006000000 */
[----:B------:R-:W-:Y:S03]  /*8af0*/  FSEL R170, R21, -INF , !P1 ;  /* 0xff80000015aa7808 */ /* 0x000fe60004800000 */
[----:B------:R-:W-:Y:S02]  /*8b00*/  @P3 LOP3.LUT R198, R198, 0x20, RZ, 0xfc, !PT ;  /* 0x00000020c6c63812 */ /* 0x000fe400078efcff */
[----:B------:R-:W-:Y:S02]  /*8b10*/  ISETP.LT.OR P3, PT, R103, 0x1a, P0 ;  /* 0x0000001a6700780c */ /* 0x000fe40000761670 */
[----:B------:R-:W-:Y:S02]  /*8b20*/  ISETP.GT.AND P0, PT, R101, 0x20, !P5 ;  /* 0x000000206500780c */ /* 0x000fe40006f04270 */
[----:B------:R-:W-:Y:S02]  /*8b30*/  LOP3.LUT R198, R198, 0xffffff7f, RZ, 0xc0, !PT ;  /* 0xffffff7fc6c67812 */ /* 0x000fe400078ec0ff */
[----:B------:R-:W-:Y:S02]  /*8b40*/  ISETP.LT.OR P0, PT, R103, 0x21, P0 ;  /* 0x000000216700780c */ /* 0x000fe40000701670 */
[----:B------:R-:W-:Y:S02]  /*8b50*/  @P5 LOP3.LUT R198, R198, 0x80, RZ, 0xfc, !PT ;  /* 0x00000080c6c65812 */ /* 0x000fe400078efcff */
[----:B------:R-:W-:Y:S02]  /*8b60*/  ISETP.GE.AND P5, PT, R100, 0x22, PT ;  /* 0x000000226400780c */ /* 0x000fe40003fa6270 */
[----:B------:R-:W-:Y:S02]  /*8b70*/  LOP3.LUT R198, R198, 0xfffffeff, RZ, 0xc0, !PT ;  /* 0xfffffeffc6c67812 */ /* 0x000fe400078ec0ff */
[----:B------:R-:W-:Y:S02]  /*8b80*/  FSEL R166, R33, -INF , !P3 ;  /* 0xff80000021a67808 */ /* 0x000fe40005800000 */
[----:B------:R-:W-:Y:S04]  /*8b90*/  LOP3.LUT R198, R198, 0xfffffbff, RZ, 0xc0, !PT ;  /* 0xfffffbffc6c67812 */ /* 0x000fe800078ec0ff */
[----:B------:R-:W-:Y:S02]  /*8ba0*/  @P0 LOP3.LUT R198, R198, 0x400, RZ, 0xfc, !PT ;  /* 0x00000400c6c60812 */ /* 0x000fe400078efcff */
[----:B------:R-:W-:Y:S02]  /*8bb0*/  ISETP.GT.AND P0, PT, R101, 0x21, !P5 ;  /* 0x000000216500780c */ /* 0x000fe40006f04270 */
[----:B------:R-:W-:Y:S02]  /*8bc0*/  @P5 LOP3.LUT R198, R198, 0x100, RZ, 0xfc, !PT ;  /* 0x00000100c6c65812 */ /* 0x000fe400078efcff */
[----:B------:R-:W-:Y:S02]  /*8bd0*/  ISETP.LT.OR P6, PT, R103, 0x22, P0 ;  /* 0x000000226700780c */ /* 0x000fe400007c1670 */
[----:B------:R-:W-:Y:S02]  /*8be0*/  ISETP.GE.AND P5, PT, R100, 0x1, PT ;  /* 0x000000016400780c */ /* 0x000fe40003fa6270 */
[----:B------:R-:W-:Y:S02]  /*8bf0*/  LOP3.LUT R198, R198, 0xfffffdff, RZ, 0xc0, !PT ;  /* 0xfffffdffc6c67812 */ /* 0x000fe400078ec0ff */
[----:B------:R-:W-:Y:S07]  /*8c00*/  ISETP.GT.AND P0, PT, R101, RZ, !P5 ;  /* 0x000000ff6500720c */ /* 0x000fee0006f04270 */
[----:B------:R-:W-:Y:S02]  /*8c10*/  @P6 LOP3.LUT R198, R198, 0x200, RZ, 0xfc, !PT ;  /* 0x00000200c6c66812 */ /* 0x000fe400078efcff */
[----:B------:R-:W-:Y:S02]  /*8c20*/  ISETP.GE.AND P6, PT, R100, 0x2, PT ;  /* 0x000000026400780c */ /* 0x000fe40003fc6270 */
[----:B------:R-:W-:Y:S04]  /*8c30*/  LOP3.LUT R198, R198, 0xffbfffff, RZ, 0xc0, !PT ;  /* 0xffbfffffc6c67812 */ /* 0x000fe800078ec0ff */
[----:B------:R-:W-:Y:S02]  /*8c40*/  @P5 LOP3.LUT R198, R198, 0x400000, RZ, 0xfc, !PT ;  /* 0x00400000c6c65812 */ /* 0x000fe400078efcff */
[----:B------:R-:W-:Y:S02]  /*8c50*/  ISETP.LT.OR P5, PT, R103, 0x1, P0 ;  /* 0x000000016700780c */ /* 0x000fe400007a1670 */
[----:B------:R-:W-:Y:S02]  /*8c60*/  ISETP.GT.AND P0, PT, R101, 0x1, !P6 ;  /* 0x000000016500780c */ /* 0x000fe40007704270 */
[----:B------:R-:W-:Y:S02]  /*8c70*/  LOP3.LUT R198, R198, 0xff7fffff, RZ, 0xc0, !PT ;  /* 0xff7fffffc6c67812 */ /* 0x000fe400078ec0ff */
[----:B------:R-:W-:Y:S07]  /*8c80*/  ISETP.LT.OR P0, PT, R103, 0x2, P0 ;  /* 0x000000026700780c */ /* 0x000fee0000701670 */
[----:B------:R-:W-:Y:S02]  /*8c90*/  @P5 LOP3.LUT R198, R198, 0x800000, RZ, 0xfc, !PT ;  /* 0x00800000c6c65812 */ /* 0x000fe400078efcff */
[----:B------:R-:W-:Y:S02]  /*8ca0*/  ISETP.GE.AND P5, PT, R100, 0x29, PT ;  /* 0x000000296400780c */ /* 0x000fe40003fa6270 */
[----:B------:R-:W-:Y:S04]  /*8cb0*/  LOP3.LUT R198, R198, 0xffffffbf, RZ, 0xc0, !PT ;  /* 0xffffffbfc6c67812 */ /* 0x000fe800078ec0ff */
[----:B------:R-:W-:Y:S04]  /*8cc0*/  LOP3.LUT R198, R198, 0xfffff7ff, RZ, 0xc0, !PT ;  /* 0xfffff7ffc6c67812 */ /* 0x000fe800078ec0ff */
[----:B------:R-:W-:Y:S02]  /*8cd0*/  @P0 LOP3.LUT R198, R198, 0x800, RZ, 0xfc, !PT ;  /* 0x00000800c6c60812 */ /* 0x000fe400078efcff */
[----:B------:R-:W-:Y:S02]  /*8ce0*/  ISETP.GT.AND P0, PT, R101, 0x28, !P5 ;  /* 0x000000286500780c */ /* 0x000fe40006f04270 */
[----:B------:R-:W-:Y:S02]  /*8cf0*/  @P5 LOP3.LUT R198, R198, 0x40, RZ, 0xfc, !PT ;  /* 0x00000040c6c65812 */ /* 0x000fe400078efcff */
[----:B------:R-:W-:Y:S02]  /*8d00*/  ISETP.LT.OR P0, PT, R103, 0x29, P0 ;  /* 0x000000296700780c */ /* 0x000fe40000701670 */
[----:B------:R-:W-:Y:S02]  /*8d10*/  ISETP.GE.AND P5, PT, R100, 0x2a, PT ;  /* 0x0000002a6400780c */ /* 0x000fe40003fa6270 */
[----:B------:R-:W-:Y:S04]  /*8d20*/  LOP3.LUT R198, R198, 0xffffefff, RZ, 0xc0, !PT ;  /* 0xffffefffc6c67812 */ /* 0x000fe800078ec0ff */
[----:B------:R-:W-:Y:S05]  /*8d30*/  LOP3.LUT R198, R198, 0xffff7fff, RZ, 0xc0, !PT ;  /* 0xffff7fffc6c67812 */ /* 0x000fea00078ec0ff */
[----:B------:R-:W-:Y:S02]  /*8d40*/  @P0 LOP3.LUT R198, R198, 0x8000, RZ, 0xfc, !PT ;  /* 0x00008000c6c60812 */ /* 0x000fe400078efcff */
[----:B------:R-:W-:Y:S02]  /*8d50*/  ISETP.GT.AND P0, PT, R101, 0x29, !P5 ;  /* 0x000000296500780c */ /* 0x000fe40006f04270 */
[----:B------:R-:W-:Y:S02]  /*8d60*/  @P5 LOP3.LUT R198, R198, 0x1000, RZ, 0xfc, !PT ;  /* 0x00001000c6c65812 */ /* 0x000fe400078efcff */
[----:B------:R-:W-:Y:S02]  /*8d70*/  ISETP.LT.OR P5, PT, R103, 0x2a, P0 ;  /* 0x0000002a6700780c */ /* 0x000fe400007a1670 */
[C---:B------:R-:W-:Y:S02]  /*8d80*/  LOP3.LUT P0, RZ, R198.reuse, 0x4, RZ, 0xc0, !PT ;  /* 0x00000004c6ff7812 */ /* 0x040fe4000780c0ff */
[----:B------:R-:W-:Y:S02]  /*8d90*/  LOP3.LUT R198, R198, 0xffffbfff, RZ, 0xc0, !PT ;  /* 0xffffbfffc6c67812 */ /* 0x000fe400078ec0ff */
[----:B------:R-:W-:Y:S04]  /*8da0*/  ISETP.GT.AND P0, PT, R0, 0x8, !P0 ;  /* 0x000000080000780c */ /* 0x000fe80004704270 */
[----:B------:R-:W-:Y:S03]  /*8db0*/  ISETP.LT.OR P0, PT, R102, 0x9, P0 ;  /* 0x000000096600780c */ /* 0x000fe60000701670 */
[----:B------:R-:W-:Y:S02]  /*8dc0*/  @P5 LOP3.LUT R198, R198, 0x4000, RZ, 0xfc, !PT ;  /* 0x00004000c6c65812 */ /* 0x000fe400078efcff */
[----:B------:R-:W-:Y:S02]  /*8dd0*/  FSEL R179, R18, -INF , !P0 ;  /* 0xff80000012b37808 */ /* 0x000fe40004000000 */
[C---:B------:R-:W-:Y:S02]  /*8de0*/  LOP3.LUT P0, RZ, R198.reuse, 0x2, RZ, 0xc0, !PT ;  /* 0x00000002c6ff7812 */ /* 0x040fe4000780c0ff */
[----:B------:R-:W-:Y:S02]  /*8df0*/  LOP3.LUT P2, RZ, R198, 0x1000, RZ, 0xc0, !PT ;  /* 0x00001000c6ff7812 */ /* 0x000fe4000784c0ff */
[----:B------:R-:W-:Y:S02]  /*8e00*/  ISETP.GT.AND P0, PT, R0, 0x9, !P0 ;  /* 0x000000090000780c */ /* 0x000fe40004704270 */
[----:B------:R-:W-:Y:S02]  /*8e10*/  LOP3.LUT P5, RZ, R198, 0x400, RZ, 0xc0, !PT ;  /* 0x00000400c6ff7812 */ /* 0x000fe400078ac0ff */
[----:B------:R-:W-:Y:S02]  /*8e20*/  ISETP.LT.OR P0, PT, R102, 0xa, P0 ;  /* 0x0000000a6600780c */ /* 0x000fe40000701670 */
[----:B------:R-:W-:Y:S02]  /*8e30*/  FSEL R165, R36, -INF , !P5 ;  /* 0xff80000024a57808 */ /* 0x000fe40006800000 */
[----:B------:R-:W-:Y:S02]  /*8e40*/  FSEL R178, R19, -INF , !P0 ;  /* 0xff80000013b27808 */ /* 0x000fe40004000000 */
[C---:B------:R-:W-:Y:S02]  /*8e50*/  LOP3.LUT P0, RZ, R198.reuse, 0x1, RZ, 0xc0, !PT ;  /* 0x00000001c6ff7812 */ /* 0x040fe4000780c0ff */
[----:B------:R-:W-:Y:S02]  /*8e60*/  LOP3.LUT R198, R198, 0xffdfffff, RZ, 0xc0, !PT ;  /* 0xffdfffffc6c67812 */ /* 0x000fe400078ec0ff */
[----:B------:R-:W-:Y:S02]  /*8e70*/  ISETP.GT.AND P0, PT, R0, 0x10, !P0 ;  /* 0x000000100000780c */ /* 0x000fe40004704270 */
[----:B------:R-:W-:Y:S02]  /*8e80*/  @P2 LOP3.LUT R198, R198, 0x200000, RZ, 0xfc, !PT ;  /* 0x00200000c6c62812 */ /* 0x000fe400078efcff */
[----:B------:R-:W-:Y:S02]  /*8e90*/  ISETP.LT.OR P0, PT, R102, 0x11, P0 ;  /* 0x000000116600780c */ /* 0x000fe40000701670 */
[----:B------:R-:W-:Y:S02]  /*8ea0*/  LOP3.LUT P3, RZ, R198, 0x80, RZ, 0xc0, !PT ;  /* 0x00000080c6ff7812 */ /* 0x000fe4000786c0ff */
        /* <DEDUP_REMOVED lines=9> */
[----:B------:R-:W-:Y:S02]  /*8f40*/  LOP3.LUT P5, RZ, R198, 0x400000, RZ, 0xc0, !PT ;  /* 0x00400000c6ff7812 */ /* 0x000fe400078ac0ff */
[----:B------:R-:W-:Y:S02]  /*8f50*/  ISETP.GT.AND P0, PT, R0, 0x18, !P0 ;  /* 0x000000180000780c */ /* 0x000fe40004704270 */
[----:B------:R-:W-:Y:S02]  /*8f60*/  LOP3.LUT P1, RZ, R198, 0x40, RZ, 0xc0, !PT ;  /* 0x00000040c6ff7812 */ /* 0x000fe4000782c0ff */
[----:B------:R-:W-:Y:S02]  /*8f70*/  ISETP.LT.OR P0, PT, R102, 0x19, P0 ;  /* 0x000000196600780c */ /* 0x000fe40000701670 */
[----:B------:R-:W-:Y:S02]  /*8f80*/  LOP3.LUT P2, RZ, R198, 0x8000, RZ, 0xc0, !PT ;  /* 0x00008000c6ff7812 */ /* 0x000fe4000784c0ff */
[----:B------:R-:W-:Y:S02]  /*8f90*/  FSEL R173, R34, -INF , !P0 ;  /* 0xff80000022ad7808 */ /* 0x000fe40004000000 */
[----:B------:R-:W-:Y:S04]  /*8fa0*/  LOP3.LUT P0, RZ, R198, 0x20, RZ, 0xc0, !PT ;  /* 0x00000020c6ff7812 */ /* 0x000fe8000780c0ff */
[----:B------:R-:W-:Y:S04]  /*8fb0*/  ISETP.GT.AND P0, PT, R0, 0x19, !P0 ;  /* 0x000000190000780c */ /* 0x000fe80004704270 */
[----:B------:R-:W-:Y:S04]  /*8fc0*/  ISETP.LT.OR P0, PT, R102, 0x1a, P0 ;  /* 0x0000001a6600780c */ /* 0x000fe80000701670 */
[----:B------:R-:W-:Y:S02]  /*8fd0*/  FSEL R171, R35, -INF , !P0 ;  /* 0xff80000023ab7808 */ /* 0x000fe40004000000 */
[----:B------:R-:W-:Y:S04]  /*8fe0*/  LOP3.LUT P0, RZ, R198, 0x200, RZ, 0xc0, !PT ;  /* 0x00000200c6ff7812 */ /* 0x000fe8000780c0ff */
[----:B------:R-:W-:Y:S02]  /*8ff0*/  FSEL R164, R37, -INF , !P0 ;  /* 0xff80000025a47808 */ /* 0x000fe40004000000 */
[----:B------:R-:W-:Y:S04]  /*9000*/  ISETP.GT.AND P0, PT, R0, 0x20, !P3 ;  /* 0x000000200000780c */ /* 0x000fe80005f04270 */
[----:B------:R-:W-:Y:S04]  /*9010*/  ISETP.LT.OR P0, PT, R102, 0x21, P0 ;  /* 0x000000216600780c */ /* 0x000fe80000701670 */
[----:B------:R-:W-:Y:S02]  /*9020*/  FSEL R169, R38, -INF , !P0 ;  /* 0xff80000026a97808 */ /* 0x000fe40004000000 */
[----:B------:R-:W-:Y:S02]  /*9030*/  ISETP.GT.AND P0, PT, R0, 0x21, !P4 ;  /* 0x000000210000780c */ /* 0x000fe40006704270 */
[----:B------:R-:W-:Y:S02]  /*9040*/  FSEL R38, R48, -INF , !P2 ;  /* 0xff80000030267808 */ /* 0x000fe40005000000 */
[----:B------:R-:W-:Y:S02]  /*9050*/  ISETP.LT.OR P0, PT, R102, 0x22, P0 ;  /* 0x000000226600780c */ /* 0x000fe40000701670 */
[C---:B------:R-:W-:Y:S02]  /*9060*/  LOP3.LUT P2, RZ, R198.reuse, 0x200000, RZ, 0xc0, !PT ;  /* 0x00200000c6ff7812 */ /* 0x040fe4000784c0ff */
[----:B------:R-:W-:Y:S02]  /*9070*/  FSEL R167, R39, -INF , !P0 ;  /* 0xff80000027a77808 */ /* 0x000fe40004000000 */
[----:B------:R-:W-:Y:S04]  /*9080*/  LOP3.LUT P0, RZ, R198, 0x800, RZ, 0xc0, !PT ;  /* 0x00000800c6ff7812 */ /* 0x000fe8000780c0ff */
[----:B------:R-:W-:Y:S02]  /*9090*/  FSEL R39, R5, -INF , !P0 ;  /* 0xff80000005277808 */ /* 0x000fe40004000000 */
[----:B------:R-:W-:Y:S04]  /*90a0*/  ISETP.GT.AND P0, PT, R0, 0x1, !P6 ;  /* 0x000000010000780c */ /* 0x000fe80007704270 */
[----:B------:R-:W-:Y:S04]  /*90b0*/  ISETP.LT.OR P0, PT, R102, 0x2, P0 ;  /* 0x000000026600780c */ /* 0x000fe80000701670 */
[----:B------:R-:W-:Y:S02]  /*90c0*/  FSEL R163, R7, -INF , !P0 ;  /* 0xff80000007a37808 */ /* 0x000fe40004000000 */
[----:B------:R-:W-:Y:S04]  /*90d0*/  ISETP.GT.AND P0, PT, R0, RZ, !P5 ;  /* 0x000000ff0000720c */ /* 0x000fe80006f04270 */
[----:B------:R-:W-:Y:S04]  /*90e0*/  ISETP.LT.OR P0, PT, R102, 0x1, P0 ;  /* 0x000000016600780c */ /* 0x000fe80000701670 */
[----:B------:R-:W-:Y:S02]  /*90f0*/  FSEL R36, R6, -INF , !P0 ;  /* 0xff80000006247808 */ /* 0x000fe40004000000 */
[----:B------:R-:W-:Y:S04]  /*9100*/  LOP3.LUT P0, RZ, R198, 0x4000, RZ, 0xc0, !PT ;  /* 0x00004000c6ff7812 */ /* 0x000fe8000780c0ff */
        /* <DEDUP_REMOVED lines=10> */
[----:B------:R-:W-:Y:S04]  /*91b0*/  LOP3.LUT P0, RZ, R198, 0x4, RZ, 0xc0, !PT ;  /* 0x00000004c6ff7812 */ /* 0x000fe8000780c0ff */
[----:B------:R-:W-:Y:S04]  /*91c0*/  ISETP.GT.AND P0, PT, R2, 0x8, !P0 ;  /* 0x000000080200780c */ /* 0x000fe80004704270 */
[C---:B------:R-:W-:Y:S04]  /*91d0*/  ISETP.LT.OR P0, PT, R3.reuse, 0x9, P0 ;  /* 0x000000090300780c */ /* 0x040fe80000701670 */
[----:B------:R-:W-:Y:S02]  /*91e0*/  FSEL R160, R12, -INF , !P0 ;  /* 0xff8000000ca07808 */ /* 0x000fe40004000000 */
[----:B------:R-:W-:Y:S04]  /*91f0*/  LOP3.LUT P0, RZ, R198, 0x2, RZ, 0xc0, !PT ;  /* 0x00000002c6ff7812 */ /* 0x000fe8000780c0ff */
        /* <DEDUP_REMOVED lines=31> */
[----:B------:R-:W-:Y:S04]  /*93f0*/  ISETP.GT.AND P0, PT, R2, 0x29, !P2 ;  /* 0x000000290200780c */ /* 0x000fe80005704270 */
[----:B------:R-:W-:Y:S04]  /*9400*/  ISETP.LT.OR P0, PT, R3, 0x2a, P0 ;  /* 0x0000002a0300780c */ /* 0x000fe80000701670 */
[----:B------:R-:W-:Y:S01]  /*9410*/  FSEL R28, R45, -INF , !P0 ;  /* 0xff8000002d1c7808 */ /* 0x000fe20004000000 */
[----:B------:R-:W-:-:S06]  /*9420*/  BRA.DIV ~URZ, `(.L_x_647) ;  /* 0x0000fbb27f007947 */ /* 0x000fcc000b800000 */
[----:B------:R4:W1:Y:S02]  /*9430*/  SHFL.IDX PT, R3, R109, 0x3, 0x1c1f ;  /* 0x007c1f006d037f89 */ /* 0x00086400000e0000 */
.L_x_805:
[----:B-1----:R-:W-:Y:S01]  /*9440*/  IADD3 R2, R110, R3, RZ ;  /* 0x000000036e027210 */ /* 0x002fe20007ffe0ff */
        /* <DEDUP_REMOVED lines=18> */
.L_x_650:
[----:B------:R-:W-:Y:S04]  /*9570*/  MOV R4, c[0x0][0x32c] ;  /* 0x0000cb0000047a02 */ /* 0x000fe80000000f00 */
[----:B------:R-:W-:Y:S11]  /*9580*/  ISETP.NE.AND P0, PT, R4, 0x1, PT ;  /* 0x000000010400780c */ /* 0x000ff60003f05270 */
[----:B------:R-:W-:Y:S02]  /*9590*/  @!UPT UIADD3 URZ, URZ, URZ, URZ ;  /* 0x0000003f3f3ff290 */ /* 0x000fe4000fffe03f */
[----:B------:R-:W-:Y:S05]  /*95a0*/  @P0 IMAD.HI.U32 R4, R3, c[0x0][0x330], RZ ;  /* 0x0000cc0003040a27 */ /* 0x000fea00078e00ff */
[----:B------:R-:W-:Y:S02]  /*95b0*/  @P0 SHF.R.U32.HI R3, RZ, c[0x0][0x334], R4 ;  /* 0x0000cd00ff030a19 */ /* 0x000fe40000011604 */
.L_x_651:
[----:B------:R-:W-:Y:S05]  /*95c0*/  BSYNC B0 ;  /* 0x0000000000007941 */ /* 0x000fea0003800000 */
.L_x_649:
[----:B------:R-:W-:Y:S04]  /*95d0*/  IMAD.IADD R4, R100, 0x1, -R236 ;  /* 0x0000000164047824 */ /* 0x000fe800078e0aec */
[----:B------:R-:W-:Y:S05]  /*95e0*/  IMAD R3, R3, c[0x0][0x32c], R4 ;  /* 0x0000cb0003037a24 */ /* 0x000fea00078e0204 */
[----:B------:R-:W-:Y:S02]  /*95f0*/  IADD3 R4, R3, c[0x0][0x32c], RZ ;  /* 0x0000cb0003047a10 */ /* 0x000fe40007ffe0ff */
[----:B------:R-:W-:Y:S02]  /*9600*/  IMNMX R0, R0, R3, !PT ;  /* 0x0000000300007217 */ /* 0x000fe40007800200 */
[----:B------:R-:W-:Y:S02]  /*9610*/  IMNMX R2, R2, R4, PT ;  /* 0x0000000402027217 */ /* 0x000fe40003800200 */
.L_x_648:
[----:B------:R-:W-:Y:S02]  /*9620*/  ISETP.GT.AND P0, PT, R0, RZ, !P5 ;  /* 0x000000ff0000720c */ /* 0x000fe40006f04270 */
[----:B------:R-:W-:Y:S02]  /*9630*/  LOP3.LUT P3, RZ, R198, 0x4, RZ, 0xc0, !PT ;  /* 0x00000004c6ff7812 */ /* 0x000fe4000786c0ff */
[----:B------:R-:W-:Y:S02]  /*9640*/  ISETP.LT.OR P0, PT, R2, 0x1, P0 ;  /* 0x000000010200780c */ /* 0x000fe40000701670 */
[----:B------:R-:W-:Y:S02]  /*9650*/  LOP3.LUT P2, RZ, R198, 0x2, RZ, 0xc0, !PT ;  /* 0x00000002c6ff7812 */ /* 0x000fe4000784c0ff */
[----:B------:R-:W-:Y:S02]  /*9660*/  FSEL R19, R10, -INF , !P0 ;  /* 0xff8000000a137808 */ /* 0x000fe40004000000 */
[----:B------:R-:W-:Y:S02]  /*9670*/  ISETP.GT.AND P0, PT, R0, 0x1, !P6 ;  /* 0x000000010000780c */ /* 0x000fe40007704270 */
        /* <DEDUP_REMOVED lines=17> */
[----:B------:R-:W-:Y:S02]  /*9790*/  ISETP.GT.AND P1, PT, R0, 0x28, !P1 ;  /* 0x000000280000780c */ /* 0x000fe40004f24270 */
[----:B------:R-:W-:Y:S02]  /*97a0*/  FSEL R21, R26, -INF , !P0 ;  /* 0xff8000001a157808 */ /* 0x000fe40004000000 */
[----:B------:R-:W-:Y:S02]  /*97b0*/  LOP3.LUT P0, RZ, R198, 0x8, RZ, 0xc0, !PT ;  /* 0x00000008c6ff7812 */ /* 0x000fe4000780c0ff */
[----:B------:R-:W-:Y:S02]  /*97c0*/  ISETP.LT.OR P1, PT, R2, 0x29, P1 ;  /* 0x000000290200780c */ /* 0x000fe40000f21670 */
[----:B------:R-:W-:Y:S02]  /*97d0*/  ISETP.GT.AND P0, PT, R0, 0x11, !P0 ;  /* 0x000000110000780c */ /* 0x000fe40004704270 */
[----:B------:R-:W-:Y:S02]  /*97e0*/  FMNMX.FTZ R3, R25, R107, !PT ;  /* 0x0000006b19037209 */ /* 0x000fe40007810000 */
[----:B------:R-:W-:Y:S02]  /*97f0*/  ISETP.LT.OR P0, PT, R2, 0x12, P0 ;  /* 0x000000120200780c */ /* 0x000fe40000701670 */
        /* <DEDUP_REMOVED lines=50> */
[----:B------:R-:W-:Y:S02]  /*9b20*/  FSEL R14, R46, -INF , !P1 ;  /* 0xff8000002e0e7808 */ /* 0x000fe40004800000 */
        /* <DEDUP_REMOVED lines=15> */
.L_x_806:
[----:B-12---:R-:W-:Y:S01]  /*9c20*/  FMNMX.FTZ R100, R100, R0, !PT ;  /* 0x0000000064647209 */ /* 0x006fe20007810000 */
        /* <DEDUP_REMOVED lines=13> */
[----:B------:R1:W2:Y:S02]  /*9d00*/  SHFL.BFLY PT, R0, R100, 0x1, 0x1f ;  /* 0x0c201f0064007f89 */ /* 0x0002a400000e0000 */
.L_x_807:
[C---:B------:R-:W-:Y:S01]  /*9d10*/  FMUL.FTZ R2, R104.reuse, c[0x0][0x2d0] ;  /* 0x0000b40068027a20 */ /* 0x040fe20000410000 */
[----:B------:R-:W-:Y:S01]  /*9d20*/  FSETP.NEU.FTZ.AND P0, PT, R104, -INF , PT ;  /* 0xff8000006800780b */ /* 0x000fe20003f1d000 */
[----:B------:R-:W-:Y:S01]  /*9d30*/  WARPSYNC 0xffffffff ;  /* 0xffffffff00007948 */ /* 0x000fe20003800000 */
[----:B------:R-:W-:Y:S02]  /*9d40*/  FSETP.NEU.FTZ.AND P1, PT, R103, -INF , PT ;  /* 0xff8000006700780b */ /* 0x000fe40003f3d000 */
[----:B------:R-:W-:Y:S02]  /*9d50*/  FSEL R2, R2, RZ, P0 ;  /* 0x000000ff02027208 */ /* 0x000fe40000000000 */
[----:B--2---:R-:W-:Y:S02]  /*9d60*/  FMNMX.FTZ R101, R0, R100, !PT ;  /* 0x0000006400657209 */ /* 0x004fe40007810000 */
[----:B------:R-:W-:Y:S01]  /*9d70*/  FSEL R0, R104, RZ, P0 ;  /* 0x000000ff68007208 */ /* 0x000fe20000000000 */
[--C-:B------:R-:W-:Y:S01]  /*9d80*/  FFMA.FTZ R9, R39, c[0x0][0x2d0], -R2.reuse ;  /* 0x0000b40027097a23 */ /* 0x100fe20000010802 */
[----:B------:R-:W-:Y:S01]  /*9d90*/  FSETP.NEU.FTZ.AND P0, PT, R102, -INF , PT ;  /* 0xff8000006600780b */ /* 0x000fe20003f1d000 */
        /* <DEDUP_REMOVED lines=12> */
[----:B------:R-:W-:Y:S02]  /*9e60*/  FFMA.FTZ R176, R168, c[0x0][0x2d0], -R2 ;  /* 0x0000b400a8b07a23 */ /* 0x000fe40000010802 */
[C---:B------:R-:W-:Y:S02]  /*9e70*/  FMUL.FTZ R2, R103.reuse, c[0x0][0x2d0] ;  /* 0x0000b40067027a20 */ /* 0x040fe40000410000 */
[----:B------:R-:W-:Y:S01]  /*9e80*/  FADD.FTZ R4, -R0, R105 ;  /* 0x0000006900047221 */ /* 0x000fe20000010100 */
[----:B------:R-:W-:Y:S02]  /*9e90*/  FSEL R0, R103, RZ, P1 ;  /* 0x000000ff67007208 */ /* 0x000fe40000800000 */
[----:B------:R-:W-:Y:S02]  /*9ea0*/  FSEL R2, R2, RZ, P1 ;  /* 0x000000ff02027208 */ /* 0x000fe40000800000 */
[----:B------:R-:W-:Y:S01]  /*9eb0*/  MUFU.EX2 R105, R10 ;  /* 0x0000000a00697308 */ /* 0x000fe20000000800 */
[----:B------:R-:W-:Y:S01]  /*9ec0*/  FADD.FTZ R5, -R0, R106 ;  /* 0x0000006a00057221 */ /* 0x000fe20000010100 */
[----:B------:R-:W-:Y:S01]  /*9ed0*/  FSEL R0, R102, RZ, P0 ;  /* 0x000000ff66007208 */ /* 0x000fe20000000000 */
[--C-:B------:R-:W-:Y:S02]  /*9ee0*/  FFMA.FTZ R39, R178, c[0x0][0x2d0], -R2.reuse ;  /* 0x0000b400b2277a23 */ /* 0x100fe40000010802 */
[--C-:B------:R-:W-:Y:S02]  /*9ef0*/  FFMA.FTZ R7, R36, c[0x0][0x2d0], -R2.reuse ;  /* 0x0000b40024077a23 */ /* 0x100fe40000010802 */
[--C-:B------:R-:W-:Y:S02]  /*9f00*/  FFMA.FTZ R6, R163, c[0x0][0x2d0], -R2.reuse ;  /* 0x0000b400a3067a23 */ /* 0x100fe40000010802 */
[--C-:B------:R-:W-:Y:S01]  /*9f10*/  FFMA.FTZ R8, R179, c[0x0][0x2d0], -R2.reuse ;  /* 0x0000b400b3087a23 */ /* 0x100fe20000010802 */
[----:B---34-:R-:W-:Y:S01]  /*9f20*/  MUFU.EX2 R109, R7 ;  /* 0x00000007006d7308 */ /* 0x018fe20000000800 */
        /* <DEDUP_REMOVED lines=8> */
[----:B------:R-:W-:Y:S02]  /*9fb0*/  FFMA.FTZ R171, R171, c[0x0][0x2d0], -R2 ;  /* 0x0000b400abab7a23 */ /* 0x000fe40000010802 */
[----:B------:R-:W-:Y:S02]  /*9fc0*/  FMUL.FTZ R2, R102, c[0x0][0x2d0] ;  /* 0x0000b40066027a20 */ /* 0x000fe40000410000 */
[----:B------:R-:W-:Y:S01]  /*9fd0*/  FADD.FTZ R0, -R0, R107 ;  /* 0x0000006b00007221 */ /* 0x000fe20000010100 */
[----:B------:R-:W-:Y:S02]  /*9fe0*/  MUFU.EX2 R51, R9 ;  /* 0x0000000900337308 */ /* 0x000fe40000000800 */
[----:B------:R-:W-:Y:S01]  /*9ff0*/  FSEL R2, R2, RZ, P0 ;  /* 0x000000ff02027208 */ /* 0x000fe20000000000 */
[----:B------:R-:W-:Y:S01]  /*a000*/  FMUL.FTZ R0, R0, c[0x0][0x2d0] ;  /* 0x0000b40000007a20 */ /* 0x000fe20000410000 */
[----:B------:R-:W-:Y:S03]  /*a010*/  FSETP.NEU.FTZ.AND P0, PT, R101, -INF , PT ;  /* 0xff8000006500780b */ /* 0x000fe60003f1d000 */
[--C-:B------:R-:W-:Y:S02]  /*a020*/  FFMA.FTZ R3, R25, c[0x0][0x2d0], -R2.reuse ;  /* 0x0000b40019037a23 */ /* 0x100fe40000010802 */
[--C-:B------:R-:W-:Y:S01]  /*a030*/  FFMA.FTZ R38, R160, c[0x0][0x2d0], -R2.reuse ;  /* 0x0000b400a0267a23 */ /* 0x100fe20000010802 */
[----:B------:R-:W2:Y:S01]  /*a040*/  MUFU.EX2 R0, R0 ;  /* 0x0000000000007308 */ /* 0x000ea20000000800 */
[--C-:B------:R-:W-:Y:S02]  /*a050*/  FFMA.FTZ R36, R50, c[0x0][0x2d0], -R2.reuse ;  /* 0x0000b40032247a23 */ /* 0x100fe40000010802 */
[--C-:B------:R-:W-:Y:S02]  /*a060*/  FFMA.FTZ R163, R37, c[0x0][0x2d0], -R2.reuse ;  /* 0x0000b40025a37a23 */ /* 0x100fe40000010802 */
[--C-:B------:R-:W-:Y:S02]  /*a070*/  FFMA.FTZ R165, R49, c[0x0][0x2d0], -R2.reuse ;  /* 0x0000b40031a57a23 */ /* 0x100fe40000010802 */
[--C-:B------:R-:W-:Y:S02]  /*a080*/  FFMA.FTZ R164, R48, c[0x0][0x2d0], -R2.reuse ;  /* 0x0000b40030a47a23 */ /* 0x100fe40000010802 */
[--C-:B------:R-:W-:Y:S01]  /*a090*/  FFMA.FTZ R177, R34, c[0x0][0x2d0], -R2.reuse ;  /* 0x0000b40022b17a23 */ /* 0x100fe20000010802 */
[----:B------:R3:W4:Y:S01]  /*a0a0*/  MUFU.EX2 R167, R3 ;  /* 0x0000000300a77308 */ /* 0x0007220000000800 */
[--C-:B------:R-:W-:Y:S02]  /*a0b0*/  FFMA.FTZ R173, R29, c[0x0][0x2d0], -R2.reuse ;  /* 0x0000b4001dad7a23 */ /* 0x100fe40000010802 */
[--C-:B------:R-:W-:Y:S02]  /*a0c0*/  FFMA.FTZ R179, R28, c[0x0][0x2d0], -R2.reuse ;  /* 0x0000b4001cb37a23 */ /* 0x100fe40000010802 */
[--C-:B------:R-:W-:Y:S05]  /*a0d0*/  FFMA.FTZ R174, R33, c[0x0][0x2d0], -R2.reuse ;  /* 0x0000b40021ae7a23 */ /* 0x100fea0000010802 */
[----:B------:R-:W-:Y:S10]  /*a0e0*/  MUFU.EX2 R220, R8 ;  /* 0x0000000800dc7308 */ /* 0x000ff40000000800 */
[----:B------:R-:W-:Y:S01]  /*a0f0*/  MUFU.EX2 R212, R38 ;  /* 0x0000002600d47308 */ /* 0x000fe20000000800 */
[--C-:B---3--:R-:W-:Y:S02]  /*a100*/  FFMA.FTZ R3, R161, c[0x0][0x2d0], -R2.reuse ;  /* 0x0000b400a1037a23 */ /* 0x108fe40000010802 */
[----:B------:R-:W-:Y:S01]  /*a110*/  FFMA.FTZ R161, R35, c[0x0][0x2d0], -R2 ;  /* 0x0000b40023a17a23 */ /* 0x000fe20000010802 */
[C---:B------:R-:W-:Y:S06]  /*a120*/  FSEL R2, R101.reuse, RZ, P0 ;  /* 0x000000ff65027208 */ /* 0x040fec0000000000 */
[----:B------:R3:W5:Y:S10]  /*a130*/  MUFU.EX2 R110, R3 ;  /* 0x00000003006e7308 */ /* 0x0007740000000800 */
[----:B------:R-:W-:Y:S10]  /*a140*/  MUFU.EX2 R225, R176 ;  /* 0x000000b000e17308 */ /* 0x000ff40000000800 */
[----:B------:R-:W-:Y:S01]  /*a150*/  MUFU.EX2 R229, R175 ;  /* 0x000000af00e57308 */ /* 0x000fe20000000800 */
[----:B---3--:R-:W-:Y:S02]  /*a160*/  FADD.FTZ R3, -R2, R108 ;  /* 0x0000006c02037221 */ /* 0x008fe40000010100 */
[----:B------:R-:W-:Y:S07]  /*a170*/  FMUL.FTZ R2, R101, c[0x0][0x2d0] ;  /* 0x0000b40065027a20 */ /* 0x000fee0000410000 */
[----:B------:R-:W-:Y:S01]  /*a180*/  MUFU.EX2 R227, R168 ;  /* 0x000000a800e37308 */ /* 0x000fe20000000800 */
[----:B------:R-:W-:Y:S01]  /*a190*/  FSEL R6, R2, RZ, P0 ;  /* 0x000000ff02067208 */ /* 0x000fe20000000000 */
[----:B------:R-:W-:Y:S01]  /*a1a0*/  FMUL.FTZ R2, R4, c[0x0][0x2d0] ;  /* 0x0000b40004027a20 */ /* 0x000fe20000410000 */
[C---:B------:R-:W-:Y:S02]  /*a1b0*/  ISETP.GT.AND P0, PT, R201.reuse, R233, PT ;  /* 0x000000e9c900720c */ /* 0x040fe40003f04270 */
[----:B------:R-:W-:Y:S01]  /*a1c0*/  IADD3 R201, R201, -0x1, RZ ;  /* 0xffffffffc9c97810 */ /* 0x000fe20007ffe0ff */
[--C-:B------:R-:W-:Y:S02]  /*a1d0*/  FFMA.FTZ R7, R22, c[0x0][0x2d0], -R6.reuse ;  /* 0x0000b40016077a23 */ /* 0x100fe40000010806 */
[--C-:B------:R-:W-:Y:S02]  /*a1e0*/  FFMA.FTZ R107, R21, c[0x0][0x2d0], -R6.reuse ;  /* 0x0000b400156b7a23 */ /* 0x100fe40000010806 */
[----:B-1----:R1:W-:Y:S01]  /*a1f0*/  MUFU.EX2 R100, R2 ;  /* 0x0000000200647308 */ /* 0x0023e20000000800 */
        /* <DEDUP_REMOVED lines=8> */
[--C-:B------:R-:W-:Y:S05]  /*a280*/  FFMA.FTZ R169, R16, c[0x0][0x2d0], -R6.reuse ;  /* 0x0000b40010a97a23 */ /* 0x100fea0000010806 */
[----:B------:R-:W-:Y:S01]  /*a290*/  MUFU.EX2 R228, R171 ;  /* 0x000000ab00e47308 */ /* 0x000fe20000000800 */
[--C-:B-1----:R-:W-:Y:S02]  /*a2a0*/  FFMA.FTZ R2, R19, c[0x0][0x2d0], -R6.reuse ;  /* 0x0000b40013027a23 */ /* 0x102fe40000010806 */
[----:B------:R-:W-:Y:S02]  /*a2b0*/  FFMA.FTZ R19, R23, c[0x0][0x2d0], -R6 ;  /* 0x0000b40017137a23 */ /* 0x000fe40000010806 */
[----:B------:R-:W1:Y:S05]  /*a2c0*/  LDSM.16.MT88.4 R20, [R185] ;  /* 0x00000000b914783b */ /* 0x000e6a0000004200 */
[----:B------:R3:W-:Y:S10]  /*a2d0*/  MUFU.EX2 R33, R2 ;  /* 0x0000000200217308 */ /* 0x0007f40000000800 */
[----:B------:R-:W-:Y:S10]  /*a2e0*/  MUFU.EX2 R226, R161 ;  /* 0x000000a100e27308 */ /* 0x000ff40000000800 */
[----:B------:R-:W-:Y:S01]  /*a2f0*/  MUFU.EX2 R107, R107 ;  /* 0x0000006b006b7308 */ /* 0x000fe20000000800 */
[----:B---3--:R-:W-:Y:S02]  /*a300*/  FMUL.FTZ R2, R3, c[0x0][0x2d0] ;  /* 0x0000b40003027a20 */ /* 0x008fe40000410000 */
[----:B------:R-:W-:Y:S07]  /*a310*/  FMUL.FTZ R3, R5, c[0x0][0x2d0] ;  /* 0x0000b40005037a20 */ /* 0x000fee0000410000 */
[----:B------:R-:W3:Y:S10]  /*a320*/  MUFU.EX2 R2, R2 ;  /* 0x0000000200027308 */ /* 0x000ef40000000800 */
[----:B------:R-:W-:Y:S10]  /*a330*/  MUFU.EX2 R219, R162 ;  /* 0x000000a200db7308 */ /* 0x000ff40000000800 */
        /* <DEDUP_REMOVED lines=8> */
[----:B------:R-:W-:Y:S01]  /*a3c0*/  MUFU.EX2 R166, R169 ;  /* 0x000000a900a67308 */ /* 0x000fe20000000800 */
[C---:B--2---:R-:W-:Y:S01]  /*a3d0*/  FMUL.FTZ R24, R0.reuse, R124 ;  /* 0x0000007c00187220 */ /* 0x044fe20000410000 */
[----:B------:R-:W-:Y:S01]  /*a3e0*/  F2FP.PACK_AB R108, R51, R105 ;  /* 0x00000069336c723e */ /* 0x000fe200000000ff */
[C---:B------:R-:W-:Y:S02]  /*a3f0*/  FMUL.FTZ R25, R0.reuse, R125 ;  /* 0x0000007d00197220 */ /* 0x040fe40000410000 */
[C---:B------:R-:W-:Y:S02]  /*a400*/  FMUL.FTZ R28, R0.reuse, R120 ;  /* 0x00000078001c7220 */ /* 0x040fe40000410000 */
[C---:B------:R-:W-:Y:S02]  /*a410*/  FMUL.FTZ R29, R0.reuse, R121 ;  /* 0x00000079001d7220 */ /* 0x040fe40000410000 */
[C---:B------:R-:W-:Y:S02]  /*a420*/  FMUL.FTZ R40, R0.reuse, R116 ;  /* 0x0000007400287220 */ /* 0x040fe40000410000 */
[C---:B------:R-:W-:Y:S02]  /*a430*/  FMUL.FTZ R41, R0.reuse, R117 ;  /* 0x0000007500297220 */ /* 0x040fe40000410000 */
[C---:B----4-:R-:W-:Y:S02]  /*a440*/  FFMA.FTZ R4, R0.reuse, R213, R167 ;  /* 0x000000d500047223 */ /* 0x050fe400000100a7 */
[C---:B------:R-:W-:Y:S01]  /*a450*/  FMUL.FTZ R8, R0.reuse, R132 ;  /* 0x0000008400087220 */ /* 0x040fe20000410000 */
[----:B------:R-:W2:Y:S01]  /*a460*/  MUFU.EX2 R213, R36 ;  /* 0x0000002400d57308 */ /* 0x000ea20000000800 */
[C---:B------:R-:W-:Y:S02]  /*a470*/  FMUL.FTZ R9, R0.reuse, R133 ;  /* 0x0000008500097220 */ /* 0x040fe40000410000 */
[C---:B------:R-:W-:Y:S02]  /*a480*/  FMUL.FTZ R12, R0.reuse, R128 ;  /* 0x00000080000c7220 */ /* 0x040fe40000410000 */
[C---:B------:R-:W-:Y:S02]  /*a490*/  FMUL.FTZ R13, R0.reuse, R129 ;  /* 0x00000081000d7220 */ /* 0x040fe40000410000 */
[----:B------:R-:W-:Y:S01]  /*a4a0*/  FMUL.FTZ R44, R0, R112 ;  /* 0x00000070002c7220 */ /* 0x000fe20000410000 */
[----:B-----5:R-:W-:Y:S01]  /*a4b0*/  F2FP.PACK_AB R112, R110, R167 ;  /* 0x000000a76e70723e */ /* 0x020fe200000000ff */
        /* <DEDUP_REMOVED lines=16> */
[C---:B---3--:R-:W-:Y:S02]  /*a5c0*/  FFMA.FTZ R106, R2.reuse, R214, R33 ;  /* 0x000000d6026a7223 */ /* 0x048fe40000010021 */
[C---:B------:R-:W-:Y:S02]  /*a5d0*/  FMUL.FTZ R10, R2.reuse, R134 ;  /* 0x00000086020a7220 */ /* 0x040fe40000410000 */
[C---:B------:R-:W-:Y:S01]  /*a5e0*/  FMUL.FTZ R11, R2.reuse, R135 ;  /* 0x00000087020b7220 */ /* 0x040fe20000410000 */
[----:B------:R-:W-:Y:S01]  /*a5f0*/  MUFU.EX2 R0, R3 ;  /* 0x0000000300007308 */ /* 0x000fe20000000800 */
[C---:B------:R-:W-:Y:S02]  /*a600*/  FMUL.FTZ R26, R2.reuse, R126 ;  /* 0x0000007e021a7220 */ /* 0x040fe40000410000 */
[C---:B------:R-:W-:Y:S02]  /*a610*/  FMUL.FTZ R27, R2.reuse, R127 ;  /* 0x0000007f021b7220 */ /* 0x040fe40000410000 */
[C---:B------:R-:W-:Y:S01]  /*a620*/  FMUL.FTZ R30, R2.reuse, R122 ;  /* 0x0000007a021e7220 */ /* 0x040fe20000410000 */
[----:B------:R-:W-:Y:S01]  /*a630*/  LDSM.16.MT88.4 R124, [R185+0x1000] ;  /* 0x00100000b97c783b */ /* 0x000fe20000004200 */
[C---:B------:R-:W-:Y:S02]  /*a640*/  FMUL.FTZ R31, R2.reuse, R123 ;  /* 0x0000007b021f7220 */ /* 0x040fe40000410000 */
[C---:B------:R-:W-:Y:S01]  /*a650*/  FMUL.FTZ R42, R2.reuse, R118 ;  /* 0x00000076022a7220 */ /* 0x040fe20000410000 */
[----:B------:R3:W-:Y:S01]  /*a660*/  MUFU.EX2 R214, R39 ;  /* 0x0000002700d67308 */ /* 0x0007e20000000800 */
[C---:B------:R-:W-:Y:S02]  /*a670*/  FMUL.FTZ R43, R2.reuse, R119 ;  /* 0x00000077022b7220 */ /* 0x040fe40000410000 */
[C---:B------:R-:W-:Y:S01]  /*a680*/  FMUL.FTZ R14, R2.reuse, R130 ;  /* 0x00000082020e7220 */ /* 0x040fe20000410000 */
[----:B------:R-:W-:Y:S01]  /*a690*/  LDSM.16.MT88.4 R116, [R185+0xc00] ;  /* 0x000c0000b974783b */ /* 0x000fe20000004200 */
[C---:B------:R-:W-:Y:S02]  /*a6a0*/  FMUL.FTZ R15, R2.reuse, R131 ;  /* 0x00000083020f7220 */ /* 0x040fe40000410000 */
[C---:B------:R-:W-:Y:S01]  /*a6b0*/  FMUL.FTZ R46, R2.reuse, R114 ;  /* 0x00000072022e7220 */ /* 0x040fe20000410000 */
[----:B--2---:R-:W-:Y:S01]  /*a6c0*/  F2FP.PACK_AB R114, R213, R212 ;  /* 0x000000d4d572723e */ /* 0x004fe200000000ff */
[C---:B------:R-:W-:Y:S01]  /*a6d0*/  FMUL.FTZ R47, R2.reuse, R115 ;  /* 0x00000073022f7220 */ /* 0x040fe20000410000 */
[----:B------:R-:W2:Y:S01]  /*a6e0*/  MUFU.EX2 R134, R32 ;  /* 0x0000002000867308 */ /* 0x000ea20000000800 */
[C---:B------:R-:W-:Y:S01]  /*a6f0*/  FMUL.FTZ R58, R2.reuse, R58 ;  /* 0x0000003a023a7220 */ /* 0x040fe20000410000 */
[----:B------:R-:W-:Y:S01]  /*a700*/  LDSM.16.MT88.4 R120, [R186+0x400] ;  /* 0x00040000ba78783b */ /* 0x000fe20000004200 */
[C---:B------:R-:W-:Y:S02]  /*a710*/  FMUL.FTZ R59, R2.reuse, R59 ;  /* 0x0000003b023b7220 */ /* 0x040fe40000410000 */
[C---:B------:R-:W-:Y:S02]  /*a720*/  FMUL.FTZ R62, R2.reuse, R62 ;  /* 0x0000003e023e7220 */ /* 0x040fe40000410000 */
[C---:B------:R-:W-:Y:S02]  /*a730*/  FMUL.FTZ R63, R2.reuse, R63 ;  /* 0x0000003f023f7220 */ /* 0x040fe40000410000 */
[C---:B------:R-:W-:Y:S01]  /*a740*/  FMUL.FTZ R74, R2.reuse, R74 ;  /* 0x0000004a024a7220 */ /* 0x040fe20000410000 */
[----:B------:R-:W4:Y:S01]  /*a750*/  MUFU.EX2 R135, R19 ;  /* 0x0000001300877308 */ /* 0x000f220000000800 */
[C---:B------:R-:W-:Y:S02]  /*a760*/  FMUL.FTZ R75, R2.reuse, R75 ;  /* 0x0000004b024b7220 */ /* 0x040fe40000410000 */
[C---:B------:R-:W-:Y:S01]  /*a770*/  FMUL.FTZ R78, R2.reuse, R78 ;  /* 0x0000004e024e7220 */ /* 0x040fe20000410000 */
[----:B---3--:R-:W3:Y:S01]  /*a780*/  LDSM.16.MT88.4 R36, [R186] ;  /* 0x00000000ba24783b */ /* 0x008ee20000004200 */
[C---:B------:R-:W-:Y:S02]  /*a790*/  FMUL.FTZ R79, R2.reuse, R79 ;  /* 0x0000004f024f7220 */ /* 0x040fe40000410000 */
[C---:B------:R-:W-:Y:S02]  /*a7a0*/  FMUL.FTZ R90, R2.reuse, R90 ;  /* 0x0000005a025a7220 */ /* 0x040fe40000410000 */
[C---:B------:R-:W-:Y:S01]  /*a7b0*/  FMUL.FTZ R91, R2.reuse, R91 ;  /* 0x0000005b025b7220 */ /* 0x040fe20000410000 */
[----:B------:R-:W-:Y:S01]  /*a7c0*/  MUFU.EX2 R130, R181 ;  /* 0x000000b500827308 */ /* 0x000fe20000000800 */
[C---:B------:R-:W-:Y:S02]  /*a7d0*/  FMUL.FTZ R94, R2.reuse, R94 ;  /* 0x0000005e025e7220 */ /* 0x040fe40000410000 */
[----:B------:R-:W-:Y:S01]  /*a7e0*/  FMUL.FTZ R95, R2, R95 ;  /* 0x0000005f025f7220 */ /* 0x000fe20000410000 */
[----:B--2---:R-:W-:Y:S01]  /*a7f0*/  F2FP.PACK_AB R113, R134, R33 ;  /* 0x000000218671723e */ /* 0x004fe200000000ff */
[----:B------:R-:W-:Y:S01]  /*a800*/  FFMA.FTZ R2, R0, R224, R109 ;  /* 0x000000e000027223 */ /* 0x000fe2000001006d */
[----:B------:R-:W-:Y:S01]  /*a810*/  F2FP.PACK_AB R109, R111, R109 ;  /* 0x0000006d6f6d723e */ /* 0x000fe200000000ff */
[----:B------:R-:W-:Y:S02]  /*a820*/  FMUL.FTZ R5, R100, R137 ;  /* 0x0000008964057220 */ /* 0x000fe40000410000 */
[C---:B------:R-:W-:Y:S01]  /*a830*/  FMUL.FTZ R6, R0.reuse, R138 ;  /* 0x0000008a00067220 */ /* 0x040fe20000410000 */
[----:B------:R-:W-:Y:S01]  /*a840*/  MUFU.EX2 R128, R165 ;  /* 0x000000a500807308 */ /* 0x000fe20000000800 */
[----:B------:R-:W-:Y:S02]  /*a850*/  FMUL.FTZ R7, R0, R139 ;  /* 0x0000008b00077220 */ /* 0x000fe40000410000 */
[----:B------:R-:W-:Y:S01]  /*a860*/  FFMA.FTZ R3, R100, R221, R105 ;  /* 0x000000dd64037223 */ /* 0x000fe20000010069 */
[----:B----4-:R-:W-:Y:S01]  /*a870*/  F2FP.PACK_AB R115, R231, R135 ;  /* 0x00000087e773723e */ /* 0x010fe200000000ff */
[----:B------:R-:W-:Y:S01]  /*a880*/  FADD.FTZ R2, R111, R2 ;  /* 0x000000026f027221 */ /* 0x000fe20000010000 */
[----:B------:R-:W-:Y:S01]  /*a890*/  F2FP.PACK_AB R111, R214, R220 ;  /* 0x000000dcd66f723e */ /* 0x000fe200000000ff */
[----:B------:R-:W-:Y:S01]  /*a8a0*/  FADD.FTZ R105, R110, R4 ;  /* 0x000000046e697221 */ /* 0x000fe20000010000 */
[----:B------:R-:W-:Y:S01]  /*a8b0*/  F2FP.PACK_AB R110, R223, R222 ;  /* 0x000000dedf6e723e */ /* 0x000fe200000000ff */
[C---:B------:R-:W-:Y:S01]  /*a8c0*/  FMUL.FTZ R4, R100.reuse, R136 ;  /* 0x0000008864047220 */ /* 0x040fe20000410000 */
[----:B------:R-:W-:Y:S01]  /*a8d0*/  MUFU.EX2 R131, R164 ;  /* 0x000000a400837308 */ /* 0x000fe20000000800 */
[C---:B------:R-:W-:Y:S02]  /*a8e0*/  FMUL.FTZ R16, R100.reuse, R140 ;  /* 0x0000008c64107220 */ /* 0x040fe40000410000 */
[----:B------:R-:W-:Y:S02]  /*a8f0*/  FMUL.FTZ R17, R100, R141 ;  /* 0x0000008d64117220 */ /* 0x000fe40000410000 */
[C---:B------:R-:W-:Y:S01]  /*a900*/  FMUL.FTZ R18, R0.reuse, R142 ;  /* 0x0000008e00127220 */ /* 0x040fe20000410000 */
[-C--:B-1----:R-:W-:Y:S04]  /*a910*/  HMMA.16816.F32 R4, R108, R20.reuse, R4 ;  /* 0x000000146c04723c */ /* 0x082fe80000001804 */
[----:B------:R-:W-:Y:S01]  /*a920*/  MUFU.EX2 R224, R163 ;  /* 0x000000a300e07308 */ /* 0x000fe20000000800 */
[----:B------:R-:W-:Y:S02]  /*a930*/  FMUL.FTZ R19, R0, R143 ;  /* 0x0000008f00137220 */ /* 0x000fe40000410000 */
[----:B------:R-:W-:Y:S01]  /*a940*/  LDSM.16.MT88.4 R140, [R185+0x800] ;  /* 0x00080000b98c783b */ /* 0x000fe20000004200 */
[C---:B------:R-:W-:Y:S04]  /*a950*/  HMMA.16816.F32 R8, R112.reuse, R20, R8 ;  /* 0x000000147008723c */ /* 0x040fe80000001808 */
[C---:B------:R-:W-:Y:S02]  /*a960*/  FMUL.FTZ R32, R100.reuse, R148 ;  /* 0x0000009464207220 */ /* 0x040fe40000410000 */
[----:B------:R-:W-:Y:S01]  /*a970*/  FMUL.FTZ R33, R100, R149 ;  /* 0x0000009564217220 */ /* 0x000fe20000410000 */
[----:B------:R-:W-:Y:S01]  /*a980*/  MUFU.EX2 R221, R160 ;  /* 0x000000a000dd7308 */ /* 0x000fe20000000800 */
[-C--:B------:R-:W-:Y:S04]  /*a990*/  HMMA.16816.F32 R12, R112, R22.reuse, R12 ;  /* 0x00000016700c723c */ /* 0x080fe8000000180c */
[C---:B------:R-:W-:Y:S02]  /*a9a0*/  FMUL.FTZ R34, R0.reuse, R150 ;  /* 0x0000009600227220 */ /* 0x040fe40000410000 */
[----:B------:R-:W-:Y:S02]  /*a9b0*/  FMUL.FTZ R35, R0, R151 ;  /* 0x0000009700237220 */ /* 0x000fe40000410000 */
[C---:B------:R-:W-:Y:S01]  /*a9c0*/  HMMA.16816.F32 R16, R108.reuse, R22, R16 ;  /* 0x000000166c10723c */ /* 0x040fe20000001810 */
[----:B------:R-:W-:Y:S01]  /*a9d0*/  LDSM.16.MT88.4 R148, [R186+0x800] ;  /* 0x00080000ba94783b */ /* 0x000fe20000004200 */
[----:B------:R-:W-:Y:S02]  /*a9e0*/  MUFU.EX2 R172, R211 ;  /* 0x000000d300ac7308 */ /* 0x000fe40000000800 */
[C---:B------:R-:W-:Y:S02]  /*a9f0*/  FMUL.FTZ R20, R100.reuse, R144 ;  /* 0x0000009064147220 */ /* 0x040fe40000410000 */
[----:B------:R-:W-:Y:S02]  /*aa00*/  FMUL.FTZ R21, R100, R145 ;  /* 0x0000009164157220 */ /* 0x000fe40000410000 */
[C---:B------:R-:W-:Y:S04]  /*aa10*/  FMUL.FTZ R22, R0.reuse, R146 ;  /* 0x0000009200167220 */ /* 0x040fe80000410000 */
[----:B------:R-:W-:Y:S01]  /*aa20*/  FMUL.FTZ R23, R0, R147 ;  /* 0x0000009300177220 */ /* 0x000fe20000410000 */
[----:B------:R-:W-:Y:S01]  /*aa30*/  MUFU.EX2 R181, R209 ;  /* 0x000000d100b57308 */ /* 0x000fe20000000800 */
[C---:B------:R-:W-:Y:S02]  /*aa40*/  FMUL.FTZ R48, R100.reuse, R156 ;  /* 0x0000009c64307220 */ /* 0x040fe40000410000 */
[----:B------:R-:W-:Y:S02]  /*aa50*/  FMUL.FTZ R49, R100, R157 ;  /* 0x0000009d64317220 */ /* 0x000fe40000410000 */
[C---:B------:R-:W-:Y:S01]  /*aa60*/  FMUL.FTZ R50, R0.reuse, R158 ;  /* 0x0000009e00327220 */ /* 0x040fe20000410000 */
[-C--:B---3--:R-:W-:Y:S03]  /*aa70*/  HMMA.16816.F32 R20, R108, R36.reuse, R20 ;  /* 0x000000246c14723c */ /* 0x088fe60000001814 */
[----:B------:R-:W-:Y:S01]  /*aa80*/  FADD.FTZ R3, R51, R3 ;  /* 0x0000000333037221 */ /* 0x000fe20000010000 */
[----:B------:R-:W-:Y:S01]  /*aa90*/  MUFU.EX2 R180, R205 ;  /* 0x000000cd00b47308 */ /* 0x000fe20000000800 */
[----:B------:R-:W-:Y:S02]  /*aaa0*/  FMUL.FTZ R51, R0, R159 ;  /* 0x0000009f00337220 */ /* 0x000fe40000410000 */
[----:B------:R-:W-:Y:S01]  /*aab0*/  LDSM.16.MT88.4 R156, [R185+0x1400] ;  /* 0x00140000b99c783b */ /* 0x000fe20000004200 */
[C---:B------:R-:W-:Y:S04]  /*aac0*/  HMMA.16816.F32 R24, R112.reuse, R36, R24 ;  /* 0x000000247018723c */ /* 0x040fe80000001818 */
[C---:B------:R-:W-:Y:S02]  /*aad0*/  FMUL.FTZ R52, R100.reuse, R52 ;  /* 0x0000003464347220 */ /* 0x040fe40000410000 */
[C---:B------:R-:W-:Y:S01]  /*aae0*/  FMUL.FTZ R53, R100.reuse, R53 ;  /* 0x0000003564357220 */ /* 0x040fe20000410000 */
[----:B------:R-:W1:Y:S01]  /*aaf0*/  MUFU.EX2 R170, R174 ;  /* 0x000000ae00aa7308 */ /* 0x000e620000000800 */
[-C--:B------:R-:W-:Y:S04]  /*ab00*/  HMMA.16816.F32 R28, R112, R38.reuse, R28 ;  /* 0x00000026701c723c */ /* 0x080fe8000000181c */
[C---:B------:R-:W-:Y:S02]  /*ab10*/  FMUL.FTZ R36, R100.reuse, R152 ;  /* 0x0000009864247220 */ /* 0x040fe40000410000 */
[----:B------:R-:W-:Y:S02]  /*ab20*/  FMUL.FTZ R37, R100, R153 ;  /* 0x0000009964257220 */ /* 0x000fe40000410000 */
[C---:B------:R-:W-:Y:S01]  /*ab30*/  HMMA.16816.F32 R32, R108.reuse, R38, R32 ;  /* 0x000000266c20723c */ /* 0x040fe20000001820 */
[----:B------:R-:W2:Y:S03]  /*ab40*/  MUFU.EX2 R167, R179 ;  /* 0x000000b300a77308 */ /* 0x000ea60000000800 */
[C---:B------:R-:W-:Y:S02]  /*ab50*/  FMUL.FTZ R54, R0.reuse, R54 ;  /* 0x0000003600367220 */ /* 0x040fe40000410000 */
[C---:B------:R-:W-:Y:S02]  /*ab60*/  FMUL.FTZ R55, R0.reuse, R55 ;  /* 0x0000003700377220 */ /* 0x040fe40000410000 */
[C---:B------:R-:W-:Y:S03]  /*ab70*/  FMUL.FTZ R38, R0.reuse, R154 ;  /* 0x0000009a00267220 */ /* 0x040fe60000410000 */
[----:B------:R-:W3:Y:S01]  /*ab80*/  MUFU.EX2 R165, R178 ;  /* 0x000000b200a57308 */ /* 0x000ee20000000800 */
[----:B------:R-:W-:Y:S02]  /*ab90*/  FMUL.FTZ R39, R0, R155 ;  /* 0x0000009b00277220 */ /* 0x000fe40000410000 */
[----:B------:R-:W-:Y:S01]  /*aba0*/  FMUL.FTZ R64, R100, R64 ;  /* 0x0000004064407220 */ /* 0x000fe20000410000 */
[----:B-1----:R-:W-:Y:S01]  /*abb0*/  F2FP.PACK_AB R160, R170, R168 ;  /* 0x000000a8aaa0723e */ /* 0x002fe200000000ff */
[----:B------:R-:W-:Y:S02]  /*abc0*/  FMUL.FTZ R65, R100, R65 ;  /* 0x0000004164417220 */ /* 0x000fe40000410000 */
[C---:B------:R-:W-:Y:S01]  /*abd0*/  FMUL.FTZ R66, R0.reuse, R66 ;  /* 0x0000004200427220 */ /* 0x040fe20000410000 */
[-C--:B------:R-:W-:Y:S02]  /*abe0*/  HMMA.16816.F32 R36, R108, R116.reuse, R36 ;  /* 0x000000746c24723c */ /* 0x080fe40000001824 */
[----:B------:R-:W-:Y:S01]  /*abf0*/  MUFU.EX2 R164, R182 ;  /* 0x000000b600a47308 */ /* 0x000fe20000000800 */
[----:B------:R-:W-:Y:S02]  /*ac00*/  FMUL.FTZ R67, R0, R67 ;  /* 0x0000004300437220 */ /* 0x000fe40000410000 */
[C---:B------:R-:W-:Y:S01]  /*ac10*/  FMUL.FTZ R68, R100.reuse, R68 ;  /* 0x0000004464447220 */ /* 0x040fe20000410000 */
[----:B--2---:R-:W-:Y:S01]  /*ac20*/  F2FP.PACK_AB R162, R167, R173 ;  /* 0x000000ada7a2723e */ /* 0x004fe200000000ff */
[----:B------:R-:W-:Y:S01]  /*ac30*/  FMUL.FTZ R69, R100, R69 ;  /* 0x0000004564457220 */ /* 0x000fe20000410000 */
[C---:B------:R-:W-:Y:S04]  /*ac40*/  HMMA.16816.F32 R40, R112.reuse, R116, R40 ;  /* 0x000000747028723c */ /* 0x040fe80000001828 */
[C---:B------:R-:W-:Y:S02]  /*ac50*/  FMUL.FTZ R70, R0.reuse, R70 ;  /* 0x0000004600467220 */ /* 0x040fe40000410000 */
[----:B------:R-:W-:Y:S02]  /*ac60*/  FMUL.FTZ R71, R0, R71 ;  /* 0x0000004700477220 */ /* 0x000fe40000410000 */
[-C--:B------:R-:W-:Y:S04]  /*ac70*/  HMMA.16816.F32 R44, R112, R118.reuse, R44 ;  /* 0x00000076702c723c */ /* 0x080fe8000000182c */
[C---:B------:R-:W-:Y:S01]  /*ac80*/  FMUL.FTZ R80, R100.reuse, R80 ;  /* 0x0000005064507220 */ /* 0x040fe20000410000 */
[----:B---3--:R-:W-:Y:S01]  /*ac90*/  F2FP.PACK_AB R161, R165, R166 ;  /* 0x000000a6a5a1723e */ /* 0x008fe200000000ff */
[----:B------:R-:W-:Y:S02]  /*aca0*/  FMUL.FTZ R81, R100, R81 ;  /* 0x0000005164517220 */ /* 0x000fe40000410000 */
[C---:B------:R-:W-:Y:S01]  /*acb0*/  HMMA.16816.F32 R48, R108.reuse, R118, R48 ;  /* 0x000000766c30723c */ /* 0x040fe20000001830 */
[----:B------:R-:W1:Y:S03]  /*acc0*/  LDSM.16.MT88.4 R116, [R186+0xc00] ;  /* 0x000c0000ba74783b */ /* 0x000e660000004200 */
[C---:B------:R-:W-:Y:S02]  /*acd0*/  FMUL.FTZ R82, R0.reuse, R82 ;  /* 0x0000005200527220 */ /* 0x040fe40000410000 */
[----:B------:R-:W-:Y:S02]  /*ace0*/  FMUL.FTZ R83, R0, R83 ;  /* 0x0000005300537220 */ /* 0x000fe40000410000 */
[C---:B------:R-:W-:Y:S04]  /*acf0*/  FMUL.FTZ R84, R100.reuse, R84 ;  /* 0x0000005464547220 */ /* 0x040fe80000410000 */
[----:B------:R-:W-:Y:S02]  /*ad00*/  FMUL.FTZ R85, R100, R85 ;  /* 0x0000005564557220 */ /* 0x000fe40000410000 */
[C---:B------:R-:W-:Y:S02]  /*ad10*/  FMUL.FTZ R86, R0.reuse, R86 ;  /* 0x0000005600567220 */ /* 0x040fe40000410000 */
[----:B------:R-:W-:Y:S02]  /*ad20*/  FMUL.FTZ R87, R0, R87 ;  /* 0x0000005700577220 */ /* 0x000fe40000410000 */
[C---:B------:R-:W-:Y:S02]  /*ad30*/  FMUL.FTZ R96, R100.reuse, R96 ;  /* 0x0000006064607220 */ /* 0x040fe40000410000 */
[----:B------:R-:W-:Y:S02]  /*ad40*/  FMUL.FTZ R97, R100, R97 ;  /* 0x0000006164617220 */ /* 0x000fe40000410000 */
[----:B------:R-:W-:Y:S02]  /*ad50*/  FADD.FTZ R100, R134, R106 ;  /* 0x0000006a86647221 */ /* 0x000fe40000010000 */
[C---:B------:R-:W-:Y:S01]  /*ad60*/  FMUL.FTZ R98, R0.reuse, R98 ;  /* 0x0000006200627220 */ /* 0x040fe20000410000 */
[----:B------:R-:W2:Y:S01]  /*ad70*/  MUFU.EX2 R106, R204 ;  /* 0x000000cc006a7308 */ /* 0x000ea20000000800 */
[----:B------:R-:W-:Y:S02]  /*ad80*/  FMUL.FTZ R99, R0, R99 ;  /* 0x0000006300637220 */ /* 0x000fe40000410000 */
[----:B------:R-:W-:Y:S02]  /*ad90*/  FADD.FTZ R0, R212, R105 ;  /* 0x00000069d4007221 */ /* 0x000fe40000010000 */
[----:B------:R-:W-:Y:S02]  /*ada0*/  FADD.FTZ R105, R135, R100 ;  /* 0x0000006487697221 */ /* 0x000fe40000010000 */
[----:B------:R-:W-:Y:S02]  /*adb0*/  FADD.FTZ R3, R222, R3 ;  /* 0x00000003de037221 */ /* 0x000fe40000010000 */
[----:B------:R-:W-:Y:S02]  /*adc0*/  FADD.FTZ R2, R220, R2 ;  /* 0x00000002dc027221 */ /* 0x000fe40000010000 */
[----:B------:R-:W-:Y:S02]  /*add0*/  FADD.FTZ R100, R223, R3 ;  /* 0x00000003df647221 */ /* 0x000fe40000010000 */
[----:B------:R-:W-:Y:S02]  /*ade0*/  FADD.FTZ R3, R214, R2 ;  /* 0x00000002d6037221 */ /* 0x000fe40000010000 */
[----:B------:R-:W-:Y:S01]  /*adf0*/  FADD.FTZ R100, R130, R100 ;  /* 0x0000006482647221 */ /* 0x000fe20000010000 */
[-C--:B-1----:R-:W-:Y:S03]  /*ae00*/  HMMA.16816.F32 R52, R108, R116.reuse, R52 ;  /* 0x000000746c34723c */ /* 0x082fe60000001834 */
[----:B------:R-:W-:Y:S02]  /*ae10*/  FADD.FTZ R3, R129, R3 ;  /* 0x0000000381037221 */ /* 0x000fe40000010000 */
[----:B------:R-:W-:Y:S02]  /*ae20*/  FADD.FTZ R100, R133, R100 ;  /* 0x0000006485647221 */ /* 0x000fe40000010000 */
[----:B------:R-:W-:Y:S01]  /*ae30*/  FADD.FTZ R3, R132, R3 ;  /* 0x0000000384037221 */ /* 0x000fe20000010000 */
[C---:B------:R-:W-:Y:S04]  /*ae40*/  HMMA.16816.F32 R56, R112.reuse, R116, R56 ;  /* 0x000000747038723c */ /* 0x040fe80000001838 */
[----:B--2---:R-:W-:Y:S01]  /*ae50*/  F2FP.PACK_AB R163, R106, R164 ;  /* 0x000000a46aa3723e */ /* 0x004fe200000000ff */
[----:B------:R-:W-:Y:S02]  /*ae60*/  FADD.FTZ R2, R213, R0 ;  /* 0x00000000d5027221 */ /* 0x000fe40000010000 */
[----:B------:R-:W-:Y:S01]  /*ae70*/  FADD.FTZ R0, R231, R105 ;  /* 0x00000069e7007221 */ /* 0x000fe20000010000 */
[-C--:B------:R-:W-:Y:S04]  /*ae80*/  HMMA.16816.F32 R60, R112, R118.reuse, R60 ;  /* 0x00000076703c723c */ /* 0x080fe8000000183c */
[----:B------:R-:W-:Y:S01]  /*ae90*/  FADD.FTZ R2, R128, R2 ;  /* 0x0000000280027221 */ /* 0x000fe20000010000 */
[----:B------:R-:W-:Y:S01]  /*aea0*/  MOV R105, R104 ;  /* 0x0000006800697202 */ /* 0x000fe20000000f00 */
[----:B------:R-:W-:Y:S02]  /*aeb0*/  FADD.FTZ R0, R107, R0 ;  /* 0x000000006b007221 */ /* 0x000fe40000010000 */
[C---:B------:R-:W-:Y:S01]  /*aec0*/  HMMA.16816.F32 R64, R108.reuse, R118, R64 ;  /* 0x000000766c40723c */ /* 0x040fe20000001840 */
[----:B------:R-:W1:Y:S03]  /*aed0*/  LDSM.16.MT88.4 R116, [R185+0x1800] ;  /* 0x00180000b974783b */ /* 0x000e660000004200 */
[----:B------:R-:W-:Y:S02]  /*aee0*/  FADD.FTZ R2, R131, R2 ;  /* 0x0000000283027221 */ /* 0x000fe40000010000 */
[----:B------:R-:W-:Y:S02]  /*aef0*/  FADD.FTZ R0, R221, R0 ;  /* 0x00000000dd007221 */ /* 0x000fe40000010000 */
[----:B------:R-:W-:Y:S04]  /*af00*/  FADD.FTZ R3, R227, R3 ;  /* 0x00000003e3037221 */ /* 0x000fe80000010000 */
[----:B------:R-:W-:Y:S02]  /*af10*/  FADD.FTZ R2, R224, R2 ;  /* 0x00000002e0027221 */ /* 0x000fe40000010000 */
[----:B------:R-:W-:Y:S01]  /*af20*/  FADD.FTZ R0, R219, R0 ;  /* 0x00000000db007221 */ /* 0x000fe20000010000 */
        /* <DEDUP_REMOVED lines=8> */
[-C--:B------:R-:W-:Y:S01]  /*afb0*/  HMMA.16816.F32 R92, R112, R118.reuse, R92 ;  /* 0x00000076705c723c */ /* 0x080fe2000000185c */
[----:B------:R-:W1:Y:S03]  /*afc0*/  LDSM.16.MT88.4 R112, [R185+0x400] ;  /* 0x00040000b970783b */ /* 0x000e660000004200 */
[----:B------:R-:W-:Y:S02]  /*afd0*/  F2FP.PACK_AB R117, R221, R107 ;  /* 0x0000006bdd75723e */ /* 0x000fe400000000ff */
[----:B------:R-:W-:Y:S02]  /*afe0*/  MOV R107, R102 ;  /* 0x00000066006b7202 */ /* 0x000fe40000000f00 */
[----:B------:R-:W-:Y:S07]  /*aff0*/  HMMA.16816.F32 R96, R108, R118, R96 ;  /* 0x000000766c60723c */ /* 0x000fee0000001860 */
[----:B------:R-:W-:Y:S02]  /*b000*/  F2FP.PACK_AB R108, R133, R130 ;  /* 0x00000082856c723e */ /* 0x000fe400000000ff */
[----:B------:R-:W-:Y:S03]  /*b010*/  F2FP.PACK_AB R109, R132, R129 ;  /* 0x00000081846d723e */ /* 0x000fe600000000ff */
[----:B------:R-:W-:Y:S02]  /*b020*/  F2FP.PACK_AB R110, R229, R225 ;  /* 0x000000e1e56e723e */ /* 0x000fe400000000ff */
[----:B------:R-:W-:Y:S02]  /*b030*/  F2FP.PACK_AB R111, R228, R227 ;  /* 0x000000e3e46f723e */ /* 0x000fe400000000ff */
[----:B------:R-:W-:Y:S02]  /*b040*/  F2FP.PACK_AB R118, R226, R224 ;  /* 0x000000e0e276723e */ /* 0x000fe400000000ff */
[----:B------:R-:W-:Y:S03]  /*b050*/  F2FP.PACK_AB R119, R215, R219 ;  /* 0x000000dbd777723e */ /* 0x000fe600000000ff */
[-C--:B-1----:R-:W-:Y:S08]  /*b060*/  HMMA.16816.F32 R4, R108, R112.reuse, R4 ;  /* 0x000000706c04723c */ /* 0x082ff00000001804 */
[C---:B------:R-:W-:Y:S08]  /*b070*/  HMMA.16816.F32 R8, R116.reuse, R112, R8 ;  /* 0x000000707408723c */ /* 0x040ff00000001808 */
[-C--:B------:R-:W-:Y:S08]  /*b080*/  HMMA.16816.F32 R12, R116, R114.reuse, R12 ;  /* 0x00000072740c723c */ /* 0x080ff0000000180c */
[C---:B------:R-:W-:Y:S01]  /*b090*/  HMMA.16816.F32 R16, R108.reuse, R114, R16 ;  /* 0x000000726c10723c */ /* 0x040fe20000001810 */
[----:B------:R-:W1:Y:S07]  /*b0a0*/  LDSM.16.MT88.4 R112, [R186+0x1000] ;  /* 0x00100000ba70783b */ /* 0x000e6e0000004200 */
[-C--:B------:R-:W-:Y:S08]  /*b0b0*/  HMMA.16816.F32 R20, R108, R120.reuse, R20 ;  /* 0x000000786c14723c */ /* 0x080ff00000001814 */
[C---:B------:R-:W-:Y:S08]  /*b0c0*/  HMMA.16816.F32 R24, R116.reuse, R120, R24 ;  /* 0x000000787418723c */ /* 0x040ff00000001818 */
[-C--:B------:R-:W-:Y:S08]  /*b0d0*/  HMMA.16816.F32 R28, R116, R122.reuse, R28 ;  /* 0x0000007a741c723c */ /* 0x080ff0000000181c */
[C---:B------:R-:W-:Y:S01]  /*b0e0*/  HMMA.16816.F32 R32, R108.reuse, R122, R32 ;  /* 0x0000007a6c20723c */ /* 0x040fe20000001820 */
[----:B------:R-:W2:Y:S07]  /*b0f0*/  LDSM.16.MT88.4 R120, [R185+0x1c00] ;  /* 0x001c0000b978783b */ /* 0x000eae0000004200 */
[-C--:B------:R-:W-:Y:S08]  /*b100*/  HMMA.16816.F32 R36, R108, R124.reuse, R36 ;  /* 0x0000007c6c24723c */ /* 0x080ff00000001824 */
[C---:B------:R-:W-:Y:S08]  /*b110*/  HMMA.16816.F32 R40, R116.reuse, R124, R40 ;  /* 0x0000007c7428723c */ /* 0x040ff00000001828 */
[-C--:B------:R-:W-:Y:S08]  /*b120*/  HMMA.16816.F32 R44, R116, R126.reuse, R44 ;  /* 0x0000007e742c723c */ /* 0x080ff0000000182c */
[C---:B------:R-:W-:Y:S01]  /*b130*/  HMMA.16816.F32 R48, R108.reuse, R126, R48 ;  /* 0x0000007e6c30723c */ /* 0x040fe20000001830 */
[----:B------:R-:W3:Y:S07]  /*b140*/  LDSM.16.MT88.4 R124, [R186+0x1c00] ;  /* 0x001c0000ba7c783b */ /* 0x000eee0000004200 */
        /* <DEDUP_REMOVED lines=8> */
[-C--:B---3--:R-:W-:Y:S08]  /*b1d0*/  HMMA.16816.F32 R84, R108, R124.reuse, R84 ;  /* 0x0000007c6c54723c */ /* 0x088ff00000001854 */
[C---:B------:R-:W-:Y:S08]  /*b1e0*/  HMMA.16816.F32 R88, R116.reuse, R124, R88 ;  /* 0x0000007c7458723c */ /* 0x040ff00000001858 */
[-C--:B------:R-:W-:Y:S08]  /*b1f0*/  HMMA.16816.F32 R92, R116, R126.reuse, R92 ;  /* 0x0000007e745c723c */ /* 0x080ff0000000185c */
[----:B------:R-:W-:Y:S07]  /*b200*/  HMMA.16816.F32 R96, R108, R126, R96 ;  /* 0x0000007e6c60723c */ /* 0x000fee0000001860 */
[----:B------:R-:W-:Y:S02]  /*b210*/  F2FP.PACK_AB R108, R176, R172 ;  /* 0x000000acb06c723e */ /* 0x000fe400000000ff */
[----:B------:R-:W-:Y:S03]  /*b220*/  F2FP.PACK_AB R109, R175, R171 ;  /* 0x000000abaf6d723e */ /* 0x000fe600000000ff */
[----:B------:R-:W-:Y:S02]  /*b230*/  F2FP.PACK_AB R110, R206, R181 ;  /* 0x000000b5ce6e723e */ /* 0x000fe400000000ff */
[----:B------:R-:W-:Y:S07]  /*b240*/  F2FP.PACK_AB R111, R183, R180 ;  /* 0x000000b4b76f723e */ /* 0x000fee00000000ff */
[-C--:B------:R-:W-:Y:S01]  /*b250*/  HMMA.16816.F32 R136, R108, R140.reuse, R4 ;  /* 0x0000008c6c88723c */ /* 0x080fe20000001804 */
[----:B------:R-:W1:Y:S07]  /*b260*/  LDSM.16.MT88.4 R4, [R186+0x1400] ;  /* 0x00140000ba04783b */ /* 0x000e6e0000004200 */
[C---:B------:R-:W-:Y:S01]  /*b270*/  HMMA.16816.F32 R132, R160.reuse, R140, R8 ;  /* 0x0000008ca084723c */ /* 0x040fe20000001808 */
[----:B------:R-:W2:Y:S07]  /*b280*/  LDSM.16.MT88.4 R8, [R185+0x2000] ;  /* 0x00200000b908783b */ /* 0x000eae0000004200 */
[-C--:B------:R-:W-:Y:S01]  /*b290*/  HMMA.16816.F32 R128, R160, R142.reuse, R12 ;  /* 0x0000008ea080723c */ /* 0x080fe2000000180c */
[----:B------:R-:W3:Y:S07]  /*b2a0*/  LDSM.16.MT88.4 R12, [R186+0x2000] ;  /* 0x00200000ba0c783b */ /* 0x000eee0000004200 */
        /* <DEDUP_REMOVED lines=39> */
[----:B------:R-:W-:Y:S04]  /*b520*/  HMMA.16816.F32 R96, R108, R14, R96 ;  /* 0x0000000e6c60723c */ /* 0x000fe80000001860 */
[----:B------:R-:W-:Y:S02]  /*b530*/  FADD.FTZ R213, R167, R2 ;  /* 0x00000002a7d57221 */ /* 0x000fe40000010000 */
[----:B------:R-:W-:Y:S01]  /*b540*/  FADD.FTZ R214, R106, R0 ;  /* 0x000000006ad67221 */ /* 0x000fe20000010000 */
[----:B------:R-:W-:Y:S02]  /*b550*/  MOV R106, R103 ;  /* 0x00000067006a7202 */ /* 0x000fe40000000f00 */
[----:B------:R-:W-:Y:S01]  /*b560*/  MOV R108, R101 ;  /* 0x00000065006c7202 */ /* 0x000fe20000000f00 */
[----:B------:R-:W-:-:S05]  /*b570*/  @P0 BRA `(.L_x_654) ;  /* 0xffffbcb000000947 */ /* 0x000fca000383ffff */
.L_x_621:
[----:B------:R-:W-:Y:S01]  /*b580*/  IMAD.MOV.U32 R0, RZ, RZ, c[0x0][0x2c4] ;  /* 0x0000b100ff007624 */ /* 0x000fe200078e00ff */
[----:B------:R-:W-:Y:S01]  /*b590*/  IADD3 R2, R232, 0x1, -R230 ;  /* 0x00000001e8027810 */ /* 0x000fe20007ffe8e6 */
[----:B------:R-:W-:-:S03]  /*b5a0*/  IMAD.MOV.U32 R4, RZ, RZ, c[0x0][0x32c] ;  /* 0x0000cb00ff047624 */ /* 0x000fc600078e00ff */
[----:B------:R-:W-:Y:S02]  /*b5b0*/  ISETP.NE.AND P1, PT, R0, 0x1, PT ;  /* 0x000000010000780c */ /* 0x000fe40003f25270 */
[----:B------:R-:W-:Y:S02]  /*b5c0*/  IADD3 R0, R252, 0x7f, RZ ;  /* 0x0000007ffc007810 */ /* 0x000fe40007ffe0ff */
[----:B------:R-:W-:-:S09]  /*b5d0*/  ISETP.GE.AND P0, PT, R4, 0x1, PT ;  /* 0x000000010400780c */ /* 0x000fd20003f06270 */
[----:B------:R-:W-:-:S05]  /*b5e0*/  @P1 IMAD.HI.U32 R3, R0, c[0x0][0x2c8], RZ ;  /* 0x0000b20000031a27 */ /* 0x000fca00078e00ff */
[----:B------:R-:W-:-:S05]  /*b5f0*/  @P1 SHF.R.U32.HI R0, RZ, c[0x0][0x2cc], R3 ;  /* 0x0000b300ff001a19 */ /* 0x000fca0000011603 */
[----:B------:R-:W-:-:S05]  /*b600*/  IMAD.IADD R0, R2, 0x1, R0 ;  /* 0x0000000102007824 */ /* 0x000fca00078e0200 */
[----:B------:R-:W-:Y:S01]  /*b610*/  IADD3 R2, R0, -c[0x0][0x324], RZ ;  /* 0x8000c90000027a10 */ /* 0x000fe20007ffe0ff */
[----:B------:R-:W-:Y:S05]  /*b620*/  @!P0 BRA `(.L_x_655) ;  /* 0x0000011000008947 */ /* 0x000fea0003800000 */
[----:B------:R-:W-:Y:S01]  /*b630*/  ISETP.GT.AND P0, PT, R0, -0x1, PT ;  /* 0xffffffff0000780c */ /* 0x000fe20003f04270 */
[----:B------:R-:W-:-:S12]  /*b640*/  BSSY B0, `(.L_x_656) ;  /* 0x000000d000007945 */ /* 0x000fd80003800000 */
        /* <DEDUP_REMOVED lines=8> */
.L_x_657:
[----:B------:R-:W-:-:S04]  /*b6d0*/  MOV R3, 0x1 ;  /* 0x0000000100037802 */ /* 0x000fc80000000f00 */
[----:B------:R-:W-:-:S13]  /*b6e0*/  ISETP.NE.AND P0, PT, R3, c[0x0][0x32c], PT ;  /* 0x0000cb0003007a0c */ /* 0x000fda0003f05270 */
[----:B------:R-:W-:-:S05]  /*b6f0*/  @P0 IMAD.HI.U32 R3, R0, c[0x0][0x330], RZ ;  /* 0x0000cc0000030a27 */ /* 0x000fca00078e00ff */
[----:B------:R-:W-:Y:S02]  /*b700*/  @P0 SHF.R.U32.HI R0, RZ, c[0x0][0x334], R3 ;  /* 0x0000cd00ff000a19 */ /* 0x000fe40000011603 */
.L_x_658:
[----:B------:R-:W-:Y:S05]  /*b710*/  BSYNC B0 ;  /* 0x0000000000007941 */ /* 0x000fea0003800000 */
.L_x_656:
[----:B------:R-:W-:-:S05]  /*b720*/  IMAD R0, R0, c[0x0][0x32c], RZ ;  /* 0x0000cb0000007a24 */ /* 0x000fca00078e02ff */
[----:B------:R-:W-:-:S04]  /*b730*/  IMNMX R2, R2, R0, !PT ;  /* 0x0000000002027217 */ /* 0x000fc80007800200 */
.L_x_655:
[----:B------:R-:W-:-:S05]  /*b740*/  IADD3 R2, R2, 0x2f, RZ ;  /* 0x0000002f02027810 */ /* 0x000fca0007ffe0ff */
[----:B------:R-:W-:-:S05]  /*b750*/  IMAD.HI R2, R2, 0x2aaaaaab, RZ ;  /* 0x2aaaaaab02027827 */ /* 0x000fca00078e02ff */
[----:B------:R-:W-:-:S04]  /*b760*/  SHF.R.U32.HI R0, RZ, 0x1f, R2 ;  /* 0x0000001fff007819 */ /* 0x000fc80000011602 */
[----:B------:R-:W-:-:S04]  /*b770*/  LEA.HI.SX32 R0, R2, R0, 0x1d ;  /* 0x0000000002007211 */ /* 0x000fc800078feaff */
[----:B------:R-:W-:-:S04]  /*b780*/  IMNMX R231, R239, R0, !PT ;  /* 0x00000000efe77217 */ /* 0x000fc80007800200 */
[----:B------:R-:W-:-:S13]  /*b790*/  ISETP.GE.AND P0, PT, R201, R231, PT ;  /* 0x000000e7c900720c */ /* 0x000fda0003f06270 */
[----:B------:R-:W-:Y:S05]  /*b7a0*/  @!P0 BRA `(.L_x_659) ;  /* 0x00002bd000008947 */ /* 0x000fea0003800000 */
.L_x_672:
[----:B------:R-:W-:Y:S04]  /*b7b0*/  DEPBAR.LE SB0, 0x0 ;  /* 0x000080000000791a */ /* 0x000fe80000000000 */
[----:B------:R-:W-:Y:S01]  /*b7c0*/  WARPSYNC 0xffffffff ;  /* 0xffffffff00007948 */ /* 0x000fe20003800000 */
[----:B------:R-:W-:Y:S01]  /*b7d0*/  BAR.SYNC.DEFER_BLOCKING 0x0 ;  /* 0x0000000000007b1d */ /* 0x000fe20000010000 */
[----:B------:R-:W-:Y:S01]  /*b7e0*/  ISETP.GT.AND P0, PT, R239, R201, PT ;  /* 0x000000c9ef00720c */ /* 0x000fe20003f04270 */
[----:B------:R-:W-:Y:S01]  /*b7f0*/  IMAD.MOV.U32 R107, RZ, RZ, R104 ;  /* 0x000000ffff6b7224 */ /* 0x000fe200078e0068 */
[----:B------:R-:W-:Y:S01]  /*b800*/  MOV R108, R103 ;  /* 0x00000067006c7202 */ /* 0x000fe20000000f00 */
[----:B------:R-:W-:Y:S02]  /*b810*/  IMAD.MOV.U32 R106, RZ, RZ, R102 ;  /* 0x000000ffff6a7224 */ /* 0x000fe400078e0066 */
        /* <DEDUP_REMOVED lines=27> */
.L_x_808:
[----:B------:R-:W-:-:S05]  /*b9d0*/  BRA.DIV ~URZ, `(.L_x_663) ;  /* 0x0000d9027f007947 */ /* 0x000fca000b800000 */
[----:B------:R4:W3:Y:S02]  /*b9e0*/  SHFL.IDX PT, R0, R10, RZ, 0x1c1f ;  /* 0x001c1fff0a007589 */ /* 0x0008e400000e0000 */
.L_x_809:
        /* <DEDUP_REMOVED lines=24> */
.L_x_810:
        /* <DEDUP_REMOVED lines=15> */
.L_x_661:
[----:B------:R-:W-:Y:S05]  /*bc60*/  BSYNC B0 ;  /* 0x0000000000007941 */ /* 0x000fea0003800000 */
.L_x_660:
        /* <DEDUP_REMOVED lines=102> */
[----:B------:R-:W-:Y:S01]  /*c2d0*/  IMAD R2, R201, 0x30, R242 ;  /* 0x00000030c9027824 */ /* 0x000fe200078e02f2 */
[----:B------:R-:W-:Y:S01]  /*c2e0*/  IADD3 R105, -R241, 0x30, RZ ;  /* 0x00000030f1697810 */ /* 0x000fe20007ffe1ff */
[----:B------:R-:W-:Y:S01]  /*c2f0*/  IMAD.MOV.U32 R200, RZ, RZ, RZ ;  /* 0x000000ffffc87224 */ /* 0x000fe200078e00ff */
[----:B------:R-:W-:Y:S02]  /*c300*/  ISETP.NE.AND P2, PT, R0, 0x1, PT ;  /* 0x000000010000780c */ /* 0x000fe40003f45270 */
[----:B------:R-:W-:Y:S05]  /*c310*/  IADD3 R2, R2, -0x30, R240 ;  /* 0xffffffd002027810 */ /* 0x000fea0007ffe0f0 */
[----:B------:R-:W-:Y:S06]  /*c320*/  IMAD.MOV.U32 R0, RZ, RZ, R2 ;  /* 0x000000ffff007224 */ /* 0x000fec00078e0002 */
[----:B------:R-:W-:Y:S05]  /*c330*/  @P2 IMAD.HI.U32 R3, R2, c[0x0][0x2bc], RZ ;  /* 0x0000af0002032a27 */ /* 0x000fea00078e00ff */
[----:B------:R-:W-:Y:S04]  /*c340*/  @P2 SHF.R.U32.HI R0, RZ, c[0x0][0x2c0], R3 ;  /* 0x0000b000ff002a19 */ /* 0x000fe80000011603 */
[C---:B------:R-:W-:Y:S01]  /*c350*/  @!P1 IADD3 R3, P0, R0.reuse, R246, RZ ;  /* 0x000000f600039210 */ /* 0x040fe20007f1e0ff */
[----:B------:R-:W-:Y:S03]  /*c360*/  IMAD.MOV R100, RZ, RZ, -R0 ;  /* 0x000000ffff647224 */ /* 0x000fe600078e0a00 */
[----:B------:R-:W-:Y:S01]  /*c370*/  @!P1 LEA.HI.X.SX32 R0, R0, R250, 0x1, P0 ;  /* 0x000000fa00009211 */ /* 0x000fe200000f0eff */
        /* <DEDUP_REMOVED lines=12> */
[----:B------:R-:W-:Y:S03]  /*c440*/  IADD3 R0, P0, R244, R2, RZ ;  /* 0x00000002f4007210 */ /* 0x000fe60007f1e0ff */
[----:B------:R-:W-:Y:S05]  /*c450*/  IMAD R100, R200, c[0x0][0x1f4], R100 ;  /* 0x00007d00c8647a24 */ /* 0x000fea00078e0264 */
[----:B------:R-:W-:Y:S02]  /*c460*/  IADD3.X R2, R243, R3, R100, P0, !PT ;  /* 0x00000003f3027210 */ /* 0x000fe400007fe464 */
[C---:B------:R-:W-:Y:S04]  /*c470*/  LEA R111, P0, R0.reuse, c[0x0][0x1c8], 0x1 ;  /* 0x00007200006f7a11 */ /* 0x040fe800078008ff */
[----:B------:R-:W-:Y:S02]  /*c480*/  LEA.HI.X R110, R0, c[0x0][0x1cc], R2, 0x1, P0 ;  /* 0x00007300006e7a11 */ /* 0x000fe400000f0c02 */
[----:B------:R-:W-:Y:S01]  /*c490*/  ISETP.GE.AND P0, PT, R105, 0x1, PT ;  /* 0x000000016900780c */ /* 0x000fe20003f06270 */
[----:B------:R-:W-:-:S10]  /*c4a0*/  BRA.DIV ~URZ, `(.L_x_667) ;  /* 0x0000cf727f007947 */ /* 0x000fd4000b800000 */
[----:B------:R1:W2:Y:S02]  /*c4b0*/  SHFL.IDX PT, R100, R110, RZ, 0x1c1f ;  /* 0x001c1fff6e647589 */ /* 0x0002a400000e0000 */
.L_x_811:
[----:B------:R-:W-:-:S05]  /*c4c0*/  BRA.DIV ~URZ, `(.L_x_668) ;  /* 0x0000cfc27f007947 */ /* 0x000fca000b800000 */
[----:B------:R3:W4:Y:S02]  /*c4d0*/  SHFL.IDX PT, R0, R111, RZ, 0x1c1f ;  /* 0x001c1fff6f007589 */ /* 0x00072400000e0000 */
.L_x_812:
        /* <DEDUP_REMOVED lines=25> */
.L_x_813:
[----:B--2---:R-:W-:Y:S02]  /*c670*/  IMAD.SHL.U32 R2, R203, 0x2, RZ ;  /* 0x00000002cb027824 */ /* 0x004fe400078e00ff */
[----:B------:R-:W-:Y:S03]  /*c680*/  IMAD.SHL.U32 R105, R237, 0x2, RZ ;  /* 0x00000002ed697824 */ /* 0x000fe600078e00ff */
[----:B------:R-:W-:Y:S05]  /*c690*/  @P0 IADD3 R2, P1, R0, R2, RZ ;  /* 0x0000000200020210 */ /* 0x000fea0007f3e0ff */
[----:B-1----:R-:W-:Y:S01]  /*c6a0*/  @P0 IMAD.X R3, R100, 0x1, R218, P1 ;  /* 0x0000000164030824 */ /* 0x002fe200008e06da */
[----:B------:R-:W-:Y:S11]  /*c6b0*/  @P0 ISETP.GE.AND P1, PT, R203, c[0x0][0x1d4], PT ;  /* 0x00007500cb000a0c */ /* 0x000ff60003f26270 */
[----:B------:R-:W-:Y:S02]  /*c6c0*/  @!UPT UIADD3 URZ, URZ, URZ, URZ ;  /* 0x0000003f3f3ff290 */ /* 0x000fe4000fffe03f */
[----:B------:R-:W-:Y:S01]  /*c6d0*/  @!PT LDS RZ, [RZ] ;  /* 0x00000000fffff984 */ /* 0x000fe20000000800 */
[----:B------:R-:W-:Y:S01]  /*c6e0*/  @!PT LDS RZ, [RZ] ;  /* 0x00000000fffff984 */ /* 0x000fe20000000800 */
[----:B------:R-:W-:Y:S01]  /*c6f0*/  @!PT LDS RZ, [RZ] ;  /* 0x00000000fffff984 */ /* 0x000fe20000000800 */
[----:B------:R1:W-:Y:S02]  /*c700*/  @P0 LDGSTS.E.BYPASS.LTC128B.128 [R199+0x4480], [R2.64], !P1 ;  /* 0x0448000002c70fae */ /* 0x0003e4000c901d46 */
[----:B-1----:R-:W-:Y:S01]  /*c710*/  @P0 IADD3 R2, P1, R0, R105, RZ ;  /* 0x0000006900020210 */ /* 0x002fe20007f3e0ff */
[----:B------:R-:W-:Y:S04]  /*c720*/  IMAD.SHL.U32 R105, R238, 0x2, RZ ;  /* 0x00000002ee697824 */ /* 0x000fe800078e00ff */
[----:B------:R-:W-:Y:S01]  /*c730*/  @P0 IMAD.X R3, R100, 0x1, R216, P1 ;  /* 0x0000000164030824 */ /* 0x000fe200008e06d8 */
[----:B------:R-:W-:Y:S11]  /*c740*/  @P0 ISETP.GE.AND P1, PT, R237, c[0x0][0x1d4], PT ;  /* 0x00007500ed000a0c */ /* 0x000ff60003f26270 */
[----:B------:R-:W-:Y:S02]  /*c750*/  @!UPT UIADD3 URZ, URZ, URZ, URZ ;  /* 0x0000003f3f3ff290 */ /* 0x000fe4000fffe03f */
[----:B------:R1:W-:Y:S02]  /*c760*/  @P0 LDGSTS.E.BYPASS.LTC128B.128 [R199+0x5080], [R2.64], !P1 ;  /* 0x0508000002c70fae */ /* 0x0003e4000c901d46 */
[----:B-1----:R-:W-:Y:S05]  /*c770*/  @P0 IADD3 R2, P1, R0, R105, RZ ;  /* 0x0000006900020210 */ /* 0x002fea0007f3e0ff */
[----:B------:R-:W-:Y:S01]  /*c780*/  @P0 IMAD.X R3, R100, 0x1, R217, P1 ;  /* 0x0000000164030824 */ /* 0x000fe200008e06d9 */
[----:B------:R-:W-:Y:S11]  /*c790*/  @P0 ISETP.GE.AND P1, PT, R238, c[0x0][0x1d4], PT ;  /* 0x00007500ee000a0c */ /* 0x000ff60003f26270 */
[----:B------:R-:W-:Y:S02]  /*c7a0*/  @!UPT UIADD3 URZ, URZ, URZ, URZ ;  /* 0x0000003f3f3ff290 */ /* 0x000fe4000fffe03f */
[----:B------:R1:W-:Y:S02]  /*c7b0*/  @P0 LDGSTS.E.BYPASS.LTC128B.128 [R199+0x5c80], [R2.64], !P1 ;  /* 0x05c8000002c70fae */ /* 0x0003e4000c901d46 */
.L_x_666:
[----:B------:R-:W-:Y:S05]  /*c7c0*/  BSYNC B0 ;  /* 0x0000000000007941 */ /* 0x000fea0003800000 */
.L_x_665:
        /* <DEDUP_REMOVED lines=51> */
.L_x_814:
        /* <DEDUP_REMOVED lines=15> */
.L_x_815:
[----:B--2---:R-:W-:Y:S01]  /*cbf0*/  FMNMX.FTZ R105, R0, R100, !PT ;  /* 0x0000006400697209 */ /* 0x004fe20007810000 */
[----:B------:R-:W-:Y:S01]  /*cc00*/  FMUL.FTZ R0, R104, c[0x0][0x2d0] ;  /* 0x0000b40068007a20 */ /* 0x000fe20000410000 */
[----:B------:R-:W-:Y:S01]  /*cc10*/  WARPSYNC 0xffffffff ;  /* 0xffffffff00007948 */ /* 0x000fe20003800000 */
[----:B------:R-:W-:Y:S01]  /*cc20*/  FMUL.FTZ R3, R103, c[0x0][0x2d0] ;  /* 0x0000b40067037a20 */ /* 0x000fe20000410000 */
[----:B------:R-:W-:Y:S01]  /*cc30*/  ISETP.GT.AND P0, PT, R201, R231, PT ;  /* 0x000000e7c900720c */ /* 0x000fe20003f04270 */
        /* <DEDUP_REMOVED lines=14> */
[C---:B------:R-:W-:Y:S02]  /*cd20*/  FADD.FTZ R0, -R102.reuse, R106 ;  /* 0x0000006a66007221 */ /* 0x040fe40000010100 */
[----:B------:R-:W-:Y:S01]  /*cd30*/  FMUL.FTZ R4, R102, c[0x0][0x2d0] ;  /* 0x0000b40066047a20 */ /* 0x000fe20000410000 */
[----:B------:R-:W-:Y:S01]  /*cd40*/  MUFU.EX2 R219, R16 ;  /* 0x0000001000db7308 */ /* 0x000fe20000000800 */
[----:B------:R-:W-:Y:S02]  /*cd50*/  FMUL.FTZ R0, R0, c[0x0][0x2d0] ;  /* 0x0000b40000007a20 */ /* 0x000fe40000410000 */
[--C-:B------:R-:W-:Y:S02]  /*cd60*/  FFMA.FTZ R20, R18, c[0x0][0x2d0], -R3.reuse ;  /* 0x0000b40012147a23 */ /* 0x100fe40000010803 */
[--C-:B------:R-:W-:Y:S02]  /*cd70*/  FFMA.FTZ R168, R23, c[0x0][0x2d0], -R3.reuse ;  /* 0x0000b40017a87a23 */ /* 0x100fe40000010803 */
[--C-:B------:R-:W-:Y:S02]  /*cd80*/  FFMA.FTZ R205, R38, c[0x0][0x2d0], -R3.reuse ;  /* 0x0000b40026cd7a23 */ /* 0x100fe40000010803 */
[--C-:B------:R-:W-:Y:S01]  /*cd90*/  FFMA.FTZ R183, R39, c[0x0][0x2d0], -R3.reuse ;  /* 0x0000b40027b77a23 */ /* 0x100fe20000010803 */
[----:B------:R2:W-:Y:S01]  /*cda0*/  MUFU.EX2 R2, R0 ;  /* 0x0000000000027308 */ /* 0x0005e20000000800 */
        /* <DEDUP_REMOVED lines=9> */
[--C-:B------:R-:W-:Y:S02]  /*ce40*/  FFMA.FTZ R19, R12, c[0x0][0x2d0], -R4.reuse ;  /* 0x0000b4000c137a23 */ /* 0x100fe40000010804 */
[--C-:B------:R-:W-:Y:S01]  /*ce50*/  FFMA.FTZ R18, R13, c[0x0][0x2d0], -R4.reuse ;  /* 0x0000b4000d127a23 */ /* 0x100fe20000010804 */
[----:B------:R-:W-:Y:S01]  /*ce60*/  MUFU.EX2 R35, R6 ;  /* 0x0000000600237308 */ /* 0x000fe20000000800 */
[--C-:B------:R-:W-:Y:S02]  /*ce70*/  FFMA.FTZ R163, R24, c[0x0][0x2d0], -R4.reuse ;  /* 0x0000b40018a37a23 */ /* 0x100fe40000010804 */
[--C-:B------:R-:W-:Y:S02]  /*ce80*/  FFMA.FTZ R162, R25, c[0x0][0x2d0], -R4.reuse ;  /* 0x0000b40019a27a23 */ /* 0x100fe40000010804 */
[--C-:B--2---:R-:W-:Y:S02]  /*ce90*/  FFMA.FTZ R0, R8, c[0x0][0x2d0], -R4.reuse ;  /* 0x0000b40008007a23 */ /* 0x104fe40000010804 */
[--C-:B------:R-:W-:Y:S02]  /*cea0*/  FFMA.FTZ R161, R28, c[0x0][0x2d0], -R4.reuse ;  /* 0x0000b4001ca17a23 */ /* 0x100fe40000010804 */
[--C-:B------:R-:W-:Y:S01]  /*ceb0*/  FFMA.FTZ R160, R29, c[0x0][0x2d0], -R4.reuse ;  /* 0x0000b4001da07a23 */ /* 0x100fe20000010804 */
[----:B------:R2:W5:Y:S01]  /*cec0*/  MUFU.EX2 R36, R0 ;  /* 0x0000000000247308 */ /* 0x0005620000000800 */
[--C-:B------:R-:W-:Y:S02]  /*ced0*/  FFMA.FTZ R176, R40, c[0x0][0x2d0], -R4.reuse ;  /* 0x0000b40028b07a23 */ /* 0x100fe40000010804 */
[--C-:B------:R-:W-:Y:S02]  /*cee0*/  FFMA.FTZ R175, R41, c[0x0][0x2d0], -R4.reuse ;  /* 0x0000b40029af7a23 */ /* 0x100fe40000010804 */
[--C-:B------:R-:W-:Y:S02]  /*cef0*/  FFMA.FTZ R174, R44, c[0x0][0x2d0], -R4.reuse ;  /* 0x0000b4002cae7a23 */ /* 0x100fe40000010804 */
[----:B------:R-:W-:Y:S03]  /*cf00*/  FFMA.FTZ R178, R45, c[0x0][0x2d0], -R4 ;  /* 0x0000b4002db27a23 */ /* 0x000fe60000010804 */
[----:B------:R-:W1:Y:S10]  /*cf10*/  MUFU.EX2 R34, R7 ;  /* 0x0000000700227308 */ /* 0x000e740000000800 */
[----:B------:R-:W-:Y:S01]  /*cf20*/  MUFU.EX2 R212, R20 ;  /* 0x0000001400d47308 */ /* 0x000fe20000000800 */
[----:B--2---:R-:W-:Y:S04]  /*cf30*/  FADD.FTZ R0, -R104, R107 ;  /* 0x0000006b68007221 */ /* 0x004fe80000010100 */
[----:B------:R-:W-:Y:S05]  /*cf40*/  FMUL.FTZ R0, R0, c[0x0][0x2d0] ;  /* 0x0000b40000007a20 */ /* 0x000fea0000410000 */
[----:B------:R-:W2:Y:S10]  /*cf50*/  MUFU.EX2 R220, R17 ;  /* 0x0000001100dc7308 */ /* 0x000eb40000000800 */
[----:B-1----:R1:W-:Y:S10]  /*cf60*/  MUFU.EX2 R100, R0 ;  /* 0x0000000000647308 */ /* 0x0023f40000000800 */
        /* <DEDUP_REMOVED lines=8> */
[----:B-1----:R-:W-:Y:S02]  /*cff0*/  FFMA.FTZ R0, R9, c[0x0][0x2d0], -R4 ;  /* 0x0000b40009007a23 */ /* 0x002fe40000010804 */
[----:B------:R-:W-:Y:S07]  /*d000*/  FMUL.FTZ R4, R105, c[0x0][0x2d0] ;  /* 0x0000b40069047a20 */ /* 0x000fee0000410000 */
        /* <DEDUP_REMOVED lines=14> */
[----:B------:R-:W-:Y:S02]  /*d0f0*/  FFMA.FTZ R204, R47, c[0x0][0x2d0], -R4 ;  /* 0x0000b4002fcc7a23 */ /* 0x000fe40000010804 */
[----:B-1----:R-:W-:Y:S04]  /*d100*/  FADD.FTZ R0, -R105, R101 ;  /* 0x0000006569007221 */ /* 0x002fe80000010100 */
[----:B------:R-:W-:Y:S01]  /*d110*/  FMUL.FTZ R0, R0, c[0x0][0x2d0] ;  /* 0x0000b40000007a20 */ /* 0x000fe20000410000 */
        /* <DEDUP_REMOVED lines=12> */
[----:B------:R-:W1:Y:S10]  /*d1e0*/  MUFU.EX2 R165, R179 ;  /* 0x000000b300a57308 */ /* 0x000e740000000800 */
[----:B------:R-:W-:Y:S01]  /*d1f0*/  MUFU.EX2 R107, R204 ;  /* 0x000000cc006b7308 */ /* 0x000fe20000000800 */
[C---:B-----5:R-:W-:Y:S01]  /*d200*/  FFMA.FTZ R4, R2.reuse, R213, R36 ;  /* 0x000000d502047223 */ /* 0x060fe20000010024 */
[----:B------:R-:W-:Y:S01]  /*d210*/  F2FP.PACK_AB R108, R21, R22 ;  /* 0x00000016156c723e */ /* 0x000fe200000000ff */
[----:B------:R-:W-:Y:S01]  /*d220*/  FMUL.FTZ R24, R2, R124 ;  /* 0x0000007c02187220 */ /* 0x000fe20000410000 */
[----:B------:R-:W-:Y:S01]  /*d230*/  F2FP.PACK_AB R109, R34, R35 ;  /* 0x00000023226d723e */ /* 0x000fe200000000ff */
[----:B------:R-:W-:Y:S01]  /*d240*/  FMUL.FTZ R25, R2, R125 ;  /* 0x0000007d02197220 */ /* 0x000fe20000410000 */
[----:B--2-4-:R-:W-:Y:S01]  /*d250*/  F2FP.PACK_AB R110, R220, R219 ;  /* 0x000000dbdc6e723e */ /* 0x014fe200000000ff */
[C---:B------:R-:W-:Y:S02]  /*d260*/  FMUL.FTZ R28, R2.reuse, R120 ;  /* 0x00000078021c7220 */ /* 0x040fe40000410000 */
[C---:B------:R-:W-:Y:S01]  /*d270*/  FMUL.FTZ R29, R2.reuse, R121 ;  /* 0x00000079021d7220 */ /* 0x040fe20000410000 */
[----:B------:R-:W-:Y:S01]  /*d280*/  MUFU.EX2 R213, R18 ;  /* 0x0000001200d57308 */ /* 0x000fe20000000800 */
[C---:B------:R-:W-:Y:S02]  /*d290*/  FMUL.FTZ R40, R2.reuse, R116 ;  /* 0x0000007402287220 */ /* 0x040fe40000410000 */
[C---:B------:R-:W-:Y:S01]  /*d2a0*/  FMUL.FTZ R41, R2.reuse, R117 ;  /* 0x0000007502297220 */ /* 0x040fe20000410000 */
[----:B-1----:R-:W-:Y:S01]  /*d2b0*/  F2FP.PACK_AB R161, R165, R166 ;  /* 0x000000a6a5a1723e */ /* 0x002fe200000000ff */
[C---:B------:R-:W-:Y:S02]  /*d2c0*/  FMUL.FTZ R8, R2.reuse, R132 ;  /* 0x0000008402087220 */ /* 0x040fe40000410000 */
[C---:B------:R-:W-:Y:S02]  /*d2d0*/  FMUL.FTZ R9, R2.reuse, R133 ;  /* 0x0000008502097220 */ /* 0x040fe40000410000 */
[C---:B------:R-:W-:Y:S01]  /*d2e0*/  FMUL.FTZ R12, R2.reuse, R128 ;  /* 0x00000080020c7220 */ /* 0x040fe20000410000 */
[----:B------:R-:W-:Y:S01]  /*d2f0*/  MUFU.EX2 R133, R168 ;  /* 0x000000a800857308 */ /* 0x000fe20000000800 */
[C---:B------:R-:W-:Y:S02]  /*d300*/  FMUL.FTZ R13, R2.reuse, R129 ;  /* 0x00000081020d7220 */ /* 0x040fe40000410000 */
[C---:B------:R-:W-:Y:S01]  /*d310*/  FMUL.FTZ R44, R2.reuse, R112 ;  /* 0x00000070022c7220 */ /* 0x040fe20000410000 */
[----:B------:R-:W-:Y:S01]  /*d320*/  F2FP.PACK_AB R112, R33, R36 ;  /* 0x000000242170723e */ /* 0x000fe200000000ff */
[C---:B------:R-:W-:Y:S01]  /*d330*/  FMUL.FTZ R45, R2.reuse, R113 ;  /* 0x00000071022d7220 */ /* 0x040fe20000410000 */
[----:B------:R-:W-:Y:S01]  /*d340*/  LDSM.16.MT88.4 R36, [R186] ;  /* 0x00000000ba24783b */ /* 0x000fe20000004200 */
        /* <DEDUP_REMOVED lines=13> */
[----:B------:R-:W-:Y:S01]  /*d420*/  FMUL.FTZ R93, R2, R93 ;  /* 0x0000005d025d7220 */ /* 0x000fe20000410000 */
[----:B------:R-:W1:Y:S01]  /*d430*/  MUFU.EX2 R168, R176 ;  /* 0x000000b000a87308 */ /* 0x000e620000000800 */
[----:B------:R-:W-:Y:S02]  /*d440*/  FFMA.FTZ R2, R100, R221, R22 ;  /* 0x000000dd64027223 */ /* 0x000fe40000010016 */
[C---:B------:R-:W-:Y:S02]  /*d450*/  FFMA.FTZ R101, R0.reuse, R214, R17 ;  /* 0x000000d600657223 */ /* 0x040fe40000010011 */
[----:B------:R-:W-:Y:S02]  /*d460*/  FADD.FTZ R128, R21, R2 ;  /* 0x0000000215807221 */ /* 0x000fe40000010000 */
[----:B------:R-:W2:Y:S01]  /*d470*/  LDSM.16.MT88.4 R20, [R185] ;  /* 0x00000000b914783b */ /* 0x000ea20000004200 */
[C---:B------:R-:W-:Y:S02]  /*d480*/  FMUL.FTZ R11, R0.reuse, R135 ;  /* 0x00000087000b7220 */ /* 0x040fe40000410000 */
[----:B------:R-:W4:Y:S01]  /*d490*/  MUFU.EX2 R214, R32 ;  /* 0x0000002000d67308 */ /* 0x000f220000000800 */
[C---:B------:R-:W-:Y:S02]  /*d4a0*/  FMUL.FTZ R26, R0.reuse, R126 ;  /* 0x0000007e001a7220 */ /* 0x040fe40000410000 */
[C---:B------:R-:W-:Y:S02]  /*d4b0*/  FMUL.FTZ R27, R0.reuse, R127 ;  /* 0x0000007f001b7220 */ /* 0x040fe40000410000 */
[C---:B------:R-:W-:Y:S01]  /*d4c0*/  FMUL.FTZ R30, R0.reuse, R122 ;  /* 0x0000007a001e7220 */ /* 0x040fe20000410000 */
[----:B------:R-:W-:Y:S01]  /*d4d0*/  LDSM.16.MT88.4 R124, [R185+0x1000] ;  /* 0x00100000b97c783b */ /* 0x000fe20000004200 */
[C---:B------:R-:W-:Y:S02]  /*d4e0*/  FMUL.FTZ R31, R0.reuse, R123 ;  /* 0x0000007b001f7220 */ /* 0x040fe40000410000 */
[C---:B------:R-:W-:Y:S01]  /*d4f0*/  FMUL.FTZ R42, R0.reuse, R118 ;  /* 0x00000076002a7220 */ /* 0x040fe20000410000 */
[----:B------:R-:W5:Y:S01]  /*d500*/  MUFU.EX2 R135, R16 ;  /* 0x0000001000877308 */ /* 0x000f620000000800 */
[C---:B------:R-:W-:Y:S02]  /*d510*/  FMUL.FTZ R43, R0.reuse, R119 ;  /* 0x00000077002b7220 */ /* 0x040fe40000410000 */
[C---:B------:R-:W-:Y:S01]  /*d520*/  FMUL.FTZ R10, R0.reuse, R134 ;  /* 0x00000086000a7220 */ /* 0x040fe20000410000 */
[----:B------:R-:W3:Y:S01]  /*d530*/  LDSM.16.MT88.4 R116, [R185+0xc00] ;  /* 0x000c0000b974783b */ /* 0x000ee20000004200 */
[C---:B------:R-:W-:Y:S01]  /*d540*/  FMUL.FTZ R14, R0.reuse, R130 ;  /* 0x00000082000e7220 */ /* 0x040fe20000410000 */
[----:B-1----:R-:W-:Y:S01]  /*d550*/  F2FP.PACK_AB R160, R171, R168 ;  /* 0x000000a8aba0723e */ /* 0x002fe200000000ff */
[C---:B------:R-:W-:Y:S02]  /*d560*/  FMUL.FTZ R15, R0.reuse, R131 ;  /* 0x00000083000f7220 */ /* 0x040fe40000410000 */
[C---:B------:R-:W-:Y:S01]  /*d570*/  FMUL.FTZ R46, R0.reuse, R114 ;  /* 0x00000072002e7220 */ /* 0x040fe20000410000 */
[----:B------:R-:W-:Y:S01]  /*d580*/  F2FP.PACK_AB R114, R213, R211 ;  /* 0x000000d3d572723e */ /* 0x000fe200000000ff */
[C---:B------:R-:W-:Y:S01]  /*d590*/  FMUL.FTZ R47, R0.reuse, R115 ;  /* 0x00000073002f7220 */ /* 0x040fe20000410000 */
[----:B------:R-:W-:Y:S01]  /*d5a0*/  F2FP.PACK_AB R115, R229, R210 ;  /* 0x000000d2e573723e */ /* 0x000fe200000000ff */
[----:B------:R-:W-:Y:S01]  /*d5b0*/  FMUL.FTZ R58, R0, R58 ;  /* 0x0000003a003a7220 */ /* 0x000fe20000410000 */
[----:B---34-:R-:W-:Y:S01]  /*d5c0*/  F2FP.PACK_AB R111, R214, R212 ;  /* 0x000000d4d66f723e */ /* 0x018fe200000000ff */
[C---:B------:R-:W-:Y:S01]  /*d5d0*/  FMUL.FTZ R59, R0.reuse, R59 ;  /* 0x0000003b003b7220 */ /* 0x040fe20000410000 */
[----:B------:R-:W-:Y:S01]  /*d5e0*/  LDSM.16.MT88.4 R120, [R186+0x400] ;  /* 0x00040000ba78783b */ /* 0x000fe20000004200 */
[C---:B------:R-:W-:Y:S01]  /*d5f0*/  FMUL.FTZ R62, R0.reuse, R62 ;  /* 0x0000003e003e7220 */ /* 0x040fe20000410000 */
[----:B------:R-:W-:Y:S01]  /*d600*/  MUFU.EX2 R131, R173 ;  /* 0x000000ad00837308 */ /* 0x000fe20000000800 */
[C---:B------:R-:W-:Y:S02]  /*d610*/  FMUL.FTZ R63, R0.reuse, R63 ;  /* 0x0000003f003f7220 */ /* 0x040fe40000410000 */
[C---:B------:R-:W-:Y:S02]  /*d620*/  FMUL.FTZ R74, R0.reuse, R74 ;  /* 0x0000004a004a7220 */ /* 0x040fe40000410000 */
[C---:B------:R-:W-:Y:S01]  /*d630*/  FMUL.FTZ R75, R0.reuse, R75 ;  /* 0x0000004b004b7220 */ /* 0x040fe20000410000 */
[----:B-----5:R-:W-:Y:S01]  /*d640*/  F2FP.PACK_AB R113, R135, R17 ;  /* 0x000000118771723e */ /* 0x020fe200000000ff */
[C---:B------:R-:W-:Y:S02]  /*d650*/  FMUL.FTZ R78, R0.reuse, R78 ;  /* 0x0000004e004e7220 */ /* 0x040fe40000410000 */
[C---:B------:R-:W-:Y:S01]  /*d660*/  FMUL.FTZ R79, R0.reuse, R79 ;  /* 0x0000004f004f7220 */ /* 0x040fe20000410000 */
[----:B------:R-:W-:Y:S01]  /*d670*/  MUFU.EX2 R134, R172 ;  /* 0x000000ac00867308 */ /* 0x000fe20000000800 */
[C---:B------:R-:W-:Y:S02]  /*d680*/  FMUL.FTZ R90, R0.reuse, R90 ;  /* 0x0000005a005a7220 */ /* 0x040fe40000410000 */
[C---:B------:R-:W-:Y:S02]  /*d690*/  FMUL.FTZ R91, R0.reuse, R91 ;  /* 0x0000005b005b7220 */ /* 0x040fe40000410000 */
[C---:B------:R-:W-:Y:S02]  /*d6a0*/  FMUL.FTZ R94, R0.reuse, R94 ;  /* 0x0000005e005e7220 */ /* 0x040fe40000410000 */
[----:B------:R-:W-:Y:S02]  /*d6b0*/  FMUL.FTZ R95, R0, R95 ;  /* 0x0000005f005f7220 */ /* 0x000fe40000410000 */
[----:B------:R-:W-:Y:S01]  /*d6c0*/  FFMA.FTZ R0, R3, R224, R35 ;  /* 0x000000e003007223 */ /* 0x000fe20000010023 */
[----:B------:R-:W-:Y:S01]  /*d6d0*/  MUFU.EX2 R130, R169 ;  /* 0x000000a900827308 */ /* 0x000fe20000000800 */
[----:B------:R-:W-:Y:S02]  /*d6e0*/  FMUL.FTZ R5, R100, R137 ;  /* 0x0000008964057220 */ /* 0x000fe40000410000 */
[----:B------:R-:W-:Y:S02]  /*d6f0*/  FADD.FTZ R2, R34, R0 ;  /* 0x0000000022027221 */ /* 0x000fe40000010000 */
[----:B------:R-:W-:Y:S02]  /*d700*/  FADD.FTZ R0, R33, R4 ;  /* 0x0000000421007221 */ /* 0x000fe40000010000 */
[C---:B------:R-:W-:Y:S02]  /*d710*/  FMUL.FTZ R4, R100.reuse, R136 ;  /* 0x0000008864047220 */ /* 0x040fe40000410000 */
[C---:B------:R-:W-:Y:S01]  /*d720*/  FMUL.FTZ R6, R3.reuse, R138 ;  /* 0x0000008a03067220 */ /* 0x040fe20000410000 */
[----:B------:R-:W-:Y:S01]  /*d730*/  MUFU.EX2 R224, R167 ;  /* 0x000000a700e07308 */ /* 0x000fe20000000800 */
[C---:B------:R-:W-:Y:S02]  /*d740*/  FMUL.FTZ R7, R3.reuse, R139 ;  /* 0x0000008b03077220 */ /* 0x040fe40000410000 */
[C---:B------:R-:W-:Y:S02]  /*d750*/  FMUL.FTZ R16, R100.reuse, R140 ;  /* 0x0000008c64107220 */ /* 0x040fe40000410000 */
[C---:B------:R-:W-:Y:S02]  /*d760*/  FMUL.FTZ R17, R100.reuse, R141 ;  /* 0x0000008d64117220 */ /* 0x040fe40000410000 */
[C---:B------:R-:W-:Y:S01]  /*d770*/  FMUL.FTZ R18, R3.reuse, R142 ;  /* 0x0000008e03127220 */ /* 0x040fe20000410000 */
[-C--:B--2---:R-:W-:Y:S02]  /*d780*/  HMMA.16816.F32 R4, R108, R20.reuse, R4 ;  /* 0x000000146c04723c */ /* 0x084fe40000001804 */
[----:B------:R-:W-:Y:S03]  /*d790*/  MUFU.EX2 R221, R164 ;  /* 0x000000a400dd7308 */ /* 0x000fe60000000800 */
[C---:B------:R-:W-:Y:S02]  /*d7a0*/  FMUL.FTZ R19, R3.reuse, R143 ;  /* 0x0000008f03137220 */ /* 0x040fe40000410000 */
[----:B------:R-:W-:Y:S01]  /*d7b0*/  LDSM.16.MT88.4 R140, [R185+0x800] ;  /* 0x00080000b98c783b */ /* 0x000fe20000004200 */
[C---:B------:R-:W-:Y:S04]  /*d7c0*/  HMMA.16816.F32 R8, R112.reuse, R20, R8 ;  /* 0x000000147008723c */ /* 0x040fe80000001808 */
[C---:B------:R-:W-:Y:S01]  /*d7d0*/  FMUL.FTZ R32, R100.reuse, R148 ;  /* 0x0000009464207220 */ /* 0x040fe20000410000 */
[----:B------:R-:W-:Y:S01]  /*d7e0*/  MUFU.EX2 R169, R205 ;  /* 0x000000cd00a97308 */ /* 0x000fe20000000800 */
[C---:B------:R-:W-:Y:S02]  /*d7f0*/  FMUL.FTZ R33, R100.reuse, R149 ;  /* 0x0000009564217220 */ /* 0x040fe40000410000 */
[-C--:B------:R-:W-:Y:S04]  /*d800*/  HMMA.16816.F32 R12, R112, R22.reuse, R12 ;  /* 0x00000016700c723c */ /* 0x080fe8000000180c */
[C---:B------:R-:W-:Y:S02]  /*d810*/  FMUL.FTZ R34, R3.reuse, R150 ;  /* 0x0000009603227220 */ /* 0x040fe40000410000 */
[C---:B------:R-:W-:Y:S01]  /*d820*/  FMUL.FTZ R35, R3.reuse, R151 ;  /* 0x0000009703237220 */ /* 0x040fe20000410000 */
[----:B------:R-:W-:Y:S01]  /*d830*/  MUFU.EX2 R172, R183 ;  /* 0x000000b700ac7308 */ /* 0x000fe20000000800 */
[C---:B------:R-:W-:Y:S01]  /*d840*/  HMMA.16816.F32 R16, R108.reuse, R22, R16 ;  /* 0x000000166c10723c */ /* 0x040fe20000001810 */
[----:B------:R-:W-:Y:S03]  /*d850*/  LDSM.16.MT88.4 R148, [R186+0x800] ;  /* 0x00080000ba94783b */ /* 0x000fe60000004200 */
[C---:B------:R-:W-:Y:S02]  /*d860*/  FMUL.FTZ R20, R100.reuse, R144 ;  /* 0x0000009064147220 */ /* 0x040fe40000410000 */
[C---:B------:R-:W-:Y:S02]  /*d870*/  FMUL.FTZ R21, R100.reuse, R145 ;  /* 0x0000009164157220 */ /* 0x040fe40000410000 */
[C---:B------:R-:W-:Y:S01]  /*d880*/  FMUL.FTZ R22, R3.reuse, R146 ;  /* 0x0000009203167220 */ /* 0x040fe20000410000 */
[----:B------:R-:W-:Y:S03]  /*d890*/  MUFU.EX2 R183, R207 ;  /* 0x000000cf00b77308 */ /* 0x000fe60000000800 */
[C---:B------:R-:W-:Y:S02]  /*d8a0*/  FMUL.FTZ R23, R3.reuse, R147 ;  /* 0x0000009303177220 */ /* 0x040fe40000410000 */
[C---:B------:R-:W-:Y:S02]  /*d8b0*/  FMUL.FTZ R48, R100.reuse, R156 ;  /* 0x0000009c64307220 */ /* 0x040fe40000410000 */
[C---:B------:R-:W-:Y:S02]  /*d8c0*/  FMUL.FTZ R49, R100.reuse, R157 ;  /* 0x0000009d64317220 */ /* 0x040fe40000410000 */
[C---:B------:R-:W-:Y:S01]  /*d8d0*/  FMUL.FTZ R50, R3.reuse, R158 ;  /* 0x0000009e03327220 */ /* 0x040fe20000410000 */
[-C--:B------:R-:W-:Y:S01]  /*d8e0*/  HMMA.16816.F32 R20, R108, R36.reuse, R20 ;  /* 0x000000246c14723c */ /* 0x080fe20000001814 */
[----:B------:R-:W-:Y:S02]  /*d8f0*/  MUFU.EX2 R173, R182 ;  /* 0x000000b600ad7308 */ /* 0x000fe40000000800 */
[C---:B------:R-:W-:Y:S02]  /*d900*/  FMUL.FTZ R51, R3.reuse, R159 ;  /* 0x0000009f03337220 */ /* 0x040fe40000410000 */
[----:B------:R-:W-:Y:S01]  /*d910*/  LDSM.16.MT88.4 R156, [R185+0x1400] ;  /* 0x00140000b99c783b */ /* 0x000fe20000004200 */
[C---:B------:R-:W-:Y:S02]  /*d920*/  FMUL.FTZ R52, R100.reuse, R52 ;  /* 0x0000003464347220 */ /* 0x040fe40000410000 */
[C---:B------:R-:W-:Y:S03]  /*d930*/  HMMA.16816.F32 R24, R112.reuse, R36, R24 ;  /* 0x000000247018723c */ /* 0x040fe60000001818 */
[----:B------:R-:W1:Y:S01]  /*d940*/  MUFU.EX2 R167, R178 ;  /* 0x000000b200a77308 */ /* 0x000e620000000800 */
[C---:B------:R-:W-:Y:S02]  /*d950*/  FMUL.FTZ R53, R100.reuse, R53 ;  /* 0x0000003564357220 */ /* 0x040fe40000410000 */
[C---:B------:R-:W-:Y:S02]  /*d960*/  FMUL.FTZ R54, R3.reuse, R54 ;  /* 0x0000003603367220 */ /* 0x040fe40000410000 */
[-C--:B------:R-:W-:Y:S04]  /*d970*/  HMMA.16816.F32 R28, R112, R38.reuse, R28 ;  /* 0x00000026701c723c */ /* 0x080fe8000000181c */
[C---:B------:R-:W-:Y:S01]  /*d980*/  FMUL.FTZ R36, R100.reuse, R152 ;  /* 0x0000009864247220 */ /* 0x040fe20000410000 */
[----:B------:R-:W2:Y:S01]  /*d990*/  MUFU.EX2 R164, R180 ;  /* 0x000000b400a47308 */ /* 0x000ea20000000800 */
[C---:B------:R-:W-:Y:S02]  /*d9a0*/  FMUL.FTZ R37, R100.reuse, R153 ;  /* 0x0000009964257220 */ /* 0x040fe40000410000 */
[C---:B------:R-:W-:Y:S04]  /*d9b0*/  HMMA.16816.F32 R32, R108.reuse, R38, R32 ;  /* 0x000000266c20723c */ /* 0x040fe80000001820 */
[C---:B------:R-:W-:Y:S02]  /*d9c0*/  FMUL.FTZ R55, R3.reuse, R55 ;  /* 0x0000003703377220 */ /* 0x040fe40000410000 */
[C---:B------:R-:W-:Y:S02]  /*d9d0*/  FMUL.FTZ R64, R100.reuse, R64 ;  /* 0x0000004064407220 */ /* 0x040fe40000410000 */
[C---:B------:R-:W-:Y:S04]  /*d9e0*/  FMUL.FTZ R38, R3.reuse, R154 ;  /* 0x0000009a03267220 */ /* 0x040fe80000410000 */
[----:B------:R-:W-:Y:S01]  /*d9f0*/  FMUL.FTZ R39, R3, R155 ;  /* 0x0000009b03277220 */ /* 0x000fe20000410000 */
[----:B-1----:R-:W-:Y:S01]  /*da00*/  F2FP.PACK_AB R162, R167, R174 ;  /* 0x000000aea7a2723e */ /* 0x002fe200000000ff */
[C---:B------:R-:W-:Y:S02]  /*da10*/  FMUL.FTZ R65, R100.reuse, R65 ;  /* 0x0000004164417220 */ /* 0x040fe40000410000 */
[C---:B------:R-:W-:Y:S02]  /*da20*/  FMUL.FTZ R66, R3.reuse, R66 ;  /* 0x0000004203427220 */ /* 0x040fe40000410000 */
[----:B------:R-:W-:Y:S01]  /*da30*/  FMUL.FTZ R67, R3, R67 ;  /* 0x0000004303437220 */ /* 0x000fe20000410000 */
[-C--:B------:R-:W-:Y:S03]  /*da40*/  HMMA.16816.F32 R36, R108, R116.reuse, R36 ;  /* 0x000000746c24723c */ /* 0x080fe60000001824 */
[C---:B------:R-:W-:Y:S01]  /*da50*/  FMUL.FTZ R68, R100.reuse, R68 ;  /* 0x0000004464447220 */ /* 0x040fe20000410000 */
[----:B--2---:R-:W-:Y:S01]  /*da60*/  F2FP.PACK_AB R163, R107, R164 ;  /* 0x000000a46ba3723e */ /* 0x004fe200000000ff */
        /* <DEDUP_REMOVED lines=9> */
[----:B------:R-:W1:Y:S03]  /*db00*/  LDSM.16.MT88.4 R116, [R186+0xc00] ;  /* 0x000c0000ba74783b */ /* 0x000e660000004200 */
[C---:B------:R-:W-:Y:S02]  /*db10*/  FMUL.FTZ R83, R3.reuse, R83 ;  /* 0x0000005303537220 */ /* 0x040fe40000410000 */
[C---:B------:R-:W-:Y:S02]  /*db20*/  FMUL.FTZ R84, R100.reuse, R84 ;  /* 0x0000005464547220 */ /* 0x040fe40000410000 */
[C---:B------:R-:W-:Y:S04]  /*db30*/  FMUL.FTZ R85, R100.reuse, R85 ;  /* 0x0000005564557220 */ /* 0x040fe80000410000 */
[C---:B------:R-:W-:Y:S02]  /*db40*/  FMUL.FTZ R86, R3.reuse, R86 ;  /* 0x0000005603567220 */ /* 0x040fe40000410000 */
[----:B------:R-:W-:Y:S02]  /*db50*/  FMUL.FTZ R87, R3, R87 ;  /* 0x0000005703577220 */ /* 0x000fe40000410000 */
[C---:B------:R-:W-:Y:S02]  /*db60*/  FMUL.FTZ R96, R100.reuse, R96 ;  /* 0x0000006064607220 */ /* 0x040fe40000410000 */
[----:B------:R-:W-:Y:S02]  /*db70*/  FMUL.FTZ R97, R100, R97 ;  /* 0x0000006164617220 */ /* 0x000fe40000410000 */
[----:B------:R-:W-:Y:S02]  /*db80*/  FADD.FTZ R100, R135, R101 ;  /* 0x0000006587647221 */ /* 0x000fe40000010000 */
[C---:B------:R-:W-:Y:S02]  /*db90*/  FMUL.FTZ R98, R3.reuse, R98 ;  /* 0x0000006203627220 */ /* 0x040fe40000410000 */
[----:B------:R-:W-:Y:S02]  /*dba0*/  FMUL.FTZ R99, R3, R99 ;  /* 0x0000006303637220 */ /* 0x000fe40000410000 */
[----:B------:R-:W-:Y:S02]  /*dbb0*/  FADD.FTZ R3, R219, R128 ;  /* 0x00000080db037221 */ /* 0x000fe40000010000 */
        /* <DEDUP_REMOVED lines=12> */
[----:B------:R-:W-:Y:S02]  /*dc80*/  FADD.FTZ R101, R133, R3 ;  /* 0x0000000385657221 */ /* 0x000fe40000010000 */
[----:B------:R-:W-:Y:S02]  /*dc90*/  FADD.FTZ R0, R106, R0 ;  /* 0x000000006a007221 */ /* 0x000fe40000010000 */
[-C--:B------:R-:W-:Y:S04]  /*dca0*/  HMMA.16816.F32 R60, R112, R118.reuse, R60 ;  /* 0x00000076703c723c */ /* 0x080fe8000000183c */
[----:B------:R-:W-:Y:S04]  /*dcb0*/  FADD.FTZ R0, R222, R0 ;  /* 0x00000000de007221 */ /* 0x000fe80000010000 */
[C---:B------:R-:W-:Y:S01]  /*dcc0*/  HMMA.16816.F32 R64, R108.reuse, R118, R64 ;  /* 0x000000766c40723c */ /* 0x040fe20000001840 */
[----:B------:R-:W1:Y:S07]  /*dcd0*/  LDSM.16.MT88.4 R116, [R185+0x1800] ;  /* 0x00180000b974783b */ /* 0x000e6e0000004200 */
        /* <DEDUP_REMOVED lines=10> */
[----:B------:R-:W-:Y:S01]  /*dd80*/  F2FP.PACK_AB R117, R222, R106 ;  /* 0x0000006ade75723e */ /* 0x000fe200000000ff */
[----:B------:R-:W-:Y:S02]  /*dd90*/  FADD.FTZ R106, R134, R100 ;  /* 0x00000064866a7221 */ /* 0x000fe40000010000 */
[----:B------:R-:W-:Y:S01]  /*dda0*/  FADD.FTZ R100, R132, R2 ;  /* 0x0000000284647221 */ /* 0x000fe20000010000 */
[----:B------:R-:W-:Y:S04]  /*ddb0*/  HMMA.16816.F32 R96, R108, R118, R96 ;  /* 0x000000766c60723c */ /* 0x000fe80000001860 */
[----:B------:R-:W-:Y:S02]  /*ddc0*/  FADD.FTZ R3, R225, R106 ;  /* 0x0000006ae1037221 */ /* 0x000fe40000010000 */
[----:B------:R-:W-:Y:S01]  /*ddd0*/  FADD.FTZ R2, R224, R101 ;  /* 0x00000065e0027221 */ /* 0x000fe20000010000 */
[----:B------:R-:W-:Y:S01]  /*dde0*/  F2FP.PACK_AB R108, R134, R131 ;  /* 0x00000083866c723e */ /* 0x000fe200000000ff */
[C---:B------:R-:W-:Y:S01]  /*ddf0*/  FADD.FTZ R3, R228.reuse, R3 ;  /* 0x00000003e4037221 */ /* 0x040fe20000010000 */
[----:B------:R-:W-:Y:S03]  /*de00*/  F2FP.PACK_AB R109, R133, R130 ;  /* 0x00000082856d723e */ /* 0x000fe600000000ff */
[----:B------:R-:W-:Y:S01]  /*de10*/  F2FP.PACK_AB R110, R228, R225 ;  /* 0x000000e1e46e723e */ /* 0x000fe200000000ff */
[C---:B------:R-:W-:Y:S01]  /*de20*/  FADD.FTZ R2, R227.reuse, R2 ;  /* 0x00000002e3027221 */ /* 0x040fe20000010000 */
[----:B------:R-:W-:Y:S02]  /*de30*/  F2FP.PACK_AB R111, R227, R224 ;  /* 0x000000e0e36f723e */ /* 0x000fe400000000ff */
[----:B------:R-:W-:Y:S02]  /*de40*/  F2FP.PACK_AB R118, R226, R223 ;  /* 0x000000dfe276723e */ /* 0x000fe400000000ff */
[----:B------:R-:W-:Y:S02]  /*de50*/  F2FP.PACK_AB R119, R215, R221 ;  /* 0x000000ddd777723e */ /* 0x000fe400000000ff */
[----:B------:R-:W-:Y:S01]  /*de60*/  MOV R101, R105 ;  /* 0x0000006900657202 */ /* 0x000fe20000000f00 */
        /* <DEDUP_REMOVED lines=50> */
[----:B------:R-:W-:Y:S04]  /*e190*/  FADD.FTZ R5, R170, R3 ;  /* 0x00000003aa057221 */ /* 0x000fe80000010000 */
[C---:B------:R-:W-:Y:S07]  /*e1a0*/  HMMA.16816.F32 R64, R108.reuse, R6, R64 ;  /* 0x000000066c40723c */ /* 0x040fee0000001840 */
        /* <DEDUP_REMOVED lines=28> */
[----:B------:R-:W-:-:S05]  /*e370*/  @P0 BRA `(.L_x_672) ;  /* 0xffffd43000000947 */ /* 0x000fca000383ffff */
.L_x_659:
[----:B------:R-:W-:-:S13]  /*e380*/  ISETP.GE.AND P0, PT, R201, R239, PT ;  /* 0x000000efc900720c */ /* 0x000fda0003f06270 */
[----:B------:R-:W-:Y:S05]  /*e390*/  @!P0 BRA `(.L_x_673) ;  /* 0x000042a000008947 */ /* 0x000fea0003800000 */
[----:B------:R-:W-:Y:S01]  /*e3a0*/  IMAD.MOV.U32 R107, RZ, RZ, R103 ;  /* 0x000000ffff6b7224 */ /* 0x000fe200078e0067 */
[----:B------:R-:W-:Y:S01]  /*e3b0*/  MOV R108, R101 ;  /* 0x00000065006c7202 */ /* 0x000fe20000000f00 */
[----:B------:R-:W-:Y:S01]  /*e3c0*/  IMAD.MOV.U32 R106, RZ, RZ, R104 ;  /* 0x000000ffff6a7224 */ /* 0x000fe200078e0068 */
[----:B------:R-:W-:Y:S02]  /*e3d0*/  MOV R105, R102 ;  /* 0x0000006600697202 */ /* 0x000fe40000000f00 */
.L_x_705:
[----:B------:R-:W-:Y:S04]  /*e3e0*/  DEPBAR.LE SB0, 0x0 ;  /* 0x000080000000791a */ /* 0x000fe80000000000 */
[----:B------:R-:W-:Y:S01]  /*e3f0*/  WARPSYNC 0xffffffff ;  /* 0xffffffff00007948 */ /* 0x000fe20003800000 */
[----:B------:R-:W-:Y:S01]  /*e400*/  BAR.SYNC.DEFER_BLOCKING 0x0 ;  /* 0x0000000000007b1d */ /* 0x000fe20000010000 */
[----:B------:R-:W-:Y:S01]  /*e410*/  SHF.R.S32.HI R0, RZ, 0x1f, R202 ;  /* 0x0000001fff007819 */ /* 0x000fe200000114ca */
[----:B------:R-:W-:Y:S04]  /*e420*/  IMAD.WIDE.U32 R2, R202, c[0x0][0x208], RZ ;  /* 0x00008200ca027a25 */ /* 0x000fe800078e00ff */
[----:B------:R-:W-:Y:S04]  /*e430*/  IMAD R0, R0, c[0x0][0x208], RZ ;  /* 0x0000820000007a24 */ /* 0x000fe800078e02ff */
[----:B------:R-:W-:Y:S05]  /*e440*/  IMAD R0, R202, c[0x0][0x20c], R0 ;  /* 0x00008300ca007a24 */ /* 0x000fea00078e0200 */
[----:B------:R-:W-:Y:S02]  /*e450*/  IADD3 R3, R3, R0, RZ ;  /* 0x0000000003037210 */ /* 0x000fe40007ffe0ff */
[----:B------:R-:W-:Y:S03]  /*e460*/  SHF.R.S32.HI R0, RZ, 0x1f, R200 ;  /* 0x0000001fff007819 */ /* 0x000fe600000114c8 */
[----:B------:R-:W-:Y:S01]  /*e470*/  IMAD.WIDE.U32 R2, R200, c[0x0][0x218], R2 ;  /* 0x00008600c8027a25 */ /* 0x000fe200078e0002 */
[----:B------:R1:W2:Y:S03]  /*e480*/  LDSM.16.M88.4 R48, [R187] ;  /* 0x00000000bb30783b */ /* 0x0002a60000000200 */
[----:B------:R-:W-:Y:S01]  /*e490*/  IMAD R4, R0, c[0x0][0x218], RZ ;  /* 0x0000860000047a24 */ /* 0x000fe200078e02ff */
[----:B------:R-:W-:Y:S01]  /*e4a0*/  IADD3 R0, P1, R248, R2, RZ ;  /* 0x00000002f8007210 */ /* 0x000fe20007f3e0ff */
[----:B------:R1:W3:Y:S02]  /*e4b0*/  LDSM.16.M88.4 R44, [R187+0x1000] ;  /* 0x00100000bb2c783b */ /* 0x0002e40000000200 */
[----:B------:R-:W-:Y:S01]  /*e4c0*/  IMAD R4, R200, c[0x0][0x21c], R4 ;  /* 0x00008700c8047a24 */ /* 0x000fe200078e0204 */
[C---:B------:R-:W-:Y:S01]  /*e4d0*/  LEA R8, P0, R0.reuse, c[0x0][0x1f8], 0x1 ;  /* 0x00007e0000087a11 */ /* 0x040fe200078008ff */
[----:B------:R1:W4:Y:S03]  /*e4e0*/  LDSM.16.M88.4 R16, [R184] ;  /* 0x00000000b810783b */ /* 0x0003260000000200 */
[----:B------:R-:W-:Y:S01]  /*e4f0*/  IADD3.X R2, R251, R3, R4, P1, !PT ;  /* 0x00000003fb027210 */ /* 0x000fe20000ffe404 */
[----:B------:R1:W1:Y:S03]  /*e500*/  LDSM.16.M88.4 R32, [R184+0x400] ;  /* 0x00040000b820783b */ /* 0x0002660000000200 */
[----:B------:R-:W-:Y:S01]  /*e510*/  LEA.HI.X R109, R0, c[0x0][0x1fc], R2, 0x1, P0 ;  /* 0x00007f00006d7a11 */ /* 0x000fe200000f0c02 */
        /* <DEDUP_REMOVED lines=8> */
.L_x_816:
[----:B------:R-:W5:Y:S01]  /*e5a0*/  SHFL.IDX PT, R2, R8, RZ, 0x1c1f ;  /* 0x001c1fff08027589 */ /* 0x000f6200000e0000 */
[C---:B------:R-:W-:Y:S01]  /*e5b0*/  IMAD.SHL.U32 R5, R203.reuse, 0x2, RZ ;  /* 0x00000002cb057824 */ /* 0x040fe200078e00ff */
[----:B------:R-:W-:Y:S01]  /*e5c0*/  ISETP.GE.AND P4, PT, R203, c[0x0][0x1d4], PT ;  /* 0x00007500cb007a0c */ /* 0x000fe20003f86270 */
[C---:B------:R-:W-:Y:S01]  /*e5d0*/  IMAD.SHL.U32 R4, R237.reuse, 0x2, RZ ;  /* 0x00000002ed047824 */ /* 0x040fe200078e00ff */
[----:B------:R-:W4:Y:S01]  /*e5e0*/  S2R R9, SR_TID.X ;  /* 0x0000000000097919 */ /* 0x000f220000002100 */
[----:B------:R-:W-:Y:S01]  /*e5f0*/  ISETP.GE.AND P3, PT, R237, c[0x0][0x1d4], PT ;  /* 0x00007500ed007a0c */ /* 0x000fe20003f66270 */
[C---:B------:R-:W-:Y:S01]  /*e600*/  IMAD.SHL.U32 R3, R238.reuse, 0x2, RZ ;  /* 0x00000002ee037824 */ /* 0x040fe200078e00ff */
[----:B------:R-:W-:Y:S01]  /*e610*/  ISETP.GE.AND P2, PT, R238, c[0x0][0x1d4], PT ;  /* 0x00007500ee007a0c */ /* 0x000fe20003f46270 */
[----:B------:R-:W-:Y:S01]  /*e620*/  BSSY B0, `(.L_x_675) ;  /* 0x0000020000007945 */ /* 0x000fe20003800000 */
[----:B----4-:R-:W-:Y:S02]  /*e630*/  ISETP.GT.AND P5, PT, R9, 0x3f, PT ;  /* 0x0000003f0900780c */ /* 0x010fe40003fa4270 */
[C---:B-----5:R-:W-:Y:S02]  /*e640*/  IADD3 R6, P0, R2.reuse, R5, RZ ;  /* 0x0000000502067210 */ /* 0x060fe40007f1e0ff */
[----:B------:R-:W-:Y:S03]  /*e650*/  IADD3 R4, P1, R2, R4, RZ ;  /* 0x0000000402047210 */ /* 0x000fe60007f3e0ff */
[----:B---3--:R-:W-:Y:S01]  /*e660*/  IMAD.X R7, R0, 0x1, R218, P0 ;  /* 0x0000000100077824 */ /* 0x008fe200000e06da */
[----:B------:R-:W-:Y:S01]  /*e670*/  IADD3 R2, P0, R2, R3, RZ ;  /* 0x0000000302027210 */ /* 0x000fe20007f1e0ff */
[C---:B------:R-:W-:Y:S03]  /*e680*/  IMAD.X R5, R0.reuse, 0x1, R216, P1 ;  /* 0x0000000100057824 */ /* 0x040fe600008e06d8 */
[----:B------:R-:W-:Y:S01]  /*e690*/  @!PT LDS RZ, [RZ] ;  /* 0x00000000fffff984 */ /* 0x000fe20000000800 */
[----:B------:R-:W-:Y:S01]  /*e6a0*/  @!PT LDS RZ, [RZ] ;  /* 0x00000000fffff984 */ /* 0x000fe20000000800 */
[----:B------:R3:W-:Y:S01]  /*e6b0*/  LDGSTS.E.BYPASS.LTC128B.128 [R199+0x1880], [R6.64], !P4 ;  /* 0x0188000006c77fae */ /* 0x0007e2000e101d46 */
[----:B------:R-:W-:Y:S03]  /*e6c0*/  IMAD.X R3, R0, 0x1, R217, P0 ;  /* 0x0000000100037824 */ /* 0x000fe600000e06d9 */
[----:B------:R3:W-:Y:S04]  /*e6d0*/  LDGSTS.E.BYPASS.LTC128B.128 [R199+0x2480], [R4.64], !P3 ;  /* 0x0248000004c77fae */ /* 0x0007e8000d901d46 */
[----:B------:R3:W-:Y:S01]  /*e6e0*/  LDGSTS.E.BYPASS.LTC128B.128 [R199+0x3080], [R2.64], !P2 ;  /* 0x0308000002c77fae */ /* 0x0007e2000d101d46 */
[----:B------:R-:W-:-:S05]  /*e6f0*/  @P5 BRA `(.L_x_676) ;  /* 0x0000012000005947 */ /* 0x000fca0003800000 */
[----:B------:R-:W-:-:S05]  /*e700*/  BRA.DIV ~URZ, `(.L_x_677) ;  /* 0x0000b1527f007947 */ /* 0x000fca000b800000 */
[----:B---3--:R3:W4:Y:S04]  /*e710*/  SHFL.IDX PT, R4, R109, 0x1, 0x1c1f ;  /* 0x003c1f006d047f89 */ /* 0x00872800000e0000 */
[----:B------:R3:W2:Y:S02]  /*e720*/  SHFL.IDX PT, R0, R8, 0x1, 0x1c1f ;  /* 0x003c1f0008007f89 */ /* 0x0006a400000e0000 */
.L_x_817:
[----:B------:R-:W-:Y:S02]  /*e730*/  IMAD.SHL.U32 R2, R203, 0x2, RZ ;  /* 0x00000002cb027824 */ /* 0x000fe400078e00ff */
[----:B------:R-:W-:Y:S03]  /*e740*/  IMAD.SHL.U32 R3, R237, 0x2, RZ ;  /* 0x00000002ed037824 */ /* 0x000fe600078e00ff */
[----:B--23--:R-:W-:Y:S02]  /*e750*/  IADD3 R8, P0, R0, R2, RZ ;  /* 0x0000000200087210 */ /* 0x00cfe40007f1e0ff */
        /* <DEDUP_REMOVED lines=12> */
.L_x_676:
[----:B------:R-:W-:Y:S05]  /*e820*/  BSYNC B0 ;  /* 0x0000000000007941 */ /* 0x000fea0003800000 */
.L_x_675:
[----:B------:R-:W0:Y:S01]  /*e830*/  LDGDEPBAR ;  /* 0x00000000000079af */ /* 0x000e220000000000 */
[----:B------:R-:W-:Y:S01]  /*e840*/  WARPSYNC 0xffffffff ;  /* 0xffffffff00007948 */ /* 0x000fe20003800000 */
[-C--:B--23--:R-:W-:Y:S01]  /*e850*/  HMMA.16816.F32 R4, R48, R16.reuse, RZ ;  /* 0x000000103004723c */ /* 0x08cfe200000018ff */
        /* <DEDUP_REMOVED lines=118> */
[----:B-1----:R-:W-:Y:S02]  /*efc0*/  IADD3 R101, -R241, 0x30, RZ ;  /* 0x00000030f1657810 */ /* 0x002fe40007ffe1ff */
[----:B--2---:R-:W-:Y:S01]  /*efd0*/  SHF.R.S32.HI R0, RZ, 0x1f, R200 ;  /* 0x0000001fff007819 */ /* 0x004fe200000114c8 */
        /* <DEDUP_REMOVED lines=10> */
.L_x_818:
[----:B------:R-:W-:-:S05]  /*f080*/  BRA.DIV ~URZ, `(.L_x_681) ;  /* 0x0000a9027f007947 */ /* 0x000fca000b800000 */
[----:B------:R3:W4:Y:S02]  /*f090*/  SHFL.IDX PT, R0, R103, RZ, 0x1c1f ;  /* 0x001c1fff67007589 */ /* 0x00072400000e0000 */
.L_x_819:
[----:B------:R-:W-:Y:S01]  /*f0a0*/  IMAD.SHL.U32 R2, R203, 0x2, RZ ;  /* 0x00000002cb027824 */ /* 0x000fe200078e00ff */
[----:B------:R-:W-:Y:S01]  /*f0b0*/  SHF.L.U32 R104, R238, 0x1, RZ ;  /* 0x00000001ee687819 */ /* 0x000fe200000006ff */
[----:B------:R-:W-:Y:S03]  /*f0c0*/  IMAD.SHL.U32 R109, R237, 0x2, RZ ;  /* 0x00000002ed6d7824 */ /* 0x000fe600078e00ff */
[----:B----4-:R-:W-:Y:S05]  /*f0d0*/  @P0 IADD3 R2, P1, R0, R2, RZ ;  /* 0x0000000200020210 */ /* 0x010fea0007f3e0ff */
[----:B--2---:R-:W-:Y:S05]  /*f0e0*/  @P0 IMAD.X R3, R100, 0x1, R218, P1 ;  /* 0x0000000164030824 */ /* 0x004fea00008e06da */
[----:B------:R-:W-:Y:S01]  /*f0f0*/  @!PT LDS RZ, [RZ] ;  /* 0x00000000fffff984 */ /* 0x000fe20000000800 */
[----:B------:R-:W-:Y:S01]  /*f100*/  @!PT LDS RZ, [RZ] ;  /* 0x00000000fffff984 */ /* 0x000fe20000000800 */
[----:B------:R-:W-:Y:S01]  /*f110*/  @!PT LDS RZ, [RZ] ;  /* 0x00000000fffff984 */ /* 0x000fe20000000800 */
[----:B------:R2:W-:Y:S02]  /*f120*/  @P0 LDGSTS.E.BYPASS.LTC128B.128 [R199+0x3c80], [R2.64], !P4 ;  /* 0x03c8000002c70fae */ /* 0x0005e4000e101d46 */
[----:B--2---:R-:W-:Y:S05]  /*f130*/  @P0 IADD3 R2, P1, R0, R109, RZ ;  /* 0x0000006d00020210 */ /* 0x004fea0007f3e0ff */
[----:B------:R-:W-:Y:S05]  /*f140*/  @P0 IMAD.X R3, R100, 0x1, R216, P1 ;  /* 0x0000000164030824 */ /* 0x000fea00008e06d8 */
[----:B------:R2:W-:Y:S02]  /*f150*/  @P0 LDGSTS.E.BYPASS.LTC128B.128 [R199+0x4880], [R2.64], !P3 ;  /* 0x0488000002c70fae */ /* 0x0005e4000d901d46 */
[----:B--2---:R-:W-:Y:S04]  /*f160*/  @P0 IADD3 R2, P1, R0, R104, RZ ;  /* 0x0000006800020210 */ /* 0x004fe80007f3e0ff */
[----:B------:R-:W-:Y:S05]  /*f170*/  @P0 IADD3.X R3, R100, R217, RZ, P1, !PT ;  /* 0x000000d964030210 */ /* 0x000fea0000ffe4ff */
[----:B------:R2:W-:Y:S01]  /*f180*/  @P0 LDGSTS.E.BYPASS.LTC128B.128 [R199+0x5480], [R2.64], !P2 ;  /* 0x0548000002c70fae */ /* 0x0005e2000d101d46 */
[----:B------:R-:W-:Y:S01]  /*f190*/  ISETP.GE.AND P0, PT, R101, 0x21, PT ;  /* 0x000000216500780c */ /* 0x000fe20003f06270 */
[----:B------:R-:W-:-:S06]  /*f1a0*/  BRA.DIV ~URZ, `(.L_x_682) ;  /* 0x0000a8527f007947 */ /* 0x000fcc000b800000 */
[----:B------:R4:W1:Y:S04]  /*f1b0*/  SHFL.IDX PT, R100, R102, 0x1, 0x1c1f ;  /* 0x003c1f0066647f89 */ /* 0x00086800000e0000 */
[----:B------:R4:W2:Y:S02]  /*f1c0*/  SHFL.IDX PT, R0, R103, 0x1, 0x1c1f ;  /* 0x003c1f0067007f89 */ /* 0x0008a400000e0000 */
.L_x_820:
[----:B--2---:R-:W-:Y:S02]  /*f1d0*/  IMAD.SHL.U32 R2, R203, 0x2, RZ ;  /* 0x00000002cb027824 */ /* 0x004fe400078e00ff */
[----:B------:R-:W-:Y:S03]  /*f1e0*/  IMAD.SHL.U32 R3, R237, 0x2, RZ ;  /* 0x00000002ed037824 */ /* 0x000fe600078e00ff */
[----:B------:R-:W-:Y:S02]  /*f1f0*/  @P0 IADD3 R110, P1, R0, R2, RZ ;  /* 0x00000002006e0210 */ /* 0x000fe40007f3e0ff */
[----:B------:R-:W-:Y:S03]  /*f200*/  SHF.L.U32 R2, R238, 0x1, RZ ;  /* 0x00000001ee027819 */ /* 0x000fe600000006ff */
[----:B-1----:R-:W-:Y:S01]  /*f210*/  @P0 IMAD.X R111, R100, 0x1, R218, P1 ;  /* 0x00000001646f0824 */ /* 0x002fe200008e06da */
[----:B----4-:R-:W-:Y:S04]  /*f220*/  @P0 IADD3 R102, P1, R0, R3, RZ ;  /* 0x0000000300660210 */ /* 0x010fe80007f3e0ff */
[----:B------:R-:W-:Y:S01]  /*f230*/  @!PT LDS RZ, [RZ] ;  /* 0x00000000fffff984 */ /* 0x000fe20000000800 */
[----:B------:R-:W-:Y:S01]  /*f240*/  @!PT LDS RZ, [RZ] ;  /* 0x00000000fffff984 */ /* 0x000fe20000000800 */
[----:B------:R-:W-:Y:S01]  /*f250*/  @!PT LDS RZ, [RZ] ;  /* 0x00000000fffff984 */ /* 0x000fe20000000800 */
[----:B------:R1:W-:Y:S01]  /*f260*/  @P0 LDGSTS.E.BYPASS.LTC128B.128 [R199+0x4480], [R110.64], !P4 ;  /* 0x044800006ec70fae */ /* 0x0003e2000e101d46 */
[----:B---3--:R-:W-:Y:S02]  /*f270*/  @P0 IADD3.X R103, R100, R216, RZ, P1, !PT ;  /* 0x000000d864670210 */ /* 0x008fe40000ffe4ff */
[----:B------:R-:W-:Y:S03]  /*f280*/  @P0 IADD3 R2, P1, R0, R2, RZ ;  /* 0x0000000200020210 */ /* 0x000fe60007f3e0ff */
[----:B------:R1:W-:Y:S02]  /*f290*/  @P0 LDGSTS.E.BYPASS.LTC128B.128 [R199+0x5080], [R102.64], !P3 ;  /* 0x0508000066c70fae */ /* 0x0003e4000d901d46 */
[----:B------:R-:W-:Y:S05]  /*f2a0*/  @P0 IMAD.X R3, R100, 0x1, R217, P1 ;  /* 0x0000000164030824 */ /* 0x000fea00008e06d9 */
[----:B------:R1:W-:Y:S03]  /*f2b0*/  @P0 LDGSTS.E.BYPASS.LTC128B.128 [R199+0x5c80], [R2.64], !P2 ;  /* 0x05c8000002c70fae */ /* 0x0003e6000d101d46 */
.L_x_679:
[----:B------:R-:W-:Y:S05]  /*f2c0*/  BSYNC B0 ;  /* 0x0000000000007941 */ /* 0x000fea0003800000 */
.L_x_678:
[----:B-1----:R-:W-:Y:S01]  /*f2d0*/  LOP3.LUT R111, RZ, c[0x0][0x324], RZ, 0x33, !PT ;  /* 0x0000c900ff6f7a12 */ /* 0x002fe200078e33ff */
[----:B------:R-:W2:Y:S01]  /*f2e0*/  LDL R0, [R1+0x10] ;  /* 0x0000100001007983 */ /* 0x000ea20000100800 */
[----:B------:R-:W-:Y:S02]  /*f2f0*/  IMAD.MOV.U32 R2, RZ, RZ, c[0x0][0x2c4] ;  /* 0x0000b100ff027624 */ /* 0x000fe400078e00ff */
        /* <DEDUP_REMOVED lines=11> */
.L_x_821:
        /* <DEDUP_REMOVED lines=19> */
.L_x_686:
[----:B------:R-:W-:Y:S04]  /*f4e0*/  MOV R2, 0x1 ;  /* 0x0000000100027802 */ /* 0x000fe80000000f00 */
[----:B------:R-:W-:Y:S11]  /*f4f0*/  ISETP.NE.AND P0, PT, R2, c[0x0][0x32c], PT ;  /* 0x0000cb0002007a0c */ /* 0x000ff60003f05270 */
[----:B------:R-:W-:Y:S02]  /*f500*/  @!UPT UIADD3 URZ, URZ, URZ, URZ ;  /* 0x0000003f3f3ff290 */ /* 0x000fe4000fffe03f */
[----:B------:R-:W-:Y:S05]  /*f510*/  @P0 IMAD.HI.U32 R2, R0, c[0x0][0x330], RZ ;  /* 0x0000cc0000020a27 */ /* 0x000fea00078e00ff */
[----:B------:R-:W-:Y:S02]  /*f520*/  @P0 SHF.R.U32.HI R0, RZ, c[0x0][0x334], R2 ;  /* 0x0000cd00ff000a19 */ /* 0x000fe40000011602 */
.L_x_687:
[----:B------:R-:W-:Y:S05]  /*f530*/  BSYNC B0 ;  /* 0x0000000000007941 */ /* 0x000fea0003800000 */
.L_x_685:
[----:B------:R-:W-:Y:S04]  /*f540*/  IMAD.IADD R2, R100, 0x1, -R236 ;  /* 0x0000000164027824 */ /* 0x000fe800078e0aec */
[----:B------:R-:W-:Y:S05]  /*f550*/  IMAD R0, R0, c[0x0][0x32c], R2 ;  /* 0x0000cb0000007a24 */ /* 0x000fea00078e0202 */
[----:B------:R-:W-:Y:S02]  /*f560*/  IMNMX R101, R101, R0, !PT ;  /* 0x0000000065657217 */ /* 0x000fe40007800200 */
[----:B------:R-:W-:Y:S04]  /*f570*/  IADD3 R0, R0, c[0x0][0x32c], RZ ;  /* 0x0000cb0000007a10 */ /* 0x000fe80007ffe0ff */
[----:B------:R-:W-:Y:S02]  /*f580*/  IMNMX R103, R103, R0, PT ;  /* 0x0000000067677217 */ /* 0x000fe40003800200 */
.L_x_684:
[----:B------:R-:W-:-:S05]  /*f590*/  BRA.DIV ~URZ, `(.L_x_688) ;  /* 0x0000a5927f007947 */ /* 0x000fca000b800000 */
[----:B------:R2:W3:Y:S02]  /*f5a0*/  SHFL.IDX PT, R2, R109, 0x1, 0x1c1f ;  /* 0x003c1f006d027f89 */ /* 0x0004e400000e0000 */
.L_x_822:
        /* <DEDUP_REMOVED lines=19> */
.L_x_691:
[----:B------:R-:W-:Y:S04]  /*f6e0*/  MOV R3, 0x1 ;  /* 0x0000000100037802 */ /* 0x000fe80000000f00 */
[----:B------:R-:W-:Y:S11]  /*f6f0*/  ISETP.NE.AND P0, PT, R3, c[0x0][0x32c], PT ;  /* 0x0000cb0003007a0c */ /* 0x000ff60003f05270 */
[----:B------:R-:W-:Y:S02]  /*f700*/  @!UPT UIADD3 URZ, URZ, URZ, URZ ;  /* 0x0000003f3f3ff290 */ /* 0x000fe4000fffe03f */
[----:B------:R-:W-:Y:S05]  /*f710*/  @P0 IMAD.HI.U32 R3, R2, c[0x0][0x330], RZ ;  /* 0x0000cc0002030a27 */ /* 0x000fea00078e00ff */
[----:B------:R-:W-:Y:S02]  /*f720*/  @P0 SHF.R.U32.HI R2, RZ, c[0x0][0x334], R3 ;  /* 0x0000cd00ff020a19 */ /* 0x000fe40000011603 */
.L_x_692:
[----:B------:R-:W-:Y:S05]  /*f730*/  BSYNC B0 ;  /* 0x0000000000007941 */ /* 0x000fea0003800000 */
.L_x_690:
[----:B------:R-:W-:Y:S04]  /*f740*/  IMAD.IADD R3, R100, 0x1, -R236 ;  /* 0x0000000164037824 */ /* 0x000fe800078e0aec */
[----:B------:R-:W-:Y:S05]  /*f750*/  IMAD R2, R2, c[0x0][0x32c], R3 ;  /* 0x0000cb0002027a24 */ /* 0x000fea00078e0203 */
[----:B------:R-:W-:Y:S02]  /*f760*/  IMNMX R0, R0, R2, !PT ;  /* 0x0000000200007217 */ /* 0x000fe40007800200 */
[----:B------:R-:W-:Y:S04]  /*f770*/  IADD3 R2, R2, c[0x0][0x32c], RZ ;  /* 0x0000cb0002027a10 */ /* 0x000fe80007ffe0ff */
[----:B------:R-:W-:Y:S02]  /*f780*/  IMNMX R102, R102, R2, PT ;  /* 0x0000000266667217 */ /* 0x000fe40003800200 */
.L_x_689:
[----:B------:R-:W-:-:S05]  /*f790*/  BRA.DIV ~URZ, `(.L_x_693) ;  /* 0x0000a3f27f007947 */ /* 0x000fca000b800000 */
[----:B------:R3:W4:Y:S02]  /*f7a0*/  SHFL.IDX PT, R104, R109, 0x2, 0x1c1f ;  /* 0x005c1f006d687f89 */ /* 0x00072400000e0000 */
.L_x_823:
        /* <DEDUP_REMOVED lines=19> */
.L_x_696:
[----:B------:R-:W-:Y:S04]  /*f8e0*/  MOV R160, 0x1 ;  /* 0x0000000100a07802 */ /* 0x000fe80000000f00 */
[----:B------:R-:W-:Y:S11]  /*f8f0*/  ISETP.NE.AND P0, PT, R160, c[0x0][0x32c], PT ;  /* 0x0000cb00a0007a0c */ /* 0x000ff60003f05270 */
[----:B------:R-:W-:Y:S02]  /*f900*/  @!UPT UIADD3 URZ, URZ, URZ, URZ ;  /* 0x0000003f3f3ff290 */ /* 0x000fe4000fffe03f */
[----:B------:R-:W-:Y:S05]  /*f910*/  @P0 IMAD.HI.U32 R160, R104, c[0x0][0x330], RZ ;  /* 0x0000cc0068a00a27 */ /* 0x000fea00078e00ff */
[----:B------:R-:W-:Y:S02]  /*f920*/  @P0 SHF.R.U32.HI R104, RZ, c[0x0][0x334], R160 ;  /* 0x0000cd00ff680a19 */ /* 0x000fe400000116a0 */
.L_x_697:
[----:B------:R-:W-:Y:S05]  /*f930*/  BSYNC B0 ;  /* 0x0000000000007941 */ /* 0x000fea0003800000 */
.L_x_695:
[----:B------:R-:W-:Y:S04]  /*f940*/  IMAD.IADD R160, R100, 0x1, -R236 ;  /* 0x0000000164a07824 */ /* 0x000fe800078e0aec */
[----:B------:R-:W-:Y:S05]  /*f950*/  IMAD R104, R104, c[0x0][0x32c], R160 ;  /* 0x0000cb0068687a24 */ /* 0x000fea00078e02a0 */
[----:B------:R-:W-:Y:S02]  /*f960*/  IMNMX R2, R2, R104, !PT ;  /* 0x0000006802027217 */ /* 0x000fe40007800200 */
[----:B------:R-:W-:Y:S04]  /*f970*/  IADD3 R104, R104, c[0x0][0x32c], RZ ;  /* 0x0000cb0068687a10 */ /* 0x000fe80007ffe0ff */
[----:B------:R-:W-:Y:S02]  /*f980*/  IMNMX R3, R3, R104, PT ;  /* 0x0000006803037217 */ /* 0x000fe40003800200 */
.L_x_694:
        /* <DEDUP_REMOVED lines=108> */
[----:B------:R-:W-:Y:S02]  /*10050*/  LOP3.LUT P0, RZ, R198, 0x20, RZ, 0xc0, !PT ;  /* 0x00000020c6ff7812 */ /* 0x000fe4000780c0ff */
[----:B------:R-:W-:Y:S02]  /*10060*/  FSEL R160, R48, -INF , !P2 ;  /* 0xff80000030a07808 */ /* 0x000fe40005000000 */
[----:B------:R-:W-:Y:S02]  /*10070*/  ISETP.GT.AND P0, PT, R0, 0x19, !P0 ;  /* 0x000000190000780c */ /* 0x000fe40004704270 */
[----:B------:R-:W-:Y:S02]  /*10080*/  LOP3.LUT P2, RZ, R198, 0x200000, RZ, 0xc0, !PT ;  /* 0x00200000c6ff7812 */ /* 0x000fe4000784c0ff */
        /* <DEDUP_REMOVED lines=70> */
.L_x_824:
        /* <DEDUP_REMOVED lines=19> */
.L_x_701:
[----:B------:R-:W-:Y:S04]  /*10620*/  MOV R4, 0x1 ;  /* 0x0000000100047802 */ /* 0x000fe80000000f00 */
[----:B------:R-:W-:Y:S11]  /*10630*/  ISETP.NE.AND P0, PT, R4, c[0x0][0x32c], PT ;  /* 0x0000cb0004007a0c */ /* 0x000ff60003f05270 */
[----:B------:R-:W-:Y:S02]  /*10640*/  @!UPT UIADD3 URZ, URZ, URZ, URZ ;  /* 0x0000003f3f3ff290 */ /* 0x000fe4000fffe03f */
[----:B------:R-:W-:Y:S05]  /*10650*/  @P0 IMAD.HI.U32 R4, R3, c[0x0][0x330], RZ ;  /* 0x0000cc0003040a27 */ /* 0x000fea00078e00ff */
[----:B------:R-:W-:Y:S02]  /*10660*/  @P0 SHF.R.U32.HI R3, RZ, c[0x0][0x334], R4 ;  /* 0x0000cd00ff030a19 */ /* 0x000fe40000011604 */
.L_x_702:
[----:B------:R-:W-:Y:S05]  /*10670*/  BSYNC B0 ;  /* 0x0000000000007941 */ /* 0x000fea0003800000 */
.L_x_700:
[----:B------:R-:W-:Y:S04]  /*10680*/  IMAD.IADD R4, R100, 0x1, -R236 ;  /* 0x0000000164047824 */ /* 0x000fe800078e0aec */
[----:B------:R-:W-:Y:S05]  /*10690*/  IMAD R3, R3, c[0x0][0x32c], R4 ;  /* 0x0000cb0003037a24 */ /* 0x000fea00078e0204 */
[----:B------:R-:W-:Y:S02]  /*106a0*/  IADD3 R4, R3, c[0x0][0x32c], RZ ;  /* 0x0000cb0003047a10 */ /* 0x000fe40007ffe0ff */
[----:B------:R-:W-:Y:S02]  /*106b0*/  IMNMX R0, R0, R3, !PT ;  /* 0x0000000300007217 */ /* 0x000fe40007800200 */
[----:B------:R-:W-:Y:S02]  /*106c0*/  IMNMX R2, R2, R4, PT ;  /* 0x0000000402027217 */ /* 0x000fe40003800200 */
.L_x_699:
        /* <DEDUP_REMOVED lines=96> */
.L_x_825:
[----:B-12---:R-:W-:Y:S01]  /*10cd0*/  FMNMX.FTZ R100, R100, R0, !PT ;  /* 0x0000000064647209 */ /* 0x006fe20007810000 */
[----:B------:R-:W-:-:S05]  /*10ce0*/  BRA.DIV ~URZ, `(.L_x_704) ;  /* 0x00008fa27f007947 */ /* 0x000fca000b800000 */
[----:B------:R-:W-:Y:S04]  /*10cf0*/  SHFL.BFLY PT, R0, R4, 0x2, 0x1f ;  /* 0x0c401f0004007f89 */ /* 0x000fe800000e0000 */
[----:B------:R-:W-:Y:S04]  /*10d00*/  SHFL.BFLY PT, R3, R100, 0x1, 0x1f ;  /* 0x0c201f0064037f89 */ /* 0x000fe800000e0000 */
[----:B------:R-:W1:Y:S02]  /*10d10*/  SHFL.BFLY PT, R2, R5, 0x2, 0x1f ;  /* 0x0c401f0005027f89 */ /* 0x000e6400000e0000 */
[----:B-1----:R-:W-:Y:S02]  /*10d20*/  FMNMX.FTZ R2, R5, R2, !PT ;  /* 0x0000000205027209 */ /* 0x002fe40007810000 */
[----:B------:R-:W-:Y:S02]  /*10d30*/  FMNMX.FTZ R0, R4, R0, !PT ;  /* 0x0000000004007209 */ /* 0x000fe40007810000 */
[----:B------:R-:W-:Y:S01]  /*10d40*/  FMNMX.FTZ R104, R100, R3, !PT ;  /* 0x0000000364687209 */ /* 0x000fe20007810000 */
[----:B------:R-:W1:Y:S04]  /*10d50*/  SHFL.BFLY PT, R5, R2, 0x1, 0x1f ;  /* 0x0c201f0002057f89 */ /* 0x000e6800000e0000 */
[----:B------:R-:W2:Y:S04]  /*10d60*/  SHFL.BFLY PT, R4, R0, 0x1, 0x1f ;  /* 0x0c201f0000047f89 */ /* 0x000ea800000e0000 */
[----:B------:R-:W5:Y:S01]  /*10d70*/  SHFL.BFLY PT, R3, R6, 0x2, 0x1f ;  /* 0x0c401f0006037f89 */ /* 0x000f6200000e0000 */
[----:B-1----:R-:W-:Y:S02]  /*10d80*/  FMNMX.FTZ R102, R2, R5, !PT ;  /* 0x0000000502667209 */ /* 0x002fe40007810000 */
[----:B--2---:R-:W-:Y:S02]  /*10d90*/  FMNMX.FTZ R103, R0, R4, !PT ;  /* 0x0000000400677209 */ /* 0x004fe40007810000 */
[----:B-----5:R-:W-:Y:S05]  /*10da0*/  FMNMX.FTZ R4, R6, R3, !PT ;  /* 0x0000000306047209 */ /* 0x020fea0007810000 */
[----:B------:R1:W2:Y:S02]  /*10db0*/  SHFL.BFLY PT, R0, R4, 0x1, 0x1f ;  /* 0x0c201f0004007f89 */ /* 0x0002a400000e0000 */
.L_x_826:
[C---:B------:R-:W-:Y:S01]  /*10dc0*/  FSETP.NEU.FTZ.AND P0, PT, R102.reuse, -INF , PT ;  /* 0xff8000006600780b */ /* 0x040fe20003f1d000 */
[----:B------:R-:W-:Y:S01]  /*10dd0*/  FMUL.FTZ R3, R102, c[0x0][0x2d0] ;  /* 0x0000b40066037a20 */ /* 0x000fe20000410000 */
[----:B--2---:R-:W-:Y:S01]  /*10de0*/  FMNMX.FTZ R101, R0, R4, !PT ;  /* 0x0000000400657209 */ /* 0x004fe20007810000 */
[----:B------:R-:W-:Y:S01]  /*10df0*/  WARPSYNC 0xffffffff ;  /* 0xffffffff00007948 */ /* 0x000fe20003800000 */
[----:B------:R-:W-:Y:S02]  /*10e00*/  FSEL R0, R102, RZ, P0 ;  /* 0x000000ff66007208 */ /* 0x000fe40000000000 */
[----:B------:R-:W-:Y:S02]  /*10e10*/  FSETP.NEU.FTZ.AND P1, PT, R104, -INF , PT ;  /* 0xff8000006800780b */ /* 0x000fe40003f3d000 */
[----:B------:R-:W-:Y:S01]  /*10e20*/  FSEL R5, R3, RZ, P0 ;  /* 0x000000ff03057208 */ /* 0x000fe20000000000 */
[----:B------:R-:W-:Y:S01]  /*10e30*/  FADD.FTZ R2, -R0, R105 ;  /* 0x0000006900027221 */ /* 0x000fe20000010100 */
[----:B------:R-:W-:Y:S02]  /*10e40*/  FSEL R0, R104, RZ, P1 ;  /* 0x000000ff68007208 */ /* 0x000fe40000800000 */
[----:B------:R-:W-:Y:S01]  /*10e50*/  FSETP.NEU.FTZ.AND P0, PT, R103, -INF , PT ;  /* 0xff8000006700780b */ /* 0x000fe20003f1d000 */
[--C-:B------:R-:W-:Y:S02]  /*10e60*/  FFMA.FTZ R6, R7, c[0x0][0x2d0], -R5.reuse ;  /* 0x0000b40007067a23 */ /* 0x100fe40000010805 */
[----:B------:R-:W-:Y:S01]  /*10e70*/  FADD.FTZ R3, -R0, R106 ;  /* 0x0000006a00037221 */ /* 0x000fe20000010100 */
[----:B------:R-:W-:Y:S01]  /*10e80*/  FSEL R0, R103, RZ, P0 ;  /* 0x000000ff67007208 */ /* 0x000fe20000000000 */
[----:B------:R2:W-:Y:S01]  /*10e90*/  MUFU.EX2 R180, R6 ;  /* 0x0000000600b47308 */ /* 0x0005e20000000800 */
[--C-:B------:R-:W-:Y:S02]  /*10ea0*/  FFMA.FTZ R38, R38, c[0x0][0x2d0], -R5.reuse ;  /* 0x0000b40026267a23 */ /* 0x100fe40000010805 */
[----:B------:R-:W-:Y:S02]  /*10eb0*/  FFMA.FTZ R181, R23, c[0x0][0x2d0], -R5 ;  /* 0x0000b40017b57a23 */ /* 0x000fe40000010805 */
[----:B-1----:R-:W-:Y:S02]  /*10ec0*/  FADD.FTZ R4, -R0, R107 ;  /* 0x0000006b00047221 */ /* 0x002fe40000010100 */
[----:B------:R-:W-:Y:S02]  /*10ed0*/  FMUL.FTZ R0, R104, c[0x0][0x2d0] ;  /* 0x0000b40068007a20 */ /* 0x000fe40000410000 */
[----:B------:R-:W-:Y:S02]  /*10ee0*/  FMUL.FTZ R4, R4, c[0x0][0x2d0] ;  /* 0x0000b40004047a20 */ /* 0x000fe40000410000 */
[----:B------:R-:W-:Y:S01]  /*10ef0*/  FMUL.FTZ R3, R3, c[0x0][0x2d0] ;  /* 0x0000b40003037a20 */ /* 0x000fe20000410000 */
[----:B------:R-:W-:Y:S05]  /*10f00*/  FSEL R0, R0, RZ, P1 ;  /* 0x000000ff00007208 */ /* 0x000fea0000800000 */
[--C-:B------:R-:W-:Y:S01]  /*10f10*/  FFMA.FTZ R7, R32, c[0x0][0x2d0], -R0.reuse ;  /* 0x0000b40020077a23 */ /* 0x100fe20000010800 */
[----:B------:R-:W-:Y:S01]  /*10f20*/  MUFU.EX2 R3, R3 ;  /* 0x0000000300037308 */ /* 0x000fe20000000800 */
[--C-:B------:R-:W-:Y:S02]  /*10f30*/  FFMA.FTZ R209, R39, c[0x0][0x2d0], -R0.reuse ;  /* 0x0000b40027d17a23 */ /* 0x100fe40000010800 */
        /* <DEDUP_REMOVED lines=11> */
[----:B------:R-:W-:Y:S02]  /*10ff0*/  FFMA.FTZ R211, R163, c[0x0][0x2d0], -R0 ;  /* 0x0000b400a3d37a23 */ /* 0x000fe40000010800 */
[----:B------:R-:W-:Y:S02]  /*11000*/  FMUL.FTZ R0, R103, c[0x0][0x2d0] ;  /* 0x0000b40067007a20 */ /* 0x000fe40000410000 */
[--C-:B------:R-:W-:Y:S02]  /*11010*/  FFMA.FTZ R32, R37, c[0x0][0x2d0], -R5.reuse ;  /* 0x0000b40025207a23 */ /* 0x100fe40000010805 */
[--C-:B------:R-:W-:Y:S01]  /*11020*/  FFMA.FTZ R164, R34, c[0x0][0x2d0], -R5.reuse ;  /* 0x0000b40022a47a23 */ /* 0x100fe20000010805 */
[----:B------:R-:W-:Y:S01]  /*11030*/  FSEL R0, R0, RZ, P0 ;  /* 0x000000ff00007208 */ /* 0x000fe20000000000 */
[--C-:B------:R-:W-:Y:S01]  /*11040*/  FFMA.FTZ R163, R33, c[0x0][0x2d0], -R5.reuse ;  /* 0x0000b40021a37a23 */ /* 0x100fe20000010805 */
[----:B------:R-:W-:Y:S01]  /*11050*/  FSETP.NEU.FTZ.AND P0, PT, R101, -INF , PT ;  /* 0xff8000006500780b */ /* 0x000fe20003f1d000 */
[----:B------:R-:W-:Y:S02]  /*11060*/  MUFU.EX2 R228, R9 ;  /* 0x0000000900e47308 */ /* 0x000fe40000000800 */
[--C-:B--2---:R-:W-:Y:S02]  /*11070*/  FFMA.FTZ R6, R36, c[0x0][0x2d0], -R0.reuse ;  /* 0x0000b40024067a23 */ /* 0x104fe40000010800 */
[--C-:B------:R-:W-:Y:S02]  /*11080*/  FFMA.FTZ R39, R177, c[0x0][0x2d0], -R0.reuse ;  /* 0x0000b400b1277a23 */ /* 0x100fe40000010800 */
[--C-:B------:R-:W-:Y:S02]  /*11090*/  FFMA.FTZ R204, R50, c[0x0][0x2d0], -R0.reuse ;  /* 0x0000b40032cc7a23 */ /* 0x100fe40000010800 */
[--C-:B------:R-:W-:Y:S02]  /*110a0*/  FFMA.FTZ R183, R51, c[0x0][0x2d0], -R0.reuse ;  /* 0x0000b40033b77a23 */ /* 0x100fe40000010800 */
        /* <DEDUP_REMOVED lines=14> */
[--C-:B-1----:R-:W-:Y:S02]  /*11190*/  FFMA.FTZ R6, R162, c[0x0][0x2d0], -R0.reuse ;  /* 0x0000b400a2067a23 */ /* 0x102fe40000010800 */
[----:B------:R-:W-:Y:S05]  /*111a0*/  FFMA.FTZ R162, R29, c[0x0][0x2d0], -R5 ;  /* 0x0000b4001da27a23 */ /* 0x000fea0000010805 */
[----:B------:R1:W-:Y:S10]  /*111b0*/  MUFU.EX2 R49, R6 ;  /* 0x0000000600317308 */ /* 0x0003f40000000800 */
[----:B------:R-:W-:Y:S10]  /*111c0*/  MUFU.EX2 R235, R32 ;  /* 0x0000002000eb7308 */ /* 0x000ff40000000800 */
[----:B------:R-:W-:Y:S01]  /*111d0*/  MUFU.EX2 R225, R175 ;  /* 0x000000af00e17308 */ /* 0x000fe20000000800 */
[----:B-1----:R-:W-:Y:S02]  /*111e0*/  FFMA.FTZ R6, R178, c[0x0][0x2d0], -R0 ;  /* 0x0000b400b2067a23 */ /* 0x002fe40000010800 */
[----:B------:R-:W-:Y:S07]  /*111f0*/  FMUL.FTZ R0, R101, c[0x0][0x2d0] ;  /* 0x0000b40065007a20 */ /* 0x000fee0000410000 */
[----:B------:R1:W-:Y:S10]  /*11200*/  MUFU.EX2 R222, R6 ;  /* 0x0000000600de7308 */ /* 0x0003f40000000800 */
[----:B------:R-:W-:Y:S10]  /*11210*/  MUFU.EX2 R233, R172 ;  /* 0x000000ac00e97308 */ /* 0x000ff40000000800 */
[----:B------:R-:W-:Y:S01]  /*11220*/  MUFU.EX2 R227, R170 ;  /* 0x000000aa00e37308 */ /* 0x000fe20000000800 */
[----:B-1----:R-:W-:Y:S01]  /*11230*/  FSEL R6, R0, RZ, P0 ;  /* 0x000000ff00067208 */ /* 0x002fe20000000000 */
[----:B------:R-:W-:Y:S04]  /*11240*/  FMUL.FTZ R0, R2, c[0x0][0x2d0] ;  /* 0x0000b40002007a20 */ /* 0x000fe80000410000 */
[--C-:B------:R-:W-:Y:S04]  /*11250*/  FFMA.FTZ R5, R16, c[0x0][0x2d0], -R6.reuse ;  /* 0x0000b40010057a23 */ /* 0x100fe80000010806 */
[----:B------:R1:W2:Y:S01]  /*11260*/  MUFU.EX2 R2, R0 ;  /* 0x0000000000027308 */ /* 0x0002a20000000800 */
[--C-:B------:R-:W-:Y:S02]  /*11270*/  FFMA.FTZ R16, R22, c[0x0][0x2d0], -R6.reuse ;  /* 0x0000b40016107a23 */ /* 0x100fe40000010806 */
        /* <DEDUP_REMOVED lines=9> */
[----:B------:R-:W-:Y:S01]  /*11310*/  FFMA.FTZ R178, R14, c[0x0][0x2d0], -R6 ;  /* 0x0000b4000eb27a23 */ /* 0x000fe20000010806 */
[----:B------:R-:W-:Y:S01]  /*11320*/  MUFU.EX2 R229, R169 ;  /* 0x000000a900e57308 */ /* 0x000fe20000000800 */
[----:B-1----:R-:W-:Y:S02]  /*11330*/  FSEL R0, R101, RZ, P0 ;  /* 0x000000ff65007208 */ /* 0x002fe40000000000 */
[----:B------:R-:W-:Y:S03]  /*11340*/  ISETP.GT.AND P0, PT, R201, R239, PT ;  /* 0x000000efc900720c */ /* 0x000fe60003f04270 */
[----:B------:R-:W-:Y:S04]  /*11350*/  FADD.FTZ R0, -R0, R108 ;  /* 0x0000006c00007221 */ /* 0x000fe80000010100 */
[----:B------:R-:W-:Y:S01]  /*11360*/  MUFU.EX2 R223, R164 ;  /* 0x000000a400df7308 */ /* 0x000fe20000000800 */
[----:B------:R-:W-:Y:S02]  /*11370*/  FMUL.FTZ R0, R0, c[0x0][0x2d0] ;  /* 0x0000b40000007a20 */ /* 0x000fe40000410000 */
[----:B---3--:R-:W-:Y:S02]  /*11380*/  FFMA.FTZ R5, R20, c[0x0][0x2d0], -R6 ;  /* 0x0000b40014057a23 */ /* 0x008fe40000010806 */
[----:B------:R-:W1:Y:S05]  /*11390*/  LDSM.16.MT88.4 R20, [R185] ;  /* 0x00000000b914783b */ /* 0x000e6a0000004200 */
        /* <DEDUP_REMOVED lines=13> */
[----:B--2---:R-:W-:Y:S01]  /*11470*/  FMUL.FTZ R24, R2, R124 ;  /* 0x0000007c02187220 */ /* 0x004fe20000410000 */
[----:B------:R-:W-:Y:S01]  /*11480*/  F2FP.PACK_AB R108, R106, R109 ;  /* 0x0000006d6a6c723e */ /* 0x000fe200000000ff */
[C---:B------:R-:W-:Y:S01]  /*11490*/  FMUL.FTZ R25, R2.reuse, R125 ;  /* 0x0000007d02197220 */ /* 0x040fe20000410000 */
[----:B------:R-:W-:Y:S01]  /*114a0*/  F2FP.PACK_AB R110, R231, R228 ;  /* 0x000000e4e76e723e */ /* 0x000fe200000000ff */
[C---:B------:R-:W-:Y:S01]  /*114b0*/  FMUL.FTZ R28, R2.reuse, R120 ;  /* 0x00000078021c7220 */ /* 0x040fe20000410000 */
[----:B------:R-:W-:Y:S01]  /*114c0*/  F2FP.PACK_AB R111, R215, R222 ;  /* 0x000000ded76f723e */ /* 0x000fe200000000ff */
        /* <DEDUP_REMOVED lines=25> */
[----:B------:R-:W-:Y:S02]  /*11660*/  FFMA.FTZ R107, R2, R213, R180 ;  /* 0x000000d5026b7223 */ /* 0x000fe400000100b4 */
[C---:B---3--:R-:W-:Y:S02]  /*11670*/  FFMA.FTZ R100, R0.reuse, R214, R33 ;  /* 0x000000d600647223 */ /* 0x048fe40000010021 */
[C---:B------:R-:W-:Y:S02]  /*11680*/  FMUL.FTZ R11, R0.reuse, R135 ;  /* 0x00000087000b7220 */ /* 0x040fe40000410000 */
[C---:B------:R-:W-:Y:S01]  /*11690*/  FMUL.FTZ R10, R0.reuse, R134 ;  /* 0x00000086000a7220 */ /* 0x040fe20000410000 */
[----:B------:R-:W2:Y:S01]  /*116a0*/  MUFU.EX2 R2, R4 ;  /* 0x0000000400027308 */ /* 0x000ea20000000800 */
[C---:B------:R-:W-:Y:S02]  /*116b0*/  FMUL.FTZ R26, R0.reuse, R126 ;  /* 0x0000007e001a7220 */ /* 0x040fe40000410000 */
[C---:B------:R-:W-:Y:S02]  /*116c0*/  FMUL.FTZ R27, R0.reuse, R127 ;  /* 0x0000007f001b7220 */ /* 0x040fe40000410000 */
[C---:B------:R-:W-:Y:S01]  /*116d0*/  FMUL.FTZ R30, R0.reuse, R122 ;  /* 0x0000007a001e7220 */ /* 0x040fe20000410000 */
[----:B------:R-:W-:Y:S01]  /*116e0*/  LDSM.16.MT88.4 R124, [R185+0x1000] ;  /* 0x00100000b97c783b */ /* 0x000fe20000004200 */
[C---:B------:R-:W-:Y:S02]  /*116f0*/  FMUL.FTZ R31, R0.reuse, R123 ;  /* 0x0000007b001f7220 */ /* 0x040fe40000410000 */
[C---:B------:R-:W-:Y:S01]  /*11700*/  FMUL.FTZ R42, R0.reuse, R118 ;  /* 0x00000076002a7220 */ /* 0x040fe20000410000 */
[----:B------:R-:W3:Y:S01]  /*11710*/  MUFU.EX2 R214, R7 ;  /* 0x0000000700d67308 */ /* 0x000ee20000000800 */
[C---:B------:R-:W-:Y:S02]  /*11720*/  FMUL.FTZ R43, R0.reuse, R119 ;  /* 0x00000077002b7220 */ /* 0x040fe40000410000 */
[C---:B------:R-:W-:Y:S01]  /*11730*/  FMUL.FTZ R14, R0.reuse, R130 ;  /* 0x00000082000e7220 */ /* 0x040fe20000410000 */
[----:B------:R-:W-:Y:S01]  /*11740*/  LDSM.16.MT88.4 R116, [R185+0xc00] ;  /* 0x000c0000b974783b */ /* 0x000fe20000004200 */
[C---:B------:R-:W-:Y:S02]  /*11750*/  FMUL.FTZ R15, R0.reuse, R131 ;  /* 0x00000083000f7220 */ /* 0x040fe40000410000 */
[C---:B------:R-:W-:Y:S02]  /*11760*/  FMUL.FTZ R46, R0.reuse, R114 ;  /* 0x00000072002e7220 */ /* 0x040fe40000410000 */
[C---:B------:R-:W-:Y:S01]  /*11770*/  FMUL.FTZ R47, R0.reuse, R115 ;  /* 0x00000073002f7220 */ /* 0x040fe20000410000 */
[----:B------:R-:W4:Y:S01]  /*11780*/  MUFU.EX2 R135, R36 ;  /* 0x0000002400877308 */ /* 0x000f220000000800 */
[C---:B------:R-:W-:Y:S01]  /*11790*/  FMUL.FTZ R58, R0.reuse, R58 ;  /* 0x0000003a003a7220 */ /* 0x040fe20000410000 */
[----:B------:R-:W-:Y:S01]  /*117a0*/  LDSM.16.MT88.4 R120, [R186+0x400] ;  /* 0x00040000ba78783b */ /* 0x000fe20000004200 */
[----:B------:R-:W-:Y:S02]  /*117b0*/  FMUL.FTZ R59, R0, R59 ;  /* 0x0000003b003b7220 */ /* 0x000fe40000410000 */
[----:B--2---:R-:W-:Y:S02]  /*117c0*/  FFMA.FTZ R4, R2, R224, R105 ;  /* 0x000000e002047223 */ /* 0x004fe40000010069 */
[C---:B------:R-:W-:Y:S02]  /*117d0*/  FMUL.FTZ R62, R0.reuse, R62 ;  /* 0x0000003e003e7220 */ /* 0x040fe40000410000 */
[C---:B------:R-:W-:Y:S01]  /*117e0*/  FMUL.FTZ R63, R0.reuse, R63 ;  /* 0x0000003f003f7220 */ /* 0x040fe20000410000 */
[----:B------:R2:W5:Y:S01]  /*117f0*/  MUFU.EX2 R213, R38 ;  /* 0x0000002600d57308 */ /* 0x0005620000000800 */
[C---:B------:R-:W-:Y:S02]  /*11800*/  FMUL.FTZ R74, R0.reuse, R74 ;  /* 0x0000004a004a7220 */ /* 0x040fe40000410000 */
[----:B------:R-:W-:Y:S01]  /*11810*/  FMUL.FTZ R75, R0, R75 ;  /* 0x0000004b004b7220 */ /* 0x000fe20000410000 */
[----:B---3--:R-:W-:Y:S01]  /*11820*/  F2FP.PACK_AB R115, R234, R214 ;  /* 0x000000d6ea73723e */ /* 0x008fe200000000ff */
[C---:B------:R-:W-:Y:S02]  /*11830*/  FMUL.FTZ R78, R0.reuse, R78 ;  /* 0x0000004e004e7220 */ /* 0x040fe40000410000 */
[C---:B------:R-:W-:Y:S02]  /*11840*/  FMUL.FTZ R79, R0.reuse, R79 ;  /* 0x0000004f004f7220 */ /* 0x040fe40000410000 */
[C---:B------:R-:W-:Y:S01]  /*11850*/  FMUL.FTZ R90, R0.reuse, R90 ;  /* 0x0000005a005a7220 */ /* 0x040fe20000410000 */
[----:B------:R-:W3:Y:S01]  /*11860*/  MUFU.EX2 R134, R16 ;  /* 0x0000001000867308 */ /* 0x000ee20000000800 */
[C---:B------:R-:W-:Y:S02]  /*11870*/  FMUL.FTZ R91, R0.reuse, R91 ;  /* 0x0000005b005b7220 */ /* 0x040fe40000410000 */
[C---:B------:R-:W-:Y:S01]  /*11880*/  FMUL.FTZ R94, R0.reuse, R94 ;  /* 0x0000005e005e7220 */ /* 0x040fe20000410000 */
[----:B----4-:R-:W-:Y:S01]  /*11890*/  F2FP.PACK_AB R112, R135, R180 ;  /* 0x000000b48770723e */ /* 0x010fe200000000ff */
[----:B------:R-:W-:Y:S02]  /*118a0*/  FMUL.FTZ R95, R0, R95 ;  /* 0x0000005f005f7220 */ /* 0x000fe40000410000 */
[C---:B------:R-:W-:Y:S02]  /*118b0*/  FMUL.FTZ R5, R3.reuse, R137 ;  /* 0x0000008903057220 */ /* 0x040fe40000410000 */
[C---:B------:R-:W-:Y:S01]  /*118c0*/  FMUL.FTZ R6, R2.reuse, R138 ;  /* 0x0000008a02067220 */ /* 0x040fe20000410000 */
[----:B------:R-:W-:Y:S01]  /*118d0*/  MUFU.EX2 R131, R179 ;  /* 0x000000b300837308 */ /* 0x000fe20000000800 */
[C---:B------:R-:W-:Y:S02]  /*118e0*/  FMUL.FTZ R7, R2.reuse, R139 ;  /* 0x0000008b02077220 */ /* 0x040fe40000410000 */
[----:B------:R-:W-:Y:S01]  /*118f0*/  FFMA.FTZ R0, R3, R221, R109 ;  /* 0x000000dd03007223 */ /* 0x000fe2000001006d */
[C---:B------:R-:W-:Y:S01]  /*11900*/  F2FP.PACK_AB R109, R49.reuse, R105 ;  /* 0x00000069316d723e */ /* 0x040fe200000000ff */
[----:B------:R-:W-:Y:S01]  /*11910*/  FADD.FTZ R105, R49, R4 ;  /* 0x0000000431697221 */ /* 0x000fe20000010000 */
[----:B--2---:R-:W2:Y:S01]  /*11920*/  LDSM.16.MT88.4 R36, [R186] ;  /* 0x00000000ba24783b */ /* 0x004ea20000004200 */
[----:B------:R-:W-:Y:S01]  /*11930*/  FMUL.FTZ R4, R3, R136 ;  /* 0x0000008803047220 */ /* 0x000fe20000410000 */
[----:B-----5:R-:W-:Y:S01]  /*11940*/  F2FP.PACK_AB R114, R235, R213 ;  /* 0x000000d5eb72723e */ /* 0x020fe200000000ff */
[C---:B------:R-:W-:Y:S01]  /*11950*/  FMUL.FTZ R17, R3.reuse, R141 ;  /* 0x0000008d03117220 */ /* 0x040fe20000410000 */
[----:B------:R-:W-:Y:S01]  /*11960*/  MUFU.EX2 R130, R171 ;  /* 0x000000ab00827308 */ /* 0x000fe20000000800 */
[C---:B------:R-:W-:Y:S02]  /*11970*/  FMUL.FTZ R18, R2.reuse, R142 ;  /* 0x0000008e02127220 */ /* 0x040fe40000410000 */
[----:B------:R-:W-:Y:S01]  /*11980*/  FMUL.FTZ R19, R2, R143 ;  /* 0x0000008f02137220 */ /* 0x000fe20000410000 */
[-C--:B-1----:R-:W-:Y:S05]  /*11990*/  HMMA.16816.F32 R4, R108, R20.reuse, R4 ;  /* 0x000000146c04723c */ /* 0x082fea0000001804 */
[----:B---3--:R-:W-:Y:S01]  /*119a0*/  F2FP.PACK_AB R113, R134, R33 ;  /* 0x000000218671723e */ /* 0x008fe200000000ff */
[C---:B------:R-:W-:Y:S01]  /*119b0*/  FMUL.FTZ R16, R3.reuse, R140 ;  /* 0x0000008c03107220 */ /* 0x040fe20000410000 */
[----:B------:R-:W-:Y:S01]  /*119c0*/  MUFU.EX2 R224, R163 ;  /* 0x000000a300e07308 */ /* 0x000fe20000000800 */
[----:B------:R-:W-:Y:S01]  /*119d0*/  LDSM.16.MT88.4 R140, [R185+0x800] ;  /* 0x00080000b98c783b */ /* 0x000fe20000004200 */
[C---:B------:R-:W-:Y:S03]  /*119e0*/  FMUL.FTZ R32, R3.reuse, R148 ;  /* 0x0000009403207220 */ /* 0x040fe60000410000 */
[C---:B------:R-:W-:Y:S04]  /*119f0*/  HMMA.16816.F32 R8, R112.reuse, R20, R8 ;  /* 0x000000147008723c */ /* 0x040fe80000001808 */
[C---:B------:R-:W-:Y:S01]  /*11a00*/  FMUL.FTZ R33, R3.reuse, R149 ;  /* 0x0000009503217220 */ /* 0x040fe20000410000 */
[----:B------:R1:W-:Y:S01]  /*11a10*/  MUFU.EX2 R221, R161 ;  /* 0x000000a100dd7308 */ /* 0x0003e20000000800 */
[C---:B------:R-:W-:Y:S02]  /*11a20*/  FMUL.FTZ R34, R2.reuse, R150 ;  /* 0x0000009602227220 */ /* 0x040fe40000410000 */
[-C--:B------:R-:W-:Y:S04]  /*11a30*/  HMMA.16816.F32 R12, R112, R22.reuse, R12 ;  /* 0x00000016700c723c */ /* 0x080fe8000000180c */
[C---:B------:R-:W-:Y:S02]  /*11a40*/  FMUL.FTZ R35, R2.reuse, R151 ;  /* 0x0000009702237220 */ /* 0x040fe40000410000 */
[----:B------:R-:W-:Y:S01]  /*11a50*/  LDSM.16.MT88.4 R148, [R186+0x800] ;  /* 0x00080000ba94783b */ /* 0x000fe20000004200 */
[C---:B------:R-:W-:Y:S01]  /*11a60*/  FMUL.FTZ R48, R3.reuse, R156 ;  /* 0x0000009c03307220 */ /* 0x040fe20000410000 */
[C---:B------:R-:W-:Y:S01]  /*11a70*/  HMMA.16816.F32 R16, R108.reuse, R22, R16 ;  /* 0x000000166c10723c */ /* 0x040fe20000001810 */
[----:B------:R-:W-:Y:S03]  /*11a80*/  MUFU.EX2 R171, R205 ;  /* 0x000000cd00ab7308 */ /* 0x000fe60000000800 */
[C---:B------:R-:W-:Y:S02]  /*11a90*/  FMUL.FTZ R20, R3.reuse, R144 ;  /* 0x0000009003147220 */ /* 0x040fe40000410000 */
[C---:B------:R-:W-:Y:S02]  /*11aa0*/  FMUL.FTZ R21, R3.reuse, R145 ;  /* 0x0000009103157220 */ /* 0x040fe40000410000 */
[C---:B------:R-:W-:Y:S03]  /*11ab0*/  FMUL.FTZ R22, R2.reuse, R146 ;  /* 0x0000009202167220 */ /* 0x040fe60000410000 */
[----:B------:R-:W-:Y:S01]  /*11ac0*/  MUFU.EX2 R176, R210 ;  /* 0x000000d200b07308 */ /* 0x000fe20000000800 */
[----:B------:R-:W-:Y:S01]  /*11ad0*/  FMUL.FTZ R23, R2, R147 ;  /* 0x0000009302177220 */ /* 0x000fe20000410000 */
[----:B-1----:R-:W-:Y:S01]  /*11ae0*/  F2FP.PACK_AB R161, R164, R165 ;  /* 0x000000a5a4a1723e */ /* 0x002fe200000000ff */
[C---:B------:R-:W-:Y:S02]  /*11af0*/  FMUL.FTZ R49, R3.reuse, R157 ;  /* 0x0000009d03317220 */ /* 0x040fe40000410000 */
[C---:B------:R-:W-:Y:S02]  /*11b00*/  FMUL.FTZ R50, R2.reuse, R158 ;  /* 0x0000009e02327220 */ /* 0x040fe40000410000 */
[C---:B------:R-:W-:Y:S01]  /*11b10*/  FMUL.FTZ R51, R2.reuse, R159 ;  /* 0x0000009f02337220 */ /* 0x040fe20000410000 */
[-C--:B--2---:R-:W-:Y:S01]  /*11b20*/  HMMA.16816.F32 R20, R108, R36.reuse, R20 ;  /* 0x000000246c14723c */ /* 0x084fe20000001814 */
[----:B------:R-:W-:Y:S01]  /*11b30*/  LDSM.16.MT88.4 R156, [R185+0x1400] ;  /* 0x00140000b99c783b */ /* 0x000fe20000004200 */
[----:B------:R-:W-:Y:S01]  /*11b40*/  MUFU.EX2 R180, R209 ;  /* 0x000000d100b47308 */ /* 0x000fe20000000800 */
[C---:B------:R-:W-:Y:S02]  /*11b50*/  FMUL.FTZ R52, R3.reuse, R52 ;  /* 0x0000003403347220 */ /* 0x040fe40000410000 */
[C---:B------:R-:W-:Y:S02]  /*11b60*/  FMUL.FTZ R53, R3.reuse, R53 ;  /* 0x0000003503357220 */ /* 0x040fe40000410000 */
[C---:B------:R-:W-:Y:S01]  /*11b70*/  FMUL.FTZ R54, R2.reuse, R54 ;  /* 0x0000003602367220 */ /* 0x040fe20000410000 */
[C---:B------:R-:W-:Y:S04]  /*11b80*/  HMMA.16816.F32 R24, R112.reuse, R36, R24 ;  /* 0x000000247018723c */ /* 0x040fe80000001818 */
[C---:B------:R-:W-:Y:S01]  /*11b90*/  FMUL.FTZ R55, R2.reuse, R55 ;  /* 0x0000003702377220 */ /* 0x040fe20000410000 */
[----:B------:R-:W-:Y:S01]  /*11ba0*/  MUFU.EX2 R179, R183 ;  /* 0x000000b700b37308 */ /* 0x000fe20000000800 */
[C---:B------:R-:W-:Y:S02]  /*11bb0*/  FMUL.FTZ R64, R3.reuse, R64 ;  /* 0x0000004003407220 */ /* 0x040fe40000410000 */
[-C--:B------:R-:W-:Y:S04]  /*11bc0*/  HMMA.16816.F32 R28, R112, R38.reuse, R28 ;  /* 0x00000026701c723c */ /* 0x080fe8000000181c */
[C---:B------:R-:W-:Y:S02]  /*11bd0*/  FMUL.FTZ R36, R3.reuse, R152 ;  /* 0x0000009803247220 */ /* 0x040fe40000410000 */
[C---:B------:R-:W-:Y:S01]  /*11be0*/  FMUL.FTZ R37, R3.reuse, R153 ;  /* 0x0000009903257220 */ /* 0x040fe20000410000 */
[----:B------:R-:W1:Y:S01]  /*11bf0*/  MUFU.EX2 R168, R174 ;  /* 0x000000ae00a87308 */ /* 0x000e620000000800 */
[C---:B------:R-:W-:Y:S04]  /*11c00*/  HMMA.16816.F32 R32, R108.reuse, R38, R32 ;  /* 0x000000266c20723c */ /* 0x040fe80000001820 */
[C---:B------:R-:W-:Y:S02]  /*11c10*/  FMUL.FTZ R65, R3.reuse, R65 ;  /* 0x0000004103417220 */ /* 0x040fe40000410000 */
[C---:B------:R-:W-:Y:S02]  /*11c20*/  FMUL.FTZ R66, R2.reuse, R66 ;  /* 0x0000004202427220 */ /* 0x040fe40000410000 */
[C---:B------:R-:W-:Y:S01]  /*11c30*/  FMUL.FTZ R38, R2.reuse, R154 ;  /* 0x0000009a02267220 */ /* 0x040fe20000410000 */
[----:B------:R-:W2:Y:S03]  /*11c40*/  MUFU.EX2 R166, R181 ;  /* 0x000000b500a67308 */ /* 0x000ea60000000800 */
[C---:B------:R-:W-:Y:S02]  /*11c50*/  FMUL.FTZ R39, R2.reuse, R155 ;  /* 0x0000009b02277220 */ /* 0x040fe40000410000 */
[C---:B------:R-:W-:Y:S02]  /*11c60*/  FMUL.FTZ R67, R2.reuse, R67 ;  /* 0x0000004302437220 */ /* 0x040fe40000410000 */
[C---:B------:R-:W-:Y:S02]  /*11c70*/  FMUL.FTZ R68, R3.reuse, R68 ;  /* 0x0000004403447220 */ /* 0x040fe40000410000 */
[C---:B------:R-:W-:Y:S01]  /*11c80*/  FMUL.FTZ R69, R3.reuse, R69 ;  /* 0x0000004503457220 */ /* 0x040fe20000410000 */
[-C--:B------:R-:W-:Y:S03]  /*11c90*/  HMMA.16816.F32 R36, R108, R116.reuse, R36 ;  /* 0x000000746c24723c */ /* 0x080fe60000001824 */
[----:B------:R-:W-:Y:S01]  /*11ca0*/  FMUL.FTZ R70, R2, R70 ;  /* 0x0000004602467220 */ /* 0x000fe20000410000 */
[----:B-1----:R-:W-:Y:S01]  /*11cb0*/  F2FP.PACK_AB R160, R168, R167 ;  /* 0x000000a7a8a0723e */ /* 0x002fe200000000ff */
[C---:B------:R-:W-:Y:S02]  /*11cc0*/  FMUL.FTZ R71, R2.reuse, R71 ;  /* 0x0000004702477220 */ /* 0x040fe40000410000 */
[C---:B------:R-:W-:Y:S01]  /*11cd0*/  FMUL.FTZ R80, R3.reuse, R80 ;  /* 0x0000005003507220 */ /* 0x040fe20000410000 */
[C---:B------:R-:W-:Y:S04]  /*11ce0*/  HMMA.16816.F32 R40, R112.reuse, R116, R40 ;  /* 0x000000747028723c */ /* 0x040fe80000001828 */
[C---:B------:R-:W-:Y:S02]  /*11cf0*/  FMUL.FTZ R81, R3.reuse, R81 ;  /* 0x0000005103517220 */ /* 0x040fe40000410000 */
[----:B------:R-:W-:Y:S01]  /*11d00*/  FMUL.FTZ R82, R2, R82 ;  /* 0x0000005202527220 */ /* 0x000fe20000410000 */
[----:B--2---:R-:W-:Y:S01]  /*11d10*/  F2FP.PACK_AB R162, R166, R173 ;  /* 0x000000ada6a2723e */ /* 0x004fe200000000ff */
[-C--:B------:R-:W-:Y:S04]  /*11d20*/  HMMA.16816.F32 R44, R112, R118.reuse, R44 ;  /* 0x00000076702c723c */ /* 0x080fe8000000182c */
[----:B------:R-:W-:Y:S02]  /*11d30*/  FMUL.FTZ R83, R2, R83 ;  /* 0x0000005302537220 */ /* 0x000fe40000410000 */
[----:B------:R-:W-:Y:S02]  /*11d40*/  FADD.FTZ R100, R134, R100 ;  /* 0x0000006486647221 */ /* 0x000fe40000010000 */
[C---:B------:R-:W-:Y:S01]  /*11d50*/  HMMA.16816.F32 R48, R108.reuse, R118, R48 ;  /* 0x000000766c30723c */ /* 0x040fe20000001830 */
[----:B------:R-:W1:Y:S03]  /*11d60*/  LDSM.16.MT88.4 R116, [R186+0xc00] ;  /* 0x000c0000ba74783b */ /* 0x000e660000004200 */
[C---:B------:R-:W-:Y:S02]  /*11d70*/  FMUL.FTZ R84, R3.reuse, R84 ;  /* 0x0000005403547220 */ /* 0x040fe40000410000 */
[C---:B------:R-:W-:Y:S02]  /*11d80*/  FMUL.FTZ R85, R3.reuse, R85 ;  /* 0x0000005503557220 */ /* 0x040fe40000410000 */
[C---:B------:R-:W-:Y:S04]  /*11d90*/  FMUL.FTZ R86, R2.reuse, R86 ;  /* 0x0000005602567220 */ /* 0x040fe80000410000 */
[C---:B------:R-:W-:Y:S02]  /*11da0*/  FMUL.FTZ R87, R2.reuse, R87 ;  /* 0x0000005702577220 */ /* 0x040fe40000410000 */
[C---:B------:R-:W-:Y:S02]  /*11db0*/  FMUL.FTZ R96, R3.reuse, R96 ;  /* 0x0000006003607220 */ /* 0x040fe40000410000 */
[----:B------:R-:W-:Y:S02]  /*11dc0*/  FMUL.FTZ R97, R3, R97 ;  /* 0x0000006103617220 */ /* 0x000fe40000410000 */
[C---:B------:R-:W-:Y:S02]  /*11dd0*/  FMUL.FTZ R98, R2.reuse, R98 ;  /* 0x0000006202627220 */ /* 0x040fe40000410000 */
[----:B------:R-:W-:Y:S02]  /*11de0*/  FMUL.FTZ R99, R2, R99 ;  /* 0x0000006302637220 */ /* 0x000fe40000410000 */
[----:B------:R-:W-:Y:S02]  /*11df0*/  FADD.FTZ R106, R106, R0 ;  /* 0x000000006a6a7221 */ /* 0x000fe40000010000 */
[----:B------:R-:W-:Y:S02]  /*11e00*/  FADD.FTZ R0, R135, R107 ;  /* 0x0000006b87007221 */ /* 0x000fe40000010000 */
[----:B------:R-:W-:Y:S01]  /*11e10*/  MUFU.EX2 R107, R207 ;  /* 0x000000cf006b7308 */ /* 0x000fe20000000800 */
[----:B------:R-:W-:Y:S02]  /*11e20*/  FADD.FTZ R2, R222, R105 ;  /* 0x00000069de027221 */ /* 0x000fe40000010000 */
[----:B------:R-:W-:Y:S02]  /*11e30*/  FADD.FTZ R3, R228, R106 ;  /* 0x0000006ae4037221 */ /* 0x000fe40000010000 */
[----:B------:R-:W-:Y:S02]  /*11e40*/  FADD.FTZ R2, R215, R2 ;  /* 0x00000002d7027221 */ /* 0x000fe40000010000 */
[----:B------:R-:W-:Y:S02]  /*11e50*/  FADD.FTZ R3, R231, R3 ;  /* 0x00000003e7037221 */ /* 0x000fe40000010000 */
[----:B------:R-:W-:Y:S01]  /*11e60*/  FADD.FTZ R2, R130, R2 ;  /* 0x0000000282027221 */ /* 0x000fe20000010000 */
[----:B------:R-:W2:Y:S01]  /*11e70*/  MUFU.EX2 R106, R208 ;  /* 0x000000d0006a7308 */ /* 0x000ea20000000800 */
        /* <DEDUP_REMOVED lines=10> */
[----:B--2---:R-:W-:Y:S01]  /*11f20*/  F2FP.PACK_AB R163, R106, R107 ;  /* 0x0000006b6aa3723e */ /* 0x004fe200000000ff */
[----:B------:R-:W-:Y:S02]  /*11f30*/  FADD.FTZ R0, R129, R100 ;  /* 0x0000006481007221 */ /* 0x000fe40000010000 */
[----:B------:R-:W-:Y:S01]  /*11f40*/  FADD.FTZ R100, R132, R2 ;  /* 0x0000000284647221 */ /* 0x000fe20000010000 */
[C---:B------:R-:W-:Y:S01]  /*11f50*/  HMMA.16816.F32 R64, R108.reuse, R118, R64 ;  /* 0x000000766c40723c */ /* 0x040fe20000001840 */
[----:B------:R-:W1:Y:S03]  /*11f60*/  LDSM.16.MT88.4 R116, [R185+0x1800] ;  /* 0x00180000b974783b */ /* 0x000e660000004200 */
[----:B------:R-:W-:Y:S01]  /*11f70*/  FADD.FTZ R2, R223, R105 ;  /* 0x00000069df027221 */ /* 0x000fe20000010000 */
[----:B------:R-:W-:Y:S01]  /*11f80*/  MOV R105, R102 ;  /* 0x0000006600697202 */ /* 0x000fe20000000f00 */
[----:B------:R-:W-:Y:S02]  /*11f90*/  FADD.FTZ R0, R221, R0 ;  /* 0x00000000dd007221 */ /* 0x000fe40000010000 */
[----:B------:R-:W-:Y:S04]  /*11fa0*/  FADD.FTZ R2, R224, R2 ;  /* 0x00000002e0027221 */ /* 0x000fe80000010000 */
        /* <DEDUP_REMOVED lines=11> */
[----:B------:R-:W-:Y:S04]  /*12060*/  F2FP.PACK_AB R117, R221, R129 ;  /* 0x00000081dd75723e */ /* 0x000fe800000000ff */
        /* <DEDUP_REMOVED lines=81> */
[----:B------:R-:W-:Y:S01]  /*12580*/  FADD.FTZ R2, R107, R0 ;  /* 0x000000006b027221 */ /* 0x000fe20000010000 */
[----:B------:R-:W-:Y:S01]  /*12590*/  IADD3 R0, R201, -0x1, RZ ;  /* 0xffffffffc9007810 */ /* 0x000fe20007ffe0ff */
[----:B------:R-:W-:Y:S01]  /*125a0*/  FADD.FTZ R221, R180, R3 ;  /* 0x00000003b4dd7221 */ /* 0x000fe20000010000 */
[----:B------:R-:W-:Y:S01]  /*125b0*/  MOV R107, R103 ;  /* 0x00000067006b7202 */ /* 0x000fe20000000f00 */
[----:B------:R-:W-:Y:S04]  /*125c0*/  HMMA.16816.F32 R96, R108, R14, R96 ;  /* 0x0000000e6c60723c */ /* 0x000fe80000001860 */
[----:B------:R-:W-:Y:S01]  /*125d0*/  MOV R201, R0 ;  /* 0x0000000000c97202 */ /* 0x000fe20000000f00 */
[----:B------:R-:W-:Y:S02]  /*125e0*/  FADD.FTZ R224, R179, R5 ;  /* 0x00000005b3e07221 */ /* 0x000fe40000010000 */
[----:B------:R-:W-:Y:S01]  /*125f0*/  MOV R108, R101 ;  /* 0x00000065006c7202 */ /* 0x000fe20000000f00 */
[----:B------:R-:W-:Y:S04]  /*12600*/  FADD.FTZ R213, R166, R4 ;  /* 0x00000004a6d57221 */ /* 0x000fe80000010000 */
[----:B------:R-:W-:Y:S01]  /*12610*/  FADD.FTZ R214, R106, R2 ;  /* 0x000000026ad67221 */ /* 0x000fe20000010000 */
[----:B------:R-:W-:Y:S01]  /*12620*/  MOV R106, R104 ;  /* 0x00000068006a7202 */ /* 0x000fe20000000f00 */
[----:B------:R-:W-:-:S05]  /*12630*/  @P0 BRA `(.L_x_705) ;  /* 0xffffbda000000947 */ /* 0x000fca000383ffff */
.L_x_673:
[----:B------:R-:W-:Y:S05]  /*12640*/  BRA.DIV ~URZ, `(.L_x_706) ;  /* 0x000078427f007947 */ /* 0x000fea000b800000 */
[----:B------:R1:W2:Y:S02]  /*12650*/  SHFL.BFLY PT, R0, R221, 0x2, 0x1f ;  /* 0x0c401f00dd007f89 */ /* 0x0002a400000e0000 */
.L_x_827:
[----:B--2---:R-:W-:Y:S01]  /*12660*/  FADD.FTZ R7, R0, R221 ;  /* 0x000000dd00077221 */ /* 0x004fe20000010000 */
[----:B------:R-:W-:Y:S05]  /*12670*/  BRA.DIV ~URZ, `(.L_x_707) ;  /* 0x000078627f007947 */ /* 0x000fea000b800000 */
[----:B------:R-:W2:Y:S04]  /*12680*/  SHFL.BFLY PT, R2, R224, 0x2, 0x1f ;  /* 0x0c401f00e0027f89 */ /* 0x000ea800000e0000 */
[----:B------:R-:W3:Y:S04]  /*12690*/  SHFL.BFLY PT, R0, R213, 0x2, 0x1f ;  /* 0x0c401f00d5007f89 */ /* 0x000ee800000e0000 */
[----:B------:R-:W4:Y:S04]  /*126a0*/  SHFL.BFLY PT, R4, R214, 0x2, 0x1f ;  /* 0x0c401f00d6047f89 */ /* 0x000f2800000e0000 */
[----:B------:R-:W5:Y:S01]  /*126b0*/  SHFL.BFLY PT, R3, R7, 0x1, 0x1f ;  /* 0x0c201f0007037f89 */ /* 0x000f6200000e0000 */
[----:B--2---:R-:W-:-:S02]  /*126c0*/  FADD.FTZ R2, R2, R224 ;  /* 0x000000e002027221 */ /* 0x004fc40000010000 */
[----:B---3--:R-:W-:-:S03]  /*126d0*/  FADD.FTZ R0, R0, R213 ;  /* 0x000000d500007221 */ /* 0x008fc60000010000 */
[----:B------:R-:W2:Y:S01]  /*126e0*/  SHFL.BFLY PT, R6, R2, 0x1, 0x1f ;  /* 0x0c201f0002067f89 */ /* 0x000ea200000e0000 */
[----:B----4-:R-:W-:-:S03]  /*126f0*/  FADD.FTZ R4, R4, R214 ;  /* 0x000000d604047221 */ /* 0x010fc60000010000 */
[----:B------:R-:W3:Y:S01]  /*12700*/  SHFL.BFLY PT, R5, R0, 0x1, 0x1f ;  /* 0x0c201f0000057f89 */ /* 0x000ee200000e0000 */
[----:B-----5:R-:W-:-:S03]  /*12710*/  FADD.FTZ R7, R7, R3 ;  /* 0x0000000307077221 */ /* 0x020fc60000010000 */
[----:B------:R4:W1:Y:S01]  /*12720*/  SHFL.BFLY PT, R8, R4, 0x1, 0x1f ;  /* 0x0c201f0004087f89 */ /* 0x00086200000e0000 */
[----:B--2---:R-:W-:Y:S02]  /*12730*/  FADD.FTZ R6, R2, R6 ;  /* 0x0000000602067221 */ /* 0x004fe40000010000 */
[----:B---3--:R-:W-:Y:S02]  /*12740*/  FADD.FTZ R5, R0, R5 ;  /* 0x0000000500057221 */ /* 0x008fe40000010000 */
.L_x_828:
[----:B------:R-:W-:Y:S01]  /*12750*/  FSETP.NE.FTZ.AND P3, PT, R7, RZ, PT ;  /* 0x000000ff0700720b */ /* 0x000fe20003f75000 */
[----:B------:R-:W-:Y:S01]  /*12760*/  CS2R R2, SRZ ;  /* 0x0000000000027805 */ /* 0x000fe2000001ff00 */
[----:B------:R-:W-:Y:S01]  /*12770*/  MOV R0, RZ ;  /* 0x000000ff00007202 */ /* 0x000fe20000000f00 */
[----:B-1--4-:R-:W-:Y:S01]  /*12780*/  FADD.FTZ R4, R8, R4 ;  /* 0x0000000408047221 */ /* 0x012fe20000010000 */
[----:B------:R-:W-:Y:S02]  /*12790*/  FSETP.NE.FTZ.AND P2, PT, R6, RZ, PT ;  /* 0x000000ff0600720b */ /* 0x000fe40003f55000 */
[----:B------:R-:W-:Y:S02]  /*127a0*/  FSETP.NE.FTZ.AND P1, PT, R5, RZ, PT ;  /* 0x000000ff0500720b */ /* 0x000fe40003f35000 */
[----:B------:R-:W-:-:S02]  /*127b0*/  FSETP.NE.FTZ.AND P0, PT, R4, RZ, PT ;  /* 0x000000ff0400720b */ /* 0x000fc40003f15000 */
        /* <DEDUP_REMOVED lines=47> */
[----:B------:R-:W-:Y:S02]  /*12ab0*/  FMUL.FTZ R151, R3, R83 ;  /* 0x0000005303977220 */ /* 0x000fe40000410000 */
[C---:B------:R-:W-:Y:S01]  /*12ac0*/  FMUL.FTZ R46, R2.reuse, R60 ;  /* 0x0000003c022e7220 */ /* 0x040fe20000410000 */
[----:B------:R-:W1:Y:S01]  /*12ad0*/  @P0 MUFU.RCP R0, R4 ;  /* 0x0000000400000308 */ /* 0x000e620000001000 */
        /* <DEDUP_REMOVED lines=77> */
.L_x_572:
[----:B------:R3:W5:Y:S04]  /*12fb0*/  LDL R6, [R1] ;  /* 0x0000000001067983 */ /* 0x0007680000100800 */
[----:B------:R-:W4:Y:S01]  /*12fc0*/  S2R R2, SR_TID.X ;  /* 0x0000000000027919 */ /* 0x000f220000002100 */
[----:B------:R-:W-:Y:S01]  /*12fd0*/  BSSY B0, `(.L_x_708) ;  /* 0x0000011000007945 */ /* 0x000fe20003800000 */
[----:B----4-:R-:W-:-:S13]  /*12fe0*/  LOP3.LUT P0, RZ, R2, 0x7f, RZ, 0xc0, !PT ;  /* 0x0000007f02ff7812 */ /* 0x010fda000780c0ff */
[----:B------:R-:W-:Y:S05]  /*12ff0*/  @P0 BRA `(.L_x_709) ;  /* 0x000000e000000947 */ /* 0x000fea0003800000 */
[----:B---3--:R-:W3:Y:S01]  /*13000*/  S2R R4, SR_LANEID ;  /* 0x0000000000047919 */ /* 0x008ee20000000000 */
[----:B------:R-:W-:Y:S01]  /*13010*/  VOTEU.ANY UR4, UPT, PT ;  /* 0x0000000000047886 */ /* 0x000fe200038e0100 */
[----:B--2---:R-:W-:Y:S01]  /*13020*/  IMAD.MOV.U32 R5, RZ, RZ, c[0x0][0x564] ;  /* 0x00015900ff057624 */ /* 0x004fe200078e00ff */
[----:B------:R-:W3:Y:S08]  /*13030*/  FLO.U32 R3, UR4 ;  /* 0x0000000400037d00 */ /* 0x000ef000080e0000 */
[----:B------:R-:W2:Y:S01]  /*13040*/  POPC R2, UR4 ;  /* 0x0000000400027d09 */ /* 0x000ea20008000000 */
[----:B---3--:R-:W-:Y:S01]  /*13050*/  ISETP.EQ.U32.AND P0, PT, R3, R4, PT ;  /* 0x000000040300720c */ /* 0x008fe20003f02070 */
[----:B------:R-:W-:-:S12]  /*13060*/  IMAD.MOV.U32 R4, RZ, RZ, c[0x0][0x560] ;  /* 0x00015800ff047624 */ /* 0x000fd800078e00ff */
[----:B--2---:R2:W3:Y:S04]  /*13070*/  @P0 ATOMG.E.ADD.STRONG.GPU PT, R2, [R4.64], R2 ;  /* 0x00000002040209a8 */ /* 0x0044e800081ee1c6 */
[----:B--2---:R-:W2:Y:S04]  /*13080*/  S2R R4, SR_LTMASK ;  /* 0x0000000000047919 */ /* 0x004ea80000003900 */
[----:B---3--:R2:W3:Y:S02]  /*13090*/  SHFL.IDX PT, R3, R2, R3, 0x1f ;  /* 0x00001f0302037589 */ /* 0x0084e400000e0000 */
[----:B--2---:R-:W-:-:S06]  /*130a0*/  LOP3.LUT R2, R4, UR4, RZ, 0xc0, !PT ;  /* 0x0000000404027c12 */ /* 0x004fcc000f8ec0ff */
[----:B------:R-:W3:Y:S02]  /*130b0*/  POPC R2, R2 ;  /* 0x0000000200027309 */ /* 0x000ee40000000000 */
[----:B---3-5:R-:W-:-:S05]  /*130c0*/  IADD3 R6, R3, c[0x0][0xc], R2 ;  /* 0x0000030003067a10 */ /* 0x028fca0007ffe002 */
[----:B------:R2:W-:Y:S02]  /*130d0*/  STL [R1], R6 ;  /* 0x0000000601007387 */ /* 0x0005e40000100800 */
.L_x_709:
[----:B---3--:R-:W-:Y:S05]  /*130e0*/  BSYNC B0 ;  /* 0x0000000000007941 */ /* 0x008fea0003800000 */
.L_x_708:
[----:B------:R-:W-:Y:S01]  /*130f0*/  PRMT R0, R0, 0x9910, RZ ;  /* 0x0000991000007816 */ /* 0x000fe200000000ff */
[----:B------:R-:W-:Y:S01]  /*13100*/  BSSY B1, `(.L_x_710) ;  /* 0x00003b4000017945 */ /* 0x000fe20003800000 */
[----:B-----5:R-:W-:Y:S02]  /*13110*/  IMAD.MOV.U32 R74, RZ, RZ, R6 ;  /* 0x000000ffff4a7224 */ /* 0x020fe400078e0006 */
[----:B------:R-:W-:-:S13]  /*13120*/  ISETP.NE.AND P0, PT, R0, RZ, PT ;  /* 0x000000ff0000720c */ /* 0x000fda0003f05270 */
[----:B------:R-:W-:Y:S05]  /*13130*/  @!P0 BRA `(.L_x_711) ;  /* 0x00002e4000008947 */ /* 0x000fea0003800000 */
[----:B------:R-:W3:Y:S04]  /*13140*/  LDL R8, [R1+0x14] ;  /* 0x0000140001087983 */ /* 0x000ee80000100800 */
[----:B-1----:R-:W4:Y:S04]  /*13150*/  LDL R7, [R1+0x18] ;  /* 0x0000180001077983 */ /* 0x002f280000100800 */
[----:B--2---:R-:W2:Y:S04]  /*13160*/  LDL R6, [R1+0x20] ;  /* 0x0000200001067983 */ /* 0x004ea80000100800 */
[----:B------:R-:W2:Y:S04]  /*13170*/  LDL R9, [R1+0x1c] ;  /* 0x00001c0001097983 */ /* 0x000ea80000100800 */
[----:B------:R-:W2:Y:S01]  /*13180*/  LDL R10, [R1+0xc] ;  /* 0x00000c00010a7983 */ /* 0x000ea20000100800 */
[----:B------:R-:W-:Y:S01]  /*13190*/  WARPSYNC 0xffffffff ;  /* 0xffffffff00007948 */ /* 0x000fe20003800000 */
[----:B------:R-:W-:-:S02]  /*131a0*/  F2FP.PACK_AB R0, R161, R160 ;  /* 0x000000a0a100723e */ /* 0x000fc400000000ff */
[----:B------:R-:W-:Y:S01]  /*131b0*/  BAR.SYNC.DEFER_BLOCKING 0x1, 0x80 ;  /* 0x0042000000007b1d */ /* 0x000fe20000010000 */
[----:B------:R-:W-:Y:S02]  /*131c0*/  F2FP.PACK_AB R3, R145, R144 ;  /* 0x000000909103723e */ /* 0x000fe400000000ff */
[----:B------:R-:W-:Y:S02]  /*131d0*/  F2FP.PACK_AB R2, R163, R162 ;  /* 0x000000a2a302723e */ /* 0x000fe400000000ff */
[----:B------:R-:W-:Y:S02]  /*131e0*/  F2FP.PACK_AB R4, R31, R30 ;  /* 0x0000001e1f04723e */ /* 0x000fe400000000ff */
[----:B------:R-:W-:Y:S02]  /*131f0*/  F2FP.PACK_AB R5, R61, R60 ;  /* 0x0000003c3d05723e */ /* 0x000fe400000000ff */
[----:B------:R-:W-:Y:S02]  /*13200*/  ISETP.NE.U32.AND P0, PT, RZ, c[0x0][0x508], PT ;  /* 0x00014200ff007a0c */ /* 0x000fe40003f05070 */
[----:B------:R-:W-:-:S02]  /*13210*/  ISETP.NE.U32.AND P2, PT, RZ, c[0x0][0x500], PT ;  /* 0x00014000ff007a0c */ /* 0x000fc40003f45070 */
[----:B------:R-:W-:Y:S02]  /*13220*/  ISETP.NE.AND.EX P1, PT, RZ, c[0x0][0x50c], PT, P0 ;  /* 0x00014300ff007a0c */ /* 0x000fe40003f25300 */
[----:B------:R-:W-:Y:S01]  /*13230*/  ISETP.NE.AND.EX P2, PT, RZ, c[0x0][0x504], PT, P2 ;  /* 0x00014100ff007a0c */ /* 0x000fe20003f45320 */
[----:B------:R-:W-:Y:S01]  /*13240*/  IMAD.MOV.U32 R11, RZ, RZ, c[0x0][0x388] ;  /* 0x0000e200ff0b7624 */ /* 0x000fe200078e00ff */
[----:B---3--:R1:W-:Y:S04]  /*13250*/  STS [R8+0x80], R0 ;  /* 0x0000800008007388 */ /* 0x0083e80000000800 */
[----:B------:R3:W-:Y:S04]  /*13260*/  STS [R8+0x280], R3 ;  /* 0x0002800308007388 */ /* 0x0007e80000000800 */
[----:B----4-:R4:W-:Y:S01]  /*13270*/  STS [R7], R2 ;  /* 0x0000000207007388 */ /* 0x0109e20000000800 */
[----:B-1----:R-:W-:-:S02]  /*13280*/  F2FP.PACK_AB R0, R143, R142 ;  /* 0x0000008e8f00723e */ /* 0x002fc400000000ff */
[----:B---3--:R-:W-:-:S03]  /*13290*/  F2FP.PACK_AB R3, R35, R34 ;  /* 0x000000222303723e */ /* 0x008fc600000000ff */
[----:B------:R1:W-:Y:S01]  /*132a0*/  STS [R7+0x200], R0 ;  /* 0x0002000007007388 */ /* 0x0003e20000000800 */
[----:B----4-:R-:W-:-:S03]  /*132b0*/  F2FP.PACK_AB R2, R53, R52 ;  /* 0x000000343502723e */ /* 0x010fc600000000ff */
        /* <DEDUP_REMOVED lines=54> */
[----:B---3--:R-:W-:Y:S02]  /*13620*/  F2FP.PACK_AB R0, R107, R106 ;  /* 0x0000006a6b00723e */ /* 0x008fe400000000ff */
[----:B----4-:R-:W-:-:S03]  /*13630*/  F2FP.PACK_AB R2, R155, R154 ;  /* 0x0000009a9b02723e */ /* 0x010fc600000000ff */
[----:B------:R2:W-:Y:S04]  /*13640*/  STS [R8+0x4080], R0 ;  /* 0x0040800008007388 */ /* 0x0005e80000000800 */
[----:B------:R3:W-:Y:S01]  /*13650*/  STS [R8+0x4280], R2 ;  /* 0x0042800208007388 */ /* 0x0007e20000000800 */
[----:B-1----:R-:W-:-:S05]  /*13660*/  F2FP.PACK_AB R3, R173, R172 ;  /* 0x000000acad03723e */ /* 0x002fca00000000ff */
[----:B------:R1:W-:Y:S01]  /*13670*/  STS [R7+0x4000], R3 ;  /* 0x0040000307007388 */ /* 0x0003e20000000800 */
[----:B--2---:R-:W-:Y:S02]  /*13680*/  F2FP.PACK_AB R0, R151, R150 ;  /* 0x000000969700723e */ /* 0x004fe400000000ff */
[----:B---3--:R-:W-:-:S03]  /*13690*/  F2FP.PACK_AB R2, R69, R68 ;  /* 0x000000444502723e */ /* 0x008fc600000000ff */
[----:B------:R2:W-:Y:S04]  /*136a0*/  STS [R7+0x4200], R0 ;  /* 0x0042000007007388 */ /* 0x0005e80000000800 */
[----:B------:R3:W-:Y:S04]  /*136b0*/  STS [R8+0x5080], R2 ;  /* 0x0050800208007388 */ /* 0x0007e80000000800 */
[----:B------:R4:W-:Y:S04]  /*136c0*/  STS [R8+0x5280], R4 ;  /* 0x0052800408007388 */ /* 0x0009e80000000800 */
[----:B------:R-:W-:Y:S01]  /*136d0*/  STS [R7+0x5000], R5 ;  /* 0x0050000507007388 */ /* 0x000fe20000000800 */
[----:B-1----:R-:W-:-:S05]  /*136e0*/  F2FP.PACK_AB R3, R63, R62 ;  /* 0x0000003e3f03723e */ /* 0x002fca00000000ff */
[----:B------:R1:W-:Y:S01]  /*136f0*/  STS [R7+0x5200], R3 ;  /* 0x0052000307007388 */ /* 0x0003e20000000800 */
[----:B--2---:R-:W-:Y:S02]  /*13700*/  F2FP.PACK_AB R0, R83, R82 ;  /* 0x000000525300723e */ /* 0x004fe400000000ff */
[----:B---3--:R-:W-:Y:S02]  /*13710*/  F2FP.PACK_AB R2, R171, R170 ;  /* 0x000000aaab02723e */ /* 0x008fe400000000ff */
[----:B----4-:R-:W-:-:S03]  /*13720*/  F2FP.PACK_AB R4, R49, R48 ;  /* 0x000000303104723e */ /* 0x010fc600000000ff */
[----:B------:R2:W-:Y:S04]  /*13730*/  STS [R6+0x4080], R2 ;  /* 0x0040800206007388 */ /* 0x0005e80000000800 */
[----:B------:R3:W-:Y:S04]  /*13740*/  STS [R6+0x4280], R0 ;  /* 0x0042800006007388 */ /* 0x0007e80000000800 */
[----:B------:R-:W4:Y:S01]  /*13750*/  LDL.LU R8, [R1+0x28] ;  /* 0x0000280001087983 */ /* 0x000f220000300800 */
[----:B-1----:R-:W-:Y:S02]  /*13760*/  F2FP.PACK_AB R3, R51, R50 ;  /* 0x000000323303723e */ /* 0x002fe400000000ff */
[----:B--2---:R-:W-:-:S02]  /*13770*/  F2FP.PACK_AB R2, R85, R84 ;  /* 0x000000545502723e */ /* 0x004fc400000000ff */
[----:B---3--:R-:W-:-:S03]  /*13780*/  F2FP.PACK_AB R0, R81, R80 ;  /* 0x000000505100723e */ /* 0x008fc600000000ff */
[----:B------:R1:W-:Y:S04]  /*13790*/  STS [R9+0x4000], R2 ;  /* 0x0040000209007388 */ /* 0x0003e80000000800 */
[----:B------:R2:W-:Y:S04]  /*137a0*/  STS [R9+0x4200], R0 ;  /* 0x0042000009007388 */ /* 0x0005e80000000800 */
[----:B------:R3:W-:Y:S04]  /*137b0*/  STS [R6+0x5080], R4 ;  /* 0x0050800406007388 */ /* 0x0007e80000000800 */
[----:B------:R3:W-:Y:S01]  /*137c0*/  STS [R6+0x5280], R3 ;  /* 0x0052800306007388 */ /* 0x0007e20000000800 */
[----:B-1----:R-:W-:Y:S01]  /*137d0*/  F2FP.PACK_AB R2, R29, R28 ;  /* 0x0000001c1d02723e */ /* 0x002fe200000000ff */
[----:B--2---:R-:W-:-:S02]  /*137e0*/  IMAD.MOV.U32 R0, RZ, RZ, RZ ;  /* 0x000000ffff007224 */ /* 0x004fc400078e00ff */
[----:B---3--:R-:W-:Y:S01]  /*137f0*/  IMAD.MOV.U32 R4, RZ, RZ, 0x4 ;  /* 0x00000004ff047424 */ /* 0x008fe200078e00ff */
[----:B------:R-:W-:-:S03]  /*13800*/  F2FP.PACK_AB R3, R27, R26 ;  /* 0x0000001a1b03723e */ /* 0x000fc600000000ff */
[CC--:B------:R-:W-:Y:S02]  /*13810*/  @P1 IMAD.WIDE R6, R10.reuse, R4.reuse, c[0x0][0x508] ;  /* 0x000142000a061625 */ /* 0x0c0fe400078e0204 */
[----:B------:R1:W-:Y:S02]  /*13820*/  STS [R9+0x5000], R3 ;  /* 0x0050000309007388 */ /* 0x0003e40000000800 */
[----:B------:R-:W-:Y:S02]  /*13830*/  IMAD.WIDE R4, R10, R4, c[0x0][0x500] ;  /* 0x000140000a047625 */ /* 0x000fe400078e0204 */
[----:B------:R2:W-:Y:S04]  /*13840*/  STS [R9+0x5200], R2 ;  /* 0x0052000209007388 */ /* 0x0005e80000000800 */
[----:B------:R-:W-:Y:S06]  /*13850*/  BAR.SYNC.DEFER_BLOCKING 0x1, 0x80 ;  /* 0x0042000000007b1d */ /* 0x000fec0000010000 */
[----:B------:R2:W5:Y:S04]  /*13860*/  @P1 LDG.E R11, [R6.64] ;  /* 0x00000006060b1981 */ /* 0x000568000c1e1900 */
[----:B------:R2:W5:Y:S01]  /*13870*/  @P2 LDG.E R0, [R4.64] ;  /* 0x0000000604002981 */ /* 0x000562000c1e1900 */
[----:B----4-:R-:W-:-:S04]  /*13880*/  ISETP.NE.AND P0, PT, R8, RZ, PT ;  /* 0x000000ff0800720c */ /* 0x010fc80003f05270 */
[----:B-1----:R-:W-:Y:S01]  /*13890*/  SEL R3, R8, c[0x0][0x3d4], P0 ;  /* 0x0000f50008037a07 */ /* 0x002fe20000000000 */
[----:B------:R-:W-:Y:S05]  /*138a0*/  @P1 BRA `(.L_x_712) ;  /* 0x0000004000001947 */ /* 0x000fea0003800000 */
[----:B--2---:R-:W-:Y:S05]  /*138b0*/  @!P2 BRA `(.L_x_712) ;  /* 0x000000300000a947 */ /* 0x004fea0003800000 */
[----:B------:R1:W2:Y:S04]  /*138c0*/  LDG.E R2, [R4.64] ;  /* 0x0000000604027981 */ /* 0x0002a8000c1e1900 */
[----:B-1----:R-:W2:Y:S02]  /*138d0*/  LDG.E R4, [R4.64+0x4] ;  /* 0x0000040604047981 */ /* 0x002ea4000c1e1900 */
[----:B--2--5:R-:W-:Y:S02]  /*138e0*/  IADD3 R11, -R2, R4, RZ ;  /* 0x00000004020b7210 */ /* 0x024fe40007ffe1ff */
.L_x_712:
[----:B--2---:R-:W2:Y:S04]  /*138f0*/  LDL R4, [R1+0x10] ;  /* 0x0000100001047983 */ /* 0x004ea80000100800 */
[----:B------:R-:W3:Y:S04]  /*13900*/  LDL.LU R7, [R1+0x8] ;  /* 0x0000080001077983 */ /* 0x000ee80000300800 */
[----:B------:R-:W4:Y:S01]  /*13910*/  LDL R16, [R1+0x30] ;  /* 0x0000300001107983 */ /* 0x000f220000100800 */
[----:B------:R-:W-:Y:S01]  /*13920*/  IMAD.MOV.U32 R2, RZ, RZ, 0x368 ;  /* 0x00000368ff027424 */ /* 0x000fe200078e00ff */
[----:B------:R-:W-:-:S02]  /*13930*/  ISETP.GT.AND P2, PT, R3, 0x1, PT ;  /* 0x000000010300780c */ /* 0x000fc40003f44270 */
[----:B------:R-:W4:Y:S01]  /*13940*/  LDL R75, [R1+0x38] ;  /* 0x00003800014b7983 */ /* 0x000f220000100800 */
[----:B------:R-:W-:Y:S02]  /*13950*/  ISETP.NE.U32.AND P0, PT, RZ, c[0x0][0x500], PT ;  /* 0x00014000ff007a0c */ /* 0x000fe40003f05070 */
[----:B------:R-:W-:Y:S02]  /*13960*/  SEL R2, R2, 0x328, P2 ;  /* 0x0000032802027807 */ /* 0x000fe40001000000 */
[----:B------:R-:W-:Y:S02]  /*13970*/  ISETP.NE.AND.EX P0, PT, RZ, c[0x0][0x504], PT, P0 ;  /* 0x00014100ff007a0c */ /* 0x000fe40003f05300 */
[----:B------:R1:W2:Y:S01]  /*13980*/  LDC.64 R8, c[0x0][R2+0x170] ;  /* 0x00005c0002087b82 */ /* 0x0002a20000000a00 */
[----:B------:R-:W-:-:S04]  /*13990*/  SHF.R.S32.HI R3, RZ, 0x1f, R10 ;  /* 0x0000001fff037819 */ /* 0x000fc8000001140a */
[----:B------:R-:W-:-:S03]  /*139a0*/  SEL R6, R3, RZ, !P0 ;  /* 0x000000ff03067207 */ /* 0x000fc60004000000 */
[----:B------:R1:W2:Y:S08]  /*139b0*/  LDC.64 R14, c[0x0][R2+0x168] ;  /* 0x00005a00020e7b82 */ /* 0x0002b00000000a00 */
[----:B------:R1:W2:Y:S08]  /*139c0*/  LDC.64 R18, c[0x0][R2+0x178] ;  /* 0x00005e0002127b82 */ /* 0x0002b00000000a00 */
[----:B------:R1:W2:Y:S02]  /*139d0*/  LDC.64 R20, c[0x0][R2+0x160] ;  /* 0x0000580002147b82 */ /* 0x0002a40000000a00 */
[----:B-1----:R-:W-:-:S05]  /*139e0*/  IMAD.MOV.U32 R2, RZ, RZ, c[0x0][0x4e8] ;  /* 0x00013a00ff027624 */ /* 0x002fca00078e00ff */
[----:B------:R-:W-:Y:S02]  /*139f0*/  ISETP.NE.AND P5, PT, R2, 0x1, PT ;  /* 0x000000010200780c */ /* 0x000fe40003fa5270 */
[----:B------:R-:W-:Y:S01]  /*13a00*/  SEL R2, R10, RZ, !P0 ;  /* 0x000000ff0a027207 */ /* 0x000fe20004000000 */
[----:B------:R-:W1:Y:S01]  /*13a10*/  S2R R76, SR_TID.X ;  /* 0x00000000004c7919 */ /* 0x000e620000002100 */
[----:B-----5:R-:W-:Y:S02]  /*13a20*/  SHF.R.S32.HI R17, RZ, 0x1f, R0 ;  /* 0x0000001fff117819 */ /* 0x020fe40000011400 */
[----:B------:R-:W-:-:S04]  /*13a30*/  LOP3.LUT R198, R198, 0xfffffffd, RZ, 0xc0, !PT ;  /* 0xfffffffdc6c67812 */ /* 0x000fc800078ec0ff */
[----:B------:R-:W-:Y:S01]  /*13a40*/  LOP3.LUT R198, R198, 0xfffffffe, RZ, 0xc0, !PT ;  /* 0xfffffffec6c67812 */ /* 0x000fe200078ec0ff */
[----:B--2---:R-:W-:Y:S02]  /*13a50*/  IMAD.IADD R5, R4, 0x1, R252 ;  /* 0x0000000104057824 */ /* 0x004fe400078e02fc */
[----:B------:R-:W-:Y:S01]  /*13a60*/  IMAD R4, R9, R2, RZ ;  /* 0x0000000209047224 */ /* 0x000fe200078e02ff */
[----:B---3--:R-:W-:Y:S01]  /*13a70*/  LOP3.LUT R3, R7, 0xffff, RZ, 0xc0, !PT ;  /* 0x0000ffff07037812 */ /* 0x008fe200078ec0ff */
[----:B------:R-:W-:-:S04]  /*13a80*/  @P5 IMAD.HI.U32 R10, R5, c[0x0][0x4ec], RZ ;  /* 0x00013b00050a5a27 */ /* 0x000fc800078e00ff */
[C---:B------:R-:W-:Y:S02]  /*13a90*/  IMAD R12, R8.reuse, R6, R4 ;  /* 0x00000006080c7224 */ /* 0x040fe400078e0204 */
[----:B------:R-:W-:-:S04]  /*13aa0*/  IMAD.WIDE.U32 R6, R8, R2, RZ ;  /* 0x0000000208067225 */ /* 0x000fc800078e00ff */
[----:B------:R-:W-:-:S04]  /*13ab0*/  IMAD.WIDE.U32 R8, R14, R3, RZ ;  /* 0x000000030e087225 */ /* 0x000fc800078e00ff */
[----:B------:R-:W-:Y:S01]  /*13ac0*/  IMAD.MOV.U32 R4, RZ, RZ, R5 ;  /* 0x000000ffff047224 */ /* 0x000fe200078e0005 */
[----:B------:R-:W-:Y:S01]  /*13ad0*/  @P5 SHF.R.U32.HI R4, RZ, c[0x0][0x4f0], R10 ;  /* 0x00013c00ff045a19 */ /* 0x000fe2000001160a */
[----:B------:R-:W-:Y:S01]  /*13ae0*/  IMAD R13, R15, R3, RZ ;  /* 0x000000030f0d7224 */ /* 0x000fe200078e02ff */
[----:B----4-:R-:W-:Y:S01]  /*13af0*/  SEL R10, R16, RZ, P2 ;  /* 0x000000ff100a7207 */ /* 0x010fe20001000000 */
[----:B------:R-:W-:Y:S01]  /*13b00*/  IMAD.IADD R14, R7, 0x1, R12 ;  /* 0x00000001070e7824 */ /* 0x000fe200078e020c */
[----:B------:R-:W-:Y:S01]  /*13b10*/  IADD3 R15, P1, P0, R6, R8, R0 ;  /* 0x00000008060f7210 */ /* 0x000fe2000783e000 */
[----:B------:R-:W-:Y:S02]  /*13b20*/  IMAD.IADD R6, R9, 0x1, R13 ;  /* 0x0000000109067824 */ /* 0x000fe400078e020d */
[----:B------:R-:W-:Y:S02]  /*13b30*/  IMAD R12, R19, R10, RZ ;  /* 0x0000000a130c7224 */ /* 0x000fe400078e02ff */
[----:B------:R-:W-:-:S02]  /*13b40*/  IMAD.MOV R7, RZ, RZ, -R4 ;  /* 0x000000ffff077224 */ /* 0x000fc400078e0a04 */
        /* <DEDUP_REMOVED lines=14> */
[----:B-1----:R-:W-:Y:S01]  /*13c30*/  SHF.R.S32.HI R16, RZ, 0x1f, R76 ;  /* 0x0000001fff107819 */ /* 0x002fe2000001144c */
[----:B------:R-:W-:Y:S01]  /*13c40*/  IMAD.IADD R4, R7, 0x1, R4 ;  /* 0x0000000107047824 */ /* 0x000fe200078e0204 */
[----:B------:R-:W-:Y:S02]  /*13c50*/  LEA R7, P0, R6, R8, 0x2 ;  /* 0x0000000806077211 */ /* 0x000fe400078010ff */
[----:B------:R-:W-:Y:S02]  /*13c60*/  SEL R9, R9, c[0x0][0x454], P2 ;  /* 0x0001150009097a07 */ /* 0x000fe40001000000 */
[----:B------:R-:W-:Y:S02]  /*13c70*/  LEA.HI R16, R16, R76, RZ, 0x5 ;  /* 0x0000004c10107211 */ /* 0x000fe400078f28ff */
[----:B------:R-:W-:Y:S02]  /*13c80*/  LEA.HI.X R6, R6, R9, R4, 0x2, P0 ;  /* 0x0000000906067211 */ /* 0x000fe400000f1404 */
[----:B------:R-:W-:Y:S01]  /*13c90*/  LOP3.LUT R16, R16, 0xffffffe0, RZ, 0xc0, !PT ;  /* 0xffffffe010107812 */ /* 0x000fe200078ec0ff */
[----:B------:R-:W-:Y:S01]  /*13ca0*/  SHFL.IDX PT, R14, R7, RZ, 0x1c1f ;  /* 0x001c1fff070e7589 */ /* 0x000fe200000e0000 */
[----:B------:R-:W-:-:S03]  /*13cb0*/  IMAD R4, R11, c[0x0][0x4e8], RZ ;  /* 0x00013a000b047a24 */ /* 0x000fc600078e02ff */
        /* <DEDUP_REMOVED lines=8> */
[----:B------:R1:W1:Y:S01]  /*13d40*/  SHFL.IDX PT, R8, R7, 0x3, 0x1c1f ;  /* 0x007c1f0007087f89 */ /* 0x00026200000e0000 */
[----:B---3--:R-:W-:-:S05]  /*13d50*/  IMAD.IADD R6, R75, 0x1, R252 ;  /* 0x000000014b067824 */ /* 0x008fca00078e02fc */
[C---:B------:R-:W-:Y:S02]  /*13d60*/  IADD3 R18, R6.reuse, 0x8, RZ ;  /* 0x0000000806127810 */ /* 0x040fe40007ffe0ff */
[CC--:B------:R-:W-:Y:S02]  /*13d70*/  ISETP.GE.OR P4, PT, R6.reuse, R4.reuse, P0 ;  /* 0x000000040600720c */ /* 0x0c0fe40000786670 */
[----:B------:R-:W-:Y:S02]  /*13d80*/  IADD3 R16, R6, 0x40, RZ ;  /* 0x0000004006107810 */ /* 0x000fe40007ffe0ff */
[-C--:B------:R-:W-:Y:S02]  /*13d90*/  ISETP.GE.OR P3, PT, R18, R4.reuse, P0 ;  /* 0x000000041200720c */ /* 0x080fe40000766670 */
[----:B------:R-:W-:Y:S02]  /*13da0*/  ISETP.GE.OR P1, PT, R16, R4, P0 ;  /* 0x000000041000720c */ /* 0x000fe40000726670 */
[----:B-1----:R-:W-:-:S05]  /*13db0*/  IADD3 R7, R6, 0x48, RZ ;  /* 0x0000004806077810 */ /* 0x002fca0007ffe0ff */
[----:B------:R1:W-:Y:S04]  /*13dc0*/  @!P4 ST.E [R14.64], R23 ;  /* 0x000000170e00c985 */ /* 0x0003e8000c101906 */
        /* <DEDUP_REMOVED lines=11> */
[----:B------:R-:W2:Y:S01]  /*13e80*/  LDL R19, [R1+0x2c] ;  /* 0x00002c0001137983 */ /* 0x000ea20000100800 */
[----:B------:R-:W-:Y:S01]  /*13e90*/  IMAD R17, R17, c[0x0][0x3a0], RZ ;  /* 0x0000e80011117a24 */ /* 0x000fe200078e02ff */
[----:B-1----:R-:W-:Y:S01]  /*13ea0*/  IADD3 R8, R240, R252, RZ ;  /* 0x000000fcf0087210 */ /* 0x002fe20007ffe0ff */
[----:B------:R-:W-:-:S03]  /*13eb0*/  IMAD.WIDE.U32 R6, R0, c[0x0][0x3a0], RZ ;  /* 0x0000e80000067a25 */ /* 0x000fc600078e00ff */
[----:B------:R-:W-:Y:S01]  /*13ec0*/  MOV R5, R8 ;  /* 0x0000000800057202 */ /* 0x000fe20000000f00 */
[----:B------:R-:W-:Y:S02]  /*13ed0*/  IMAD R0, R0, c[0x0][0x3a4], R17 ;  /* 0x0000e90000007a24 */ /* 0x000fe400078e0211 */
[----:B------:R-:W-:-:S03]  /*13ee0*/  @P5 IMAD.HI.U32 R9, R8, c[0x0][0x4ec], RZ ;  /* 0x00013b0008095a27 */ /* 0x000fc600078e00ff */
        /* <DEDUP_REMOVED lines=38> */
.L_x_829:
[----:B------:R-:W-:Y:S05]  /*14150*/  BRA.DIV ~URZ, `(.L_x_715) ;  /* 0x000060227f007947 */ /* 0x000fea000b800000 */
[----:B------:R3:W4:Y:S02]  /*14160*/  SHFL.IDX PT, R0, R12, RZ, 0x1c1f ;  /* 0x001c1fff0c007589 */ /* 0x00072400000e0000 */
.L_x_830:
[----:B------:R-:W-:Y:S01]  /*14170*/  IADD3 R11, R241, R252, RZ ;  /* 0x000000fcf10b7210 */ /* 0x000fe20007ffe0ff */
        /* <DEDUP_REMOVED lines=18> */
.L_x_717:
[----:B------:R-:W-:Y:S05]  /*142a0*/  BSYNC B0 ;  /* 0x0000000000007941 */ /* 0x000fea0003800000 */
.L_x_716:
[----:B------:R-:W-:Y:S05]  /*142b0*/  BRA.DIV ~URZ, `(.L_x_718) ;  /* 0x00005f327f007947 */ /* 0x000fea000b800000 */
[----:B--2---:R2:W1:Y:S04]  /*142c0*/  SHFL.IDX PT, R5, R10, 0x1, 0x1c1f ;  /* 0x003c1f000a057f89 */ /* 0x00446800000e0000 */
[----:B----4-:R2:W4:Y:S02]  /*142d0*/  SHFL.IDX PT, R0, R12, 0x1, 0x1c1f ;  /* 0x003c1f000c007f89 */ /* 0x01052400000e0000 */
.L_x_831:
        /* <DEDUP_REMOVED lines=19> */
.L_x_720:
[----:B------:R-:W-:Y:S05]  /*14410*/  BSYNC B0 ;  /* 0x0000000000007941 */ /* 0x000fea0003800000 */
.L_x_719:
[----:B------:R-:W-:Y:S05]  /*14420*/  BRA.DIV ~URZ, `(.L_x_721) ;  /* 0x00005e927f007947 */ /* 0x000fea000b800000 */
[----:B-1----:R1:W2:Y:S02]  /*14430*/  SHFL.IDX PT, R5, R10, 0x2, 0x1c1f ;  /* 0x005c1f000a057f89 */ /* 0x0022a400000e0000 */
.L_x_832:
[----:B------:R-:W-:Y:S05]  /*14440*/  BRA.DIV ~URZ, `(.L_x_722) ;  /* 0x00005ee27f007947 */ /* 0x000fea000b800000 */
[----:B----4-:R4:W1:Y:S02]  /*14450*/  SHFL.IDX PT, R0, R12, 0x2, 0x1c1f ;  /* 0x005c1f000c007f89 */ /* 0x01086400000e0000 */
.L_x_833:
        /* <DEDUP_REMOVED lines=19> */
.L_x_724:
[----:B------:R-:W-:Y:S05]  /*14590*/  BSYNC B0 ;  /* 0x0000000000007941 */ /* 0x000fea0003800000 */
.L_x_723:
[----:B------:R-:W-:Y:S05]  /*145a0*/  BRA.DIV ~URZ, `(.L_x_725) ;  /* 0x00005df27f007947 */ /* 0x000fea000b800000 */
[----:B-1----:R1:W3:Y:S04]  /*145b0*/  SHFL.IDX PT, R6, R10, 0x3, 0x1c1f ;  /* 0x007c1f000a067f89 */ /* 0x0022e800000e0000 */
[----:B------:R1:W4:Y:S02]  /*145c0*/  SHFL.IDX PT, R0, R12, 0x3, 0x1c1f ;  /* 0x007c1f000c007f89 */ /* 0x00032400000e0000 */
.L_x_834:
        /* <DEDUP_REMOVED lines=20> */
.L_x_713:
        /* <DEDUP_REMOVED lines=33> */
.L_x_835:
[----:B------:R-:W-:Y:S05]  /*14920*/  BRA.DIV ~URZ, `(.L_x_728) ;  /* 0x00005bb27f007947 */ /* 0x000fea000b800000 */
[----:B------:R3:W4:Y:S02]  /*14930*/  SHFL.IDX PT, R0, R12, RZ, 0x1c1f ;  /* 0x001c1fff0c007589 */ /* 0x00072400000e0000 */
.L_x_836:
[----:B------:R-:W-:Y:S01]  /*14940*/  BSSY B0, `(.L_x_729) ;  /* 0x0000054000007945 */ /* 0x000fe20003800000 */
[----:B------:R-:W-:Y:S05]  /*14950*/  @P0 BRA `(.L_x_730) ;  /* 0x0000052000000947 */ /* 0x000fea0003800000 */
[C---:B------:R-:W-:Y:S02]  /*14960*/  ISETP.GE.AND P1, PT, R236.reuse, c[0x0][0x3c8], PT ;  /* 0x0000f200ec007a0c */ /* 0x040fe40003f26270 */
[C---:B------:R-:W-:Y:S02]  /*14970*/  IADD3 R10, R236.reuse, 0x8, RZ ;  /* 0x00000008ec0a7810 */ /* 0x040fe40007ffe0ff */
[----:B------:R-:W-:Y:S02]  /*14980*/  IADD3 R11, R236, 0x10, RZ ;  /* 0x00000010ec0b7810 */ /* 0x000fe40007ffe0ff */
[----:B------:R-:W-:Y:S02]  /*14990*/  ISETP.GE.AND P2, PT, R10, c[0x0][0x3c8], PT ;  /* 0x0000f2000a007a0c */ /* 0x000fe40003f46270 */
[----:B------:R-:W-:-:S02]  /*149a0*/  SHF.R.S32.HI R6, RZ, 0x1f, R236 ;  /* 0x0000001fff067819 */ /* 0x000fc400000114ec */
[----:B------:R-:W-:Y:S02]  /*149b0*/  ISETP.GE.AND P4, PT, R11, c[0x0][0x3c8], PT ;  /* 0x0000f2000b007a0c */ /* 0x000fe40003f86270 */
[C---:B------:R-:W-:Y:S02]  /*149c0*/  IADD3 R13, R236.reuse, 0x8, RZ ;  /* 0x00000008ec0d7810 */ /* 0x040fe40007ffe0ff */
[C---:B----4-:R-:W-:Y:S02]  /*149d0*/  @!P1 LEA R2, P0, R236.reuse, R0, 0x2 ;  /* 0x00000000ec029211 */ /* 0x050fe400078010ff */
[----:B------:R-:W-:Y:S02]  /*149e0*/  SHF.R.S32.HI R13, RZ, 0x1f, R13 ;  /* 0x0000001fff0d7819 */ /* 0x000fe4000001140d */
[----:B--2---:R-:W-:Y:S02]  /*149f0*/  @!P1 LEA.HI.X R3, R236, R4, R6, 0x2, P0 ;  /* 0x00000004ec039211 */ /* 0x004fe400000f1406 */
[----:B------:R-:W-:-:S02]  /*14a00*/  @!P2 LEA R6, P0, R10, R0, 0x2 ;  /* 0x000000000a06a211 */ /* 0x000fc400078010ff */
[----:B------:R-:W-:Y:S01]  /*14a10*/  IADD3 R9, R236, 0x18, RZ ;  /* 0x00000018ec097810 */ /* 0x000fe20007ffe0ff */
[----:B------:R2:W-:Y:S01]  /*14a20*/  @!P1 ST.E.64 [R2.64], R160 ;  /* 0x000000a002009985 */ /* 0x0005e2000c101b06 */
[----:B------:R-:W-:Y:S02]  /*14a30*/  @!P2 LEA.HI.X R7, R10, R4, R13, 0x2, P0 ;  /* 0x000000040a07a211 */ /* 0x000fe400000f140d */
[----:B------:R-:W-:Y:S02]  /*14a40*/  ISETP.GE.AND P3, PT, R9, c[0x0][0x3c8], PT ;  /* 0x0000f20009007a0c */ /* 0x000fe40003f66270 */
[C---:B------:R-:W-:Y:S01]  /*14a50*/  IADD3 R13, R236.reuse, 0x10, RZ ;  /* 0x00000010ec0d7810 */ /* 0x040fe20007ffe0ff */
[----:B------:R4:W-:Y:S01]  /*14a60*/  @!P2 ST.E.64 [R6.64], R162 ;  /* 0x000000a20600a985 */ /* 0x0009e2000c101b06 */
[----:B------:R-:W-:Y:S02]  /*14a70*/  IADD3 R8, R236, 0x20, RZ ;  /* 0x00000020ec087810 */ /* 0x000fe40007ffe0ff */
[----:B------:R-:W-:-:S02]  /*14a80*/  SHF.R.S32.HI R13, RZ, 0x1f, R13 ;  /* 0x0000001fff0d7819 */ /* 0x000fc4000001140d */
[----:B------:R-:W-:Y:S02]  /*14a90*/  ISETP.GE.AND P1, PT, R8, c[0x0][0x3c8], PT ;  /* 0x0000f20008007a0c */ /* 0x000fe40003f26270 */
[C---:B------:R-:W-:Y:S02]  /*14aa0*/  IADD3 R10, R236.reuse, 0x28, RZ ;  /* 0x00000028ec0a7810 */ /* 0x040fe40007ffe0ff */
[----:B------:R-:W-:-:S04]  /*14ab0*/  IADD3 R14, R236, 0x48, RZ ;  /* 0x00000048ec0e7810 */ /* 0x000fc80007ffe0ff */
[----:B------:R-:W-:Y:S02]  /*14ac0*/  SHF.R.S32.HI R14, RZ, 0x1f, R14 ;  /* 0x0000001fff0e7819 */ /* 0x000fe4000001140e */
[----:B--2---:R-:W-:-:S04]  /*14ad0*/  @!P4 LEA R2, P0, R11, R0, 0x2 ;  /* 0x000000000b02c211 */ /* 0x004fc800078010ff */
[----:B------:R-:W-:Y:S02]  /*14ae0*/  @!P4 LEA.HI.X R3, R11, R4, R13, 0x2, P0 ;  /* 0x000000040b03c211 */ /* 0x000fe400000f140d */
[----:B------:R-:W-:Y:S02]  /*14af0*/  IADD3 R13, R236, 0x18, RZ ;  /* 0x00000018ec0d7810 */ /* 0x000fe40007ffe0ff */
[C---:B----4-:R-:W-:Y:S01]  /*14b00*/  @!P3 LEA R6, P0, R9.reuse, R0, 0x2 ;  /* 0x000000000906b211 */ /* 0x050fe200078010ff */
[----:B------:R2:W-:Y:S01]  /*14b10*/  @!P4 ST.E.64 [R2.64], R164 ;  /* 0x000000a40200c985 */ /* 0x0005e2000c101b06 */
[----:B------:R-:W-:Y:S02]  /*14b20*/  SHF.R.S32.HI R13, RZ, 0x1f, R13 ;  /* 0x0000001fff0d7819 */ /* 0x000fe4000001140d */
[----:B------:R-:W-:Y:S02]  /*14b30*/  ISETP.GE.AND P4, PT, R10, c[0x0][0x3c8], PT ;  /* 0x0000f2000a007a0c */ /* 0x000fe40003f86270 */
[----:B------:R-:W-:-:S02]  /*14b40*/  @!P3 LEA.HI.X R7, R9, R4, R13, 0x2, P0 ;  /* 0x000000040907b211 */ /* 0x000fc400000f140d */
[C---:B------:R-:W-:Y:S02]  /*14b50*/  IADD3 R13, R236.reuse, 0x20, RZ ;  /* 0x00000020ec0d7810 */ /* 0x040fe40007ffe0ff */
[C---:B------:R-:W-:Y:S01]  /*14b60*/  IADD3 R11, R236.reuse, 0x30, RZ ;  /* 0x00000030ec0b7810 */ /* 0x040fe20007ffe0ff */
[----:B------:R4:W-:Y:S01]  /*14b70*/  @!P3 ST.E.64 [R6.64], R148 ;  /* 0x000000940600b985 */ /* 0x0009e2000c101b06 */
[----:B------:R-:W-:Y:S02]  /*14b80*/  SHF.R.S32.HI R13, RZ, 0x1f, R13 ;  /* 0x0000001fff0d7819 */ /* 0x000fe4000001140d */
[----:B------:R-:W-:Y:S02]  /*14b90*/  ISETP.GE.AND P2, PT, R11, c[0x0][0x3c8], PT ;  /* 0x0000f2000b007a0c */ /* 0x000fe40003f46270 */
[----:B------:R-:W-:Y:S02]  /*14ba0*/  IADD3 R9, R236, 0x38, RZ ;  /* 0x00000038ec097810 */ /* 0x000fe40007ffe0ff */
[----:B--2---:R-:W-:-:S04]  /*14bb0*/  @!P1 LEA R2, P0, R8, R0, 0x2 ;  /* 0x0000000008029211 */ /* 0x004fc800078010ff */
[----:B------:R-:W-:Y:S02]  /*14bc0*/  @!P1 LEA.HI.X R3, R8, R4, R13, 0x2, P0 ;  /* 0x0000000408039211 */ /* 0x000fe400000f140d */
[C---:B------:R-:W-:Y:S02]  /*14bd0*/  IADD3 R13, R236.reuse, 0x28, RZ ;  /* 0x00000028ec0d7810 */ /* 0x040fe40007ffe0ff */
[----:B------:R-:W-:Y:S01]  /*14be0*/  IADD3 R8, R236, 0x40, RZ ;  /* 0x00000040ec087810 */ /* 0x000fe20007ffe0ff */
[----:B------:R2:W-:Y:S01]  /*14bf0*/  @!P1 ST.E.64 [R2.64], R152 ;  /* 0x0000009802009985 */ /* 0x0005e2000c101b06 */
[----:B----4-:R-:W-:Y:S02]  /*14c00*/  @!P4 LEA R6, P0, R10, R0, 0x2 ;  /* 0x000000000a06c211 */ /* 0x010fe400078010ff */
[----:B------:R-:W-:Y:S02]  /*14c10*/  SHF.R.S32.HI R13, RZ, 0x1f, R13 ;  /* 0x0000001fff0d7819 */ /* 0x000fe4000001140d */
[----:B------:R-:W-:-:S02]  /*14c20*/  ISETP.GE.AND P1, PT, R9, c[0x0][0x3c8], PT ;  /* 0x0000f20009007a0c */ /* 0x000fc40003f26270 */
[----:B------:R-:W-:Y:S02]  /*14c30*/  @!P4 LEA.HI.X R7, R10, R4, R13, 0x2, P0 ;  /* 0x000000040a07c211 */ /* 0x000fe400000f140d */
[C---:B------:R-:W-:Y:S02]  /*14c40*/  IADD3 R13, R236.reuse, 0x30, RZ ;  /* 0x00000030ec0d7810 */ /* 0x040fe40007ffe0ff */
[----:B------:R-:W-:Y:S01]  /*14c50*/  IADD3 R10, R236, 0x38, RZ ;  /* 0x00000038ec0a7810 */ /* 0x000fe20007ffe0ff */
[----:B------:R4:W-:Y:S01]  /*14c60*/  @!P4 ST.E.64 [R6.64], R156 ;  /* 0x0000009c0600c985 */ /* 0x0009e2000c101b06 */
[----:B------:R-:W-:Y:S02]  /*14c70*/  SHF.R.S32.HI R13, RZ, 0x1f, R13 ;  /* 0x0000001fff0d7819 */ /* 0x000fe4000001140d */
[----:B------:R-:W-:Y:S02]  /*14c80*/  ISETP.GE.AND P4, PT, R8, c[0x0][0x3c8], PT ;  /* 0x0000f20008007a0c */ /* 0x000fe40003f86270 */
[----:B------:R-:W-:-:S02]  /*14c90*/  SHF.R.S32.HI R10, RZ, 0x1f, R10 ;  /* 0x0000001fff0a7819 */ /* 0x000fc4000001140a */
[----:B--2---:R-:W-:-:S04]  /*14ca0*/  @!P2 LEA R2, P0, R11, R0, 0x2 ;  /* 0x000000000b02a211 */ /* 0x004fc800078010ff */
[----:B------:R-:W-:Y:S02]  /*14cb0*/  @!P2 LEA.HI.X R3, R11, R4, R13, 0x2, P0 ;  /* 0x000000040b03a211 */ /* 0x000fe400000f140d */
[C---:B------:R-:W-:Y:S02]  /*14cc0*/  IADD3 R11, R236.reuse, 0x48, RZ ;  /* 0x00000048ec0b7810 */ /* 0x040fe40007ffe0ff */
[----:B------:R-:W-:Y:S01]  /*14cd0*/  IADD3 R13, R236, 0x50, RZ ;  /* 0x00000050ec0d7810 */ /* 0x000fe20007ffe0ff */
[----:B------:R2:W-:Y:S01]  /*14ce0*/  @!P2 ST.E.64 [R2.64], R166 ;  /* 0x000000a60200a985 */ /* 0x0005e2000c101b06 */
[----:B------:R-:W-:Y:S02]  /*14cf0*/  ISETP.GE.AND P3, PT, R11, c[0x0][0x3c8], PT ;  /* 0x0000f2000b007a0c */ /* 0x000fe40003f66270 */
[----:B----4-:R-:W-:Y:S02]  /*14d00*/  @!P1 LEA R6, P0, R9, R0, 0x2 ;  /* 0x0000000009069211 */ /* 0x010fe400078010ff */
[----:B------:R-:W-:-:S02]  /*14d10*/  ISETP.GE.AND P2, PT, R13, c[0x0][0x3c8], PT ;  /* 0x0000f2000d007a0c */ /* 0x000fc40003f46270 */
[----:B------:R-:W-:Y:S02]  /*14d20*/  @!P1 LEA.HI.X R7, R9, R4, R10, 0x2, P0 ;  /* 0x0000000409079211 */ /* 0x000fe400000f140a */
[C---:B------:R-:W-:Y:S02]  /*14d30*/  IADD3 R9, R236.reuse, 0x40, RZ ;  /* 0x00000040ec097810 */ /* 0x040fe40007ffe0ff */
[----:B------:R-:W-:Y:S01]  /*14d40*/  IADD3 R10, R236, 0x58, RZ ;  /* 0x00000058ec0a7810 */ /* 0x000fe20007ffe0ff */
[----:B------:R4:W-:Y:S01]  /*14d50*/  @!P1 ST.E.64 [R6.64], R168 ;  /* 0x000000a806009985 */ /* 0x0009e2000c101b06 */
[----:B------:R-:W-:Y:S02]  /*14d60*/  SHF.R.S32.HI R9, RZ, 0x1f, R9 ;  /* 0x0000001fff097819 */ /* 0x000fe40000011409 */
[----:B------:R-:W-:Y:S02]  /*14d70*/  ISETP.GE.AND P1, PT, R10, c[0x0][0x3c8], PT ;  /* 0x0000f2000a007a0c */ /* 0x000fe40003f26270 */
[----:B--2---:R-:W-:-:S04]  /*14d80*/  @!P4 LEA R2, P0, R8, R0, 0x2 ;  /* 0x000000000802c211 */ /* 0x004fc800078010ff */
[----:B------:R-:W-:Y:S02]  /*14d90*/  @!P4 LEA.HI.X R3, R8, R4, R9, 0x2, P0 ;  /* 0x000000040803c211 */ /* 0x000fe400000f1409 */
[----:B------:R-:W-:-:S03]  /*14da0*/  @!P3 LEA R8, P0, R11, R0, 0x2 ;  /* 0x000000000b08b211 */ /* 0x000fc600078010ff */
[----:B------:R2:W-:Y:S01]  /*14db0*/  @!P4 ST.E.64 [R2.64], R106 ;  /* 0x0000006a0200c985 */ /* 0x0005e2000c101b06 */
[----:B------:R-:W-:Y:S02]  /*14dc0*/  @!P3 LEA.HI.X R9, R11, R4, R14, 0x2, P0 ;  /* 0x000000040b09b211 */ /* 0x000fe400000f140e */
[C---:B------:R-:W-:Y:S02]  /*14dd0*/  IADD3 R14, R236.reuse, 0x50, RZ ;  /* 0x00000050ec0e7810 */ /* 0x040fe40007ffe0ff */
[C---:B----4-:R-:W-:Y:S01]  /*14de0*/  @!P2 LEA R6, P0, R13.reuse, R0, 0x2 ;  /* 0x000000000d06a211 */ /* 0x050fe200078010ff */
[----:B------:R4:W-:Y:S01]  /*14df0*/  @!P3 ST.E.64 [R8.64], R172 ;  /* 0x000000ac0800b985 */ /* 0x0009e2000c101b06 */
[----:B------:R-:W-:Y:S02]  /*14e00*/  SHF.R.S32.HI R14, RZ, 0x1f, R14 ;  /* 0x0000001fff0e7819 */ /* 0x000fe4000001140e */
[----:B------:R-:W-:Y:S02]  /*14e10*/  IADD3 R11, R236, 0x58, RZ ;  /* 0x00000058ec0b7810 */ /* 0x000fe40007ffe0ff */
[----:B------:R-:W-:-:S02]  /*14e20*/  @!P2 LEA.HI.X R7, R13, R4, R14, 0x2, P0 ;  /* 0x000000040d07a211 */ /* 0x000fc400000f140e */
[----:B------:R-:W-:-:S03]  /*14e30*/  SHF.R.S32.HI R11, RZ, 0x1f, R11 ;  /* 0x0000001fff0b7819 */ /* 0x000fc6000001140b */
[----:B------:R4:W-:Y:S01]  /*14e40*/  @!P2 ST.E.64 [R6.64], R170 ;  /* 0x000000aa0600a985 */ /* 0x0009e2000c101b06 */
[----:B--2---:R-:W-:-:S04]  /*14e50*/  @!P1 LEA R2, P0, R10, R0, 0x2 ;  /* 0x000000000a029211 */ /* 0x004fc800078010ff */
[----:B------:R-:W-:-:S05]  /*14e60*/  @!P1 LEA.HI.X R3, R10, R4, R11, 0x2, P0 ;  /* 0x000000040a039211 */ /* 0x000fca00000f140b */
[----:B------:R4:W-:Y:S04]  /*14e70*/  @!P1 ST.E.64 [R2.64], R84 ;  /* 0x0000005402009985 */ /* 0x0009e8000c101b06 */
.L_x_730:
[----:B------:R-:W-:Y:S05]  /*14e80*/  BSYNC B0 ;  /* 0x0000000000007941 */ /* 0x000fea0003800000 */
.L_x_729:
[----:B------:R-:W-:Y:S05]  /*14e90*/  BRA.DIV ~URZ, `(.L_x_731) ;  /* 0x000056b27f007947 */ /* 0x000fea000b800000 */
[----:B--2---:R2:W1:Y:S04]  /*14ea0*/  SHFL.IDX PT, R4, R5, 0x1, 0x1c1f ;  /* 0x003c1f0005047f89 */ /* 0x00446800000e0000 */
[----:B----4-:R2:W4:Y:S02]  /*14eb0*/  SHFL.IDX PT, R0, R12, 0x1, 0x1c1f ;  /* 0x003c1f000c007f89 */ /* 0x01052400000e0000 */
.L_x_837:
[----:B------:R-:W-:Y:S01]  /*14ec0*/  BSSY B0, `(.L_x_732) ;  /* 0x0000054000007945 */ /* 0x000fe20003800000 */
[----:B------:R-:W-:Y:S05]  /*14ed0*/  @P6 BRA `(.L_x_733) ;  /* 0x0000052000006947 */ /* 0x000fea0003800000 */
[C---:B------:R-:W-:Y:S02]  /*14ee0*/  ISETP.GE.AND P1, PT, R236.reuse, c[0x0][0x3c8], PT ;  /* 0x0000f200ec007a0c */ /* 0x040fe40003f26270 */
[C---:B------:R-:W-:Y:S02]  /*14ef0*/  IADD3 R10, R236.reuse, 0x8, RZ ;  /* 0x00000008ec0a7810 */ /* 0x040fe40007ffe0ff */
[----:B------:R-:W-:Y:S02]  /*14f00*/  IADD3 R13, R236, 0x10, RZ ;  /* 0x00000010ec0d7810 */ /* 0x000fe40007ffe0ff */
[----:B------:R-:W-:-:S02]  /*14f10*/  ISETP.GE.AND P0, PT, R10, c[0x0][0x3c8], PT ;  /* 0x0000f2000a007a0c */ /* 0x000fc40003f06270 */
[C---:B------:R-:W-:Y:S02]  /*14f20*/  IADD3 R9, R236.reuse, 0x18, RZ ;  /* 0x00000018ec097810 */ /* 0x040fe40007ffe0ff */
[----:B------:R-:W-:Y:S02]  /*14f30*/  SHF.R.S32.HI R6, RZ, 0x1f, R236 ;  /* 0x0000001fff067819 */ /* 0x000fe400000114ec */
[----:B------:R-:W-:Y:S02]  /*14f40*/  ISETP.GE.AND P3, PT, R13, c[0x0][0x3c8], PT ;  /* 0x0000f2000d007a0c */ /* 0x000fe40003f66270 */
[C---:B----4-:R-:W-:Y:S02]  /*14f50*/  @!P1 LEA R2, P2, R236.reuse, R0, 0x2 ;  /* 0x00000000ec029211 */ /* 0x050fe400078410ff */
[----:B------:R-:W-:Y:S02]  /*14f60*/  IADD3 R11, R236, 0x8, RZ ;  /* 0x00000008ec0b7810 */ /* 0x000fe40007ffe0ff */
[----:B------:R-:W-:-:S02]  /*14f70*/  ISETP.GE.AND P5, PT, R9, c[0x0][0x3c8], PT ;  /* 0x0000f20009007a0c */ /* 0x000fc40003fa6270 */
[----:B-1----:R-:W-:Y:S02]  /*14f80*/  @!P1 LEA.HI.X R3, R236, R4, R6, 0x2, P2 ;  /* 0x00000004ec039211 */ /* 0x002fe400010f1406 */
[----:B------:R-:W-:Y:S02]  /*14f90*/  SHF.R.S32.HI R11, RZ, 0x1f, R11 ;  /* 0x0000001fff0b7819 */ /* 0x000fe4000001140b */
[----:B------:R-:W-:Y:S01]  /*14fa0*/  @!P0 LEA R6, P2, R10, R0, 0x2 ;  /* 0x000000000a068211 */ /* 0x000fe200078410ff */
[----:B------:R1:W-:Y:S01]  /*14fb0*/  @!P1 ST.E.64 [R2.64], R144 ;  /* 0x0000009002009985 */ /* 0x0003e2000c101b06 */
[----:B------:R-:W-:Y:S02]  /*14fc0*/  IADD3 R8, R236, 0x20, RZ ;  /* 0x00000020ec087810 */ /* 0x000fe40007ffe0ff */
[----:B------:R-:W-:Y:S02]  /*14fd0*/  @!P0 LEA.HI.X R7, R10, R4, R11, 0x2, P2 ;  /* 0x000000040a078211 */ /* 0x000fe400010f140b */
[----:B------:R-:W-:-:S02]  /*14fe0*/  IADD3 R14, R236, 0x10, RZ ;  /* 0x00000010ec0e7810 */ /* 0x000fc40007ffe0ff */
[----:B------:R-:W-:Y:S01]  /*14ff0*/  ISETP.GE.AND P2, PT, R8, c[0x0][0x3c8], PT ;  /* 0x0000f20008007a0c */ /* 0x000fe20003f46270 */
[----:B------:R4:W-:Y:S01]  /*15000*/  @!P0 ST.E.64 [R6.64], R142 ;  /* 0x0000008e06008985 */ /* 0x0009e2000c101b06 */
[C---:B------:R-:W-:Y:S02]  /*15010*/  IADD3 R10, R236.reuse, 0x18, RZ ;  /* 0x00000018ec0a7810 */ /* 0x040fe40007ffe0ff */
[----:B------:R-:W-:Y:S02]  /*15020*/  IADD3 R11, R236, 0x28, RZ ;  /* 0x00000028ec0b7810 */ /* 0x000fe40007ffe0ff */
[----:B------:R-:W-:Y:S02]  /*15030*/  SHF.R.S32.HI R14, RZ, 0x1f, R14 ;  /* 0x0000001fff0e7819 */ /* 0x000fe4000001140e */
[----:B------:R-:W-:Y:S02]  /*15040*/  SHF.R.S32.HI R10, RZ, 0x1f, R10 ;  /* 0x0000001fff0a7819 */ /* 0x000fe4000001140a */
[----:B------:R-:W-:-:S02]  /*15050*/  ISETP.GE.AND P1, PT, R11, c[0x0][0x3c8], PT ;  /* 0x0000f2000b007a0c */ /* 0x000fc40003f26270 */
[C---:B------:R-:W-:Y:S02]  /*15060*/  IADD3 R17, R236.reuse, 0x40, RZ ;  /* 0x00000040ec117810 */ /* 0x040fe40007ffe0ff */
[C---:B------:R-:W-:Y:S02]  /*15070*/  IADD3 R15, R236.reuse, 0x30, RZ ;  /* 0x00000030ec0f7810 */ /* 0x040fe40007ffe0ff */
[----:B------:R-:W-:Y:S02]  /*15080*/  IADD3 R18, R236, 0x40, RZ ;  /* 0x00000040ec127810 */ /* 0x000fe40007ffe0ff */
[----:B------:R-:W-:Y:S02]  /*15090*/  SHF.R.S32.HI R15, RZ, 0x1f, R15 ;  /* 0x0000001fff0f7819 */ /* 0x000fe4000001140f */
[----:B------:R-:W-:Y:S02]  /*150a0*/  SHF.R.S32.HI R18, RZ, 0x1f, R18 ;  /* 0x0000001fff127819 */ /* 0x000fe40000011412 */
[----:B-1----:R-:W-:-:S02]  /*150b0*/  @!P3 LEA R2, P4, R13, R0, 0x2 ;  /* 0x000000000d02b211 */ /* 0x002fc400078810ff */
[C---:B------:R-:W-:Y:S02]  /*150c0*/  IADD3 R16, R236.reuse, 0x48, RZ ;  /* 0x00000048ec107810 */ /* 0x040fe40007ffe0ff */
[----:B------:R-:W-:Y:S02]  /*150d0*/  @!P3 LEA.HI.X R3, R13, R4, R14, 0x2, P4 ;  /* 0x000000040d03b211 */ /* 0x000fe400020f140e */
[C---:B------:R-:W-:Y:S02]  /*150e0*/  IADD3 R13, R236.reuse, 0x30, RZ ;  /* 0x00000030ec0d7810 */ /* 0x040fe40007ffe0ff */
[C---:B----4-:R-:W-:Y:S01]  /*150f0*/  @!P5 LEA R6, P0, R9.reuse, R0, 0x2 ;  /* 0x000000000906d211 */ /* 0x050fe200078010ff */
[----:B------:R1:W-:Y:S01]  /*15100*/  @!P3 ST.E.64 [R2.64], R146 ;  /* 0x000000920200b985 */ /* 0x0003e2000c101b06 */
[----:B------:R-:W-:Y:S02]  /*15110*/  IADD3 R14, R236, 0x28, RZ ;  /* 0x00000028ec0e7810 */ /* 0x000fe40007ffe0ff */
[----:B------:R-:W-:-:S02]  /*15120*/  @!P5 LEA.HI.X R7, R9, R4, R10, 0x2, P0 ;  /* 0x000000040907d211 */ /* 0x000fc400000f140a */
[C---:B------:R-:W-:Y:S02]  /*15130*/  IADD3 R9, R236.reuse, 0x20, RZ ;  /* 0x00000020ec097810 */ /* 0x040fe40007ffe0ff */
[----:B------:R-:W-:Y:S01]  /*15140*/  ISETP.GE.AND P0, PT, R13, c[0x0][0x3c8], PT ;  /* 0x0000f2000d007a0c */ /* 0x000fe20003f06270 */
[----:B------:R4:W-:Y:S01]  /*15150*/  @!P5 ST.E.64 [R6.64], R96 ;  /* 0x000000600600d985 */ /* 0x0009e2000c101b06 */
[----:B------:R-:W-:Y:S02]  /*15160*/  IADD3 R10, R236, 0x38, RZ ;  /* 0x00000038ec0a7810 */ /* 0x000fe40007ffe0ff */
[----:B------:R-:W-:Y:S02]  /*15170*/  SHF.R.S32.HI R9, RZ, 0x1f, R9 ;  /* 0x0000001fff097819 */ /* 0x000fe40000011409 */
[----:B------:R-:W-:Y:S02]  /*15180*/  ISETP.GE.AND P4, PT, R10, c[0x0][0x3c8], PT ;  /* 0x0000f2000a007a0c */ /* 0x000fe40003f86270 */
[----:B------:R-:W-:-:S02]  /*15190*/  SHF.R.S32.HI R14, RZ, 0x1f, R14 ;  /* 0x0000001fff0e7819 */ /* 0x000fc4000001140e */
[----:B------:R-:W-:Y:S02]  /*151a0*/  ISETP.GE.AND P5, PT, R17, c[0x0][0x3c8], PT ;  /* 0x0000f20011007a0c */ /* 0x000fe40003fa6270 */
[----:B------:R-:W-:Y:S02]  /*151b0*/  SHF.R.S32.HI R16, RZ, 0x1f, R16 ;  /* 0x0000001fff107819 */ /* 0x000fe40000011410 */
[----:B-1----:R-:W-:-:S04]  /*151c0*/  @!P2 LEA R2, P3, R8, R0, 0x2 ;  /* 0x000000000802a211 */ /* 0x002fc800078610ff */
[----:B------:R-:W-:Y:S02]  /*151d0*/  @!P2 LEA.HI.X R3, R8, R4, R9, 0x2, P3 ;  /* 0x000000040803a211 */ /* 0x000fe400018f1409 */
[----:B------:R-:W-:-:S03]  /*151e0*/  @!P1 LEA R8, P3, R11, R0, 0x2 ;  /* 0x000000000b089211 */ /* 0x000fc600078610ff */
[----:B------:R1:W-:Y:S01]  /*151f0*/  @!P2 ST.E.64 [R2.64], R110 ;  /* 0x0000006e0200a985 */ /* 0x0003e2000c101b06 */
[----:B------:R-:W-:Y:S02]  /*15200*/  @!P1 LEA.HI.X R9, R11, R4, R14, 0x2, P3 ;  /* 0x000000040b099211 */ /* 0x000fe400018f140e */
[C---:B------:R-:W-:Y:S02]  /*15210*/  IADD3 R14, R236.reuse, 0x48, RZ ;  /* 0x00000048ec0e7810 */ /* 0x040fe40007ffe0ff */
[C---:B----4-:R-:W-:Y:S01]  /*15220*/  @!P0 LEA R6, P2, R13.reuse, R0, 0x2 ;  /* 0x000000000d068211 */ /* 0x050fe200078410ff */
[----:B------:R4:W-:Y:S01]  /*15230*/  @!P1 ST.E.64 [R8.64], R136 ;  /* 0x0000008808009985 */ /* 0x0009e2000c101b06 */
[----:B------:R-:W-:Y:S02]  /*15240*/  IADD3 R11, R236, 0x38, RZ ;  /* 0x00000038ec0b7810 */ /* 0x000fe40007ffe0ff */
[----:B------:R-:W-:Y:S02]  /*15250*/  ISETP.GE.AND P3, PT, R14, c[0x0][0x3c8], PT ;  /* 0x0000f2000e007a0c */ /* 0x000fe40003f66270 */
[----:B------:R-:W-:-:S02]  /*15260*/  @!P0 LEA.HI.X R7, R13, R4, R15, 0x2, P2 ;  /* 0x000000040d078211 */ /* 0x000fc400010f140f */
[----:B------:R-:W-:Y:S02]  /*15270*/  SHF.R.S32.HI R11, RZ, 0x1f, R11 ;  /* 0x0000001fff0b7819 */ /* 0x000fe4000001140b */
[C---:B------:R-:W-:Y:S01]  /*15280*/  IADD3 R15, R236.reuse, 0x50, RZ ;  /* 0x00000050ec0f7810 */ /* 0x040fe20007ffe0ff */
[----:B------:R5:W-:Y:S01]  /*15290*/  @!P0 ST.E.64 [R6.64], R138 ;  /* 0x0000008a06008985 */ /* 0x000be2000c101b06 */
[----:B------:R-:W-:Y:S02]  /*152a0*/  IADD3 R13, R236, 0x58, RZ ;  /* 0x00000058ec0d7810 */ /* 0x000fe40007ffe0ff */
[----:B------:R-:W-:Y:S02]  /*152b0*/  ISETP.GE.AND P2, PT, R15, c[0x0][0x3c8], PT ;  /* 0x0000f2000f007a0c */ /* 0x000fe40003f46270 */
[----:B-1----:R-:W-:-:S04]  /*152c0*/  @!P4 LEA R2, P1, R10, R0, 0x2 ;  /* 0x000000000a02c211 */ /* 0x002fc800078210ff */
[----:B------:R-:W-:Y:S02]  /*152d0*/  @!P4 LEA.HI.X R3, R10, R4, R11, 0x2, P1 ;  /* 0x000000040a03c211 */ /* 0x000fe400008f140b */
[----:B------:R-:W-:Y:S02]  /*152e0*/  @!P5 LEA R10, P0, R17, R0, 0x2 ;  /* 0x00000000110ad211 */ /* 0x000fe400078010ff */
[----:B------:R-:W-:Y:S01]  /*152f0*/  ISETP.GE.AND P1, PT, R13, c[0x0][0x3c8], PT ;  /* 0x0000f2000d007a0c */ /* 0x000fe20003f26270 */
[----:B------:R1:W-:Y:S01]  /*15300*/  @!P4 ST.E.64 [R2.64], R140 ;  /* 0x0000008c0200c985 */ /* 0x0003e2000c101b06 */
[----:B------:R-:W-:Y:S02]  /*15310*/  @!P5 LEA.HI.X R11, R17, R4, R18, 0x2, P0 ;  /* 0x00000004110bd211 */ /* 0x000fe400000f1412 */
[----:B----4-:R-:W-:-:S03]  /*15320*/  @!P3 LEA R8, P0, R14, R0, 0x2 ;  /* 0x000000000e08b211 */ /* 0x010fc600078010ff */
[----:B------:R4:W-:Y:S01]  /*15330*/  @!P5 ST.E.64 [R10.64], R154 ;  /* 0x0000009a0a00d985 */ /* 0x0009e2000c101b06 */
[----:B------:R-:W-:Y:S02]  /*15340*/  @!P3 LEA.HI.X R9, R14, R4, R16, 0x2, P0 ;  /* 0x000000040e09b211 */ /* 0x000fe400000f1410 */
[C---:B------:R-:W-:Y:S02]  /*15350*/  IADD3 R16, R236.reuse, 0x50, RZ ;  /* 0x00000050ec107810 */ /* 0x040fe40007ffe0ff */
[C---:B-----5:R-:W-:Y:S01]  /*15360*/  @!P2 LEA R6, P0, R15.reuse, R0, 0x2 ;  /* 0x000000000f06a211 */ /* 0x060fe200078010ff */
[----:B------:R4:W-:Y:S01]  /*15370*/  @!P3 ST.E.64 [R8.64], R150 ;  /* 0x000000960800b985 */ /* 0x0009e2000c101b06 */
[----:B------:R-:W-:Y:S02]  /*15380*/  SHF.R.S32.HI R16, RZ, 0x1f, R16 ;  /* 0x0000001fff107819 */ /* 0x000fe40000011410 */
[----:B------:R-:W-:Y:S02]  /*15390*/  IADD3 R14, R236, 0x58, RZ ;  /* 0x00000058ec0e7810 */ /* 0x000fe40007ffe0ff */
[----:B------:R-:W-:-:S02]  /*153a0*/  @!P2 LEA.HI.X R7, R15, R4, R16, 0x2, P0 ;  /* 0x000000040f07a211 */ /* 0x000fc400000f1410 */
[----:B------:R-:W-:-:S03]  /*153b0*/  SHF.R.S32.HI R14, RZ, 0x1f, R14 ;  /* 0x0000001fff0e7819 */ /* 0x000fc6000001140e */
[----:B------:R4:W-:Y:S01]  /*153c0*/  @!P2 ST.E.64 [R6.64], R82 ;  /* 0x000000520600a985 */ /* 0x0009e2000c101b06 */
[----:B-1----:R-:W-:-:S04]  /*153d0*/  @!P1 LEA R2, P0, R13, R0, 0x2 ;  /* 0x000000000d029211 */ /* 0x002fc800078010ff */
[----:B------:R-:W-:-:S05]  /*153e0*/  @!P1 LEA.HI.X R3, R13, R4, R14, 0x2, P0 ;  /* 0x000000040d039211 */ /* 0x000fca00000f140e */
[----:B------:R4:W-:Y:S04]  /*153f0*/  @!P1 ST.E.64 [R2.64], R80 ;  /* 0x0000005002009985 */ /* 0x0009e8000c101b06 */
.L_x_733:
[----:B------:R-:W-:Y:S05]  /*15400*/  BSYNC B0 ;  /* 0x0000000000007941 */ /* 0x000fea0003800000 */
.L_x_732:
[----:B------:R-:W-:Y:S05]  /*15410*/  BRA.DIV ~URZ, `(.L_x_734) ;  /* 0x000052027f007947 */ /* 0x000fea000b800000 */
[----:B-1----:R1:W2:Y:S02]  /*15420*/  SHFL.IDX PT, R4, R5, 0x2, 0x1c1f ;  /* 0x005c1f0005047f89 */ /* 0x0022a400000e0000 */
.L_x_838:
[----:B------:R-:W-:Y:S05]  /*15430*/  BRA.DIV ~URZ, `(.L_x_735) ;  /* 0x000052527f007947 */ /* 0x000fea000b800000 */
[----:B----4-:R4:W1:Y:S02]  /*15440*/  SHFL.IDX PT, R0, R12, 0x2, 0x1c1f ;  /* 0x005c1f000c007f89 */ /* 0x01086400000e0000 */
.L_x_839:
[----:B------:R-:W-:Y:S01]  /*15450*/  LOP3.LUT P0, RZ, R198, 0x1, RZ, 0xc0, !PT ;  /* 0x00000001c6ff7812 */ /* 0x000fe2000780c0ff */
[----:B------:R-:W-:-:S12]  /*15460*/  BSSY B0, `(.L_x_736) ;  /* 0x0000054000007945 */ /* 0x000fd80003800000 */
[----:B------:R-:W-:Y:S05]  /*15470*/  @P0 BRA `(.L_x_737) ;  /* 0x0000052000000947 */ /* 0x000fea0003800000 */
[C---:B------:R-:W-:Y:S02]  /*15480*/  IADD3 R6, R236.reuse, 0x8, RZ ;  /* 0x00000008ec067810 */ /* 0x040fe40007ffe0ff */
[----:B------:R-:W-:Y:S02]  /*15490*/  ISETP.GE.AND P0, PT, R236, c[0x0][0x3c8], PT ;  /* 0x0000f200ec007a0c */ /* 0x000fe40003f06270 */
[----:B------:R-:W-:Y:S02]  /*154a0*/  ISETP.GE.AND P2, PT, R6, c[0x0][0x3c8], PT ;  /* 0x0000f20006007a0c */ /* 0x000fe40003f46270 */
[C---:B------:R-:W-:Y:S02]  /*154b0*/  IADD3 R16, R236.reuse, 0x10, RZ ;  /* 0x00000010ec107810 */ /* 0x040fe40007ffe0ff */
[----:B------:R-:W-:Y:S02]  /*154c0*/  IADD3 R10, R236, 0x18, RZ ;  /* 0x00000018ec0a7810 */ /* 0x000fe40007ffe0ff */
[----:B------:R-:W-:-:S02]  /*154d0*/  ISETP.GE.AND P4, PT, R16, c[0x0][0x3c8], PT ;  /* 0x0000f20010007a0c */ /* 0x000fc40003f86270 */
[----:B------:R-:W-:Y:S02]  /*154e0*/  IADD3 R7, R236, 0x8, RZ ;  /* 0x00000008ec077810 */ /* 0x000fe40007ffe0ff */
[----:B------:R-:W-:Y:S02]  /*154f0*/  ISETP.GE.AND P3, PT, R10, c[0x0][0x3c8], PT ;  /* 0x0000f2000a007a0c */ /* 0x000fe40003f66270 */
[-C--:B-1----:R-:W-:Y:S02]  /*15500*/  @!P0 LEA R2, P5, R236, R0.reuse, 0x2 ;  /* 0x00000000ec028211 */ /* 0x082fe400078a10ff */
[----:B------:R-:W-:Y:S02]  /*15510*/  SHF.R.S32.HI R11, RZ, 0x1f, R236 ;  /* 0x0000001fff0b7819 */ /* 0x000fe400000114ec */
[----:B------:R-:W-:Y:S02]  /*15520*/  SHF.R.S32.HI R7, RZ, 0x1f, R7 ;  /* 0x0000001fff077819 */ /* 0x000fe40000011407 */
[----:B------:R-:W-:-:S02]  /*15530*/  @!P2 LEA R8, P1, R6, R0, 0x2 ;  /* 0x000000000608a211 */ /* 0x000fc400078210ff */
[CC--:B--2---:R-:W-:Y:S02]  /*15540*/  @!P0 LEA.HI.X R3, R236.reuse, R4.reuse, R11, 0x2, P5 ;  /* 0x00000004ec038211 */ /* 0x0c4fe400028f140b */
[C---:B------:R-:W-:Y:S02]  /*15550*/  IADD3 R13, R236.reuse, 0x28, RZ ;  /* 0x00000028ec0d7810 */ /* 0x040fe40007ffe0ff */
[----:B------:R-:W-:Y:S01]  /*15560*/  IADD3 R14, R236, 0x20, RZ ;  /* 0x00000020ec0e7810 */ /* 0x000fe20007ffe0ff */
[----:B------:R1:W-:Y:S01]  /*15570*/  @!P0 ST.E.64 [R2.64], R34 ;  /* 0x0000002202008985 */ /* 0x0003e2000c101b06 */
[----:B------:R-:W-:Y:S02]  /*15580*/  @!P2 LEA.HI.X R9, R6, R4, R7, 0x2, P1 ;  /* 0x000000040609a211 */ /* 0x000fe400008f1407 */
[C---:B------:R-:W-:Y:S02]  /*15590*/  IADD3 R17, R236.reuse, 0x10, RZ ;  /* 0x00000010ec117810 */ /* 0x040fe40007ffe0ff */
[----:B------:R-:W-:Y:S01]  /*155a0*/  IADD3 R15, R236, 0x18, RZ ;  /* 0x00000018ec0f7810 */ /* 0x000fe20007ffe0ff */
[----:B------:R2:W-:Y:S01]  /*155b0*/  @!P2 ST.E.64 [R8.64], R36 ;  /* 0x000000240800a985 */ /* 0x0005e2000c101b06 */
[----:B------:R-:W-:-:S02]  /*155c0*/  ISETP.GE.AND P0, PT, R13, c[0x0][0x3c8], PT ;  /* 0x0000f2000d007a0c */ /* 0x000fc40003f06270 */
[----:B------:R-:W-:Y:S02]  /*155d0*/  ISETP.GE.AND P1, PT, R14, c[0x0][0x3c8], PT ;  /* 0x0000f2000e007a0c */ /* 0x000fe40003f26270 */
[----:B------:R-:W-:Y:S02]  /*155e0*/  @!P4 LEA R6, P5, R16, R0, 0x2 ;  /* 0x000000001006c211 */ /* 0x000fe400078a10ff */
[----:B------:R-:W-:Y:S02]  /*155f0*/  SHF.R.S32.HI R17, RZ, 0x1f, R17 ;  /* 0x0000001fff117819 */ /* 0x000fe40000011411 */
[----:B------:R-:W-:Y:S02]  /*15600*/  SHF.R.S32.HI R15, RZ, 0x1f, R15 ;  /* 0x0000001fff0f7819 */ /* 0x000fe4000001140f */
[----:B------:R-:W-:Y:S02]  /*15610*/  IADD3 R11, R236, 0x30, RZ ;  /* 0x00000030ec0b7810 */ /* 0x000fe40007ffe0ff */
[----:B------:R-:W-:-:S02]  /*15620*/  @!P4 LEA.HI.X R7, R16, R4, R17, 0x2, P5 ;  /* 0x000000041007c211 */ /* 0x000fc400028f1411 */
[----:B------:R-:W-:Y:S02]  /*15630*/  ISETP.GE.AND P6, PT, R11, c[0x0][0x3c8], PT ;  /* 0x0000f2000b007a0c */ /* 0x000fe40003fc6270 */
[C---:B------:R-:W-:Y:S01]  /*15640*/  IADD3 R16, R236.reuse, 0x20, RZ ;  /* 0x00000020ec107810 */ /* 0x040fe20007ffe0ff */
[----:B------:R5:W-:Y:S01]  /*15650*/  @!P4 ST.E.64 [R6.64], R38 ;  /* 0x000000260600c985 */ /* 0x000be2000c101b06 */
[----:B------:R-:W-:Y:S02]  /*15660*/  IADD3 R17, R236, 0x48, RZ ;  /* 0x00000048ec117810 */ /* 0x000fe40007ffe0ff */
[----:B------:R-:W-:Y:S02]  /*15670*/  SHF.R.S32.HI R16, RZ, 0x1f, R16 ;  /* 0x0000001fff107819 */ /* 0x000fe40000011410 */
[----:B-1----:R-:W-:Y:S02]  /*15680*/  @!P3 LEA R2, P2, R10, R0, 0x2 ;  /* 0x000000000a02b211 */ /* 0x002fe400078410ff */
[----:B------:R-:W-:-:S02]  /*15690*/  IADD3 R18, R236, 0x48, RZ ;  /* 0x00000048ec127810 */ /* 0x000fc40007ffe0ff */
[----:B------:R-:W-:Y:S02]  /*156a0*/  @!P3 LEA.HI.X R3, R10, R4, R15, 0x2, P2 ;  /* 0x000000040a03b211 */ /* 0x000fe400010f140f */
[C---:B------:R-:W-:Y:S02]  /*156b0*/  IADD3 R15, R236.reuse, 0x28, RZ ;  /* 0x00000028ec0f7810 */ /* 0x040fe40007ffe0ff */
[----:B------:R-:W-:Y:S01]  /*156c0*/  IADD3 R10, R236, 0x38, RZ ;  /* 0x00000038ec0a7810 */ /* 0x000fe20007ffe0ff */
[----:B------:R1:W-:Y:S01]  /*156d0*/  @!P3 ST.E.64 [R2.64], R40 ;  /* 0x000000280200b985 */ /* 0x0003e2000c101b06 */
[----:B------:R-:W-:Y:S02]  /*156e0*/  SHF.R.S32.HI R15, RZ, 0x1f, R15 ;  /* 0x0000001fff0f7819 */ /* 0x000fe4000001140f */
[----:B--2---:R-:W-:Y:S02]  /*156f0*/  @!P1 LEA R8, P5, R14, R0, 0x2 ;  /* 0x000000000e089211 */ /* 0x004fe400078a10ff */
[----:B------:R-:W-:-:S02]  /*15700*/  ISETP.GE.AND P4, PT, R10, c[0x0][0x3c8], PT ;  /* 0x0000f2000a007a0c */ /* 0x000fc40003f86270 */
[----:B------:R-:W-:Y:S02]  /*15710*/  @!P1 LEA.HI.X R9, R14, R4, R16, 0x2, P5 ;  /* 0x000000040e099211 */ /* 0x000fe400028f1410 */
[C---:B------:R-:W-:Y:S02]  /*15720*/  IADD3 R14, R236.reuse, 0x40, RZ ;  /* 0x00000040ec0e7810 */ /* 0x040fe40007ffe0ff */
[----:B------:R-:W-:Y:S01]  /*15730*/  IADD3 R16, R236, 0x40, RZ ;  /* 0x00000040ec107810 */ /* 0x000fe20007ffe0ff */
[----:B------:R-:W-:Y:S01]  /*15740*/  @!P1 ST.E.64 [R8.64], R64 ;  /* 0x0000004008009985 */ /* 0x000fe2000c101b06 */
[----:B------:R-:W-:Y:S02]  /*15750*/  ISETP.GE.AND P3, PT, R14, c[0x0][0x3c8], PT ;  /* 0x0000f2000e007a0c */ /* 0x000fe40003f66270 */
[----:B-----5:R-:W-:Y:S02]  /*15760*/  @!P6 LEA R6, P5, R11, R0, 0x2 ;  /* 0x000000000b06e211 */ /* 0x020fe400078a10ff */
[----:B------:R-:W-:-:S02]  /*15770*/  SHF.R.S32.HI R16, RZ, 0x1f, R16 ;  /* 0x0000001fff107819 */ /* 0x000fc40000011410 */
[----:B------:R-:W-:Y:S02]  /*15780*/  SHF.R.S32.HI R18, RZ, 0x1f, R18 ;  /* 0x0000001fff127819 */ /* 0x000fe40000011412 */
[----:B-1----:R-:W-:-:S04]  /*15790*/  @!P0 LEA R2, P2, R13, R0, 0x2 ;  /* 0x000000000d028211 */ /* 0x002fc800078410ff */
[-C--:B------:R-:W-:Y:S02]  /*157a0*/  @!P0 LEA.HI.X R3, R13, R4.reuse, R15, 0x2, P2 ;  /* 0x000000040d038211 */ /* 0x080fe400010f140f */
[C---:B------:R-:W-:Y:S02]  /*157b0*/  IADD3 R13, R236.reuse, 0x30, RZ ;  /* 0x00000030ec0d7810 */ /* 0x040fe40007ffe0ff */
[----:B------:R-:W-:Y:S01]  /*157c0*/  IADD3 R15, R236, 0x50, RZ ;  /* 0x00000050ec0f7810 */ /* 0x000fe20007ffe0ff */
[----:B------:R1:W-:Y:S01]  /*157d0*/  @!P0 ST.E.64 [R2.64], R42 ;  /* 0x0000002a02008985 */ /* 0x0003e2000c101b06 */
[----:B------:R-:W-:Y:S02]  /*157e0*/  SHF.R.S32.HI R13, RZ, 0x1f, R13 ;  /* 0x0000001fff0d7819 */ /* 0x000fe4000001140d */
[----:B------:R-:W-:Y:S02]  /*157f0*/  ISETP.GE.AND P2, PT, R17, c[0x0][0x3c8], PT ;  /* 0x0000f20011007a0c */ /* 0x000fe40003f46270 */
[----:B------:R-:W-:-:S02]  /*15800*/  @!P6 LEA.HI.X R7, R11, R4, R13, 0x2, P5 ;  /* 0x000000040b07e211 */ /* 0x000fc400028f140d */
[C---:B------:R-:W-:Y:S02]  /*15810*/  IADD3 R11, R236.reuse, 0x38, RZ ;  /* 0x00000038ec0b7810 */ /* 0x040fe40007ffe0ff */
[----:B------:R-:W-:Y:S01]  /*15820*/  IADD3 R13, R236, 0x58, RZ ;  /* 0x00000058ec0d7810 */ /* 0x000fe20007ffe0ff */
[----:B------:R2:W-:Y:S01]  /*15830*/  @!P6 ST.E.64 [R6.64], R44 ;  /* 0x0000002c0600e985 */ /* 0x0005e2000c101b06 */
[----:B------:R-:W-:Y:S02]  /*15840*/  SHF.R.S32.HI R11, RZ, 0x1f, R11 ;  /* 0x0000001fff0b7819 */ /* 0x000fe4000001140b */
[----:B------:R-:W-:Y:S02]  /*15850*/  ISETP.GE.AND P1, PT, R15, c[0x0][0x3c8], PT ;  /* 0x0000f2000f007a0c */ /* 0x000fe40003f26270 */
[----:B------:R-:W-:Y:S02]  /*15860*/  ISETP.GE.AND P0, PT, R13, c[0x0][0x3c8], PT ;  /* 0x0000f2000d007a0c */ /* 0x000fe40003f06270 */
[----:B-1----:R-:W-:-:S04]  /*15870*/  @!P4 LEA R2, P5, R10, R0, 0x2 ;  /* 0x000000000a02c211 */ /* 0x002fc800078a10ff */
[----:B------:R-:W-:Y:S02]  /*15880*/  @!P4 LEA.HI.X R3, R10, R4, R11, 0x2, P5 ;  /* 0x000000040a03c211 */ /* 0x000fe400028f140b */
[----:B------:R-:W-:-:S03]  /*15890*/  @!P3 LEA R10, P5, R14, R0, 0x2 ;  /* 0x000000000e0ab211 */ /* 0x000fc600078a10ff */
[----:B------:R1:W-:Y:S01]  /*158a0*/  @!P4 ST.E.64 [R2.64], R46 ;  /* 0x0000002e0200c985 */ /* 0x0003e2000c101b06 */
[----:B------:R-:W-:Y:S02]  /*158b0*/  @!P3 LEA.HI.X R11, R14, R4, R16, 0x2, P5 ;  /* 0x000000040e0bb211 */ /* 0x000fe400028f1410 */
[-C--:B------:R-:W-:Y:S02]  /*158c0*/  @!P2 LEA R8, P4, R17, R0.reuse, 0x2 ;  /* 0x000000001108a211 */ /* 0x080fe400078810ff */
[C---:B------:R-:W-:Y:S01]  /*158d0*/  IADD3 R16, R236.reuse, 0x50, RZ ;  /* 0x00000050ec107810 */ /* 0x040fe20007ffe0ff */
[----:B------:R3:W-:Y:S01]  /*158e0*/  @!P3 ST.E.64 [R10.64], R68 ;  /* 0x000000440a00b985 */ /* 0x0007e2000c101b06 */
[----:B------:R-:W-:Y:S02]  /*158f0*/  IADD3 R14, R236, 0x58, RZ ;  /* 0x00000058ec0e7810 */ /* 0x000fe40007ffe0ff */
[----:B--2---:R-:W-:Y:S02]  /*15900*/  @!P1 LEA R6, P5, R15, R0, 0x2 ;  /* 0x000000000f069211 */ /* 0x004fe400078a10ff */
[----:B------:R-:W-:-:S02]  /*15910*/  SHF.R.S32.HI R16, RZ, 0x1f, R16 ;  /* 0x0000001fff107819 */ /* 0x000fc40000011410 */
[-C--:B------:R-:W-:Y:S02]  /*15920*/  @!P2 LEA.HI.X R9, R17, R4.reuse, R18, 0x2, P4 ;  /* 0x000000041109a211 */ /* 0x080fe400020f1412 */
[----:B------:R-:W-:Y:S02]  /*15930*/  SHF.R.S32.HI R14, RZ, 0x1f, R14 ;  /* 0x0000001fff0e7819 */ /* 0x000fe4000001140e */
[----:B------:R-:W-:Y:S01]  /*15940*/  @!P1 LEA.HI.X R7, R15, R4, R16, 0x2, P5 ;  /* 0x000000040f079211 */ /* 0x000fe200028f1410 */
[----:B------:R3:W-:Y:S04]  /*15950*/  @!P2 ST.E.64 [R8.64], R60 ;  /* 0x0000003c0800a985 */ /* 0x0007e8000c101b06 */
[----:B------:R3:W-:Y:S01]  /*15960*/  @!P1 ST.E.64 [R6.64], R48 ;  /* 0x0000003006009985 */ /* 0x0007e2000c101b06 */
[----:B-1----:R-:W-:-:S04]  /*15970*/  @!P0 LEA R2, P4, R13, R0, 0x2 ;  /* 0x000000000d028211 */ /* 0x002fc800078810ff */
[----:B------:R-:W-:-:S05]  /*15980*/  @!P0 LEA.HI.X R3, R13, R4, R14, 0x2, P4 ;  /* 0x000000040d038211 */ /* 0x000fca00020f140e */
[----:B------:R3:W-:Y:S04]  /*15990*/  @!P0 ST.E.64 [R2.64], R26 ;  /* 0x0000001a02008985 */ /* 0x0007e8000c101b06 */
.L_x_737:
[----:B------:R-:W-:Y:S05]  /*159a0*/  BSYNC B0 ;  /* 0x0000000000007941 */ /* 0x000fea0003800000 */
.L_x_736:
[----:B------:R-:W-:Y:S05]  /*159b0*/  BRA.DIV ~URZ, `(.L_x_738) ;  /* 0x00004d427f007947 */ /* 0x000fea000b800000 */
[----:B--2---:R2:W3:Y:S04]  /*159c0*/  SHFL.IDX PT, R4, R5, 0x3, 0x1c1f ;  /* 0x007c1f0005047f89 */ /* 0x0044e800000e0000 */
[----:B-1----:R2:W1:Y:S02]  /*159d0*/  SHFL.IDX PT, R0, R12, 0x3, 0x1c1f ;  /* 0x007c1f000c007f89 */ /* 0x00246400000e0000 */
.L_x_840:
[----:B------:R-:W-:-:S13]  /*159e0*/  LOP3.LUT P0, RZ, R198, 0x2, RZ, 0xc0, !PT ;  /* 0x00000002c6ff7812 */ /* 0x000fda000780c0ff */
[----:B------:R-:W-:Y:S05]  /*159f0*/  @P0 BRA `(.L_x_726) ;  /* 0x0000124000000947 */ /* 0x000fea0003800000 */
[C---:B------:R-:W-:Y:S02]  /*15a00*/  ISETP.GE.AND P4, PT, R236.reuse, c[0x0][0x3c8], PT ;  /* 0x0000f200ec007a0c */ /* 0x040fe40003f86270 */
[C---:B---3--:R-:W-:Y:S02]  /*15a10*/  IADD3 R8, R236.reuse, 0x8, RZ ;  /* 0x00000008ec087810 */ /* 0x048fe40007ffe0ff */
[----:B--2-4-:R-:W-:Y:S02]  /*15a20*/  IADD3 R12, R236, 0x18, RZ ;  /* 0x00000018ec0c7810 */ /* 0x014fe40007ffe0ff */
[----:B------:R-:W-:Y:S02]  /*15a30*/  ISETP.GE.AND P3, PT, R8, c[0x0][0x3c8], PT ;  /* 0x0000f20008007a0c */ /* 0x000fe40003f66270 */
[----:B------:R-:W-:Y:S02]  /*15a40*/  ISETP.GE.AND P1, PT, R12, c[0x0][0x3c8], PT ;  /* 0x0000f2000c007a0c */ /* 0x000fe40003f26270 */
[----:B------:R-:W-:-:S02]  /*15a50*/  SHF.R.S32.HI R10, RZ, 0x1f, R236 ;  /* 0x0000001fff0a7819 */ /* 0x000fc400000114ec */
[C---:B------:R-:W-:Y:S02]  /*15a60*/  IADD3 R11, R236.reuse, 0x10, RZ ;  /* 0x00000010ec0b7810 */ /* 0x040fe40007ffe0ff */
[C---:B-1----:R-:W-:Y:S02]  /*15a70*/  @!P4 LEA R6, P6, R236.reuse, R0, 0x2 ;  /* 0x00000000ec06c211 */ /* 0x042fe400078c10ff */
[C---:B------:R-:W-:Y:S02]  /*15a80*/  IADD3 R9, R236.reuse, 0x8, RZ ;  /* 0x00000008ec097810 */ /* 0x040fe40007ffe0ff */
[----:B------:R-:W-:Y:S02]  /*15a90*/  @!P4 LEA.HI.X R7, R236, R4, R10, 0x2, P6 ;  /* 0x00000004ec07c211 */ /* 0x000fe400030f140a */
[----:B------:R-:W-:Y:S02]  /*15aa0*/  ISETP.GE.AND P2, PT, R11, c[0x0][0x3c8], PT ;  /* 0x0000f2000b007a0c */ /* 0x000fe40003f46270 */
[----:B------:R-:W-:Y:S01]  /*15ab0*/  SHF.R.S32.HI R9, RZ, 0x1f, R9 ;  /* 0x0000001fff097819 */ /* 0x000fe20000011409 */
[----:B------:R1:W-:Y:S01]  /*15ac0*/  @!P4 ST.E.64 [R6.64], R52 ;  /* 0x000000340600c985 */ /* 0x0003e2000c101b06 */
[----:B------:R-:W-:-:S02]  /*15ad0*/  @!P3 LEA R2, P5, R8, R0, 0x2 ;  /* 0x000000000802b211 */ /* 0x000fc400078a10ff */
[----:B------:R-:W-:Y:S02]  /*15ae0*/  IADD3 R5, R236, 0x20, RZ ;  /* 0x00000020ec057810 */ /* 0x000fe40007ffe0ff */
[----:B------:R-:W-:Y:S02]  /*15af0*/  @!P3 LEA.HI.X R3, R8, R4, R9, 0x2, P5 ;  /* 0x000000040803b211 */ /* 0x000fe400028f1409 */
[----:B------:R-:W-:Y:S02]  /*15b00*/  IADD3 R13, R236, 0x10, RZ ;  /* 0x00000010ec0d7810 */ /* 0x000fe40007ffe0ff */
[----:B------:R-:W-:Y:S01]  /*15b10*/  ISETP.GE.AND P0, PT, R5, c[0x0][0x3c8], PT ;  /* 0x0000f20005007a0c */ /* 0x000fe20003f06270 */
[----:B------:R2:W-:Y:S01]  /*15b20*/  @!P3 ST.E.64 [R2.64], R30 ;  /* 0x0000001e0200b985 */ /* 0x0005e2000c101b06 */
[----:B------:R-:W-:Y:S02]  /*15b30*/  @!P2 LEA R8, P3, R11, R0, 0x2 ;  /* 0x000000000b08a211 */ /* 0x000fe400078610ff */
[----:B------:R-:W-:-:S02]  /*15b40*/  SHF.R.S32.HI R13, RZ, 0x1f, R13 ;  /* 0x0000001fff0d7819 */ /* 0x000fc4000001140d */
[C---:B------:R-:W-:Y:S02]  /*15b50*/  IADD3 R14, R236.reuse, 0x28, RZ ;  /* 0x00000028ec0e7810 */ /* 0x040fe40007ffe0ff */
[----:B------:R-:W-:Y:S02]  /*15b60*/  @!P2 LEA.HI.X R9, R11, R4, R13, 0x2, P3 ;  /* 0x000000040b09a211 */ /* 0x000fe400018f140d */
[C---:B------:R-:W-:Y:S02]  /*15b70*/  IADD3 R13, R236.reuse, 0x18, RZ ;  /* 0x00000018ec0d7810 */ /* 0x040fe40007ffe0ff */
[----:B------:R-:W-:Y:S01]  /*15b80*/  IADD3 R11, R236, 0x20, RZ ;  /* 0x00000020ec0b7810 */ /* 0x000fe20007ffe0ff */
[----:B------:R-:W-:Y:S01]  /*15b90*/  @!P2 ST.E.64 [R8.64], R66 ;  /* 0x000000420800a985 */ /* 0x000fe2000c101b06 */
[----:B------:R-:W-:Y:S02]  /*15ba0*/  ISETP.GE.AND P5, PT, R14, c[0x0][0x3c8], PT ;  /* 0x0000f2000e007a0c */ /* 0x000fe40003fa6270 */
[----:B------:R-:W-:-:S02]  /*15bb0*/  IADD3 R10, R236, 0x30, RZ ;  /* 0x00000030ec0a7810 */ /* 0x000fc40007ffe0ff */
[----:B------:R-:W-:Y:S02]  /*15bc0*/  SHF.R.S32.HI R13, RZ, 0x1f, R13 ;  /* 0x0000001fff0d7819 */ /* 0x000fe4000001140d */
[----:B-1----:R-:W-:Y:S02]  /*15bd0*/  @!P1 LEA R6, P4, R12, R0, 0x2 ;  /* 0x000000000c069211 */ /* 0x002fe400078810ff */
[----:B------:R-:W-:Y:S02]  /*15be0*/  SHF.R.S32.HI R11, RZ, 0x1f, R11 ;  /* 0x0000001fff0b7819 */ /* 0x000fe4000001140b */
[C---:B------:R-:W-:Y:S02]  /*15bf0*/  IADD3 R16, R236.reuse, 0x28, RZ ;  /* 0x00000028ec107810 */ /* 0x040fe40007ffe0ff */
[----:B------:R-:W-:Y:S02]  /*15c00*/  IADD3 R15, R236, 0x40, RZ ;  /* 0x00000040ec0f7810 */ /* 0x000fe40007ffe0ff */
[----:B------:R-:W-:-:S02]  /*15c10*/  SHF.R.S32.HI R16, RZ, 0x1f, R16 ;  /* 0x0000001fff107819 */ /* 0x000fc40000011410 */
[----:B--2---:R-:W-:Y:S02]  /*15c20*/  @!P0 LEA R2, P6, R5, R0, 0x2 ;  /* 0x0000000005028211 */ /* 0x004fe400078c10ff */
[----:B------:R-:W-:Y:S02]  /*15c30*/  ISETP.GE.AND P2, PT, R15, c[0x0][0x3c8], PT ;  /* 0x0000f2000f007a0c */ /* 0x000fe40003f46270 */
[----:B------:R-:W-:Y:S02]  /*15c40*/  P2R R3, PR, RZ, 0x10 ;  /* 0x00000010ff037803 */ /* 0x000fe40000000000 */
[----:B------:R-:W-:Y:S02]  /*15c50*/  ISETP.GE.AND P4, PT, R10, c[0x0][0x3c8], PT ;  /* 0x0000f2000a007a0c */ /* 0x000fe40003f86270 */
[----:B------:R-:W-:Y:S02]  /*15c60*/  ISETP.NE.AND P3, PT, R3, RZ, PT ;  /* 0x000000ff0300720c */ /* 0x000fe40003f65270 */
[----:B------:R-:W-:-:S02]  /*15c70*/  @!P0 LEA.HI.X R3, R5, R4, R11, 0x2, P6 ;  /* 0x0000000405038211 */ /* 0x000fc400030f140b */
[----:B------:R-:W-:Y:S02]  /*15c80*/  @!P1 LEA.HI.X R7, R12, R4, R13, 0x2, P3 ;  /* 0x000000040c079211 */ /* 0x000fe400018f140d */
[C---:B------:R-:W-:Y:S02]  /*15c90*/  IADD3 R12, R236.reuse, 0x38, RZ ;  /* 0x00000038ec0c7810 */ /* 0x040fe40007ffe0ff */
[----:B------:R-:W-:Y:S01]  /*15ca0*/  IADD3 R11, R236, 0x30, RZ ;  /* 0x00000030ec0b7810 */ /* 0x000fe20007ffe0ff */
[----:B------:R1:W-:Y:S01]  /*15cb0*/  @!P1 ST.E.64 [R6.64], R56 ;  /* 0x0000003806009985 */ /* 0x0003e2000c101b06 */
[----:B------:R-:W-:Y:S02]  /*15cc0*/  ISETP.GE.AND P3, PT, R12, c[0x0][0x3c8], PT ;  /* 0x0000f2000c007a0c */ /* 0x000fe40003f66270 */
[----:B------:R-:W-:Y:S01]  /*15cd0*/  SHF.R.S32.HI R11, RZ, 0x1f, R11 ;  /* 0x0000001fff0b7819 */ /* 0x000fe2000001140b */
[----:B------:R2:W-:Y:S01]  /*15ce0*/  @!P0 ST.E.64 [R2.64], R32 ;  /* 0x0000002002008985 */ /* 0x0005e2000c101b06 */
[----:B------:R-:W-:-:S02]  /*15cf0*/  IADD3 R13, R236, 0x48, RZ ;  /* 0x00000048ec0d7810 */ /* 0x000fc40007ffe0ff */
[----:B------:R-:W-:Y:S02]  /*15d00*/  IADD3 R5, R236, 0x50, RZ ;  /* 0x00000050ec057810 */ /* 0x000fe40007ffe0ff */
[----:B------:R-:W-:Y:S02]  /*15d10*/  ISETP.GE.AND P1, PT, R13, c[0x0][0x3c8], PT ;  /* 0x0000f2000d007a0c */ /* 0x000fe40003f26270 */
[----:B-1----:R-:W-:-:S04]  /*15d20*/  @!P5 LEA R6, P0, R14, R0, 0x2 ;  /* 0x000000000e06d211 */ /* 0x002fc800078010ff */
[----:B------:R-:W-:Y:S02]  /*15d30*/  @!P5 LEA.HI.X R7, R14, R4, R16, 0x2, P0 ;  /* 0x000000040e07d211 */ /* 0x000fe400000f1410 */
[----:B--2---:R-:W-:Y:S02]  /*15d40*/  @!P4 LEA R2, P6, R10, R0, 0x2 ;  /* 0x000000000a02c211 */ /* 0x004fe400078c10ff */
[----:B------:R-:W-:Y:S01]  /*15d50*/  IADD3 R14, R236, 0x38, RZ ;  /* 0x00000038ec0e7810 */ /* 0x000fe20007ffe0ff */
[----:B------:R-:W-:Y:S01]  /*15d60*/  @!P5 ST.E.64 [R6.64], R54 ;  /* 0x000000360600d985 */ /* 0x000fe2000c101b06 */
[----:B------:R-:W-:Y:S02]  /*15d70*/  @!P4 LEA.HI.X R3, R10, R4, R11, 0x2, P6 ;  /* 0x000000040a03c211 */ /* 0x000fe400030f140b */
[----:B------:R-:W-:Y:S02]  /*15d80*/  @!P3 LEA R10, P5, R12, R0, 0x2 ;  /* 0x000000000c0ab211 */ /* 0x000fe400078a10ff */
[----:B------:R-:W-:Y:S01]  /*15d90*/  ISETP.GE.AND P0, PT, R5, c[0x0][0x3c8], PT ;  /* 0x0000f20005007a0c */ /* 0x000fe20003f06270 */
[----:B------:R1:W-:Y:S01]  /*15da0*/  @!P4 ST.E.64 [R2.64], R58 ;  /* 0x0000003a0200c985 */ /* 0x0003e2000c101b06 */
[----:B------:R-:W-:-:S02]  /*15db0*/  SHF.R.S32.HI R14, RZ, 0x1f, R14 ;  /* 0x0000001fff0e7819 */ /* 0x000fc4000001140e */
[----:B------:R-:W-:Y:S02]  /*15dc0*/  IADD3 R16, R236, 0x40, RZ ;  /* 0x00000040ec107810 */ /* 0x000fe40007ffe0ff */
[----:B------:R-:W-:Y:S02]  /*15dd0*/  @!P2 LEA R8, P6, R15, R0, 0x2 ;  /* 0x000000000f08a211 */ /* 0x000fe400078c10ff */
[----:B------:R-:W-:-:S04]  /*15de0*/  SHF.R.S32.HI R16, RZ, 0x1f, R16 ;  /* 0x0000001fff107819 */ /* 0x000fc80000011410 */
[----:B------:R-:W-:Y:S02]  /*15df0*/  @!P2 LEA.HI.X R9, R15, R4, R16, 0x2, P6 ;  /* 0x000000040f09a211 */ /* 0x000fe400030f1410 */
[----:B-1----:R-:W-:Y:S02]  /*15e00*/  P2R R2, PR, RZ, 0x20 ;  /* 0x00000020ff027803 */ /* 0x002fe40000000000 */
[----:B------:R-:W-:Y:S02]  /*15e10*/  @!P1 LEA R6, P5, R13, R0, 0x2 ;  /* 0x000000000d069211 */ /* 0x000fe400078a10ff */
[----:B------:R-:W-:-:S04]  /*15e20*/  ISETP.NE.AND P4, PT, R2, RZ, PT ;  /* 0x000000ff0200720c */ /* 0x000fc80003f85270 */
[----:B------:R-:W-:Y:S02]  /*15e30*/  @!P3 LEA.HI.X R11, R12, R4, R14, 0x2, P4 ;  /* 0x000000040c0bb211 */ /* 0x000fe400020f140e */
[C---:B------:R-:W-:Y:S02]  /*15e40*/  IADD3 R14, R236.reuse, 0x48, RZ ;  /* 0x00000048ec0e7810 */ /* 0x040fe40007ffe0ff */
[----:B------:R-:W-:Y:S01]  /*15e50*/  IADD3 R12, R236, 0x50, RZ ;  /* 0x00000050ec0c7810 */ /* 0x000fe20007ffe0ff */
[----:B------:R1:W-:Y:S01]  /*15e60*/  @!P3 ST.E.64 [R10.64], R72 ;  /* 0x000000480a00b985 */ /* 0x0003e2000c101b06 */
[----:B------:R-:W-:Y:S02]  /*15e70*/  SHF.R.S32.HI R14, RZ, 0x1f, R14 ;  /* 0x0000001fff0e7819 */ /* 0x000fe4000001140e */
[----:B------:R-:W-:Y:S01]  /*15e80*/  SHF.R.S32.HI R12, RZ, 0x1f, R12 ;  /* 0x0000001fff0c7819 */ /* 0x000fe2000001140c */
[----:B------:R1:W-:Y:S01]  /*15e90*/  @!P2 ST.E.64 [R8.64], R70 ;  /* 0x000000460800a985 */ /* 0x0003e2000c101b06 */
[----:B------:R-:W-:-:S02]  /*15ea0*/  @!P0 LEA R2, P4, R5, R0, 0x2 ;  /* 0x0000000005028211 */ /* 0x000fc400078810ff */
[-C--:B------:R-:W-:Y:S02]  /*15eb0*/  @!P1 LEA.HI.X R7, R13, R4.reuse, R14, 0x2, P5 ;  /* 0x000000040d079211 */ /* 0x080fe400028f140e */
[----:B------:R-:W-:Y:S02]  /*15ec0*/  @!P0 LEA.HI.X R3, R5, R4, R12, 0x2, P4 ;  /* 0x0000000405038211 */ /* 0x000fe400020f140c */
[----:B------:R-:W-:Y:S01]  /*15ed0*/  IADD3 R5, R236, 0x58, RZ ;  /* 0x00000058ec057810 */ /* 0x000fe20007ffe0ff */
[----:B------:R1:W-:Y:S04]  /*15ee0*/  @!P1 ST.E.64 [R6.64], R62 ;  /* 0x0000003e06009985 */ /* 0x0003e8000c101b06 */
[----:B------:R1:W-:Y:S01]  /*15ef0*/  @!P0 ST.E.64 [R2.64], R50 ;  /* 0x0000003202008985 */ /* 0x0003e2000c101b06 */
[----:B------:R-:W-:-:S13]  /*15f00*/  ISETP.GE.AND P0, PT, R5, c[0x0][0x3c8], PT ;  /* 0x0000f20005007a0c */ /* 0x000fda0003f06270 */
[----:B------:R-:W-:Y:S05]  /*15f10*/  @P0 BRA `(.L_x_726) ;  /* 0x00000d2000000947 */ /* 0x000fea0003800000 */
[----:B------:R-:W-:Y:S02]  /*15f20*/  IADD3 R12, R236, 0x58, RZ ;  /* 0x00000058ec0c7810 */ /* 0x000fe40007ffe0ff */
[----:B-1----:R-:W-:Y:S02]  /*15f30*/  LEA R2, P0, R5, R0, 0x2 ;  /* 0x0000000005027211 */ /* 0x002fe400078010ff */
[----:B------:R-:W-:-:S04]  /*15f40*/  SHF.R.S32.HI R12, RZ, 0x1f, R12 ;  /* 0x0000001fff0c7819 */ /* 0x000fc8000001140c */
[----:B------:R-:W-:-:S05]  /*15f50*/  LEA.HI.X R3, R5, R4, R12, 0x2, P0 ;  /* 0x0000000405037211 */ /* 0x000fca00000f140c */
[----:B------:R1:W-:Y:S01]  /*15f60*/  ST.E.64 [R2.64], R28 ;  /* 0x0000001c02007985 */ /* 0x0003e2000c101b06 */
[----:B------:R-:W-:Y:S05]  /*15f70*/  BRA `(.L_x_726) ;  /* 0x00000cc000007947 */ /* 0x000fea0003800000 */
.L_x_711:
[----:B-1----:R-:W3:Y:S04]  /*15f80*/  LDL.LU R7, [R1+0x28] ;  /* 0x0000280001077983 */ /* 0x002ee80000300800 */
[----:B--2---:R-:W2:Y:S01]  /*15f90*/  LDL R6, [R1+0xc] ;  /* 0x00000c0001067983 */ /* 0x004ea20000100800 */
[----:B------:R-:W-:Y:S01]  /*15fa0*/  ISETP.NE.U32.AND P0, PT, RZ, c[0x0][0x508], PT ;  /* 0x00014200ff007a0c */ /* 0x000fe20003f05070 */
[----:B------:R-:W-:Y:S01]  /*15fb0*/  IMAD.MOV.U32 R4, RZ, RZ, 0x4 ;  /* 0x00000004ff047424 */ /* 0x000fe200078e00ff */
[----:B------:R-:W-:Y:S01]  /*15fc0*/  ISETP.NE.U32.AND P2, PT, RZ, c[0x0][0x500], PT ;  /* 0x00014000ff007a0c */ /* 0x000fe20003f45070 */
[----:B------:R-:W-:Y:S01]  /*15fd0*/  IMAD.MOV.U32 R20, RZ, RZ, c[0x0][0x388] ;  /* 0x0000e200ff147624 */ /* 0x000fe200078e00ff */
[----:B------:R-:W-:Y:S01]  /*15fe0*/  ISETP.NE.AND.EX P0, PT, RZ, c[0x0][0x50c], PT, P0 ;  /* 0x00014300ff007a0c */ /* 0x000fe20003f05300 */
[----:B------:R-:W-:Y:S01]  /*15ff0*/  IMAD.MOV.U32 R0, RZ, RZ, RZ ;  /* 0x000000ffff007224 */ /* 0x000fe200078e00ff */
[----:B------:R-:W-:Y:S01]  /*16000*/  ISETP.NE.AND.EX P2, PT, RZ, c[0x0][0x504], PT, P2 ;  /* 0x00014100ff007a0c */ /* 0x000fe20003f45320 */
[----:B--2---:R-:W-:-:S10]  /*16010*/  IMAD.WIDE R2, R6, R4, c[0x0][0x500] ;  /* 0x0001400006027625 */ /* 0x004fd400078e0204 */
[----:B------:R-:W-:Y:S02]  /*16020*/  @P0 IMAD.WIDE R4, R6, R4, c[0x0][0x508] ;  /* 0x0001420006040625 */ /* 0x000fe400078e0204 */
[----:B------:R1:W5:Y:S04]  /*16030*/  @P2 LDG.E R0, [R2.64] ;  /* 0x0000000602002981 */ /* 0x000368000c1e1900 */
[----:B------:R1:W5:Y:S01]  /*16040*/  @P0 LDG.E R20, [R4.64] ;  /* 0x0000000604140981 */ /* 0x000362000c1e1900 */
[----:B---3--:R-:W-:-:S04]  /*16050*/  ISETP.NE.AND P1, PT, R7, RZ, PT ;  /* 0x000000ff0700720c */ /* 0x008fc80003f25270 */
[----:B------:R-:W-:Y:S01]  /*16060*/  SEL R19, R7, c[0x0][0x3d4], P1 ;  /* 0x0000f50007137a07 */ /* 0x000fe20000800000 */
[----:B------:R-:W-:Y:S05]  /*16070*/  @P0 BRA `(.L_x_739) ;  /* 0x0000004000000947 */ /* 0x000fea0003800000 */
[----:B------:R-:W-:Y:S05]  /*16080*/  @!P2 BRA `(.L_x_739) ;  /* 0x000000300000a947 */ /* 0x000fea0003800000 */
[----:B-1----:R1:W2:Y:S04]  /*16090*/  LDG.E R4, [R2.64] ;  /* 0x0000000602047981 */ /* 0x0022a8000c1e1900 */
[----:B-1----:R-:W2:Y:S02]  /*160a0*/  LDG.E R2, [R2.64+0x4] ;  /* 0x0000040602027981 */ /* 0x002ea4000c1e1900 */
[----:B--2--5:R-:W-:Y:S02]  /*160b0*/  IADD3 R20, -R4, R2, RZ ;  /* 0x0000000204147210 */ /* 0x024fe40007ffe1ff */
.L_x_739:
[----:B-1----:R-:W2:Y:S01]  /*160c0*/  LDL.LU R4, [R1+0x8] ;  /* 0x0000080001047983 */ /* 0x002ea20000300800 */
[----:B------:R-:W-:Y:S01]  /*160d0*/  SHF.R.S32.HI R2, RZ, 0x1f, R6 ;  /* 0x0000001fff027819 */ /* 0x000fe20000011406 */
[----:B------:R-:W-:Y:S01]  /*160e0*/  BSSY B0, `(.L_x_740) ;  /* 0x0000038000007945 */ /* 0x000fe20003800000 */
[----:B-----5:R-:W-:Y:S01]  /*160f0*/  SHF.R.S32.HI R18, RZ, 0x1f, R0 ;  /* 0x0000001fff127819 */ /* 0x020fe20000011400 */
[----:B------:R-:W1:Y:S01]  /*16100*/  S2R R3, SR_TID.X ;  /* 0x0000000000037919 */ /* 0x000e620000002100 */
[----:B------:R-:W-:-:S02]  /*16110*/  SEL R13, R6, RZ, !P2 ;  /* 0x000000ff060d7207 */ /* 0x000fc40005000000 */
[----:B------:R-:W-:Y:S02]  /*16120*/  SEL R21, R2, RZ, !P2 ;  /* 0x000000ff02157207 */ /* 0x000fe40005000000 */
[----:B-1----:R-:W-:Y:S02]  /*16130*/  ISETP.GT.AND P0, PT, R3, 0x7f, PT ;  /* 0x0000007f0300780c */ /* 0x002fe40003f04270 */
[----:B--2---:R-:W-:-:S11]  /*16140*/  LOP3.LUT R12, R4, 0xffff, RZ, 0xc0, !PT ;  /* 0x0000ffff040c7812 */ /* 0x004fd600078ec0ff */
[----:B------:R-:W-:Y:S05]  /*16150*/  @P0 BRA `(.L_x_741) ;  /* 0x0000030000000947 */ /* 0x000fea0003800000 */
[----:B------:R-:W-:Y:S01]  /*16160*/  IMAD R2, R20, c[0x0][0x4e8], RZ ;  /* 0x00013a0014027a24 */ /* 0x000fe200078e02ff */
[----:B------:R-:W-:-:S04]  /*16170*/  IADD3 R16, R252, R3, RZ ;  /* 0x00000003fc107210 */ /* 0x000fc80007ffe0ff */
        /* <DEDUP_REMOVED lines=24> */
[----:B------:R-:W-:Y:S02]  /*16300*/  IADD3.X R9, R7, R9, R18, P1, P0 ;  /* 0x0000000907097210 */ /* 0x000fe40000fe0412 */
[----:B--2---:R-:W-:-:S05]  /*16310*/  SEL R3, R22, RZ, P2 ;  /* 0x000000ff16037207 */ /* 0x004fca0001000000 */
[-C--:B-----5:R-:W-:Y:S02]  /*16320*/  IMAD R8, R15, R3.reuse, RZ ;  /* 0x000000030f087224 */ /* 0x0a0fe400078e02ff */
[----:B------:R-:W-:-:S04]  /*16330*/  IMAD.WIDE.U32 R4, R14, R3, RZ ;  /* 0x000000030e047225 */ /* 0x000fc800078e00ff */
[----:B------:R-:W-:Y:S01]  /*16340*/  IMAD R3, R6, c[0x0][0x4e8], R16 ;  /* 0x00013a0006037a24 */ /* 0x000fe200078e0210 */
        /* <DEDUP_REMOVED lines=17> */
.L_x_741:
[----:B------:R-:W-:Y:S05]  /*16460*/  BSYNC B0 ;  /* 0x0000000000007941 */ /* 0x000fea0003800000 */
.L_x_740:
[----:B------:R-:W-:-:S13]  /*16470*/  ISETP.GT.AND P0, PT, R19, 0x1, PT ;  /* 0x000000011300780c */ /* 0x000fda0003f04270 */
[----:B------:R-:W-:Y:S05]  /*16480*/  @P0 BRA `(.L_x_726) ;  /* 0x000007b000000947 */ /* 0x000fea0003800000 */
[----:B-1----:R-:W-:Y:S01]  /*16490*/  MOV R2, c[0x0][0x4e8] ;  /* 0x00013a0000027a02 */ /* 0x002fe20000000f00 */
[----:B------:R-:W-:Y:S02]  /*164a0*/  IMAD R4, R18, c[0x0][0x3a0], RZ ;  /* 0x0000e80012047a24 */ /* 0x000fe400078e02ff */
[----:B------:R-:W-:Y:S01]  /*164b0*/  IMAD R5, R21, c[0x0][0x3f0], RZ ;  /* 0x0000fc0015057a24 */ /* 0x000fe200078e02ff */
[----:B------:R-:W-:Y:S01]  /*164c0*/  ISETP.NE.AND P0, PT, R2, 0x1, PT ;  /* 0x000000010200780c */ /* 0x000fe20003f05270 */
[----:B------:R-:W-:-:S04]  /*164d0*/  IMAD.WIDE.U32 R2, R0, c[0x0][0x3a0], RZ ;  /* 0x0000e80000027a25 */ /* 0x000fc800078e00ff */
[----:B------:R-:W-:Y:S01]  /*164e0*/  IMAD R0, R0, c[0x0][0x3a4], R4 ;  /* 0x0000e90000007a24 */ /* 0x000fe200078e0204 */
[----:B------:R-:W-:Y:S01]  /*164f0*/  IADD3 R4, R240, R252, RZ ;  /* 0x000000fcf0047210 */ /* 0x000fe20007ffe0ff */
[----:B------:R-:W-:-:S03]  /*16500*/  IMAD R7, R13, c[0x0][0x3f4], R5 ;  /* 0x0000fd000d077a24 */ /* 0x000fc600078e0205 */
[----:B------:R-:W-:Y:S02]  /*16510*/  IADD3 R3, R3, R0, RZ ;  /* 0x0000000003037210 */ /* 0x000fe40007ffe0ff */
[----:B------:R-:W-:Y:S01]  /*16520*/  MOV R0, R4 ;  /* 0x0000000400007202 */ /* 0x000fe20000000f00 */
        /* <DEDUP_REMOVED lines=22> */
.L_x_841:
[----:B------:R-:W-:Y:S05]  /*16690*/  BRA.DIV ~URZ, `(.L_x_743) ;  /* 0x000041a27f007947 */ /* 0x000fea000b800000 */
[----:B------:R3:W4:Y:S02]  /*166a0*/  SHFL.IDX PT, R0, R12, RZ, 0x1c1f ;  /* 0x001c1fff0c007589 */ /* 0x00072400000e0000 */
.L_x_842:
[----:B------:R-:W-:Y:S01]  /*166b0*/  IMAD R11, R20, c[0x0][0x4e8], RZ ;  /* 0x00013a00140b7a24 */ /* 0x000fe200078e02ff */
        /* <DEDUP_REMOVED lines=19> */
.L_x_745:
[----:B------:R-:W-:Y:S05]  /*167f0*/  BSYNC B0 ;  /* 0x0000000000007941 */ /* 0x000fea0003800000 */
.L_x_744:
[----:B------:R-:W-:Y:S05]  /*16800*/  BRA.DIV ~URZ, `(.L_x_746) ;  /* 0x000040a27f007947 */ /* 0x000fea000b800000 */
[----:B--2---:R2:W1:Y:S04]  /*16810*/  SHFL.IDX PT, R4, R5, 0x1, 0x1c1f ;  /* 0x003c1f0005047f89 */ /* 0x00446800000e0000 */
[----:B----4-:R2:W4:Y:S02]  /*16820*/  SHFL.IDX PT, R0, R12, 0x1, 0x1c1f ;  /* 0x003c1f000c007f89 */ /* 0x01052400000e0000 */
.L_x_843:
        /* <DEDUP_REMOVED lines=19> */
.L_x_748:
[----:B------:R-:W-:Y:S05]  /*16960*/  BSYNC B0 ;  /* 0x0000000000007941 */ /* 0x000fea0003800000 */
.L_x_747:
[----:B------:R-:W-:Y:S05]  /*16970*/  BRA.DIV ~URZ, `(.L_x_749) ;  /* 0x000040027f007947 */ /* 0x000fea000b800000 */
[----:B-1----:R1:W2:Y:S02]  /*16980*/  SHFL.IDX PT, R4, R5, 0x2, 0x1c1f ;  /* 0x005c1f0005047f89 */ /* 0x0022a400000e0000 */
.L_x_844:
[----:B------:R-:W-:Y:S05]  /*16990*/  BRA.DIV ~URZ, `(.L_x_750) ;  /* 0x000040527f007947 */ /* 0x000fea000b800000 */
[----:B----4-:R4:W1:Y:S02]  /*169a0*/  SHFL.IDX PT, R0, R12, 0x2, 0x1c1f ;  /* 0x005c1f000c007f89 */ /* 0x01086400000e0000 */
.L_x_845:
        /* <DEDUP_REMOVED lines=19> */
.L_x_752:
[----:B------:R-:W-:Y:S05]  /*16ae0*/  BSYNC B0 ;  /* 0x0000000000007941 */ /* 0x000fea0003800000 */
.L_x_751:
[----:B------:R-:W-:Y:S05]  /*16af0*/  BRA.DIV ~URZ, `(.L_x_753) ;  /* 0x00003f627f007947 */ /* 0x000fea000b800000 */
[----:B--2---:R2:W3:Y:S04]  /*16b00*/  SHFL.IDX PT, R4, R5, 0x3, 0x1c1f ;  /* 0x007c1f0005047f89 */ /* 0x0044e800000e0000 */
[----:B-1----:R2:W1:Y:S02]  /*16b10*/  SHFL.IDX PT, R0, R12, 0x3, 0x1c1f ;  /* 0x007c1f000c007f89 */ /* 0x00246400000e0000 */
.L_x_846:
        /* <DEDUP_REMOVED lines=18> */
.L_x_726:
[----:B------:R-:W-:Y:S05]  /*16c40*/  BSYNC B1 ;  /* 0x0000000000017941 */ /* 0x000fea0003800000 */
.L_x_710:
[----:B-1--4-:R-:W4:Y:S02]  /*16c50*/  LDL R0, [R1+0x34] ;  /* 0x0000340001007983 */ /* 0x012f240000100800 */
[----:B----4-:R-:W-:-:S13]  /*16c60*/  ISETP.NE.AND P0, PT, R0, RZ, PT ;  /* 0x000000ff0000720c */ /* 0x010fda0003f05270 */
[----:B------:R-:W-:Y:S01]  /*16c70*/  @P0 WARPSYNC 0xffffffff ;  /* 0xffffffff00000948 */ /* 0x000fe20003800000 */
[----:B------:R-:W-:Y:S06]  /*16c80*/  @P0 BAR.SYNC.DEFER_BLOCKING 0x5, 0x80 ;  /* 0x0142000000000b1d */ /* 0x000fec0000010000 */
[----:B--23--:R-:W1:Y:S04]  /*16c90*/  @P0 LDS.128 R4, [0xc080] ;  /* 0x00c08000ff040984 */ /* 0x00ce680000000c00 */
[----:B-1----:R1:W-:Y:S04]  /*16ca0*/  @P0 STL.64 [R1], R4 ;  /* 0x0000000401000387 */ /* 0x0023e80000100a00 */
[----:B------:R1:W-:Y:S04]  /*16cb0*/  @P0 STL.64 [R1+0x8], R6 ;  /* 0x0000080601000387 */ /* 0x0003e80000100a00 */
[----:B------:R-:W-:Y:S06]  /*16cc0*/  @P0 BAR.ARV 0x4, 0x80 ;  /* 0x0102000000000b1d */ /* 0x000fec0000002000 */
[----:B------:R-:W-:Y:S05]  /*16cd0*/  @P0 BRA `(.L_x_754) ;  /* 0x0000104000000947 */ /* 0x000fea0003800000 */
[----:B------:R-:W2:Y:S01]  /*16ce0*/  S2R R0, SR_TID.X ;  /* 0x0000000000007919 */ /* 0x000ea20000002100 */
[----:B-1----:R-:W-:Y:S01]  /*16cf0*/  IMAD.MOV.U32 R7, RZ, RZ, RZ ;  /* 0x000000ffff077224 */ /* 0x002fe200078e00ff */
[----:B--2---:R-:W-:-:S04]  /*16d00*/  LOP3.LUT R12, R0, 0x1f, RZ, 0xc0, !PT ;  /* 0x0000001f000c7812 */ /* 0x004fc800078ec0ff */
[----:B------:R-:W-:Y:S01]  /*16d10*/  ISETP.NE.AND P6, PT, R12, 0x1f, PT ;  /* 0x0000001f0c00780c */ /* 0x000fe20003fc5270 */
[----:B------:R-:W-:Y:S10]  /*16d20*/  BRA.DIV ~URZ, `(.L_x_755) ;  /* 0x00003e027f007947 */ /* 0x000ff4000b800000 */
[----:B------:R1:W2:Y:S02]  /*16d30*/  SHFL.IDX PT, R9, R74, RZ, 0x1f ;  /* 0x00001fff4a097589 */ /* 0x0002a400000e0000 */
.L_x_847:
[----:B------:R-:W-:Y:S05]  /*16d40*/  BRA.DIV ~URZ, `(.L_x_756) ;  /* 0x00003e527f007947 */ /* 0x000fea000b800000 */
[----:B------:R3:W4:Y:S02]  /*16d50*/  SHFL.IDX PT, R8, R74, 0x1, 0x1f ;  /* 0x00201f004a087f89 */ /* 0x00072400000e0000 */
.L_x_848:
[----:B------:R-:W5:Y:S01]  /*16d60*/  LDL R0, [R1+0xc] ;  /* 0x00000c0001007983 */ /* 0x000f620000100800 */
[----:B------:R-:W-:Y:S02]  /*16d70*/  IMAD.MOV.U32 R6, RZ, RZ, RZ ;  /* 0x000000ffff067224 */ /* 0x000fe400078e00ff */
[----:B-----5:R-:W-:-:S05]  /*16d80*/  IMAD.IADD R0, R0, 0x1, R12 ;  /* 0x0000000100007824 */ /* 0x020fca00078e020c */
[----:B------:R-:W-:-:S13]  /*16d90*/  ISETP.GE.OR P0, PT, R0, c[0x0][0x53c], !P6 ;  /* 0x00014f0000007a0c */ /* 0x000fda0007706670 */
[----:B------:R-:W-:Y:S01]  /*16da0*/  @!P0 IMAD.MOV.U32 R2, RZ, RZ, 0x4 ;  /* 0x00000004ff028424 */ /* 0x000fe200078e00ff */
[----:B------:R-:W-:-:S03]  /*16db0*/  @!P0 MOV R3, 0x4 ;  /* 0x0000000400038802 */ /* 0x000fc60000000f00 */
[----:B------:R-:W-:-:S04]  /*16dc0*/  @!P0 IMAD.WIDE R4, R0, R2, c[0x0][0x580] ;  /* 0x0001600000048625 */ /* 0x000fc800078e0202 */
[----:B------:R-:W-:Y:S01]  /*16dd0*/  @!P0 IMAD.WIDE R2, R0, R3, c[0x0][0x578] ;  /* 0x00015e0000028625 */ /* 0x000fe200078e0203 */
[----:B------:R-:W5:Y:S04]  /*16de0*/  @!P0 LDG.E R6, [R4.64] ;  /* 0x0000000604068981 */ /* 0x000f68000c1e1900 */
[----:B------:R-:W5:Y:S01]  /*16df0*/  @!P0 LDG.E R7, [R2.64] ;  /* 0x0000000602078981 */ /* 0x000f62000c1e1900 */
[C---:B------:R-:W-:Y:S02]  /*16e00*/  ISETP.GE.U32.AND P4, PT, R12.reuse, 0x10, PT ;  /* 0x000000100c00780c */ /* 0x040fe40003f86070 */
[C---:B------:R-:W-:Y:S02]  /*16e10*/  ISETP.GE.U32.AND P3, PT, R12.reuse, 0x8, PT ;  /* 0x000000080c00780c */ /* 0x040fe40003f66070 */
[----:B------:R-:W-:-:S02]  /*16e20*/  ISETP.GE.U32.AND P2, PT, R12, 0x4, PT ;  /* 0x000000040c00780c */ /* 0x000fc40003f46070 */
[C---:B------:R-:W-:Y:S02]  /*16e30*/  ISETP.GE.U32.AND P1, PT, R12.reuse, 0x2, PT ;  /* 0x000000020c00780c */ /* 0x040fe40003f26070 */
[----:B------:R-:W-:Y:S02]  /*16e40*/  ISETP.NE.AND P5, PT, R12, RZ, PT ;  /* 0x000000ff0c00720c */ /* 0x000fe40003fa5270 */
[----:B------:R-:W-:Y:S01]  /*16e50*/  MOV R11, RZ ;  /* 0x000000ff000b7202 */ /* 0x000fe20000000f00 */
[----:B-----5:R-:W-:Y:S01]  /*16e60*/  IMAD R0, R7, R6, RZ ;  /* 0x0000000607007224 */ /* 0x020fe200078e02ff */
[----:B------:R-:W-:Y:S07]  /*16e70*/  BRA.DIV ~URZ, `(.L_x_757) ;  /* 0x00003d927f007947 */ /* 0x000fee000b800000 */
[----:B------:R1:W3:Y:S02]  /*16e80*/  SHFL.UP PT, R4, R0, 0x1, RZ ;  /* 0x0420000000047989 */ /* 0x0002e400000e00ff */
.L_x_849:
        /* <DEDUP_REMOVED lines=16> */
.L_x_850:
[----:B---3--:R-:W-:Y:S01]  /*16f90*/  IMAD R0, R0, c[0x0][0x538], RZ ;  /* 0x00014e0000007a24 */ /* 0x008fe200078e02ff */
[----:B------:R-:W-:Y:S04]  /*16fa0*/  BSSY B1, `(.L_x_759) ;  /* 0x00000ce000017945 */ /* 0x000fe80003800000 */
[----:B----4-:R-:W-:-:S04]  /*16fb0*/  IADD3 R8, R0, R8, RZ ;  /* 0x0000000800087210 */ /* 0x010fc80007ffe0ff */
[----:B--2---:R-:W-:-:S13]  /*16fc0*/  ISETP.GT.AND P0, PT, R8, R9, PT ;  /* 0x000000090800720c */ /* 0x004fda0003f04270 */
[----:B------:R-:W-:Y:S05]  /*16fd0*/  @P0 BRA `(.L_x_760) ;  /* 0x0000025000000947 */ /* 0x000fea0003800000 */
.L_x_764:
[----:B------:R-:W2:Y:S02]  /*16fe0*/  LDL.LU R0, [R1+0xc] ;  /* 0x00000c0001007983 */ /* 0x000ea40000300800 */
[----:B--2---:R-:W-:-:S04]  /*16ff0*/  IADD3 R0, R0, 0x1f, RZ ;  /* 0x0000001f00007810 */ /* 0x004fc80007ffe0ff */
[----:B------:R-:W-:-:S13]  /*17000*/  ISETP.GE.AND P0, PT, R0, c[0x0][0x53c], PT ;  /* 0x00014f0000007a0c */ /* 0x000fda0003f06270 */
[----:B------:R-:W-:Y:S05]  /*17010*/  @P0 BRA `(.L_x_761) ;  /* 0x00000c1000000947 */ /* 0x000fea0003800000 */
[----:B------:R2:W-:Y:S01]  /*17020*/  STL [R1+0xc], R0 ;  /* 0x00000c0001007387 */ /* 0x0005e20000100800 */
[----:B------:R-:W-:Y:S01]  /*17030*/  CS2R R6, SRZ ;  /* 0x0000000000067805 */ /* 0x000fe2000001ff00 */
[----:B--2---:R-:W-:-:S04]  /*17040*/  IADD3 R0, R0, R12, RZ ;  /* 0x0000000c00007210 */ /* 0x004fc80007ffe0ff */
        /* <DEDUP_REMOVED lines=10> */
.L_x_851:
        /* <DEDUP_REMOVED lines=16> */
.L_x_852:
[----:B--2---:R-:W-:-:S05]  /*171f0*/  IMAD R0, R0, c[0x0][0x538], RZ ;  /* 0x00014e0000007a24 */ /* 0x004fca00078e02ff */
[----:B------:R-:W-:-:S04]  /*17200*/  IADD3 R8, R0, R8, RZ ;  /* 0x0000000800087210 */ /* 0x000fc80007ffe0ff */
[----:B------:R-:W-:-:S13]  /*17210*/  ISETP.GT.AND P0, PT, R8, R9, PT ;  /* 0x000000090800720c */ /* 0x000fda0003f04270 */
[----:B-1----:R-:W-:Y:S05]  /*17220*/  @!P0 BRA `(.L_x_764) ;  /* 0xfffffdb000008947 */ /* 0x002fea000383ffff */
.L_x_760:
[----:B------:R-:W-:-:S05]  /*17230*/  IADD3 R5, -R0, R8, RZ ;  /* 0x0000000800057210 */ /* 0x000fca0007ffe1ff */
[----:B------:R-:W-:-:S05]  /*17240*/  IMAD R0, R4, c[0x0][0x538], R5 ;  /* 0x00014e0004007a24 */ /* 0x000fca00078e0205 */
[----:B------:R-:W-:Y:S01]  /*17250*/  ISETP.GT.AND P0, PT, R0, R9, PT ;  /* 0x000000090000720c */ /* 0x000fe20003f04270 */
[----:B------:R-:W-:-:S12]  /*17260*/  BRA.DIV ~URZ, `(.L_x_765) ;  /* 0x00003d927f007947 */ /* 0x000fd8000b800000 */
[----:B------:R-:W-:-:S03]  /*17270*/  VOTE.ANY R10, PT, !P0 ;  /* 0x00000000000a7806 */ /* 0x000fc600040e0100 */
.L_x_853:
[----:B------:R-:W2:Y:S01]  /*17280*/  LDL.LU R2, [R1+0xc] ;  /* 0x00000c0001027983 */ /* 0x000ea20000300800 */
[----:B------:R-:W2:Y:S02]  /*17290*/  POPC R0, R10 ;  /* 0x0000000a00007309 */ /* 0x000ea40000000000 */
[----:B--2---:R-:W-:-:S05]  /*172a0*/  IADD3 R2, R0, R2, RZ ;  /* 0x0000000200027210 */ /* 0x004fca0007ffe0ff */
[----:B------:R2:W-:Y:S01]  /*172b0*/  STL [R1+0xc], R2 ;  /* 0x00000c0201007387 */ /* 0x0005e20000100800 */
[----:B------:R-:W-:Y:S05]  /*172c0*/  BRA.DIV ~URZ, `(.L_x_766) ;  /* 0x00003d827f007947 */ /* 0x000fea000b800000 */
[----:B------:R3:W4:Y:S04]  /*172d0*/  SHFL.IDX PT, R8, R6, R0, 0x1f ;  /* 0x00001f0006087589 */ /* 0x00072800000e0000 */
[----:B------:R3:W1:Y:S02]  /*172e0*/  SHFL.IDX PT, R7, R7, R0, 0x1f ;  /* 0x00001f0007077589 */ /* 0x00066400000e0000 */
.L_x_854:
[----:B------:R-:W-:Y:S01]  /*172f0*/  ISETP.NE.AND P0, PT, R10, RZ, PT ;  /* 0x000000ff0a00720c */ /* 0x000fe20003f05270 */
[----:B------:R-:W-:-:S12]  /*17300*/  BSSY B0, `(.L_x_767) ;  /* 0x0000005000007945 */ /* 0x000fd80003800000 */
[----:B------:R-:W-:Y:S05]  /*17310*/  @!P0 BRA `(.L_x_768) ;  /* 0x0000003000008947 */ /* 0x000fea0003800000 */
[----:B---3--:R-:W-:Y:S01]  /*17320*/  IADD3 R0, R0, -0x1, RZ ;  /* 0xffffffff00007810 */ /* 0x008fe20007ffe0ff */
[----:B------:R-:W-:Y:S05]  /*17330*/  BRA.DIV ~URZ, `(.L_x_769) ;  /* 0x00003de27f007947 */ /* 0x000fea000b800000 */
[----:B------:R3:W2:Y:S02]  /*17340*/  SHFL.IDX PT, R11, R4, R0, 0x1f ;  /* 0x00001f00040b7589 */ /* 0x0006a400000e0000 */
.L_x_768:
[----:B------:R-:W-:Y:S05]  /*17350*/  BSYNC B0 ;  /* 0x0000000000007941 */ /* 0x000fea0003800000 */
.L_x_767:
[----:B--23--:R-:W-:Y:S01]  /*17360*/  IMAD R0, R11, c[0x0][0x538], R5 ;  /* 0x00014e000b007a24 */ /* 0x00cfe200078e0205 */
[----:B-1----:R-:W-:Y:S01]  /*17370*/  ISETP.NE.AND P0, PT, R7, 0x1, PT ;  /* 0x000000010700780c */ /* 0x002fe20003f05270 */
[----:B------:R-:W-:Y:S03]  /*17380*/  BSSY B0, `(.L_x_770) ;  /* 0x0000086000007945 */ /* 0x000fe60003800000 */
[----:B------:R1:W-:Y:S01]  /*17390*/  STL [R1], R0 ;  /* 0x0000000001007387 */ /* 0x0003e20000100800 */
[----:B------:R-:W-:-:S08]  /*173a0*/  IADD3 R9, -R0, R9, RZ ;  /* 0x0000000900097210 */ /* 0x000fd00007ffe1ff */
[----:B------:R-:W-:Y:S05]  /*173b0*/  @!P0 BRA `(.L_x_771) ;  /* 0x000003e000008947 */ /* 0x000fea0003800000 */
[-C--:B----4-:R-:W-:Y:S02]  /*173c0*/  IABS R2, R8.reuse ;  /* 0x0000000800027213 */ /* 0x090fe40000000000 */
[----:B------:R-:W-:Y:S02]  /*173d0*/  IABS R10, R8 ;  /* 0x00000008000a7213 */ /* 0x000fe40000000000 */
[----:B-1----:R-:W1:Y:S08]  /*173e0*/  I2F.RP R0, R2 ;  /* 0x0000000200007306 */ /* 0x002e700000209400 */
[----:B-1----:R-:W1:Y:S02]  /*173f0*/  MUFU.RCP R0, R0 ;  /* 0x0000000000007308 */ /* 0x002e640000001000 */
[----:B-1----:R-:W-:-:S06]  /*17400*/  IADD3 R0, R0, 0xffffffe, RZ ;  /* 0x0ffffffe00007810 */ /* 0x002fcc0007ffe0ff */
[----:B------:R-:W1:Y:S02]  /*17410*/  F2I.FTZ.U32.TRUNC.NTZ R5, R0 ;  /* 0x0000000000057305 */ /* 0x000e64000021f000 */
[----:B-1----:R-:W-:Y:S01]  /*17420*/  IMAD.MOV R3, RZ, RZ, -R5 ;  /* 0x000000ffff037224 */ /* 0x002fe200078e0a05 */
[----:B------:R-:W-:-:S03]  /*17430*/  IABS R0, R7 ;  /* 0x0000000700007213 */ /* 0x000fc60000000000 */
[----:B------:R-:W-:Y:S01]  /*17440*/  IMAD.MOV.U32 R4, RZ, RZ, R3 ;  /* 0x000000ffff047224 */ /* 0x000fe200078e0003 */
[----:B------:R-:W-:Y:S01]  /*17450*/  IABS R3, R9 ;  /* 0x0000000900037213 */ /* 0x000fe20000000000 */
[----:B------:R-:W-:Y:S02]  /*17460*/  IMAD.MOV.U32 R6, RZ, RZ, R0 ;  /* 0x000000ffff067224 */ /* 0x000fe400078e0000 */
[----:B------:R-:W-:Y:S02]  /*17470*/  IMAD R0, R4, R2, RZ ;  /* 0x0000000204007224 */ /* 0x000fe400078e02ff */
[----:B------:R-:W-:Y:S01]  /*17480*/  IMAD.MOV.U32 R4, RZ, RZ, RZ ;  /* 0x000000ffff047224 */ /* 0x000fe200078e00ff */
[----:B------:R-:W1:Y:S03]  /*17490*/  I2F.RP R11, R6 ;  /* 0x00000006000b7306 */ /* 0x000e660000209400 */
[----:B------:R-:W-:-:S04]  /*174a0*/  IMAD.HI.U32 R5, R5, R0, R4 ;  /* 0x0000000005057227 */ /* 0x000fc800078e0004 */
[----:B------:R-:W-:-:S05]  /*174b0*/  IMAD.MOV R0, RZ, RZ, -R10 ;  /* 0x000000ffff007224 */ /* 0x000fca00078e0a0a */
[----:B------:R-:W-:Y:S01]  /*174c0*/  MOV R4, R0 ;  /* 0x0000000000047202 */ /* 0x000fe20000000f00 */
[----:B------:R-:W-:-:S04]  /*174d0*/  IMAD.HI.U32 R0, R5, R3, RZ ;  /* 0x0000000305007227 */ /* 0x000fc800078e00ff */
[----:B------:R-:W-:Y:S02]  /*174e0*/  IMAD R3, R0, R4, R3 ;  /* 0x0000000400037224 */ /* 0x000fe400078e0203 */
[----:B-1----:R-:W1:Y:S03]  /*174f0*/  MUFU.RCP R4, R11 ;  /* 0x0000000b00047308 */ /* 0x002e660000001000 */
        /* <DEDUP_REMOVED lines=9> */
[----:B------:R-:W-:Y:S01]  /*17590*/  @P2 IADD3 R0, R0, 0x1, RZ ;  /* 0x0000000100002810 */ /* 0x000fe20007ffe0ff */
[----:B-1----:R-:W-:-:S06]  /*175a0*/  IMAD.MOV R2, RZ, RZ, -R3 ;  /* 0x000000ffff027224 */ /* 0x002fcc00078e0a03 */
[----:B------:R-:W-:Y:S01]  /*175b0*/  @!P1 IMAD.MOV R0, RZ, RZ, -R0 ;  /* 0x000000ffff009224 */ /* 0x000fe200078e0a00 */
[----:B------:R-:W-:Y:S02]  /*175c0*/  @!P0 LOP3.LUT R0, RZ, R8, RZ, 0x33, !PT ;  /* 0x00000008ff008212 */ /* 0x000fe400078e33ff */
[----:B------:R-:W-:Y:S02]  /*175d0*/  MOV R4, R2 ;  /* 0x0000000200047202 */ /* 0x000fe40000000f00 */
[----:B------:R-:W-:Y:S02]  /*175e0*/  IABS R2, R7 ;  /* 0x0000000700027213 */ /* 0x000fe40000000000 */
[----:B------:R-:W-:Y:S01]  /*175f0*/  IABS R10, R0 ;  /* 0x00000000000a7213 */ /* 0x000fe20000000000 */
[----:B------:R-:W-:Y:S02]  /*17600*/  IMAD R4, R4, R6, RZ ;  /* 0x0000000604047224 */ /* 0x000fe400078e02ff */
[----:B------:R-:W-:-:S02]  /*17610*/  IMAD.MOV R5, RZ, RZ, -R2 ;  /* 0x000000ffff057224 */ /* 0x000fc400078e0a02 */
[----:B------:R-:W-:-:S04]  /*17620*/  IMAD.MOV.U32 R2, RZ, RZ, RZ ;  /* 0x000000ffff027224 */ /* 0x000fc800078e00ff */
[----:B------:R-:W-:Y:S01]  /*17630*/  IMAD.HI.U32 R2, R3, R4, R2 ;  /* 0x0000000403027227 */ /* 0x000fe200078e0002 */
[----:B------:R-:W-:-:S03]  /*17640*/  MOV R4, R5 ;  /* 0x0000000500047202 */ /* 0x000fc60000000f00 */
[----:B------:R-:W-:-:S04]  /*17650*/  IMAD.MOV.U32 R3, RZ, RZ, R10 ;  /* 0x000000ffff037224 */ /* 0x000fc800078e000a */
[----:B------:R-:W-:-:S04]  /*17660*/  IMAD.HI.U32 R2, R2, R3, RZ ;  /* 0x0000000302027227 */ /* 0x000fc800078e00ff */
[----:B------:R-:W-:Y:S01]  /*17670*/  IMAD R3, R2, R4, R3 ;  /* 0x0000000402037224 */ /* 0x000fe200078e0203 */
[----:B------:R-:W-:-:S04]  /*17680*/  IADD3 R4, -R0, RZ, RZ ;  /* 0x000000ff00047210 */ /* 0x000fc80007ffe1ff */
        /* <DEDUP_REMOVED lines=9> */
[----:B------:R-:W-:-:S05]  /*17720*/  @!P0 LOP3.LUT R2, RZ, R7, RZ, 0x33, !PT ;  /* 0x00000007ff028212 */ /* 0x000fca00078e33ff */
[----:B------:R-:W-:-:S04]  /*17730*/  IMAD.MOV R3, RZ, RZ, -R2 ;  /* 0x000000ffff037224 */ /* 0x000fc800078e0a02 */
[C---:B------:R-:W-:Y:S02]  /*17740*/  IMAD R3, R7.reuse, R3, R0 ;  /* 0x0000000307037224 */ /* 0x040fe400078e0200 */
[----:B------:R-:W-:Y:S02]  /*17750*/  IMAD R0, R7, 0x1000000, R2 ;  /* 0x0100000007007824 */ /* 0x000fe400078e0202 */
[----:B------:R-:W-:Y:S02]  /*17760*/  IMAD R2, R8, R4, R9 ;  /* 0x0000000408027224 */ /* 0x000fe400078e0209 */
[----:B------:R-:W-:-:S05]  /*17770*/  IMAD R0, R3, 0x10000, R0 ;  /* 0x0001000003007824 */ /* 0x000fca00078e0200 */
[----:B------:R1:W-:Y:S01]  /*17780*/  STL [R1+0x8], R0 ;  /* 0x0000080001007387 */ /* 0x0003e20000100800 */
[----:B------:R-:W-:Y:S05]  /*17790*/  BRA `(.L_x_772) ;  /* 0x0000044000007947 */ /* 0x000fea0003800000 */
.L_x_771:
[----:B-1----:R-:W2:Y:S01]  /*177a0*/  LDL R0, [R1+0xc] ;  /* 0x00000c0001007983 */ /* 0x002ea20000100800 */
[----:B------:R-:W-:-:S04]  /*177b0*/  IMAD.MOV.U32 R2, RZ, RZ, 0x4 ;  /* 0x00000004ff027424 */ /* 0x000fc800078e00ff */
[----:B--2---:R-:W-:-:S05]  /*177c0*/  IMAD.WIDE R2, R0, R2, c[0x0][0x590] ;  /* 0x0001640000027625 */ /* 0x004fca00078e0202 */
[----:B------:R-:W2:Y:S02]  /*177d0*/  LDG.E R4, [R2.64] ;  /* 0x0000000602047981 */ /* 0x000ea4000c1e1900 */
[----:B--2-4-:R-:W-:-:S05]  /*177e0*/  IMAD R10, R4, R8, RZ ;  /* 0x00000008040a7224 */ /* 0x014fca00078e02ff */
[-C--:B------:R-:W-:Y:S02]  /*177f0*/  IABS R0, R10.reuse ;  /* 0x0000000a00007213 */ /* 0x080fe40000000000 */
        /* <DEDUP_REMOVED lines=27> */
[----:B------:R-:W-:Y:S02]  /*179b0*/  IMAD R11, R4, R2, RZ ;  /* 0x00000002040b7224 */ /* 0x000fe400078e02ff */
[----:B------:R-:W-:-:S03]  /*179c0*/  IMAD.MOV R2, RZ, RZ, -R2 ;  /* 0x000000ffff027224 */ /* 0x000fc600078e0a02 */
[----:B------:R-:W-:Y:S01]  /*179d0*/  IADD3 R0, -R11, c[0x0][0x538], RZ ;  /* 0x00014e000b007a10 */ /* 0x000fe20007ffe1ff */
[----:B------:R-:W-:-:S03]  /*179e0*/  IMAD R6, R10, R2, R9 ;  /* 0x000000020a067224 */ /* 0x000fc600078e0209 */
[----:B------:R-:W-:Y:S02]  /*179f0*/  IMNMX R0, R4, R0, PT ;  /* 0x0000000004007217 */ /* 0x000fe40003800200 */
[----:B------:R-:W-:Y:S02]  /*17a00*/  IABS R2, R6 ;  /* 0x0000000600027213 */ /* 0x000fe40000000000 */
[-C--:B------:R-:W-:Y:S02]  /*17a10*/  IABS R3, R0.reuse ;  /* 0x0000000000037213 */ /* 0x080fe40000000000 */
[----:B------:R-:W-:Y:S02]  /*17a20*/  IABS R10, R0 ;  /* 0x00000000000a7213 */ /* 0x000fe40000000000 */
[----:B------:R-:W1:Y:S01]  /*17a30*/  I2F.RP R4, R3 ;  /* 0x0000000300047306 */ /* 0x000e620000209400 */
[----:B------:R-:W-:Y:S02]  /*17a40*/  MOV R7, R2 ;  /* 0x0000000200077202 */ /* 0x000fe40000000f00 */
[----:B------:R-:W-:-:S05]  /*17a50*/  IMAD.MOV R2, RZ, RZ, -R10 ;  /* 0x000000ffff027224 */ /* 0x000fca00078e0a0a */
[----:B-1----:R-:W1:Y:S02]  /*17a60*/  MUFU.RCP R4, R4 ;  /* 0x0000000400047308 */ /* 0x002e640000001000 */
[----:B-1----:R-:W-:-:S06]  /*17a70*/  IADD3 R4, R4, 0xffffffe, RZ ;  /* 0x0ffffffe04047810 */ /* 0x002fcc0007ffe0ff */
[----:B------:R-:W1:Y:S02]  /*17a80*/  F2I.FTZ.U32.TRUNC.NTZ R5, R4 ;  /* 0x0000000400057305 */ /* 0x000e64000021f000 */
[----:B-1----:R-:W-:-:S04]  /*17a90*/  IMAD.MOV R4, RZ, RZ, -R5 ;  /* 0x000000ffff047224 */ /* 0x002fc800078e0a05 */
[----:B------:R-:W-:Y:S02]  /*17aa0*/  IMAD R9, R4, R3, RZ ;  /* 0x0000000304097224 */ /* 0x000fe400078e02ff */
[----:B------:R-:W-:-:S04]  /*17ab0*/  IMAD.MOV.U32 R4, RZ, RZ, RZ ;  /* 0x000000ffff047224 */ /* 0x000fc800078e00ff */
[----:B------:R-:W-:-:S04]  /*17ac0*/  IMAD.HI.U32 R5, R5, R9, R4 ;  /* 0x0000000905057227 */ /* 0x000fc800078e0004 */
[----:B------:R-:W-:Y:S02]  /*17ad0*/  IMAD.MOV.U32 R4, RZ, RZ, R2 ;  /* 0x000000ffff047224 */ /* 0x000fe400078e0002 */
[----:B------:R-:W-:-:S04]  /*17ae0*/  IMAD.HI.U32 R2, R5, R7, RZ ;  /* 0x0000000705027227 */ /* 0x000fc800078e00ff */
[----:B------:R-:W-:-:S05]  /*17af0*/  IMAD R4, R2, R4, R7 ;  /* 0x0000000402047224 */ /* 0x000fca00078e0207 */
[----:B------:R-:W-:-:S13]  /*17b00*/  ISETP.GT.U32.AND P0, PT, R3, R4, PT ;  /* 0x000000040300720c */ /* 0x000fda0003f04070 */
[-C--:B------:R-:W-:Y:S02]  /*17b10*/  @!P0 IADD3 R4, R4, -R3.reuse, RZ ;  /* 0x8000000304048210 */ /* 0x080fe40007ffe0ff */
[----:B------:R-:W-:Y:S02]  /*17b20*/  @!P0 IADD3 R2, R2, 0x1, RZ ;  /* 0x0000000102028810 */ /* 0x000fe40007ffe0ff */
[----:B------:R-:W-:Y:S02]  /*17b30*/  ISETP.GE.U32.AND P2, PT, R4, R3, PT ;  /* 0x000000030400720c */ /* 0x000fe40003f46070 */
[----:B------:R-:W-:Y:S02]  /*17b40*/  LOP3.LUT R3, R6, R0, RZ, 0x3c, !PT ;  /* 0x0000000006037212 */ /* 0x000fe400078e3cff */
[----:B------:R-:W-:Y:S02]  /*17b50*/  ISETP.NE.AND P0, PT, R0, RZ, PT ;  /* 0x000000ff0000720c */ /* 0x000fe40003f05270 */
[----:B------:R-:W-:Y:S01]  /*17b60*/  ISETP.GE.AND P1, PT, R3, RZ, PT ;  /* 0x000000ff0300720c */ /* 0x000fe20003f26270 */
[----:B------:R-:W-:Y:S01]  /*17b70*/  IMAD.MOV R3, RZ, RZ, -R0 ;  /* 0x000000ffff037224 */ /* 0x000fe200078e0a00 */
[----:B------:R-:W-:-:S05]  /*17b80*/  IADD3 R6, R11, 0x1000000, R6 ;  /* 0x010000000b067810 */ /* 0x000fca0007ffe006 */
[----:B------:R-:W-:-:S06]  /*17b90*/  @P2 IADD3 R2, R2, 0x1, RZ ;  /* 0x0000000102022810 */ /* 0x000fcc0007ffe0ff */
[----:B------:R-:W-:Y:S01]  /*17ba0*/  @!P1 IMAD.MOV R2, RZ, RZ, -R2 ;  /* 0x000000ffff029224 */ /* 0x000fe200078e0a02 */
[----:B------:R-:W-:-:S05]  /*17bb0*/  @!P0 LOP3.LUT R2, RZ, R0, RZ, 0x33, !PT ;  /* 0x00000000ff028212 */ /* 0x000fca00078e33ff */
[----:B------:R-:W-:-:S05]  /*17bc0*/  IMAD R0, R2, R3, R6 ;  /* 0x0000000302007224 */ /* 0x000fca00078e0206 */
[----:B------:R1:W-:Y:S02]  /*17bd0*/  STL [R1+0x8], R0 ;  /* 0x0000080001007387 */ /* 0x0003e40000100800 */
.L_x_772:
[----:B------:R-:W-:Y:S05]  /*17be0*/  BSYNC B0 ;  /* 0x0000000000007941 */ /* 0x000fea0003800000 */
.L_x_770:
[----:B------:R-:W-:-:S04]  /*17bf0*/  LOP3.LUT R2, RZ, R2, RZ, 0x33, !PT ;  /* 0x00000002ff027212 */ /* 0x000fc800078e33ff */
[----:B-1----:R-:W-:-:S05]  /*17c00*/  IADD3 R0, R2, R8, RZ ;  /* 0x0000000802007210 */ /* 0x002fca0007ffe0ff */
[----:B------:R1:W-:Y:S01]  /*17c10*/  STL [R1+0x4], R0 ;  /* 0x0000040001007387 */ /* 0x0003e20000100800 */
[----:B------:R-:W-:Y:S05]  /*17c20*/  BRA `(.L_x_773) ;  /* 0x0000005000007947 */ /* 0x000fea0003800000 */
.L_x_761:
[----:B------:R-:W-:Y:S01]  /*17c30*/  MOV R0, c[0x0][0x53c] ;  /* 0x00014f0000007a02 */ /* 0x000fe20000000f00 */
[----:B------:R2:W-:Y:S04]  /*17c40*/  STL [R1], R9 ;  /* 0x0000000901007387 */ /* 0x0005e80000100800 */
[----:B------:R2:W-:Y:S04]  /*17c50*/  STL [R1+0x4], RZ ;  /* 0x000004ff01007387 */ /* 0x0005e80000100800 */
[----:B------:R2:W-:Y:S04]  /*17c60*/  STL [R1+0x8], RZ ;  /* 0x000008ff01007387 */ /* 0x0005e80000100800 */
[----:B------:R2:W-:Y:S02]  /*17c70*/  STL [R1+0xc], R0 ;  /* 0x00000c0001007387 */ /* 0x0005e40000100800 */
.L_x_773:
[----:B------:R-:W-:Y:S05]  /*17c80*/  BSYNC B1 ;  /* 0x0000000000017941 */ /* 0x000fea0003800000 */
.L_x_759:
[----:B-1----:R-:W3:Y:S04]  /*17c90*/  LDL R4, [R1] ;  /* 0x0000000001047983 */ /* 0x002ee80000100800 */
[----:B------:R-:W3:Y:S04]  /*17ca0*/  LDL R5, [R1+0x4] ;  /* 0x0000040001057983 */ /* 0x000ee80000100800 */
[----:B------:R-:W3:Y:S04]  /*17cb0*/  LDL R6, [R1+0x8] ;  /* 0x0000080001067983 */ /* 0x000ee80000100800 */
[----:B------:R-:W3:Y:S01]  /*17cc0*/  LDL R7, [R1+0xc] ;  /* 0x00000c0001077983 */ /* 0x000ee20000100800 */
[----:B------:R-:W-:Y:S03]  /*17cd0*/  WARPSYNC 0xffffffff ;  /* 0xffffffff00007948 */ /* 0x000fe60003800000 */
[----:B------:R-:W-:Y:S01]  /*17ce0*/  BAR.SYNC.DEFER_BLOCKING 0x4, 0x80 ;  /* 0x0102000000007b1d */ /* 0x000fe20000010000 */
[----:B------:R-:W-:-:S13]  /*17cf0*/  ISETP.NE.AND P0, PT, R12, RZ, PT ;  /* 0x000000ff0c00720c */ /* 0x000fda0003f05270 */
[----:B---3--:R1:W-:Y:S04]  /*17d00*/  @!P0 STS.128 [0xc080], R4 ;  /* 0x00c08004ff008388 */ /* 0x0083e80000000c00 */
[----:B------:R-:W-:Y:S06]  /*17d10*/  BAR.ARV 0x5, 0x80 ;  /* 0x0142000000007b1d */ /* 0x000fec0000002000 */
.L_x_754:
[----:B--2---:R-:W2:Y:S02]  /*17d20*/  LDL R0, [R1+0xc] ;  /* 0x00000c0001007983 */ /* 0x004ea40000100800 */
[----:B--2---:R-:W-:-:S13]  /*17d30*/  ISETP.GE.AND P0, PT, R0, c[0x0][0x53c], PT ;  /* 0x00014f0000007a0c */ /* 0x004fda0003f06270 */
[----:B-1----:R-:W-:Y:S01]  /*17d40*/  @P0 CALL.REL.NOINC `(.L_x_774) ;  /* 0x0000001000000944 */ /* 0x002fe20003c00000 */
[----:B------:R-:W-:Y:S05]  /*17d50*/  BRA `(.L_x_775) ;  /* 0xfffe9df000007947 */ /* 0x000fea000383ffff */
.L_x_774:
[----:B------:R-:W-:Y:S05]  /*17d60*/  EXIT ;  /* 0x000000000000794d */ /* 0x000fea0003800000 */
.L_x_547:
[----:B------:R-:W-:Y:S01]  /*17d70*/  IMAD.MOV.U32 R0, RZ, RZ, R5 ;  /* 0x000000ffff007224 */ /* 0x000fe200078e0005 */
[----:B------:R-:W-:Y:S02]  /*17d80*/  MOV R2, 0x1 ;  /* 0x0000000100027802 */ /* 0x000fe40000000f00 */
[----:B------:R-:W-:Y:S02]  /*17d90*/  MOV R3, 0x17db0 ;  /* 0x00017db000037802 */ /* 0x000fe40000000f00 */
[----:B------:R-:W-:Y:S05]  /*17da0*/  CALL.REL.NOINC `($__internal_11_$__cuda_sm70_shflsync_up_p) ;  /* 0x000034a000007944 */ /* 0x000fea0003c00000 */
[----:B------:R-:W-:Y:S01]  /*17db0*/  MOV R0, R4 ;  /* 0x0000000400007202 */ /* 0x000fe20000000f00 */
[----:B------:R-:W-:Y:S05]  /*17dc0*/  BRA `(.L_x_776) ;  /* 0xfffe869000007947 */ /* 0x000fea000383ffff */
.L_x_548:
[----:B------:R-:W-:Y:S01]  /*17dd0*/  IMAD.MOV.U32 R0, RZ, RZ, R5 ;  /* 0x000000ffff007224 */ /* 0x000fe200078e0005 */
[----:B------:R-:W-:Y:S02]  /*17de0*/  MOV R2, 0x2 ;  /* 0x0000000200027802 */ /* 0x000fe40000000f00 */
[----:B------:R-:W-:Y:S02]  /*17df0*/  MOV R3, 0x17e10 ;  /* 0x00017e1000037802 */ /* 0x000fe40000000f00 */
[----:B------:R-:W-:Y:S05]  /*17e00*/  CALL.REL.NOINC `($__internal_11_$__cuda_sm70_shflsync_up_p) ;  /* 0x0000344000007944 */ /* 0x000fea0003c00000 */
[----:B------:R-:W-:Y:S01]  /*17e10*/  SEL R0, R4, RZ, P4 ;  /* 0x000000ff04007207 */ /* 0x000fe20002000000 */
[----:B------:R-:W-:Y:S01]  /*17e20*/  IMAD.MOV.U32 R2, RZ, RZ, 0x4 ;  /* 0x00000004ff027424 */ /* 0x000fe200078e00ff */
[----:B------:R-:W-:-:S03]  /*17e30*/  MOV R3, 0x17e60 ;  /* 0x00017e6000037802 */ /* 0x000fc60000000f00 */
[----:B------:R-:W-:Y:S02]  /*17e40*/  IMAD.IADD R0, R5, 0x1, R0 ;  /* 0x0000000105007824 */ /* 0x000fe400078e0200 */
        /* <DEDUP_REMOVED lines=13> */
[----:B------:R-:W-:Y:S02]  /*17f20*/  MOV R204, 0x1f ;  /* 0x0000001f00cc7802 */ /* 0x000fe40000000f00 */
[----:B------:R-:W-:Y:S01]  /*17f30*/  MOV R3, 0x17f70 ;  /* 0x00017f7000037802 */ /* 0x000fe20000000f00 */
[----:B------:R-:W-:-:S04]  /*17f40*/  IMAD.IADD R4, R0, 0x1, R4 ;  /* 0x0000000100047824 */ /* 0x000fc800078e0204 */
[----:B------:R-:W-:Y:S02]  /*17f50*/  IMAD.MOV.U32 R109, RZ, RZ, R4 ;  /* 0x000000ffff6d7224 */ /* 0x000fe400078e0004 */
[----:B------:R-:W-:Y:S05]  /*17f60*/  CALL.REL.NOINC `($__internal_10_$__cuda_sm70_shflsync_idx_p) ;  /* 0x0000328000007944 */ /* 0x000fea0003c00000 */
[----:B------:R-:W-:Y:S01]  /*17f70*/  MOV R0, R204 ;  /* 0x000000cc00007202 */ /* 0x000fe20000000f00 */
[----:B------:R-:W-:Y:S05]  /*17f80*/  BRA `(.L_x_777) ;  /* 0xfffe85d000007947 */ /* 0x000fea000383ffff */
.L_x_550:
[----:B------:R-:W-:Y:S02]  /*17f90*/  SEL R0, RZ, 0x1, P0 ;  /* 0x00000001ff007807 */ /* 0x000fe40000000000 */
[----:B------:R-:W-:Y:S02]  /*17fa0*/  MOV R2, 0x17fc0 ;  /* 0x00017fc000027802 */ /* 0x000fe40000000f00 */
[----:B------:R-:W-:Y:S05]  /*17fb0*/  CALL.REL.NOINC `($__internal_12_$__cuda_sm70_votesync_ballot) ;  /* 0x0000330000007944 */ /* 0x000fea0003c00000 */
[----:B------:R-:W-:Y:S01]  /*17fc0*/  MOV R7, R0 ;  /* 0x0000000000077202 */ /* 0x000fe20000000f00 */
[----:B------:R-:W-:Y:S05]  /*17fd0*/  BRA `(.L_x_778) ;  /* 0xfffe861000007947 */ /* 0x000fea000383ffff */
.L_x_551:
[----:B------:R-:W-:Y:S01]  /*17fe0*/  IMAD.MOV.U32 R109, RZ, RZ, R9 ;  /* 0x000000ffff6d7224 */ /* 0x000fe200078e0009 */
[----:B-1----:R-:W-:Y:S01]  /*17ff0*/  MOV R2, R0 ;  /* 0x0000000000027202 */ /* 0x002fe20000000f00 */
[----:B------:R-:W-:Y:S01]  /*18000*/  IMAD.MOV.U32 R204, RZ, RZ, 0x1f ;  /* 0x0000001fffcc7424 */ /* 0x000fe200078e00ff */
[----:B------:R-:W-:Y:S02]  /*18010*/  MOV R3, 0x18030 ;  /* 0x0001803000037802 */ /* 0x000fe40000000f00 */
[----:B------:R-:W-:Y:S05]  /*18020*/  CALL.REL.NOINC `($__internal_10_$__cuda_sm70_shflsync_idx_p) ;  /* 0x000031c000007944 */ /* 0x000fea0003c00000 */
[----:B------:R-:W-:Y:S01]  /*18030*/  IMAD.MOV.U32 R12, RZ, RZ, R204 ;  /* 0x000000ffff0c7224 */ /* 0x000fe200078e00cc */
[----:B------:R-:W-:Y:S01]  /*18040*/  MOV R109, R8 ;  /* 0x00000008006d7202 */ /* 0x000fe20000000f00 */
[----:B------:R-:W-:Y:S01]  /*18050*/  IMAD.MOV.U32 R5, RZ, RZ, RZ ;  /* 0x000000ffff057224 */ /* 0x000fe200078e00ff */
[----:B------:R-:W-:Y:S01]  /*18060*/  MOV R2, R0 ;  /* 0x0000000000027202 */ /* 0x000fe20000000f00 */
[----:B------:R-:W-:Y:S01]  /*18070*/  IMAD.MOV.U32 R204, RZ, RZ, 0x1f ;  /* 0x0000001fffcc7424 */ /* 0x000fe200078e00ff */
[----:B------:R-:W-:-:S02]  /*18080*/  MOV R3, 0x180a0 ;  /* 0x000180a000037802 */ /* 0x000fc40000000f00 */
[----:B------:R-:W-:Y:S05]  /*18090*/  CALL.REL.NOINC `($__internal_10_$__cuda_sm70_shflsync_idx_p) ;  /* 0x0000315000007944 */ /* 0x000fea0003c00000 */
[----:B------:R-:W-:Y:S01]  /*180a0*/  MOV R9, R204 ;  /* 0x000000cc00097202 */ /* 0x000fe20000000f00 */
[----:B------:R-:W-:Y:S05]  /*180b0*/  BRA `(.L_x_779) ;  /* 0xfffe85a000007947 */ /* 0x000fea000383ffff */
.L_x_554:
[----:B------:R-:W-:Y:S01]  /*180c0*/  IMAD.MOV.U32 R109, RZ, RZ, R4 ;  /* 0x000000ffff6d7224 */ /* 0x000fe200078e0004 */
[----:B-1----:R-:W-:Y:S01]  /*180d0*/  MOV R2, R0 ;  /* 0x0000000000027202 */ /* 0x002fe20000000f00 */
[----:B------:R-:W-:Y:S01]  /*180e0*/  IMAD.MOV.U32 R204, RZ, RZ, 0x1f ;  /* 0x0000001fffcc7424 */ /* 0x000fe200078e00ff */
[----:B------:R-:W-:-:S02]  /*180f0*/  MOV R3, 0x18110 ;  /* 0x0001811000037802 */ /* 0x000fc40000000f00 */
[----:B---34-:R-:W-:Y:S05]  /*18100*/  CALL.REL.NOINC `($__internal_10_$__cuda_sm70_shflsync_idx_p) ;  /* 0x000030e000007944 */ /* 0x018fea0003c00000 */
[----:B------:R-:W-:Y:S01]  /*18110*/  MOV R5, R204 ;  /* 0x000000cc00057202 */ /* 0x000fe20000000f00 */
[----:B------:R-:W-:Y:S05]  /*18120*/  BRA `(.L_x_553) ;  /* 0xfffe859000007947 */ /* 0x000fea000383ffff */
.L_x_573:
[----:B------:R-:W-:Y:S01]  /*18130*/  IMAD.MOV.U32 R109, RZ, RZ, R5 ;  /* 0x000000ffff6d7224 */ /* 0x000fe200078e0005 */
[----:B------:R-:W-:Y:S01]  /*18140*/  MOV R2, RZ ;  /* 0x000000ff00027202 */ /* 0x000fe20000000f00 */
[----:B------:R-:W-:Y:S01]  /*18150*/  IMAD.MOV.U32 R204, RZ, RZ, 0x1c1f ;  /* 0x00001c1fffcc7424 */ /* 0x000fe200078e00ff */
[----:B------:R-:W-:-:S02]  /*18160*/  MOV R3, 0x18180 ;  /* 0x0001818000037802 */ /* 0x000fc40000000f00 */
[----:B-----5:R-:W-:Y:S05]  /*18170*/  CALL.REL.NOINC `($__internal_10_$__cuda_sm70_shflsync_idx_p) ;  /* 0x0000307000007944 */ /* 0x020fea0003c00000 */
[----:B------:R-:W-:Y:S01]  /*18180*/  MOV R4, R204 ;  /* 0x000000cc00047202 */ /* 0x000fe20000000f00 */
[----:B------:R-:W-:Y:S05]  /*18190*/  BRA `(.L_x_780) ;  /* 0xfffea98000007947 */ /* 0x000fea000383ffff */
.L_x_574:
[----:B------:R-:W-:Y:S01]  /*181a0*/  IMAD.MOV.U32 R109, RZ, RZ, R12 ;  /* 0x000000ffff6d7224 */ /* 0x000fe200078e000c */
[----:B------:R-:W-:Y:S01]  /*181b0*/  MOV R2, RZ ;  /* 0x000000ff00027202 */ /* 0x000fe20000000f00 */
[----:B------:R-:W-:Y:S01]  /*181c0*/  IMAD.MOV.U32 R204, RZ, RZ, 0x1c1f ;  /* 0x00001c1fffcc7424 */ /* 0x000fe200078e00ff */
[----:B------:R-:W-:-:S02]  /*181d0*/  MOV R3, 0x181f0 ;  /* 0x000181f000037802 */ /* 0x000fc40000000f00 */
[----:B-12--5:R-:W-:Y:S05]  /*181e0*/  CALL.REL.NOINC `($__internal_10_$__cuda_sm70_shflsync_idx_p) ;  /* 0x0000300000007944 */ /* 0x026fea0003c00000 */
[----:B------:R-:W-:Y:S01]  /*181f0*/  MOV R0, R204 ;  /* 0x000000cc00007202 */ /* 0x000fe20000000f00 */
[----:B------:R-:W-:Y:S05]  /*18200*/  BRA `(.L_x_781) ;  /* 0xfffea93000007947 */ /* 0x000fea000383ffff */
.L_x_577:
[----:B------:R-:W-:Y:S01]  /*18210*/  IMAD.MOV.U32 R109, RZ, RZ, R5 ;  /* 0x000000ffff6d7224 */ /* 0x000fe200078e0005 */
[----:B--2---:R-:W-:Y:S01]  /*18220*/  MOV R2, 0x1 ;  /* 0x0000000100027802 */ /* 0x004fe20000000f00 */
[----:B------:R-:W-:Y:S01]  /*18230*/  IMAD.MOV.U32 R204, RZ, RZ, 0x1c1f ;  /* 0x00001c1fffcc7424 */ /* 0x000fe200078e00ff */
[----:B------:R-:W-:-:S02]  /*18240*/  MOV R3, 0x18260 ;  /* 0x0001826000037802 */ /* 0x000fc40000000f00 */
[----:B-1-345:R-:W-:Y:S05]  /*18250*/  CALL.REL.NOINC `($__internal_10_$__cuda_sm70_shflsync_idx_p) ;  /* 0x00002f9000007944 */ /* 0x03afea0003c00000 */
[----:B------:R-:W-:Y:S01]  /*18260*/  IMAD.MOV.U32 R4, RZ, RZ, R204 ;  /* 0x000000ffff047224 */ /* 0x000fe200078e00cc */
[----:B------:R-:W-:Y:S01]  /*18270*/  MOV R2, 0x1 ;  /* 0x0000000100027802 */ /* 0x000fe20000000f00 */
[----:B------:R-:W-:Y:S01]  /*18280*/  IMAD.MOV.U32 R109, RZ, RZ, R12 ;  /* 0x000000ffff6d7224 */ /* 0x000fe200078e000c */
[----:B------:R-:W-:-:S02]  /*18290*/  MOV R204, 0x1c1f ;  /* 0x00001c1f00cc7802 */ /* 0x000fc40000000f00 */
[----:B------:R-:W-:Y:S02]  /*182a0*/  MOV R3, 0x182c0 ;  /* 0x000182c000037802 */ /* 0x000fe40000000f00 */
[----:B------:R-:W-:Y:S05]  /*182b0*/  CALL.REL.NOINC `($__internal_10_$__cuda_sm70_shflsync_idx_p) ;  /* 0x00002f3000007944 */ /* 0x000fea0003c00000 */
[----:B------:R-:W-:Y:S01]  /*182c0*/  MOV R0, R204 ;  /* 0x000000cc00007202 */ /* 0x000fe20000000f00 */
[----:B------:R-:W-:Y:S05]  /*182d0*/  BRA `(.L_x_782) ;  /* 0xfffeaa0000007947 */ /* 0x000fea000383ffff */
.L_x_580:
[----:B------:R-:W-:Y:S01]  /*182e0*/  IMAD.MOV.U32 R109, RZ, RZ, R5 ;  /* 0x000000ffff6d7224 */ /* 0x000fe200078e0005 */
[----:B-1----:R-:W-:Y:S01]  /*182f0*/  MOV R2, 0x2 ;  /* 0x0000000200027802 */ /* 0x002fe20000000f00 */
[----:B------:R-:W-:Y:S01]  /*18300*/  IMAD.MOV.U32 R204, RZ, RZ, 0x1c1f ;  /* 0x00001c1fffcc7424 */ /* 0x000fe200078e00ff */
[----:B------:R-:W-:Y:S02]  /*18310*/  MOV R3, 0x18330 ;  /* 0x0001833000037802 */ /* 0x000fe40000000f00 */
[----:B--2345:R-:W-:Y:S05]  /*18320*/  CALL.REL.NOINC `($__internal_10_$__cuda_sm70_shflsync_idx_p) ;  /* 0x00002ec000007944 */ /* 0x03cfea0003c00000 */
[----:B------:R-:W-:Y:S01]  /*18330*/  MOV R4, R204 ;  /* 0x000000cc00047202 */ /* 0x000fe20000000f00 */
[----:B------:R-:W-:Y:S05]  /*18340*/  BRA `(.L_x_783) ;  /* 0xfffeab1000007947 */ /* 0x000fea000383ffff */
.L_x_581:
[----:B------:R-:W-:Y:S01]  /*18350*/  IMAD.MOV.U32 R109, RZ, RZ, R12 ;  /* 0x000000ffff6d7224 */ /* 0x000fe200078e000c */
[----:B------:R-:W-:Y:S01]  /*18360*/  MOV R2, 0x2 ;  /* 0x0000000200027802 */ /* 0x000fe20000000f00 */
[----:B------:R-:W-:Y:S01]  /*18370*/  IMAD.MOV.U32 R204, RZ, RZ, 0x1c1f ;  /* 0x00001c1fffcc7424 */ /* 0x000fe200078e00ff */
[----:B------:R-:W-:Y:S02]  /*18380*/  MOV R3, 0x183a0 ;  /* 0x000183a000037802 */ /* 0x000fe40000000f00 */
[----:B-12345:R-:W-:Y:S05]  /*18390*/  CALL.REL.NOINC `($__internal_10_$__cuda_sm70_shflsync_idx_p) ;  /* 0x00002e5000007944 */ /* 0x03efea0003c00000 */
[----:B------:R-:W-:Y:S01]  /*183a0*/  MOV R0, R204 ;  /* 0x000000cc00007202 */ /* 0x000fe20000000f00 */
[----:B------:R-:W-:Y:S05]  /*183b0*/  BRA `(.L_x_784) ;  /* 0xfffeaac000007947 */ /* 0x000fea000383ffff */
.L_x_584:
[----:B------:R-:W-:Y:S01]  /*183c0*/  IMAD.MOV.U32 R109, RZ, RZ, R5 ;  /* 0x000000ffff6d7224 */ /* 0x000fe200078e0005 */
[----:B-1----:R-:W-:Y:S01]  /*183d0*/  MOV R2, 0x3 ;  /* 0x0000000300027802 */ /* 0x002fe20000000f00 */
[----:B------:R-:W-:Y:S01]  /*183e0*/  IMAD.MOV.U32 R204, RZ, RZ, 0x1c1f ;  /* 0x00001c1fffcc7424 */ /* 0x000fe200078e00ff */
[----:B------:R-:W-:-:S02]  /*183f0*/  MOV R3, 0x18410 ;  /* 0x0001841000037802 */ /* 0x000fc40000000f00 */
[----:B--2345:R-:W-:Y:S05]  /*18400*/  CALL.REL.NOINC `($__internal_10_$__cuda_sm70_shflsync_idx_p) ;  /* 0x00002de000007944 */ /* 0x03cfea0003c00000 */
        /* <DEDUP_REMOVED lines=8> */
.L_x_587:
[----:B------:R-:W-:Y:S01]  /*18490*/  IMAD.MOV.U32 R109, RZ, RZ, R24 ;  /* 0x000000ffff6d7224 */ /* 0x000fe200078e0018 */
[----:B-1----:R-:W-:Y:S01]  /*184a0*/  MOV R2, 0x1 ;  /* 0x0000000100027802 */ /* 0x002fe20000000f00 */
[----:B------:R-:W-:Y:S01]  /*184b0*/  IMAD.MOV.U32 R204, RZ, RZ, 0x1c1f ;  /* 0x00001c1fffcc7424 */ /* 0x000fe200078e00ff */
[----:B------:R-:W-:Y:S02]  /*184c0*/  MOV R3, 0x184e0 ;  /* 0x000184e000037802 */ /* 0x000fe40000000f00 */
[----:B------:R-:W-:Y:S05]  /*184d0*/  CALL.REL.NOINC `($__internal_10_$__cuda_sm70_shflsync_idx_p) ;  /* 0x00002d1000007944 */ /* 0x000fea0003c00000 */
[----:B------:R-:W-:Y:S01]  /*184e0*/  IMAD.MOV.U32 R20, RZ, RZ, R204 ;  /* 0x000000ffff147224 */ /* 0x000fe200078e00cc */
[----:B------:R-:W-:Y:S01]  /*184f0*/  MOV R2, 0x1 ;  /* 0x0000000100027802 */ /* 0x000fe20000000f00 */
[----:B------:R-:W-:Y:S01]  /*18500*/  IMAD.MOV.U32 R109, RZ, RZ, R25 ;  /* 0x000000ffff6d7224 */ /* 0x000fe200078e0019 */
[----:B------:R-:W-:Y:S02]  /*18510*/  MOV R204, 0x1c1f ;  /* 0x00001c1f00cc7802 */ /* 0x000fe40000000f00 */
[----:B------:R-:W-:Y:S02]  /*18520*/  MOV R3, 0x18540 ;  /* 0x0001854000037802 */ /* 0x000fe40000000f00 */
[----:B------:R-:W-:Y:S05]  /*18530*/  CALL.REL.NOINC `($__internal_10_$__cuda_sm70_shflsync_idx_p) ;  /* 0x00002cb000007944 */ /* 0x000fea0003c00000 */
[----:B------:R-:W-:Y:S01]  /*18540*/  MOV R2, R204 ;  /* 0x000000cc00027202 */ /* 0x000fe20000000f00 */
[----:B------:R-:W-:Y:S05]  /*18550*/  BRA `(.L_x_786) ;  /* 0xfffeb50000007947 */ /* 0x000fea000383ffff */
.L_x_590:
[----:B------:R-:W-:Y:S01]  /*18560*/  IMAD.MOV.U32 R109, RZ, RZ, R5 ;  /* 0x000000ffff6d7224 */ /* 0x000fe200078e0005 */
[----:B------:R-:W-:Y:S01]  /*18570*/  MOV R2, RZ ;  /* 0x000000ff00027202 */ /* 0x000fe20000000f00 */
[----:B------:R-:W-:Y:S01]  /*18580*/  IMAD.MOV.U32 R204, RZ, RZ, 0x1c1f ;  /* 0x00001c1fffcc7424 */ /* 0x000fe200078e00ff */
[----:B------:R-:W-:-:S02]  /*18590*/  MOV R3, 0x185b0 ;  /* 0x000185b000037802 */ /* 0x000fc40000000f00 */
[----:B------:R-:W-:Y:S05]  /*185a0*/  CALL.REL.NOINC `($__internal_10_$__cuda_sm70_shflsync_idx_p) ;  /* 0x00002c4000007944 */ /* 0x000fea0003c00000 */
[----:B------:R-:W-:Y:S01]  /*185b0*/  MOV R4, R204 ;  /* 0x000000cc00047202 */ /* 0x000fe20000000f00 */
[----:B------:R-:W-:Y:S05]  /*185c0*/  BRA `(.L_x_787) ;  /* 0xfffebe1000007947 */ /* 0x000fea000383ffff */
.L_x_591:
[----:B------:R-:W-:Y:S01]  /*185d0*/  IMAD.MOV.U32 R109, RZ, RZ, R8 ;  /* 0x000000ffff6d7224 */ /* 0x000fe200078e0008 */
[----:B------:R-:W-:Y:S01]  /*185e0*/  MOV R2, RZ ;  /* 0x000000ff00027202 */ /* 0x000fe20000000f00 */
[----:B------:R-:W-:Y:S01]  /*185f0*/  IMAD.MOV.U32 R204, RZ, RZ, 0x1c1f ;  /* 0x00001c1fffcc7424 */ /* 0x000fe200078e00ff */
[----:B------:R-:W-:-:S02]  /*18600*/  MOV R3, 0x18620 ;  /* 0x0001862000037802 */ /* 0x000fc40000000f00 */
[----:B-12---:R-:W-:Y:S05]  /*18610*/  CALL.REL.NOINC `($__internal_10_$__cuda_sm70_shflsync_idx_p) ;  /* 0x00002bd000007944 */ /* 0x006fea0003c00000 */
[----:B------:R-:W-:Y:S01]  /*18620*/  MOV R0, R204 ;  /* 0x000000cc00007202 */ /* 0x000fe20000000f00 */
[----:B------:R-:W-:Y:S05]  /*18630*/  BRA `(.L_x_788) ;  /* 0xfffebdc000007947 */ /* 0x000fea000383ffff */
.L_x_594:
[----:B------:R-:W-:Y:S01]  /*18640*/  IMAD.MOV.U32 R109, RZ, RZ, R5 ;  /* 0x000000ffff6d7224 */ /* 0x000fe200078e0005 */
[----:B----4-:R-:W-:Y:S01]  /*18650*/  MOV R2, 0x1 ;  /* 0x0000000100027802 */ /* 0x010fe20000000f00 */
[----:B------:R-:W-:Y:S01]  /*18660*/  IMAD.MOV.U32 R204, RZ, RZ, 0x1c1f ;  /* 0x00001c1fffcc7424 */ /* 0x000fe200078e00ff */
[----:B------:R-:W-:-:S03]  /*18670*/  MOV R3, 0x18690 ;  /* 0x0001869000037802 */ /* 0x000fc60000000f00 */
[----:B-123--:R-:W-:Y:S05]  /*18680*/  CALL.REL.NOINC `($__internal_10_$__cuda_sm70_shflsync_idx_p) ;  /* 0x00002b6000007944 */ /* 0x00efea0003c00000 */
        /* <DEDUP_REMOVED lines=8> */
.L_x_595:
[----:B------:R-:W-:Y:S01]  /*18710*/  IMAD.MOV.U32 R109, RZ, RZ, R7 ;  /* 0x000000ffff6d7224 */ /* 0x000fe200078e0007 */
[----:B------:R-:W-:Y:S01]  /*18720*/  MOV R2, RZ ;  /* 0x000000ff00027202 */ /* 0x000fe20000000f00 */
[----:B------:R-:W-:Y:S01]  /*18730*/  IMAD.MOV.U32 R204, RZ, RZ, 0x1c1f ;  /* 0x00001c1fffcc7424 */ /* 0x000fe200078e00ff */
[----:B------:R-:W-:Y:S02]  /*18740*/  MOV R3, 0x18760 ;  /* 0x0001876000037802 */ /* 0x000fe40000000f00 */
[----:B-1----:R-:W-:Y:S05]  /*18750*/  CALL.REL.NOINC `($__internal_10_$__cuda_sm70_shflsync_idx_p) ;  /* 0x00002a9000007944 */ /* 0x002fea0003c00000 */
[----:B------:R-:W-:Y:S01]  /*18760*/  MOV R2, R204 ;  /* 0x000000cc00027202 */ /* 0x000fe20000000f00 */
[----:B------:R-:W-:Y:S05]  /*18770*/  BRA `(.L_x_790) ;  /* 0xfffec07000007947 */ /* 0x000fea000383ffff */
.L_x_600:
[----:B------:R-:W-:Y:S01]  /*18780*/  IMAD.MOV.U32 R109, RZ, RZ, R7 ;  /* 0x000000ffff6d7224 */ /* 0x000fe200078e0007 */
[----:B------:R-:W-:Y:S01]  /*18790*/  MOV R2, 0x1 ;  /* 0x0000000100027802 */ /* 0x000fe20000000f00 */
[----:B------:R-:W-:Y:S01]  /*187a0*/  IMAD.MOV.U32 R204, RZ, RZ, 0x1c1f ;  /* 0x00001c1fffcc7424 */ /* 0x000fe200078e00ff */
[----:B------:R-:W-:Y:S02]  /*187b0*/  MOV R3, 0x187d0 ;  /* 0x000187d000037802 */ /* 0x000fe40000000f00 */
[----:B--2---:R-:W-:Y:S05]  /*187c0*/  CALL.REL.NOINC `($__internal_10_$__cuda_sm70_shflsync_idx_p) ;  /* 0x00002a2000007944 */ /* 0x004fea0003c00000 */
[----:B------:R-:W-:Y:S01]  /*187d0*/  MOV R2, R204 ;  /* 0x000000cc00027202 */ /* 0x000fe20000000f00 */
[----:B------:R-:W-:Y:S05]  /*187e0*/  BRA `(.L_x_791) ;  /* 0xfffec1c000007947 */ /* 0x000fea000383ffff */
.L_x_605:
[----:B------:R-:W-:Y:S01]  /*187f0*/  IMAD.MOV.U32 R109, RZ, RZ, R7 ;  /* 0x000000ffff6d7224 */ /* 0x000fe200078e0007 */
[----:B------:R-:W-:Y:S01]  /*18800*/  MOV R2, 0x2 ;  /* 0x0000000200027802 */ /* 0x000fe20000000f00 */
[----:B------:R-:W-:Y:S01]  /*18810*/  IMAD.MOV.U32 R204, RZ, RZ, 0x1c1f ;  /* 0x00001c1fffcc7424 */ /* 0x000fe200078e00ff */
[----:B------:R-:W-:-:S02]  /*18820*/  MOV R3, 0x18840 ;  /* 0x0001884000037802 */ /* 0x000fc40000000f00 */
[----:B-12---:R-:W-:Y:S05]  /*18830*/  CALL.REL.NOINC `($__internal_10_$__cuda_sm70_shflsync_idx_p) ;  /* 0x000029b000007944 */ /* 0x006fea0003c00000 */
[----:B------:R-:W-:Y:S01]  /*18840*/  MOV R3, R204 ;  /* 0x000000cc00037202 */ /* 0x000fe20000000f00 */
[----:B------:R-:W-:Y:S05]  /*18850*/  BRA `(.L_x_792) ;  /* 0xfffec6d000007947 */ /* 0x000fea000383ffff */
.L_x_610:
[----:B------:R-:W-:Y:S01]  /*18860*/  IMAD.MOV.U32 R109, RZ, RZ, R7 ;  /* 0x000000ffff6d7224 */ /* 0x000fe200078e0007 */
[----:B------:R-:W-:Y:S01]  /*18870*/  MOV R2, 0x3 ;  /* 0x0000000300027802 */ /* 0x000fe20000000f00 */
[----:B------:R-:W-:Y:S01]  /*18880*/  IMAD.MOV.U32 R204, RZ, RZ, 0x1c1f ;  /* 0x00001c1fffcc7424 */ /* 0x000fe200078e00ff */
[----:B------:R-:W-:-:S02]  /*18890*/  MOV R3, 0x188b0 ;  /* 0x000188b000037802 */ /* 0x000fc40000000f00 */
[----:B-123--:R-:W-:Y:S05]  /*188a0*/  CALL.REL.NOINC `($__internal_10_$__cuda_sm70_shflsync_idx_p) ;  /* 0x0000294000007944 */ /* 0x00efea0003c00000 */
[----:B------:R-:W-:Y:S01]  /*188b0*/  MOV R3, R204 ;  /* 0x000000cc00037202 */ /* 0x000fe20000000f00 */
[----:B------:R-:W-:Y:S05]  /*188c0*/  BRA `(.L_x_793) ;  /* 0xfffecd7000007947 */ /* 0x000fea000383ffff */
.L_x_615:
[----:B------:R-:W-:Y:S01]  /*188d0*/  IMAD.MOV.U32 R100, RZ, RZ, R4 ;  /* 0x000000ffff647224 */ /* 0x000fe200078e0004 */
[----:B------:R-:W-:-:S02]  /*188e0*/  MOV R0, 0x2 ;  /* 0x0000000200007802 */ /* 0x000fc40000000f00 */
[----:B------:R-:W-:Y:S02]  /*188f0*/  MOV R2, 0x18910 ;  /* 0x0001891000027802 */ /* 0x000fe40000000f00 */
[----:B------:R-:W-:Y:S05]  /*18900*/  CALL.REL.NOINC `($__internal_9_$__cuda_sm70_shflsync_bfly_p) ;  /* 0x0000288000007944 */ /* 0x000fea0003c00000 */
[----:B------:R-:W-:Y:S05]  /*18910*/  BRA `(.L_x_794) ;  /* 0xfffed44000007947 */ /* 0x000fea000383ffff */
.L_x_616:
[----:B------:R-:W-:Y:S01]  /*18920*/  IMAD.MOV.U32 R100, RZ, RZ, R4 ;  /* 0x000000ffff647224 */ /* 0x000fe200078e0004 */
[----:B------:R-:W-:Y:S02]  /*18930*/  MOV R0, 0x1 ;  /* 0x0000000100007802 */ /* 0x000fe40000000f00 */
[----:B------:R-:W-:Y:S02]  /*18940*/  MOV R2, 0x18960 ;  /* 0x0001896000027802 */ /* 0x000fe40000000f00 */
[----:B------:R-:W-:Y:S05]  /*18950*/  CALL.REL.NOINC `($__internal_9_$__cuda_sm70_shflsync_bfly_p) ;  /* 0x0000283000007944 */ /* 0x000fea0003c00000 */
[----:B------:R-:W-:Y:S01]  /*18960*/  FMNMX.FTZ R104, R4, R0, !PT ;  /* 0x0000000004687209 */ /* 0x000fe20007810000 */
[----:B------:R-:W-:Y:S01]  /*18970*/  IMAD.MOV.U32 R100, RZ, RZ, R5 ;  /* 0x000000ffff647224 */ /* 0x000fe200078e0005 */
[----:B------:R-:W-:Y:S01]  /*18980*/  MOV R2, 0x189b0 ;  /* 0x000189b000027802 */ /* 0x000fe20000000f00 */
[----:B------:R-:W-:Y:S02]  /*18990*/  IMAD.MOV.U32 R0, RZ, RZ, 0x2 ;  /* 0x00000002ff007424 */ /* 0x000fe400078e00ff */
[----:B------:R-:W-:Y:S05]  /*189a0*/  CALL.REL.NOINC `($__internal_9_$__cuda_sm70_shflsync_bfly_p) ;  /* 0x000027e000007944 */ /* 0x000fea0003c00000 */
[----:B------:R-:W-:Y:S01]  /*189b0*/  FMNMX.FTZ R5, R5, R0, !PT ;  /* 0x0000000005057209 */ /* 0x000fe20007810000 */
[----:B------:R-:W-:Y:S01]  /*189c0*/  IMAD.MOV.U32 R0, RZ, RZ, 0x1 ;  /* 0x00000001ff007424 */ /* 0x000fe200078e00ff */
[----:B------:R-:W-:-:S03]  /*189d0*/  MOV R2, 0x18a00 ;  /* 0x00018a0000027802 */ /* 0x000fc60000000f00 */
[----:B------:R-:W-:Y:S02]  /*189e0*/  IMAD.MOV.U32 R100, RZ, RZ, R5 ;  /* 0x000000ffff647224 */ /* 0x000fe400078e0005 */
        /* <DEDUP_REMOVED lines=21> */
[----:B------:R-:W-:Y:S01]  /*18b40*/  MOV R8, R0 ;  /* 0x0000000000087202 */ /* 0x000fe20000000f00 */
[----:B------:R-:W-:Y:S05]  /*18b50*/  BRA `(.L_x_795) ;  /* 0xfffed2f000007947 */ /* 0x000fea000383ffff */
.L_x_624:
[----:B------:R-:W-:Y:S01]  /*18b60*/  MOV R2, RZ ;  /* 0x000000ff00027202 */ /* 0x000fe20000000f00 */
[----:B------:R-:W-:Y:S01]  /*18b70*/  IMAD.MOV.U32 R109, RZ, RZ, R5 ;  /* 0x000000ffff6d7224 */ /* 0x000fe200078e0005 */
[----:B------:R-:W-:Y:S01]  /*18b80*/  MOV R3, 0x18bb0 ;  /* 0x00018bb000037802 */ /* 0x000fe20000000f00 */
[----:B------:R-:W-:Y:S02]  /*18b90*/  IMAD.MOV.U32 R204, RZ, RZ, 0x1c1f ;  /* 0x00001c1fffcc7424 */ /* 0x000fe400078e00ff */
[----:B-1234-:R-:W-:Y:S05]  /*18ba0*/  CALL.REL.NOINC `($__internal_10_$__cuda_sm70_shflsync_idx_p) ;  /* 0x0000264000007944 */ /* 0x01efea0003c00000 */
[----:B------:R-:W-:Y:S01]  /*18bb0*/  MOV R4, R204 ;  /* 0x000000cc00047202 */ /* 0x000fe20000000f00 */
[----:B------:R-:W-:-:S05]  /*18bc0*/  BRA `(.L_x_796) ;  /* 0xfffee85000007947 */ /* 0x000fca000383ffff */
.L_x_625:
[----:B------:R-:W-:Y:S01]  /*18bd0*/  MOV R2, RZ ;  /* 0x000000ff00027202 */ /* 0x000fe20000000f00 */
[----:B------:R-:W-:Y:S01]  /*18be0*/  IMAD.MOV.U32 R109, RZ, RZ, R10 ;  /* 0x000000ffff6d7224 */ /* 0x000fe200078e000a */
[----:B------:R-:W-:Y:S01]  /*18bf0*/  MOV R3, 0x18c20 ;  /* 0x00018c2000037802 */ /* 0x000fe20000000f00 */
[----:B------:R-:W-:Y:S02]  /*18c00*/  IMAD.MOV.U32 R204, RZ, RZ, 0x1c1f ;  /* 0x00001c1fffcc7424 */ /* 0x000fe400078e00ff */
[----:B-1234-:R-:W-:Y:S05]  /*18c10*/  CALL.REL.NOINC `($__internal_10_$__cuda_sm70_shflsync_idx_p) ;  /* 0x000025d000007944 */ /* 0x01efea0003c00000 */
[----:B------:R-:W-:Y:S01]  /*18c20*/  MOV R0, R204 ;  /* 0x000000cc00007202 */ /* 0x000fe20000000f00 */
[----:B------:R-:W-:-:S05]  /*18c30*/  BRA `(.L_x_797) ;  /* 0xfffee80000007947 */ /* 0x000fca000383ffff */
.L_x_626:
[----:B---3--:R-:W-:Y:S01]  /*18c40*/  MOV R2, 0x1 ;  /* 0x0000000100027802 */ /* 0x008fe20000000f00 */
[----:B------:R-:W-:Y:S01]  /*18c50*/  IMAD.MOV.U32 R109, RZ, RZ, R5 ;  /* 0x000000ffff6d7224 */ /* 0x000fe200078e0005 */
[----:B------:R-:W-:Y:S01]  /*18c60*/  MOV R3, 0x18c90 ;  /* 0x00018c9000037802 */ /* 0x000fe20000000f00 */
[----:B------:R-:W-:Y:S02]  /*18c70*/  IMAD.MOV.U32 R204, RZ, RZ, 0x1c1f ;  /* 0x00001c1fffcc7424 */ /* 0x000fe400078e00ff */
[----:B-12-4-:R-:W-:Y:S05]  /*18c80*/  CALL.REL.NOINC `($__internal_10_$__cuda_sm70_shflsync_idx_p) ;  /* 0x0000256000007944 */ /* 0x016fea0003c00000 */
[----:B------:R-:W-:Y:S01]  /*18c90*/  MOV R2, 0x1 ;  /* 0x0000000100027802 */ /* 0x000fe20000000f00 */
[----:B------:R-:W-:Y:S01]  /*18ca0*/  IMAD.MOV.U32 R4, RZ, RZ, R204 ;  /* 0x000000ffff047224 */ /* 0x000fe200078e00cc */
[----:B------:R-:W-:Y:S01]  /*18cb0*/  MOV R204, 0x1c1f ;  /* 0x00001c1f00cc7802 */ /* 0x000fe20000000f00 */
[----:B------:R-:W-:Y:S01]  /*18cc0*/  IMAD.MOV.U32 R109, RZ, RZ, R10 ;  /* 0x000000ffff6d7224 */ /* 0x000fe200078e000a */
[----:B------:R-:W-:Y:S02]  /*18cd0*/  MOV R3, 0x18cf0 ;  /* 0x00018cf000037802 */ /* 0x000fe40000000f00 */
[----:B------:R-:W-:Y:S05]  /*18ce0*/  CALL.REL.NOINC `($__internal_10_$__cuda_sm70_shflsync_idx_p) ;  /* 0x0000250000007944 */ /* 0x000fea0003c00000 */
[----:B------:R-:W-:Y:S01]  /*18cf0*/  MOV R0, R204 ;  /* 0x000000cc00007202 */ /* 0x000fe20000000f00 */
[----:B------:R-:W-:-:S05]  /*18d00*/  BRA `(.L_x_798) ;  /* 0xfffee8b000007947 */ /* 0x000fca000383ffff */
.L_x_629:
[----:B------:R-:W-:Y:S01]  /*18d10*/  MOV R2, RZ ;  /* 0x000000ff00027202 */ /* 0x000fe20000000f00 */
[----:B------:R-:W-:Y:S01]  /*18d20*/  IMAD.MOV.U32 R109, RZ, RZ, R102 ;  /* 0x000000ffff6d7224 */ /* 0x000fe200078e0066 */
[----:B------:R-:W-:Y:S01]  /*18d30*/  MOV R3, 0x18d60 ;  /* 0x00018d6000037802 */ /* 0x000fe20000000f00 */
[----:B------:R-:W-:Y:S02]  /*18d40*/  IMAD.MOV.U32 R204, RZ, RZ, 0x1c1f ;  /* 0x00001c1fffcc7424 */ /* 0x000fe400078e00ff */
[----:B------:R-:W-:Y:S05]  /*18d50*/  CALL.REL.NOINC `($__internal_10_$__cuda_sm70_shflsync_idx_p) ;  /* 0x0000249000007944 */ /* 0x000fea0003c00000 */
[----:B------:R-:W-:Y:S01]  /*18d60*/  MOV R100, R204 ;  /* 0x000000cc00647202 */ /* 0x000fe20000000f00 */
[----:B------:R-:W-:-:S05]  /*18d70*/  BRA `(.L_x_799) ;  /* 0xfffef19000007947 */ /* 0x000fca000383ffff */
.L_x_630:
[----:B------:R-:W-:Y:S01]  /*18d80*/  MOV R2, RZ ;  /* 0x000000ff00027202 */ /* 0x000fe20000000f00 */
[----:B------:R-:W-:Y:S01]  /*18d90*/  IMAD.MOV.U32 R109, RZ, RZ, R103 ;  /* 0x000000ffff6d7224 */ /* 0x000fe200078e0067 */
[----:B------:R-:W-:Y:S01]  /*18da0*/  MOV R3, 0x18dd0 ;  /* 0x00018dd000037802 */ /* 0x000fe20000000f00 */
[----:B------:R-:W-:Y:S02]  /*18db0*/  IMAD.MOV.U32 R204, RZ, RZ, 0x1c1f ;  /* 0x00001c1fffcc7424 */ /* 0x000fe400078e00ff */
[----:B-12---:R-:W-:Y:S05]  /*18dc0*/  CALL.REL.NOINC `($__internal_10_$__cuda_sm70_shflsync_idx_p) ;  /* 0x0000242000007944 */ /* 0x006fea0003c00000 */
[----:B------:R-:W-:Y:S01]  /*18dd0*/  MOV R0, R204 ;  /* 0x000000cc00007202 */ /* 0x000fe20000000f00 */
[----:B------:R-:W-:-:S05]  /*18de0*/  BRA `(.L_x_800) ;  /* 0xfffef14000007947 */ /* 0x000fca000383ffff */
.L_x_631:
[----:B--2---:R-:W-:Y:S01]  /*18df0*/  MOV R2, 0x1 ;  /* 0x0000000100027802 */ /* 0x004fe20000000f00 */
[----:B------:R-:W-:Y:S01]  /*18e00*/  IMAD.MOV.U32 R109, RZ, RZ, R102 ;  /* 0x000000ffff6d7224 */ /* 0x000fe200078e0066 */
[----:B------:R-:W-:Y:S01]  /*18e10*/  MOV R3, 0x18e40 ;  /* 0x00018e4000037802 */ /* 0x000fe20000000f00 */
[----:B------:R-:W-:Y:S03]  /*18e20*/  IMAD.MOV.U32 R204, RZ, RZ, 0x1c1f ;  /* 0x00001c1fffcc7424 */ /* 0x000fe600078e00ff */
[----:B-1-3--:R-:W-:Y:S05]  /*18e30*/  CALL.REL.NOINC `($__internal_10_$__cuda_sm70_shflsync_idx_p) ;  /* 0x000023b000007944 */ /* 0x00afea0003c00000 */
        /* <DEDUP_REMOVED lines=8> */
.L_x_632:
[----:B------:R-:W-:Y:S01]  /*18ec0*/  MOV R204, 0x1c1f ;  /* 0x00001c1f00cc7802 */ /* 0x000fe20000000f00 */
[----:B------:R-:W-:Y:S01]  /*18ed0*/  IMAD.MOV.U32 R2, RZ, RZ, RZ ;  /* 0x000000ffff027224 */ /* 0x000fe200078e00ff */
[----:B------:R-:W-:Y:S02]  /*18ee0*/  MOV R3, 0x18f00 ;  /* 0x00018f0000037802 */ /* 0x000fe40000000f00 */
[----:B------:R-:W-:Y:S05]  /*18ef0*/  CALL.REL.NOINC `($__internal_10_$__cuda_sm70_shflsync_idx_p) ;  /* 0x000022f000007944 */ /* 0x000fea0003c00000 */
[----:B------:R-:W-:Y:S01]  /*18f00*/  MOV R0, R204 ;  /* 0x000000cc00007202 */ /* 0x000fe20000000f00 */
[----:B------:R-:W-:-:S05]  /*18f10*/  BRA `(.L_x_802) ;  /* 0xfffef3e000007947 */ /* 0x000fca000383ffff */
.L_x_637:
[----:B------:R-:W-:Y:S01]  /*18f20*/  MOV R204, 0x1c1f ;  /* 0x00001c1f00cc7802 */ /* 0x000fe20000000f00 */
[----:B------:R-:W-:Y:S01]  /*18f30*/  IMAD.MOV.U32 R2, RZ, RZ, 0x1 ;  /* 0x00000001ff027424 */ /* 0x000fe200078e00ff */
[----:B------:R-:W-:Y:S02]  /*18f40*/  MOV R3, 0x18f60 ;  /* 0x00018f6000037802 */ /* 0x000fe40000000f00 */
[----:B-1----:R-:W-:Y:S05]  /*18f50*/  CALL.REL.NOINC `($__internal_10_$__cuda_sm70_shflsync_idx_p) ;  /* 0x0000229000007944 */ /* 0x002fea0003c00000 */
[----:B------:R-:W-:Y:S01]  /*18f60*/  MOV R2, R204 ;  /* 0x000000cc00027202 */ /* 0x000fe20000000f00 */
[----:B------:R-:W-:-:S05]  /*18f70*/  BRA `(.L_x_803) ;  /* 0xfffef58000007947 */ /* 0x000fca000383ffff */
.L_x_642:
[----:B------:R-:W-:Y:S01]  /*18f80*/  MOV R204, 0x1c1f ;  /* 0x00001c1f00cc7802 */ /* 0x000fe20000000f00 */
[----:B------:R-:W-:Y:S01]  /*18f90*/  IMAD.MOV.U32 R2, RZ, RZ, 0x2 ;  /* 0x00000002ff027424 */ /* 0x000fe200078e00ff */
[----:B------:R-:W-:Y:S02]  /*18fa0*/  MOV R3, 0x18fc0 ;  /* 0x00018fc000037802 */ /* 0x000fe40000000f00 */
[----:B-12---:R-:W-:Y:S05]  /*18fb0*/  CALL.REL.NOINC `($__internal_10_$__cuda_sm70_shflsync_idx_p) ;  /* 0x0000223000007944 */ /* 0x006fea0003c00000 */
[----:B------:R-:W-:Y:S01]  /*18fc0*/  MOV R104, R204 ;  /* 0x000000cc00687202 */ /* 0x000fe20000000f00 */
[----:B------:R-:W-:-:S05]  /*18fd0*/  BRA `(.L_x_804) ;  /* 0xfffef72000007947 */ /* 0x000fca000383ffff */
.L_x_647:
[----:B------:R-:W-:Y:S01]  /*18fe0*/  MOV R204, 0x1c1f ;  /* 0x00001c1f00cc7802 */ /* 0x000fe20000000f00 */
[----:B------:R-:W-:Y:S01]  /*18ff0*/  IMAD.MOV.U32 R2, RZ, RZ, 0x3 ;  /* 0x00000003ff027424 */ /* 0x000fe200078e00ff */
[----:B------:R-:W-:Y:S02]  /*19000*/  MOV R3, 0x19020 ;  /* 0x0001902000037802 */ /* 0x000fe40000000f00 */
[----:B-123--:R-:W-:Y:S05]  /*19010*/  CALL.REL.NOINC `($__internal_10_$__cuda_sm70_shflsync_idx_p) ;  /* 0x000021d000007944 */ /* 0x00efea0003c00000 */
[----:B------:R-:W-:Y:S01]  /*19020*/  MOV R3, R204 ;  /* 0x000000cc00037202 */ /* 0x000fe20000000f00 */
[----:B------:R-:W-:-:S05]  /*19030*/  BRA `(.L_x_805) ;  /* 0xffff040000007947 */ /* 0x000fca000383ffff */
.L_x_652:
[----:B------:R-:W-:Y:S02]  /*19040*/  MOV R0, 0x2 ;  /* 0x0000000200007802 */ /* 0x000fe40000000f00 */
[----:B------:R-:W-:Y:S02]  /*19050*/  MOV R2, 0x19070 ;  /* 0x0001907000027802 */ /* 0x000fe40000000f00 */
[----:B--234-:R-:W-:Y:S05]  /*19060*/  CALL.REL.NOINC `($__internal_9_$__cuda_sm70_shflsync_bfly_p) ;  /* 0x0000212000007944 */ /* 0x01cfea0003c00000 */
[----:B------:R-:W-:-:S05]  /*19070*/  BRA `(.L_x_806) ;  /* 0xffff0ba000007947 */ /* 0x000fca000383ffff */
.L_x_653:
[----:B------:R-:W-:Y:S02]  /*19080*/  MOV R0, 0x1 ;  /* 0x0000000100007802 */ /* 0x000fe40000000f00 */
[----:B------:R-:W-:Y:S02]  /*19090*/  MOV R2, 0x190b0 ;  /* 0x000190b000027802 */ /* 0x000fe40000000f00 */
[----:B---34-:R-:W-:Y:S05]  /*190a0*/  CALL.REL.NOINC `($__internal_9_$__cuda_sm70_shflsync_bfly_p) ;  /* 0x000020e000007944 */ /* 0x018fea0003c00000 */
[----:B------:R-:W-:Y:S01]  /*190b0*/  FMNMX.FTZ R104, R100, R0, !PT ;  /* 0x0000000064687209 */ /* 0x000fe20007810000 */
[----:B------:R-:W-:Y:S01]  /*190c0*/  IMAD.MOV.U32 R100, RZ, RZ, R4 ;  /* 0x000000ffff647224 */ /* 0x000fe200078e0004 */
[----:B------:R-:W-:Y:S01]  /*190d0*/  MOV R2, 0x19100 ;  /* 0x0001910000027802 */ /* 0x000fe20000000f00 */
[----:B------:R-:W-:Y:S02]  /*190e0*/  IMAD.MOV.U32 R0, RZ, RZ, 0x2 ;  /* 0x00000002ff007424 */ /* 0x000fe400078e00ff */
[----:B------:R-:W-:Y:S05]  /*190f0*/  CALL.REL.NOINC `($__internal_9_$__cuda_sm70_shflsync_bfly_p) ;  /* 0x0000209000007944 */ /* 0x000fea0003c00000 */
[----:B------:R-:W-:Y:S01]  /*19100*/  FMNMX.FTZ R100, R4, R0, !PT ;  /* 0x0000000004647209 */ /* 0x000fe20007810000 */
[----:B------:R-:W-:Y:S01]  /*19110*/  IMAD.MOV.U32 R0, RZ, RZ, 0x1 ;  /* 0x00000001ff007424 */ /* 0x000fe200078e00ff */
        /* <DEDUP_REMOVED lines=20> */
[----:B------:R-:W-:-:S05]  /*19260*/  BRA `(.L_x_807) ;  /* 0xffff0aa000007947 */ /* 0x000fca000383ffff */
.L_x_662:
[----:B------:R-:W-:Y:S01]  /*19270*/  MOV R2, RZ ;  /* 0x000000ff00027202 */ /* 0x000fe20000000f00 */
[----:B------:R-:W-:Y:S01]  /*19280*/  IMAD.MOV.U32 R109, RZ, RZ, R5 ;  /* 0x000000ffff6d7224 */ /* 0x000fe200078e0005 */
[----:B------:R-:W-:Y:S01]  /*19290*/  MOV R3, 0x192c0 ;  /* 0x000192c000037802 */ /* 0x000fe20000000f00 */
[----:B------:R-:W-:Y:S02]  /*192a0*/  IMAD.MOV.U32 R204, RZ, RZ, 0x1c1f ;  /* 0x00001c1fffcc7424 */ /* 0x000fe400078e00ff */
[----:B-1234-:R-:W-:Y:S05]  /*192b0*/  CALL.REL.NOINC `($__internal_10_$__cuda_sm70_shflsync_idx_p) ;  /* 0x00001f3000007944 */ /* 0x01efea0003c00000 */
[----:B------:R-:W-:Y:S01]  /*192c0*/  MOV R4, R204 ;  /* 0x000000cc00047202 */ /* 0x000fe20000000f00 */
[----:B------:R-:W-:-:S05]  /*192d0*/  BRA `(.L_x_808) ;  /* 0xffff26f000007947 */ /* 0x000fca000383ffff */
.L_x_663:
[----:B------:R-:W-:Y:S01]  /*192e0*/  MOV R2, RZ ;  /* 0x000000ff00027202 */ /* 0x000fe20000000f00 */
[----:B------:R-:W-:Y:S01]  /*192f0*/  IMAD.MOV.U32 R109, RZ, RZ, R10 ;  /* 0x000000ffff6d7224 */ /* 0x000fe200078e000a */
[----:B------:R-:W-:Y:S01]  /*19300*/  MOV R3, 0x19330 ;  /* 0x0001933000037802 */ /* 0x000fe20000000f00 */
[----:B------:R-:W-:Y:S02]  /*19310*/  IMAD.MOV.U32 R204, RZ, RZ, 0x1c1f ;  /* 0x00001c1fffcc7424 */ /* 0x000fe400078e00ff */
[----:B-1234-:R-:W-:Y:S05]  /*19320*/  CALL.REL.NOINC `($__internal_10_$__cuda_sm70_shflsync_idx_p) ;  /* 0x00001ec000007944 */ /* 0x01efea0003c00000 */
[----:B------:R-:W-:Y:S01]  /*19330*/  MOV R0, R204 ;  /* 0x000000cc00007202 */ /* 0x000fe20000000f00 */
[----:B------:R-:W-:-:S05]  /*19340*/  BRA `(.L_x_809) ;  /* 0xffff26a000007947 */ /* 0x000fca000383ffff */
.L_x_664:
        /* <DEDUP_REMOVED lines=13> */
.L_x_667:
[----:B------:R-:W-:Y:S01]  /*19420*/  MOV R2, RZ ;  /* 0x000000ff00027202 */ /* 0x000fe20000000f00 */
[----:B------:R-:W-:Y:S01]  /*19430*/  IMAD.MOV.U32 R109, RZ, RZ, R110 ;  /* 0x000000ffff6d7224 */ /* 0x000fe200078e006e */
[----:B------:R-:W-:Y:S01]  /*19440*/  MOV R3, 0x19470 ;  /* 0x0001947000037802 */ /* 0x000fe20000000f00 */
[----:B------:R-:W-:Y:S02]  /*19450*/  IMAD.MOV.U32 R204, RZ, RZ, 0x1c1f ;  /* 0x00001c1fffcc7424 */ /* 0x000fe400078e00ff */
[----:B------:R-:W-:Y:S05]  /*19460*/  CALL.REL.NOINC `($__internal_10_$__cuda_sm70_shflsync_idx_p) ;  /* 0x00001d8000007944 */ /* 0x000fea0003c00000 */
[----:B------:R-:W-:Y:S01]  /*19470*/  MOV R100, R204 ;  /* 0x000000cc00647202 */ /* 0x000fe20000000f00 */
[----:B------:R-:W-:-:S05]  /*19480*/  BRA `(.L_x_811) ;  /* 0xffff303000007947 */ /* 0x000fca000383ffff */
.L_x_668:
[----:B------:R-:W-:Y:S01]  /*19490*/  MOV R2, RZ ;  /* 0x000000ff00027202 */ /* 0x000fe20000000f00 */
[----:B------:R-:W-:Y:S01]  /*194a0*/  IMAD.MOV.U32 R109, RZ, RZ, R111 ;  /* 0x000000ffff6d7224 */ /* 0x000fe200078e006f */
[----:B------:R-:W-:Y:S01]  /*194b0*/  MOV R3, 0x194e0 ;  /* 0x000194e000037802 */ /* 0x000fe20000000f00 */
[----:B------:R-:W-:Y:S02]  /*194c0*/  IMAD.MOV.U32 R204, RZ, RZ, 0x1c1f ;  /* 0x00001c1fffcc7424 */ /* 0x000fe400078e00ff */
[----:B-12---:R-:W-:Y:S05]  /*194d0*/  CALL.REL.NOINC `($__internal_10_$__cuda_sm70_shflsync_idx_p) ;  /* 0x00001d1000007944 */ /* 0x006fea0003c00000 */
[----:B------:R-:W-:Y:S01]  /*194e0*/  MOV R0, R204 ;  /* 0x000000cc00007202 */ /* 0x000fe20000000f00 */
[----:B------:R-:W-:-:S05]  /*194f0*/  BRA `(.L_x_812) ;  /* 0xffff2fe000007947 */ /* 0x000fca000383ffff */
.L_x_669:
        /* <DEDUP_REMOVED lines=13> */
.L_x_670:
[----:B------:R-:W-:Y:S02]  /*195d0*/  MOV R0, 0x2 ;  /* 0x0000000200007802 */ /* 0x000fe40000000f00 */
[----:B------:R-:W-:Y:S02]  /*195e0*/  MOV R2, 0x19600 ;  /* 0x0001960000027802 */ /* 0x000fe40000000f00 */
[----:B---34-:R-:W-:Y:S05]  /*195f0*/  CALL.REL.NOINC `($__internal_9_$__cuda_sm70_shflsync_bfly_p) ;  /* 0x00001b9000007944 */ /* 0x018fea0003c00000 */
[----:B------:R-:W-:-:S05]  /*19600*/  BRA `(.L_x_814) ;  /* 0xffff34f000007947 */ /* 0x000fca000383ffff */
.L_x_671:
        /* <DEDUP_REMOVED lines=31> */
.L_x_674:
[----:B------:R-:W-:Y:S01]  /*19800*/  MOV R204, 0x1c1f ;  /* 0x00001c1f00cc7802 */ /* 0x000fe20000000f00 */
[----:B------:R-:W-:Y:S01]  /*19810*/  IMAD.MOV.U32 R2, RZ, RZ, RZ ;  /* 0x000000ffff027224 */ /* 0x000fe200078e00ff */
[----:B------:R-:W-:Y:S02]  /*19820*/  MOV R3, 0x19840 ;  /* 0x0001984000037802 */ /* 0x000fe40000000f00 */
[----:B-1234-:R-:W-:Y:S05]  /*19830*/  CALL.REL.NOINC `($__internal_10_$__cuda_sm70_shflsync_idx_p) ;  /* 0x000019b000007944 */ /* 0x01efea0003c00000 */
[----:B------:R-:W-:Y:S01]  /*19840*/  MOV R0, R204 ;  /* 0x000000cc00007202 */ /* 0x000fe20000000f00 */
[----:B------:R-:W-:-:S05]  /*19850*/  BRA `(.L_x_816) ;  /* 0xffff4d4000007947 */ /* 0x000fca000383ffff */
.L_x_677:
[----:B------:R-:W-:Y:S01]  /*19860*/  MOV R204, 0x1c1f ;  /* 0x00001c1f00cc7802 */ /* 0x000fe20000000f00 */
[----:B---3--:R-:W-:Y:S01]  /*19870*/  IMAD.MOV.U32 R2, RZ, RZ, 0x1 ;  /* 0x00000001ff027424 */ /* 0x008fe200078e00ff */
[----:B------:R-:W-:Y:S02]  /*19880*/  MOV R3, 0x198a0 ;  /* 0x000198a000037802 */ /* 0x000fe40000000f00 */
[----:B-12---:R-:W-:Y:S05]  /*19890*/  CALL.REL.NOINC `($__internal_10_$__cuda_sm70_shflsync_idx_p) ;  /* 0x0000195000007944 */ /* 0x006fea0003c00000 */
        /* <DEDUP_REMOVED lines=8> */
.L_x_680:
[----:B------:R-:W-:Y:S01]  /*19920*/  MOV R2, RZ ;  /* 0x000000ff00027202 */ /* 0x000fe20000000f00 */
[----:B------:R-:W-:Y:S01]  /*19930*/  IMAD.MOV.U32 R109, RZ, RZ, R102 ;  /* 0x000000ffff6d7224 */ /* 0x000fe200078e0066 */
[----:B------:R-:W-:Y:S01]  /*19940*/  MOV R3, 0x19970 ;  /* 0x0001997000037802 */ /* 0x000fe20000000f00 */
[----:B------:R-:W-:Y:S02]  /*19950*/  IMAD.MOV.U32 R204, RZ, RZ, 0x1c1f ;  /* 0x00001c1fffcc7424 */ /* 0x000fe400078e00ff */
[----:B------:R-:W-:Y:S05]  /*19960*/  CALL.REL.NOINC `($__internal_10_$__cuda_sm70_shflsync_idx_p) ;  /* 0x0000188000007944 */ /* 0x000fea0003c00000 */
[----:B------:R-:W-:Y:S01]  /*19970*/  MOV R100, R204 ;  /* 0x000000cc00647202 */ /* 0x000fe20000000f00 */
[----:B------:R-:W-:-:S05]  /*19980*/  BRA `(.L_x_818) ;  /* 0xffff56f000007947 */ /* 0x000fca000383ffff */
.L_x_681:
[----:B------:R-:W-:Y:S01]  /*19990*/  MOV R2, RZ ;  /* 0x000000ff00027202 */ /* 0x000fe20000000f00 */
[----:B------:R-:W-:Y:S01]  /*199a0*/  IMAD.MOV.U32 R109, RZ, RZ, R103 ;  /* 0x000000ffff6d7224 */ /* 0x000fe200078e0067 */
[----:B------:R-:W-:Y:S01]  /*199b0*/  MOV R3, 0x199e0 ;  /* 0x000199e000037802 */ /* 0x000fe20000000f00 */
[----:B------:R-:W-:Y:S02]  /*199c0*/  IMAD.MOV.U32 R204, RZ, RZ, 0x1c1f ;  /* 0x00001c1fffcc7424 */ /* 0x000fe400078e00ff */
[----:B-12---:R-:W-:Y:S05]  /*199d0*/  CALL.REL.NOINC `($__internal_10_$__cuda_sm70_shflsync_idx_p) ;  /* 0x0000181000007944 */ /* 0x006fea0003c00000 */
[----:B------:R-:W-:Y:S01]  /*199e0*/  MOV R0, R204 ;  /* 0x000000cc00007202 */ /* 0x000fe20000000f00 */
[----:B------:R-:W-:-:S05]  /*199f0*/  BRA `(.L_x_819) ;  /* 0xffff56a000007947 */ /* 0x000fca000383ffff */
.L_x_682:
        /* <DEDUP_REMOVED lines=13> */
.L_x_683:
[----:B------:R-:W-:Y:S01]  /*19ad0*/  MOV R204, 0x1c1f ;  /* 0x00001c1f00cc7802 */ /* 0x000fe20000000f00 */
[----:B------:R-:W-:Y:S01]  /*19ae0*/  IMAD.MOV.U32 R2, RZ, RZ, RZ ;  /* 0x000000ffff027224 */ /* 0x000fe200078e00ff */
[----:B------:R-:W-:Y:S02]  /*19af0*/  MOV R3, 0x19b10 ;  /* 0x00019b1000037802 */ /* 0x000fe40000000f00 */
[----:B------:R-:W-:Y:S05]  /*19b00*/  CALL.REL.NOINC `($__internal_10_$__cuda_sm70_shflsync_idx_p) ;  /* 0x000016e000007944 */ /* 0x000fea0003c00000 */
[----:B------:R-:W-:Y:S01]  /*19b10*/  MOV R0, R204 ;  /* 0x000000cc00007202 */ /* 0x000fe20000000f00 */
[----:B------:R-:W-:-:S05]  /*19b20*/  BRA `(.L_x_821) ;  /* 0xffff588000007947 */ /* 0x000fca000383ffff */
.L_x_688:
[----:B------:R-:W-:Y:S01]  /*19b30*/  MOV R204, 0x1c1f ;  /* 0x00001c1f00cc7802 */ /* 0x000fe20000000f00 */
[----:B------:R-:W-:Y:S01]  /*19b40*/  IMAD.MOV.U32 R2, RZ, RZ, 0x1 ;  /* 0x00000001ff027424 */ /* 0x000fe200078e00ff */
[----:B------:R-:W-:Y:S02]  /*19b50*/  MOV R3, 0x19b70 ;  /* 0x00019b7000037802 */ /* 0x000fe40000000f00 */
[----:B-1----:R-:W-:Y:S05]  /*19b60*/  CALL.REL.NOINC `($__internal_10_$__cuda_sm70_shflsync_idx_p) ;  /* 0x0000168000007944 */ /* 0x002fea0003c00000 */
[----:B------:R-:W-:Y:S01]  /*19b70*/  MOV R2, R204 ;  /* 0x000000cc00027202 */ /* 0x000fe20000000f00 */
[----:B------:R-:W-:-:S05]  /*19b80*/  BRA `(.L_x_822) ;  /* 0xffff5a2000007947 */ /* 0x000fca000383ffff */
.L_x_693:
[----:B------:R-:W-:Y:S01]  /*19b90*/  MOV R204, 0x1c1f ;  /* 0x00001c1f00cc7802 */ /* 0x000fe20000000f00 */
[----:B------:R-:W-:Y:S01]  /*19ba0*/  IMAD.MOV.U32 R2, RZ, RZ, 0x2 ;  /* 0x00000002ff027424 */ /* 0x000fe200078e00ff */
[----:B------:R-:W-:Y:S02]  /*19bb0*/  MOV R3, 0x19bd0 ;  /* 0x00019bd000037802 */ /* 0x000fe40000000f00 */
[----:B-12---:R-:W-:Y:S05]  /*19bc0*/  CALL.REL.NOINC `($__internal_10_$__cuda_sm70_shflsync_idx_p) ;  /* 0x0000162000007944 */ /* 0x006fea0003c00000 */
[----:B------:R-:W-:Y:S01]  /*19bd0*/  MOV R104, R204 ;  /* 0x000000cc00687202 */ /* 0x000fe20000000f00 */
[----:B------:R-:W-:-:S05]  /*19be0*/  BRA `(.L_x_823) ;  /* 0xffff5bc000007947 */ /* 0x000fca000383ffff */
.L_x_698:
[----:B------:R-:W-:Y:S01]  /*19bf0*/  MOV R204, 0x1c1f ;  /* 0x00001c1f00cc7802 */ /* 0x000fe20000000f00 */
[----:B------:R-:W-:Y:S01]  /*19c00*/  IMAD.MOV.U32 R2, RZ, RZ, 0x3 ;  /* 0x00000003ff027424 */ /* 0x000fe200078e00ff */
[----:B------:R-:W-:Y:S02]  /*19c10*/  MOV R3, 0x19c30 ;  /* 0x00019c3000037802 */ /* 0x000fe40000000f00 */
[----:B-123--:R-:W-:Y:S05]  /*19c20*/  CALL.REL.NOINC `($__internal_10_$__cuda_sm70_shflsync_idx_p) ;  /* 0x000015c000007944 */ /* 0x00efea0003c00000 */
[----:B------:R-:W-:Y:S01]  /*19c30*/  MOV R3, R204 ;  /* 0x000000cc00037202 */ /* 0x000fe20000000f00 */
[----:B------:R-:W-:-:S05]  /*19c40*/  BRA `(.L_x_824) ;  /* 0xffff68a000007947 */ /* 0x000fca000383ffff */
.L_x_703:
[----:B------:R-:W-:Y:S02]  /*19c50*/  MOV R0, 0x2 ;  /* 0x0000000200007802 */ /* 0x000fe40000000f00 */
[----:B------:R-:W-:Y:S02]  /*19c60*/  MOV R2, 0x19c80 ;  /* 0x00019c8000027802 */ /* 0x000fe40000000f00 */
[----:B--234-:R-:W-:Y:S05]  /*19c70*/  CALL.REL.NOINC `($__internal_9_$__cuda_sm70_shflsync_bfly_p) ;  /* 0x0000151000007944 */ /* 0x01cfea0003c00000 */
[----:B------:R-:W-:-:S05]  /*19c80*/  BRA `(.L_x_825) ;  /* 0xffff704000007947 */ /* 0x000fca000383ffff */
.L_x_704:
        /* <DEDUP_REMOVED lines=28> */
[----:B------:R-:W-:Y:S03]  /*19e50*/  MOV R2, 0x19e80 ;  /* 0x00019e8000027802 */ /* 0x000fe60000000f00 */
[----:B------:R-:W-:Y:S02]  /*19e60*/  IMAD.MOV.U32 R100, RZ, RZ, R4 ;  /* 0x000000ffff647224 */ /* 0x000fe400078e0004 */
[----:B------:R-:W-:Y:S05]  /*19e70*/  CALL.REL.NOINC `($__internal_9_$__cuda_sm70_shflsync_bfly_p) ;  /* 0x0000131000007944 */ /* 0x000fea0003c00000 */
[----:B------:R-:W-:-:S05]  /*19e80*/  BRA `(.L_x_826) ;  /* 0xffff6f3000007947 */ /* 0x000fca000383ffff */
.L_x_706:
[----:B------:R-:W-:Y:S01]  /*19e90*/  IMAD.MOV.U32 R100, RZ, RZ, R221 ;  /* 0x000000ffff647224 */ /* 0x000fe200078e00dd */
[----:B------:R-:W-:-:S02]  /*19ea0*/  MOV R0, 0x2 ;  /* 0x0000000200007802 */ /* 0x000fc40000000f00 */
[----:B------:R-:W-:Y:S02]  /*19eb0*/  MOV R2, 0x19ed0 ;  /* 0x00019ed000027802 */ /* 0x000fe40000000f00 */
[----:B------:R-:W-:Y:S05]  /*19ec0*/  CALL.REL.NOINC `($__internal_9_$__cuda_sm70_shflsync_bfly_p) ;  /* 0x000012c000007944 */ /* 0x000fea0003c00000 */
[----:B------:R-:W-:Y:S05]  /*19ed0*/  BRA `(.L_x_827) ;  /* 0xffff878000007947 */ /* 0x000fea000383ffff */
.L_x_707:
[----:B------:R-:W-:Y:S01]  /*19ee0*/  IMAD.MOV.U32 R100, RZ, RZ, R7 ;  /* 0x000000ffff647224 */ /* 0x000fe200078e0007 */
[----:B------:R-:W-:Y:S02]  /*19ef0*/  MOV R0, 0x1 ;  /* 0x0000000100007802 */ /* 0x000fe40000000f00 */
[----:B------:R-:W-:Y:S02]  /*19f00*/  MOV R2, 0x19f20 ;  /* 0x00019f2000027802 */ /* 0x000fe40000000f00 */
[----:B-1----:R-:W-:Y:S05]  /*19f10*/  CALL.REL.NOINC `($__internal_9_$__cuda_sm70_shflsync_bfly_p) ;  /* 0x0000127000007944 */ /* 0x002fea0003c00000 */
[----:B------:R-:W-:Y:S01]  /*19f20*/  FADD.FTZ R7, R7, R0 ;  /* 0x0000000007077221 */ /* 0x000fe20000010000 */
[----:B------:R-:W-:Y:S02]  /*19f30*/  MOV R100, R224 ;  /* 0x000000e000647202 */ /* 0x000fe40000000f00 */
[----:B------:R-:W-:Y:S02]  /*19f40*/  MOV R0, 0x2 ;  /* 0x0000000200007802 */ /* 0x000fe40000000f00 */
[----:B------:R-:W-:Y:S02]  /*19f50*/  MOV R2, 0x19f70 ;  /* 0x00019f7000027802 */ /* 0x000fe40000000f00 */
[----:B------:R-:W-:Y:S05]  /*19f60*/  CALL.REL.NOINC `($__internal_9_$__cuda_sm70_shflsync_bfly_p) ;  /* 0x0000122000007944 */ /* 0x000fea0003c00000 */
[----:B------:R-:W-:Y:S01]  /*19f70*/  FADD.FTZ R100, R224, R0 ;  /* 0x00000000e0647221 */ /* 0x000fe20000010000 */
[----:B------:R-:W-:Y:S02]  /*19f80*/  MOV R0, 0x1 ;  /* 0x0000000100007802 */ /* 0x000fe40000000f00 */
[----:B------:R-:W-:-:S02]  /*19f90*/  MOV R2, 0x19fb0 ;  /* 0x00019fb000027802 */ /* 0x000fc40000000f00 */
[----:B------:R-:W-:Y:S05]  /*19fa0*/  CALL.REL.NOINC `($__internal_9_$__cuda_sm70_shflsync_bfly_p) ;  /* 0x000011e000007944 */ /* 0x000fea0003c00000 */
[----:B------:R-:W-:Y:S01]  /*19fb0*/  FADD.FTZ R6, R100, R0 ;  /* 0x0000000064067221 */ /* 0x000fe20000010000 */
[----:B------:R-:W-:-:S02]  /*19fc0*/  MOV R100, R213 ;  /* 0x000000d500647202 */ /* 0x000fc40000000f00 */
[----:B------:R-:W-:Y:S02]  /*19fd0*/  MOV R0, 0x2 ;  /* 0x0000000200007802 */ /* 0x000fe40000000f00 */
[----:B------:R-:W-:Y:S02]  /*19fe0*/  MOV R2, 0x1a000 ;  /* 0x0001a00000027802 */ /* 0x000fe40000000f00 */
[----:B------:R-:W-:Y:S05]  /*19ff0*/  CALL.REL.NOINC `($__internal_9_$__cuda_sm70_shflsync_bfly_p) ;  /* 0x0000119000007944 */ /* 0x000fea0003c00000 */
[----:B------:R-:W-:Y:S01]  /*1a000*/  FADD.FTZ R5, R213, R0 ;  /* 0x00000000d5057221 */ /* 0x000fe20000010000 */
[----:B------:R-:W-:Y:S02]  /*1a010*/  MOV R0, 0x1 ;  /* 0x0000000100007802 */ /* 0x000fe40000000f00 */
[----:B------:R-:W-:Y:S02]  /*1a020*/  MOV R2, 0x1a050 ;  /* 0x0001a05000027802 */ /* 0x000fe40000000f00 */
[----:B------:R-:W-:Y:S02]  /*1a030*/  MOV R100, R5 ;  /* 0x0000000500647202 */ /* 0x000fe40000000f00 */
[----:B------:R-:W-:Y:S05]  /*1a040*/  CALL.REL.NOINC `($__internal_9_$__cuda_sm70_shflsync_bfly_p) ;  /* 0x0000114000007944 */ /* 0x000fea0003c00000 */
[----:B------:R-:W-:Y:S01]  /*1a050*/  FADD.FTZ R5, R5, R0 ;  /* 0x0000000005057221 */ /* 0x000fe20000010000 */
[----:B------:R-:W-:Y:S02]  /*1a060*/  MOV R100, R214 ;  /* 0x000000d600647202 */ /* 0x000fe40000000f00 */
[----:B------:R-:W-:-:S02]  /*1a070*/  MOV R0, 0x2 ;  /* 0x0000000200007802 */ /* 0x000fc40000000f00 */
[----:B------:R-:W-:Y:S02]  /*1a080*/  MOV R2, 0x1a0a0 ;  /* 0x0001a0a000027802 */ /* 0x000fe40000000f00 */
[----:B------:R-:W-:Y:S05]  /*1a090*/  CALL.REL.NOINC `($__internal_9_$__cuda_sm70_shflsync_bfly_p) ;  /* 0x000010f000007944 */ /* 0x000fea0003c00000 */
[----:B------:R-:W-:Y:S01]  /*1a0a0*/  FADD.FTZ R4, R214, R0 ;  /* 0x00000000d6047221 */ /* 0x000fe20000010000 */
[----:B------:R-:W-:Y:S02]  /*1a0b0*/  MOV R0, 0x1 ;  /* 0x0000000100007802 */ /* 0x000fe40000000f00 */
[----:B------:R-:W-:Y:S02]  /*1a0c0*/  MOV R2, 0x1a0f0 ;  /* 0x0001a0f000027802 */ /* 0x000fe40000000f00 */
[----:B------:R-:W-:Y:S02]  /*1a0d0*/  MOV R100, R4 ;  /* 0x0000000400647202 */ /* 0x000fe40000000f00 */
[----:B------:R-:W-:Y:S05]  /*1a0e0*/  CALL.REL.NOINC `($__internal_9_$__cuda_sm70_shflsync_bfly_p) ;  /* 0x000010a000007944 */ /* 0x000fea0003c00000 */
[----:B------:R-:W-:Y:S01]  /*1a0f0*/  MOV R8, R0 ;  /* 0x0000000000087202 */ /* 0x000fe20000000f00 */
[----:B------:R-:W-:Y:S05]  /*1a100*/  BRA `(.L_x_828) ;  /* 0xffff864000007947 */ /* 0x000fea000383ffff */
.L_x_714:
[----:B-1234-:R-:W-:Y:S01]  /*1a110*/  IMAD.MOV.U32 R109, RZ, RZ, R10 ;  /* 0x000000ffff6d7224 */ /* 0x01efe200078e000a */
[----:B------:R-:W-:Y:S01]  /*1a120*/  MOV R2, RZ ;  /* 0x000000ff00027202 */ /* 0x000fe20000000f00 */
[----:B------:R-:W-:Y:S01]  /*1a130*/  IMAD.MOV.U32 R204, RZ, RZ, 0x1c1f ;  /* 0x00001c1fffcc7424 */ /* 0x000fe200078e00ff */
[----:B------:R-:W-:Y:S02]  /*1a140*/  MOV R3, 0x1a160 ;  /* 0x0001a16000037802 */ /* 0x000fe40000000f00 */
[----:B------:R-:W-:Y:S05]  /*1a150*/  CALL.REL.NOINC `($__internal_10_$__cuda_sm70_shflsync_idx_p) ;  /* 0x0000109000007944 */ /* 0x000fea0003c00000 */
[----:B------:R-:W-:Y:S01]  /*1a160*/  MOV R5, R204 ;  /* 0x000000cc00057202 */ /* 0x000fe20000000f00 */
[----:B------:R-:W-:Y:S05]  /*1a170*/  BRA `(.L_x_829) ;  /* 0xffff9fd000007947 */ /* 0x000fea000383ffff */
.L_x_715:
[----:B------:R-:W-:Y:S01]  /*1a180*/  IMAD.MOV.U32 R109, RZ, RZ, R12 ;  /* 0x000000ffff6d7224 */ /* 0x000fe200078e000c */
[----:B------:R-:W-:Y:S01]  /*1a190*/  MOV R2, RZ ;  /* 0x000000ff00027202 */ /* 0x000fe20000000f00 */
[----:B------:R-:W-:Y:S01]  /*1a1a0*/  IMAD.MOV.U32 R204, RZ, RZ, 0x1c1f ;  /* 0x00001c1fffcc7424 */ /* 0x000fe200078e00ff */
[----:B------:R-:W-:-:S02]  /*1a1b0*/  MOV R3, 0x1a1d0 ;  /* 0x0001a1d000037802 */ /* 0x000fc40000000f00 */
[----:B-12---:R-:W-:Y:S05]  /*1a1c0*/  CALL.REL.NOINC `($__internal_10_$__cuda_sm70_shflsync_idx_p) ;  /* 0x0000102000007944 */ /* 0x006fea0003c00000 */
[----:B------:R-:W-:Y:S01]  /*1a1d0*/  MOV R0, R204 ;  /* 0x000000cc00007202 */ /* 0x000fe20000000f00 */
[----:B------:R-:W-:Y:S05]  /*1a1e0*/  BRA `(.L_x_830) ;  /* 0xffff9f8000007947 */ /* 0x000fea000383ffff */
.L_x_718:
[----:B------:R-:W-:Y:S01]  /*1a1f0*/  IMAD.MOV.U32 R109, RZ, RZ, R10 ;  /* 0x000000ffff6d7224 */ /* 0x000fe200078e000a */
[----:B--2---:R-:W-:Y:S01]  /*1a200*/  MOV R2, 0x1 ;  /* 0x0000000100027802 */ /* 0x004fe20000000f00 */
[----:B------:R-:W-:Y:S01]  /*1a210*/  IMAD.MOV.U32 R204, RZ, RZ, 0x1c1f ;  /* 0x00001c1fffcc7424 */ /* 0x000fe200078e00ff */
[----:B------:R-:W-:-:S02]  /*1a220*/  MOV R3, 0x1a240 ;  /* 0x0001a24000037802 */ /* 0x000fc40000000f00 */
[----:B-1-34-:R-:W-:Y:S05]  /*1a230*/  CALL.REL.NOINC `($__internal_10_$__cuda_sm70_shflsync_idx_p) ;  /* 0x00000fb000007944 */ /* 0x01afea0003c00000 */
        /* <DEDUP_REMOVED lines=8> */
.L_x_721:
[----:B------:R-:W-:Y:S01]  /*1a2c0*/  IMAD.MOV.U32 R109, RZ, RZ, R10 ;  /* 0x000000ffff6d7224 */ /* 0x000fe200078e000a */
[----:B-1----:R-:W-:Y:S01]  /*1a2d0*/  MOV R2, 0x2 ;  /* 0x0000000200027802 */ /* 0x002fe20000000f00 */
[----:B------:R-:W-:Y:S01]  /*1a2e0*/  IMAD.MOV.U32 R204, RZ, RZ, 0x1c1f ;  /* 0x00001c1fffcc7424 */ /* 0x000fe200078e00ff */
[----:B------:R-:W-:Y:S02]  /*1a2f0*/  MOV R3, 0x1a310 ;  /* 0x0001a31000037802 */ /* 0x000fe40000000f00 */
[----:B--234-:R-:W-:Y:S05]  /*1a300*/  CALL.REL.NOINC `($__internal_10_$__cuda_sm70_shflsync_idx_p) ;  /* 0x00000ee000007944 */ /* 0x01cfea0003c00000 */
[----:B------:R-:W-:Y:S01]  /*1a310*/  MOV R5, R204 ;  /* 0x000000cc00057202 */ /* 0x000fe20000000f00 */
[----:B------:R-:W-:Y:S05]  /*1a320*/  BRA `(.L_x_832) ;  /* 0xffffa11000007947 */ /* 0x000fea000383ffff */
.L_x_722:
[----:B------:R-:W-:Y:S01]  /*1a330*/  IMAD.MOV.U32 R109, RZ, RZ, R12 ;  /* 0x000000ffff6d7224 */ /* 0x000fe200078e000c */
[----:B------:R-:W-:Y:S01]  /*1a340*/  MOV R2, 0x2 ;  /* 0x0000000200027802 */ /* 0x000fe20000000f00 */
[----:B------:R-:W-:Y:S01]  /*1a350*/  IMAD.MOV.U32 R204, RZ, RZ, 0x1c1f ;  /* 0x00001c1fffcc7424 */ /* 0x000fe200078e00ff */
[----:B------:R-:W-:Y:S02]  /*1a360*/  MOV R3, 0x1a380 ;  /* 0x0001a38000037802 */ /* 0x000fe40000000f00 */
[----:B-1234-:R-:W-:Y:S05]  /*1a370*/  CALL.REL.NOINC `($__internal_10_$__cuda_sm70_shflsync_idx_p) ;  /* 0x00000e7000007944 */ /* 0x01efea0003c00000 */
[----:B------:R-:W-:Y:S01]  /*1a380*/  MOV R0, R204 ;  /* 0x000000cc00007202 */ /* 0x000fe20000000f00 */
[----:B------:R-:W-:Y:S05]  /*1a390*/  BRA `(.L_x_833) ;  /* 0xffffa0c000007947 */ /* 0x000fea000383ffff */
.L_x_725:
[----:B------:R-:W-:Y:S01]  /*1a3a0*/  IMAD.MOV.U32 R109, RZ, RZ, R10 ;  /* 0x000000ffff6d7224 */ /* 0x000fe200078e000a */
[----:B-1----:R-:W-:Y:S01]  /*1a3b0*/  MOV R2, 0x3 ;  /* 0x0000000300027802 */ /* 0x002fe20000000f00 */
[----:B------:R-:W-:Y:S01]  /*1a3c0*/  IMAD.MOV.U32 R204, RZ, RZ, 0x1c1f ;  /* 0x00001c1fffcc7424 */ /* 0x000fe200078e00ff */
[----:B------:R-:W-:-:S02]  /*1a3d0*/  MOV R3, 0x1a3f0 ;  /* 0x0001a3f000037802 */ /* 0x000fc40000000f00 */
[----:B--234-:R-:W-:Y:S05]  /*1a3e0*/  CALL.REL.NOINC `($__internal_10_$__cuda_sm70_shflsync_idx_p) ;  /* 0x00000e0000007944 */ /* 0x01cfea0003c00000 */
        /* <DEDUP_REMOVED lines=8> */
.L_x_727:
[----:B------:R-:W-:Y:S01]  /*1a470*/  IMAD.MOV.U32 R109, RZ, RZ, R5 ;  /* 0x000000ffff6d7224 */ /* 0x000fe200078e0005 */
[----:B------:R-:W-:Y:S01]  /*1a480*/  MOV R2, RZ ;  /* 0x000000ff00027202 */ /* 0x000fe20000000f00 */
[----:B------:R-:W-:Y:S01]  /*1a490*/  IMAD.MOV.U32 R204, RZ, RZ, 0x1c1f ;  /* 0x00001c1fffcc7424 */ /* 0x000fe200078e00ff */
[----:B------:R-:W-:Y:S02]  /*1a4a0*/  MOV R3, 0x1a4c0 ;  /* 0x0001a4c000037802 */ /* 0x000fe40000000f00 */
[----:B------:R-:W-:Y:S05]  /*1a4b0*/  CALL.REL.NOINC `($__internal_10_$__cuda_sm70_shflsync_idx_p) ;  /* 0x00000d3000007944 */ /* 0x000fea0003c00000 */
[----:B------:R-:W-:Y:S01]  /*1a4c0*/  MOV R4, R204 ;  /* 0x000000cc00047202 */ /* 0x000fe20000000f00 */
[----:B------:R-:W-:Y:S05]  /*1a4d0*/  BRA `(.L_x_835) ;  /* 0xffffa44000007947 */ /* 0x000fea000383ffff */
.L_x_728:
[----:B------:R-:W-:Y:S01]  /*1a4e0*/  IMAD.MOV.U32 R109, RZ, RZ, R12 ;  /* 0x000000ffff6d7224 */ /* 0x000fe200078e000c */
[----:B------:R-:W-:Y:S01]  /*1a4f0*/  MOV R2, RZ ;  /* 0x000000ff00027202 */ /* 0x000fe20000000f00 */
[----:B------:R-:W-:Y:S01]  /*1a500*/  IMAD.MOV.U32 R204, RZ, RZ, 0x1c1f ;  /* 0x00001c1fffcc7424 */ /* 0x000fe200078e00ff */
[----:B------:R-:W-:Y:S02]  /*1a510*/  MOV R3, 0x1a530 ;  /* 0x0001a53000037802 */ /* 0x000fe40000000f00 */
[----:B-12---:R-:W-:Y:S05]  /*1a520*/  CALL.REL.NOINC `($__internal_10_$__cuda_sm70_shflsync_idx_p) ;  /* 0x00000cc000007944 */ /* 0x006fea0003c00000 */
[----:B------:R-:W-:Y:S01]  /*1a530*/  MOV R0, R204 ;  /* 0x000000cc00007202 */ /* 0x000fe20000000f00 */
[----:B------:R-:W-:Y:S05]  /*1a540*/  BRA `(.L_x_836) ;  /* 0xffffa3f000007947 */ /* 0x000fea000383ffff */
.L_x_731:
[----:B------:R-:W-:Y:S01]  /*1a550*/  IMAD.MOV.U32 R109, RZ, RZ, R5 ;  /* 0x000000ffff6d7224 */ /* 0x000fe200078e0005 */
[----:B----4-:R-:W-:Y:S01]  /*1a560*/  MOV R2, 0x1 ;  /* 0x0000000100027802 */ /* 0x010fe20000000f00 */
[----:B------:R-:W-:Y:S01]  /*1a570*/  IMAD.MOV.U32 R204, RZ, RZ, 0x1c1f ;  /* 0x00001c1fffcc7424 */ /* 0x000fe200078e00ff */
[----:B------:R-:W-:-:S02]  /*1a580*/  MOV R3, 0x1a5a0 ;  /* 0x0001a5a000037802 */ /* 0x000fc40000000f00 */
        /* <DEDUP_REMOVED lines=9> */
.L_x_734:
[----:B------:R-:W-:Y:S01]  /*1a620*/  IMAD.MOV.U32 R109, RZ, RZ, R5 ;  /* 0x000000ffff6d7224 */ /* 0x000fe200078e0005 */
[----:B----4-:R-:W-:Y:S01]  /*1a630*/  MOV R2, 0x2 ;  /* 0x0000000200027802 */ /* 0x010fe20000000f00 */
[----:B------:R-:W-:Y:S01]  /*1a640*/  IMAD.MOV.U32 R204, RZ, RZ, 0x1c1f ;  /* 0x00001c1fffcc7424 */ /* 0x000fe200078e00ff */
[----:B------:R-:W-:Y:S02]  /*1a650*/  MOV R3, 0x1a670 ;  /* 0x0001a67000037802 */ /* 0x000fe40000000f00 */
[----:B-123--:R-:W-:Y:S05]  /*1a660*/  CALL.REL.NOINC `($__internal_10_$__cuda_sm70_shflsync_idx_p) ;  /* 0x00000b8000007944 */ /* 0x00efea0003c00000 */
[----:B------:R-:W-:Y:S01]  /*1a670*/  MOV R4, R204 ;  /* 0x000000cc00047202 */ /* 0x000fe20000000f00 */
[----:B------:R-:W-:Y:S05]  /*1a680*/  BRA `(.L_x_838) ;  /* 0xffffada000007947 */ /* 0x000fea000383ffff */
.L_x_735:
[----:B------:R-:W-:Y:S01]  /*1a690*/  IMAD.MOV.U32 R109, RZ, RZ, R12 ;  /* 0x000000ffff6d7224 */ /* 0x000fe200078e000c */
[----:B----4-:R-:W-:Y:S01]  /*1a6a0*/  MOV R2, 0x2 ;  /* 0x0000000200027802 */ /* 0x010fe20000000f00 */
[----:B------:R-:W-:Y:S01]  /*1a6b0*/  IMAD.MOV.U32 R204, RZ, RZ, 0x1c1f ;  /* 0x00001c1fffcc7424 */ /* 0x000fe200078e00ff */
[----:B------:R-:W-:Y:S02]  /*1a6c0*/  MOV R3, 0x1a6e0 ;  /* 0x0001a6e000037802 */ /* 0x000fe40000000f00 */
[----:B-123--:R-:W-:Y:S05]  /*1a6d0*/  CALL.REL.NOINC `($__internal_10_$__cuda_sm70_shflsync_idx_p) ;  /* 0x00000b1000007944 */ /* 0x00efea0003c00000 */
[----:B------:R-:W-:Y:S01]  /*1a6e0*/  MOV R0, R204 ;  /* 0x000000cc00007202 */ /* 0x000fe20000000f00 */
[----:B------:R-:W-:Y:S05]  /*1a6f0*/  BRA `(.L_x_839) ;  /* 0xffffad5000007947 */ /* 0x000fea000383ffff */
.L_x_738:
[----:B------:R-:W-:Y:S01]  /*1a700*/  IMAD.MOV.U32 R109, RZ, RZ, R5 ;  /* 0x000000ffff6d7224 */ /* 0x000fe200078e0005 */
[----:B---3--:R-:W-:Y:S01]  /*1a710*/  MOV R2, 0x3 ;  /* 0x0000000300027802 */ /* 0x008fe20000000f00 */
        /* <DEDUP_REMOVED lines=11> */
.L_x_742:
[----:B------:R-:W-:Y:S01]  /*1a7d0*/  IMAD.MOV.U32 R109, RZ, RZ, R5 ;  /* 0x000000ffff6d7224 */ /* 0x000fe200078e0005 */
[----:B------:R-:W-:Y:S01]  /*1a7e0*/  MOV R2, RZ ;  /* 0x000000ff00027202 */ /* 0x000fe20000000f00 */
[----:B------:R-:W-:Y:S01]  /*1a7f0*/  IMAD.MOV.U32 R204, RZ, RZ, 0x1c1f ;  /* 0x00001c1fffcc7424 */ /* 0x000fe200078e00ff */
[----:B------:R-:W-:Y:S02]  /*1a800*/  MOV R3, 0x1a820 ;  /* 0x0001a82000037802 */ /* 0x000fe40000000f00 */
[----:B------:R-:W-:Y:S05]  /*1a810*/  CALL.REL.NOINC `($__internal_10_$__cuda_sm70_shflsync_idx_p) ;  /* 0x000009d000007944 */ /* 0x000fea0003c00000 */
[----:B------:R-:W-:Y:S01]  /*1a820*/  MOV R4, R204 ;  /* 0x000000cc00047202 */ /* 0x000fe20000000f00 */
[----:B------:R-:W-:Y:S05]  /*1a830*/  BRA `(.L_x_841) ;  /* 0xffffbe5000007947 */ /* 0x000fea000383ffff */
.L_x_743:
[----:B------:R-:W-:Y:S01]  /*1a840*/  IMAD.MOV.U32 R109, RZ, RZ, R12 ;  /* 0x000000ffff6d7224 */ /* 0x000fe200078e000c */
[----:B------:R-:W-:Y:S01]  /*1a850*/  MOV R2, RZ ;  /* 0x000000ff00027202 */ /* 0x000fe20000000f00 */
[----:B------:R-:W-:Y:S01]  /*1a860*/  IMAD.MOV.U32 R204, RZ, RZ, 0x1c1f ;  /* 0x00001c1fffcc7424 */ /* 0x000fe200078e00ff */
[----:B------:R-:W-:Y:S02]  /*1a870*/  MOV R3, 0x1a890 ;  /* 0x0001a89000037802 */ /* 0x000fe40000000f00 */
[----:B-12---:R-:W-:Y:S05]  /*1a880*/  CALL.REL.NOINC `($__internal_10_$__cuda_sm70_shflsync_idx_p) ;  /* 0x0000096000007944 */ /* 0x006fea0003c00000 */
[----:B------:R-:W-:Y:S01]  /*1a890*/  MOV R0, R204 ;  /* 0x000000cc00007202 */ /* 0x000fe20000000f00 */
[----:B------:R-:W-:Y:S05]  /*1a8a0*/  BRA `(.L_x_842) ;  /* 0xffffbe0000007947 */ /* 0x000fea000383ffff */
.L_x_746:
        /* <DEDUP_REMOVED lines=13> */
.L_x_749:
[----:B------:R-:W-:Y:S01]  /*1a980*/  IMAD.MOV.U32 R109, RZ, RZ, R5 ;  /* 0x000000ffff6d7224 */ /* 0x000fe200078e0005 */
[----:B-1----:R-:W-:Y:S01]  /*1a990*/  MOV R2, 0x2 ;  /* 0x0000000200027802 */ /* 0x002fe20000000f00 */
[----:B------:R-:W-:Y:S01]  /*1a9a0*/  IMAD.MOV.U32 R204, RZ, RZ, 0x1c1f ;  /* 0x00001c1fffcc7424 */ /* 0x000fe200078e00ff */
[----:B------:R-:W-:Y:S02]  /*1a9b0*/  MOV R3, 0x1a9d0 ;  /* 0x0001a9d000037802 */ /* 0x000fe40000000f00 */
[----:B--234-:R-:W-:Y:S05]  /*1a9c0*/  CALL.REL.NOINC `($__internal_10_$__cuda_sm70_shflsync_idx_p) ;  /* 0x0000082000007944 */ /* 0x01cfea0003c00000 */
[----:B------:R-:W-:Y:S01]  /*1a9d0*/  MOV R4, R204 ;  /* 0x000000cc00047202 */ /* 0x000fe20000000f00 */
[----:B------:R-:W-:Y:S05]  /*1a9e0*/  BRA `(.L_x_844) ;  /* 0xffffbfa000007947 */ /* 0x000fea000383ffff */
.L_x_750:
[----:B------:R-:W-:Y:S01]  /*1a9f0*/  IMAD.MOV.U32 R109, RZ, RZ, R12 ;  /* 0x000000ffff6d7224 */ /* 0x000fe200078e000c */
[----:B------:R-:W-:Y:S01]  /*1aa00*/  MOV R2, 0x2 ;  /* 0x0000000200027802 */ /* 0x000fe20000000f00 */
[----:B------:R-:W-:Y:S01]  /*1aa10*/  IMAD.MOV.U32 R204, RZ, RZ, 0x1c1f ;  /* 0x00001c1fffcc7424 */ /* 0x000fe200078e00ff */
[----:B------:R-:W-:Y:S02]  /*1aa20*/  MOV R3, 0x1aa40 ;  /* 0x0001aa4000037802 */ /* 0x000fe40000000f00 */
[----:B-1234-:R-:W-:Y:S05]  /*1aa30*/  CALL.REL.NOINC `($__internal_10_$__cuda_sm70_shflsync_idx_p) ;  /* 0x000007b000007944 */ /* 0x01efea0003c00000 */
[----:B------:R-:W-:Y:S01]  /*1aa40*/  MOV R0, R204 ;  /* 0x000000cc00007202 */ /* 0x000fe20000000f00 */
[----:B------:R-:W-:Y:S05]  /*1aa50*/  BRA `(.L_x_845) ;  /* 0xffffbf5000007947 */ /* 0x000fea000383ffff */
.L_x_753:
        /* <DEDUP_REMOVED lines=13> */
.L_x_755:
[----:B------:R-:W-:Y:S01]  /*1ab30*/  IMAD.MOV.U32 R109, RZ, RZ, R74 ;  /* 0x000000ffff6d7224 */ /* 0x000fe200078e004a */
[----:B------:R-:W-:Y:S01]  /*1ab40*/  MOV R2, RZ ;  /* 0x000000ff00027202 */ /* 0x000fe20000000f00 */
[----:B------:R-:W-:Y:S01]  /*1ab50*/  IMAD.MOV.U32 R204, RZ, RZ, 0x1f ;  /* 0x0000001fffcc7424 */ /* 0x000fe200078e00ff */
[----:B------:R-:W-:Y:S02]  /*1ab60*/  MOV R3, 0x1ab80 ;  /* 0x0001ab8000037802 */ /* 0x000fe40000000f00 */
[----:B------:R-:W-:Y:S05]  /*1ab70*/  CALL.REL.NOINC `($__internal_10_$__cuda_sm70_shflsync_idx_p) ;  /* 0x0000067000007944 */ /* 0x000fea0003c00000 */
[----:B------:R-:W-:Y:S01]  /*1ab80*/  MOV R9, R204 ;  /* 0x000000cc00097202 */ /* 0x000fe20000000f00 */
[----:B------:R-:W-:Y:S05]  /*1ab90*/  BRA `(.L_x_847) ;  /* 0xffffc1a000007947 */ /* 0x000fea000383ffff */
.L_x_756:
[----:B------:R-:W-:Y:S01]  /*1aba0*/  IMAD.MOV.U32 R109, RZ, RZ, R74 ;  /* 0x000000ffff6d7224 */ /* 0x000fe200078e004a */
[----:B------:R-:W-:Y:S01]  /*1abb0*/  MOV R2, 0x1 ;  /* 0x0000000100027802 */ /* 0x000fe20000000f00 */
[----:B------:R-:W-:Y:S01]  /*1abc0*/  IMAD.MOV.U32 R204, RZ, RZ, 0x1f ;  /* 0x0000001fffcc7424 */ /* 0x000fe200078e00ff */
[----:B------:R-:W-:Y:S02]  /*1abd0*/  MOV R3, 0x1abf0 ;  /* 0x0001abf000037802 */ /* 0x000fe40000000f00 */
[----:B-12---:R-:W-:Y:S05]  /*1abe0*/  CALL.REL.NOINC `($__internal_10_$__cuda_sm70_shflsync_idx_p) ;  /* 0x0000060000007944 */ /* 0x006fea0003c00000 */
[----:B------:R-:W-:Y:S01]  /*1abf0*/  MOV R8, R204 ;  /* 0x000000cc00087202 */ /* 0x000fe20000000f00 */
[----:B------:R-:W-:Y:S05]  /*1ac00*/  BRA `(.L_x_848) ;  /* 0xffffc15000007947 */ /* 0x000fea000383ffff */
.L_x_757:
[----:B------:R-:W-:Y:S02]  /*1ac10*/  MOV R2, 0x1 ;  /* 0x0000000100027802 */ /* 0x000fe40000000f00 */
[----:B------:R-:W-:-:S02]  /*1ac20*/  MOV R3, 0x1ac40 ;  /* 0x0001ac4000037802 */ /* 0x000fc40000000f00 */
[----:B-1234-:R-:W-:Y:S05]  /*1ac30*/  CALL.REL.NOINC `($__internal_11_$__cuda_sm70_shflsync_up_p) ;  /* 0x0000061000007944 */ /* 0x01efea0003c00000 */
[----:B------:R-:W-:Y:S05]  /*1ac40*/  BRA `(.L_x_849) ;  /* 0xffffc24000007947 */ /* 0x000fea000383ffff */
.L_x_758:
[----:B------:R-:W-:Y:S02]  /*1ac50*/  MOV R2, 0x2 ;  /* 0x0000000200027802 */ /* 0x000fe40000000f00 */
[----:B------:R-:W-:-:S02]  /*1ac60*/  MOV R3, 0x1ac80 ;  /* 0x0001ac8000037802 */ /* 0x000fc40000000f00 */
[----:B--2-4-:R-:W-:Y:S05]  /*1ac70*/  CALL.REL.NOINC `($__internal_11_$__cuda_sm70_shflsync_up_p) ;  /* 0x000005d000007944 */ /* 0x014fea0003c00000 */
        /* <DEDUP_REMOVED lines=24> */
.L_x_762:
[----:B------:R-:W-:Y:S02]  /*1ae00*/  MOV R2, 0x1 ;  /* 0x0000000100027802 */ /* 0x000fe40000000f00 */
[----:B------:R-:W-:Y:S02]  /*1ae10*/  MOV R3, 0x1ae30 ;  /* 0x0001ae3000037802 */ /* 0x000fe40000000f00 */
[----:B------:R-:W-:Y:S05]  /*1ae20*/  CALL.REL.NOINC `($__internal_11_$__cuda_sm70_shflsync_up_p) ;  /* 0x0000042000007944 */ /* 0x000fea0003c00000 */
[----:B------:R-:W-:Y:S01]  /*1ae30*/  MOV R2, R4 ;  /* 0x0000000400027202 */ /* 0x000fe20000000f00 */
[----:B------:R-:W-:Y:S05]  /*1ae40*/  BRA `(.L_x_851) ;  /* 0xffffc2a000007947 */ /* 0x000fea000383ffff */
.L_x_763:
        /* <DEDUP_REMOVED lines=27> */
.L_x_765:
[----:B------:R-:W-:Y:S02]  /*1b000*/  SEL R0, RZ, 0x1, P0 ;  /* 0x00000001ff007807 */ /* 0x000fe40000000000 */
[----:B------:R-:W-:Y:S02]  /*1b010*/  MOV R2, 0x1b030 ;  /* 0x0001b03000027802 */ /* 0x000fe40000000f00 */
[----:B-1----:R-:W-:Y:S05]  /*1b020*/  CALL.REL.NOINC `($__internal_12_$__cuda_sm70_votesync_ballot) ;  /* 0x0000029000007944 */ /* 0x002fea0003c00000 */
[----:B------:R-:W-:Y:S01]  /*1b030*/  MOV R10, R0 ;  /* 0x00000000000a7202 */ /* 0x000fe20000000f00 */
[----:B------:R-:W-:Y:S05]  /*1b040*/  BRA `(.L_x_853) ;  /* 0xffffc23000007947 */ /* 0x000fea000383ffff */
.L_x_766:
[----:B------:R-:W-:Y:S01]  /*1b050*/  IMAD.MOV.U32 R109, RZ, RZ, R6 ;  /* 0x000000ffff6d7224 */ /* 0x000fe200078e0006 */
[----:B--2---:R-:W-:Y:S01]  /*1b060*/  MOV R2, R0 ;  /* 0x0000000000027202 */ /* 0x004fe20000000f00 */
[----:B------:R-:W-:Y:S01]  /*1b070*/  IMAD.MOV.U32 R204, RZ, RZ, 0x1f ;  /* 0x0000001fffcc7424 */ /* 0x000fe200078e00ff */
[----:B------:R-:W-:Y:S02]  /*1b080*/  MOV R3, 0x1b0a0 ;  /* 0x0001b0a000037802 */ /* 0x000fe40000000f00 */
[----:B-1----:R-:W-:Y:S05]  /*1b090*/  CALL.REL.NOINC `($__internal_10_$__cuda_sm70_shflsync_idx_p) ;  /* 0x0000015000007944 */ /* 0x002fea0003c00000 */
[----:B------:R-:W-:Y:S01]  /*1b0a0*/  IMAD.MOV.U32 R8, RZ, RZ, R204 ;  /* 0x000000ffff087224 */ /* 0x000fe200078e00cc */
[----:B------:R-:W-:Y:S01]  /*1b0b0*/  MOV R2, R0 ;  /* 0x0000000000027202 */ /* 0x000fe20000000f00 */
[----:B------:R-:W-:Y:S01]  /*1b0c0*/  IMAD.MOV.U32 R109, RZ, RZ, R7 ;  /* 0x000000ffff6d7224 */ /* 0x000fe200078e0007 */
[----:B------:R-:W-:-:S02]  /*1b0d0*/  MOV R204, 0x1f ;  /* 0x0000001f00cc7802 */ /* 0x000fc40000000f00 */
[----:B------:R-:W-:Y:S02]  /*1b0e0*/  MOV R3, 0x1b100 ;  /* 0x0001b10000037802 */ /* 0x000fe40000000f00 */
[----:B------:R-:W-:Y:S05]  /*1b0f0*/  CALL.REL.NOINC `($__internal_10_$__cuda_sm70_shflsync_idx_p) ;  /* 0x000000f000007944 */ /* 0x000fea0003c00000 */
[----:B------:R-:W-:Y:S01]  /*1b100*/  MOV R7, R204 ;  /* 0x000000cc00077202 */ /* 0x000fe20000000f00 */
[----:B------:R-:W-:Y:S05]  /*1b110*/  BRA `(.L_x_854) ;  /* 0xffffc1d000007947 */ /* 0x000fea000383ffff */
.L_x_769:
[----:B------:R-:W-:Y:S01]  /*1b120*/  IMAD.MOV.U32 R109, RZ, RZ, R4 ;  /* 0x000000ffff6d7224 */ /* 0x000fe200078e0004 */
[----:B--2---:R-:W-:Y:S01]  /*1b130*/  MOV R2, R0 ;  /* 0x0000000000027202 */ /* 0x004fe20000000f00 */
[----:B------:R-:W-:Y:S01]  /*1b140*/  IMAD.MOV.U32 R204, RZ, RZ, 0x1f ;  /* 0x0000001fffcc7424 */ /* 0x000fe200078e00ff */
[----:B------:R-:W-:Y:S02]  /*1b150*/  MOV R3, 0x1b170 ;  /* 0x0001b17000037802 */ /* 0x000fe40000000f00 */
[----:B-1--4-:R-:W-:Y:S05]  /*1b160*/  CALL.REL.NOINC `($__internal_10_$__cuda_sm70_shflsync_idx_p) ;  /* 0x0000008000007944 */ /* 0x012fea0003c00000 */
[----:B------:R-:W-:Y:S01]  /*1b170*/  MOV R11, R204 ;  /* 0x000000cc000b7202 */ /* 0x000fe20000000f00 */
[----:B------:R-:W-:Y:S05]  /*1b180*/  BRA `(.L_x_768) ;  /* 0xffffc1c000007947 */ /* 0x000fea000383ffff */
        .weak           $__internal_9_$__cuda_sm70_shflsync_bfly_p
        .type           $__internal_9_$__cuda_sm70_shflsync_bfly_p,@function
        .size           $__internal_9_$__cuda_sm70_shflsync_bfly_p,($__internal_10_$__cuda_sm70_shflsync_idx_p - $__internal_9_$__cuda_sm70_shflsync_bfly_p)
$__internal_9_$__cuda_sm70_shflsync_bfly_p:
[----:B------:R-:W-:Y:S02]  /*1b190*/  MOV R110, 0xffffffff ;  /* 0xffffffff006e7802 */ /* 0x000fe40000000f00 */
[----:B------:R-:W-:Y:S02]  /*1b1a0*/  MOV R3, 0x1f ;  /* 0x0000001f00037802 */ /* 0x000fe40000000f00 */
[----:B------:R-:W-:Y:S04]  /*1b1b0*/  WARPSYNC R110 ;  /* 0x0000006e00007348 */ /* 0x000fe80003800000 */
[----:B------:R1:W2:Y:S02]  /*1b1c0*/  SHFL.BFLY PT, R0, R100, R0, R3 ;  /* 0x0c00000064007389 */ /* 0x0002a400000e0003 */
[----:B-1----:R-:W-:-:S04]  /*1b1d0*/  MOV R3, 0x0 ;  /* 0x0000000000037802 */ /* 0x002fc80000000f00 */
[----:B--2---:R-:W-:Y:S05]  /*1b1e0*/  RET.REL.NODEC R2 `(_ZN7cutlass13device_kernelIN5flash19enable_sm80_to_sm89INS1_16FlashAttnFwdSm80INS1_25CollectiveMainloopFwdSm80ILi4ELi1ELb0EN4cute5tupleIJNS5_1CILi128EEENS7_ILi48EEENS7_ILi96EEEEEELi96ENS_6half_tEfNS_4arch4Sm80ELb0ELb1ELb0ELb1ELb1ELb0ELb1ELb1EEENS1_21CollectiveEpilogueFwdINS6_IJS8_SA_S9_EEENS6_IJNS7_ILi1EEESI_SI_EEESC_SE_Li128ELb1ELb1ELb1ELb0EEENS1_36VarlenDynamicPersistentTileSchedulerILi128ELi48ELi128ELi128ELb1ELb1ELb0ELb1ELb0ELb1EEEEEEEEEvNT_6ParamsE) ;  /* 0xfffe4e1002007950 */ /* 0x004fea0003c3ffff */
        .weak           $__internal_10_$__cuda_sm70_shflsync_idx_p
        .type           $__internal_10_$__cuda_sm70_shflsync_idx_p,@function
        .size           $__internal_10_$__cuda_sm70_shflsync_idx_p,($__internal_11_$__cuda_sm70_shflsync_up_p - $__internal_10_$__cuda_sm70_shflsync_idx_p)
$__internal_10_$__cuda_sm70_shflsync_idx_p:
[----:B------:R-:W-:-:S04]  /*1b1f0*/  MOV R205, 0xffffffff ;  /* 0xffffffff00cd7802 */ /* 0x000fc80000000f00 */
[----:B------:R-:W-:Y:S04]  /*1b200*/  WARPSYNC R205 ;  /* 0x000000cd00007348 */ /* 0x000fe80003800000 */
[----:B------:R1:W2:Y:S02]  /*1b210*/  SHFL.IDX PT, R204, R109, R2, R204 ;  /* 0x000000026dcc7389 */ /* 0x0002a400000e00cc */
[----:B-1----:R-:W-:Y:S02]  /*1b220*/  MOV R2, R3 ;  /* 0x0000000300027202 */ /* 0x002fe40000000f00 */
[----:B------:R-:W-:-:S04]  /*1b230*/  MOV R3, 0x0 ;  /* 0x0000000000037802 */ /* 0x000fc80000000f00 */
[----:B--2---:R-:W-:Y:S05]  /*1b240*/  RET.REL.NODEC R2 `(_ZN7cutlass13device_kernelIN5flash19enable_sm80_to_sm89INS1_16FlashAttnFwdSm80INS1_25CollectiveMainloopFwdSm80ILi4ELi1ELb0EN4cute5tupleIJNS5_1CILi128EEENS7_ILi48EEENS7_ILi96EEEEEELi96ENS_6half_tEfNS_4arch4Sm80ELb0ELb1ELb0ELb1ELb1ELb0ELb1ELb1EEENS1_21CollectiveEpilogueFwdINS6_IJS8_SA_S9_EEENS6_IJNS7_ILi1EEESI_SI_EEESC_SE_Li128ELb1ELb1ELb1ELb0EEENS1_36VarlenDynamicPersistentTileSchedulerILi128ELi48ELi128ELi128ELb1ELb1ELb0ELb1ELb0ELb1EEEEEEEEEvNT_6ParamsE) ;  /* 0xfffe4db002007950 */ /* 0x004fea0003c3ffff */
        .weak           $__internal_11_$__cuda_sm70_shflsync_up_p
        .type           $__internal_11_$__cuda_sm70_shflsync_up_p,@function
        .size           $__internal_11_$__cuda_sm70_shflsync_up_p,($__internal_12_$__cuda_sm70_votesync_ballot - $__internal_11_$__cuda_sm70_shflsync_up_p)
$__internal_11_$__cuda_sm70_shflsync_up_p:
[----:B------:R-:W-:Y:S02]  /*1b250*/  IMAD.MOV.U32 R4, RZ, RZ, RZ ;  /* 0x000000ffff047224 */ /* 0x000fe400078e00ff */
[----:B------:R-:W-:-:S04]  /*1b260*/  IMAD.MOV.U32 R10, RZ, RZ, -0x1 ;  /* 0xffffffffff0a7424 */ /* 0x000fc800078e00ff */
[----:B------:R-:W-:Y:S04]  /*1b270*/  WARPSYNC R10 ;  /* 0x0000000a00007348 */ /* 0x000fe80003800000 */
[----:B------:R1:W2:Y:S02]  /*1b280*/  SHFL.UP PT, R4, R0, R2, R4 ;  /* 0x0400000200047389 */ /* 0x0002a400000e0004 */
[----:B-1----:R-:W-:Y:S02]  /*1b290*/  MOV R2, R3 ;  /* 0x0000000300027202 */ /* 0x002fe40000000f00 */
[----:B------:R-:W-:-:S04]  /*1b2a0*/  MOV R3, 0x0 ;  /* 0x0000000000037802 */ /* 0x000fc80000000f00 */
[----:B--2---:R-:W-:Y:S05]  /*1b2b0*/  RET.REL.NODEC R2 `(_ZN7cutlass13device_kernelIN5flash19enable_sm80_to_sm89INS1_16FlashAttnFwdSm80INS1_25CollectiveMainloopFwdSm80ILi4ELi1ELb0EN4cute5tupleIJNS5_1CILi128EEENS7_ILi48EEENS7_ILi96EEEEEELi96ENS_6half_tEfNS_4arch4Sm80ELb0ELb1ELb0ELb1ELb1ELb0ELb1ELb1EEENS1_21CollectiveEpilogueFwdINS6_IJS8_SA_S9_EEENS6_IJNS7_ILi1EEESI_SI_EEESC_SE_Li128ELb1ELb1ELb1ELb0EEENS1_36VarlenDynamicPersistentTileSchedulerILi128ELi48ELi128ELi128ELb1ELb1ELb0ELb1ELb0ELb1EEEEEEEEEvNT_6ParamsE) ;  /* 0xfffe4d4002007950 */ /* 0x004fea0003c3ffff */
        .weak           $__internal_12_$__cuda_sm70_votesync_ballot
        .type           $__internal_12_$__cuda_sm70_votesync_ballot,@function
        .size           $__internal_12_$__cuda_sm70_votesync_ballot,(.L_x_1827 - $__internal_12_$__cuda_sm70_votesync_ballot)
$__internal_12_$__cuda_sm70_votesync_ballot:
[----:B------:R-:W-:Y:S01]  /*1b2c0*/  ISETP.NE.U32.AND P0, PT, R0, 0x1, PT ;  /* 0x000000010000780c */ /* 0x000fe20003f05070 */
[----:B------:R-:W-:-:S04]  /*1b2d0*/  IMAD.MOV.U32 R3, RZ, RZ, -0x1 ;  /* 0xffffffffff037424 */ /* 0x000fc800078e00ff */
[----:B------:R-:W-:Y:S08]  /*1b2e0*/  WARPSYNC R3 ;  /* 0x0000000300007348 */ /* 0x000ff00003800000 */
[----:B------:R-:W-:-:S04]  /*1b2f0*/  VOTE.ANY R0, PT, !P0 ;  /* 0x0000000000007806 */ /* 0x000fc800040e0100 */
[----:B------:R-:W-:Y:S01]  /*1b300*/  LOP3.LUT R0, R0, R3, RZ, 0xc0, !PT ;  /* 0x0000000300007212 */ /* 0x000fe200078ec0ff */
[----:B------:R-:W-:-:S04]  /*1b310*/  IMAD.MOV.U32 R3, RZ, RZ, 0x0 ;  /* 0x00000000ff037424 */ /* 0x000fc800078e00ff */
[----:B------:R-:W-:Y:S05]  /*1b320*/  RET.REL.NODEC R2 `(_ZN7cutlass13device_kernelIN5flash19enable_sm80_to_sm89INS1_16FlashAttnFwdSm80INS1_25CollectiveMainloopFwdSm80ILi4ELi1ELb0EN4cute5tupleIJNS5_1CILi128EEENS7_ILi48EEENS7_ILi96EEEEEELi96ENS_6half_tEfNS_4arch4Sm80ELb0ELb1ELb0ELb1ELb1ELb0ELb1ELb1EEENS1_21CollectiveEpilogueFwdINS6_IJS8_SA_S9_EEENS6_IJNS7_ILi1EEESI_SI_EEESC_SE_Li128ELb1ELb1ELb1ELb0EEENS1_36VarlenDynamicPersistentTileSchedulerILi128ELi48ELi128ELi128ELb1ELb1ELb0ELb1ELb0ELb1EEEEEEEEEvNT_6ParamsE) ;  /* 0xfffe4cd002007950 */ /* 0x000fea0003c3ffff */
.L_x_855:
        /* <DEDUP_REMOVED lines=13> */
.L_x_1827:


//--------------------- .text._ZN7cutlass13device_kernelIN5flash19enable_sm80_to_sm89INS1_16FlashAttnFwdSm80INS1_25CollectiveMainloopFwdSm80ILi4ELi1ELb0EN4cute5tupleIJNS5_1CILi128EEENS7_ILi48EEENS7_ILi96EEEEEELi96ENS_6half_tEfNS_4arch4Sm80ELb0ELb1ELb0ELb1ELb1ELb1ELb1ELb1EEENS1_21CollectiveEpilogueFwdINS6_IJS8_SA_S9_EEENS6_IJNS7_ILi1EEESI_SI_EEESC_SE_Li128ELb1ELb1ELb1ELb0EEENS1_36VarlenDynamicPersistentTileSchedulerILi128ELi48ELi128ELi128ELb1ELb1ELb0ELb1ELb0ELb1EEEEEEEEEvNT_6ParamsE --------------------------
	.section	.text._ZN7cutlass13device_kernelIN5flash19enable_sm80_to_sm89INS1_16FlashAttnFwdSm80INS1_25CollectiveMainloopFwdSm80ILi4ELi1ELb0EN4cute5tupleIJNS5_1CILi128EEENS7_ILi48EEENS7_ILi96EEEEEELi96ENS_6half_tEfNS_4arch4Sm80ELb0ELb1ELb0ELb1ELb1ELb1ELb1ELb1EEENS1_21CollectiveEpilogueFwdINS6_IJS8_SA_S9_EEENS6_IJNS7_ILi1EEESI_SI_EEESC_SE_Li128ELb1ELb1ELb1ELb0EEENS1_36VarlenDynamicPersistentTileSchedulerILi128ELi48ELi128ELi128ELb1ELb1ELb0ELb1ELb0ELb1EEEEEEEEEvNT_6ParamsE,"ax",@progbits
	.sectioninfo	@"SHI_REGISTERS=255"
	.align	128
.text._ZN7cutlass13device_kernelIN5flash19enable_sm80_to_sm89INS1_16FlashAttnFwdSm80INS1_25CollectiveMainloopFwdSm80ILi4ELi1ELb0EN4cute5tupleIJNS5_1CILi128EEENS7_ILi48EEENS7_ILi96EEEEEELi96ENS_6half_tEfNS_4arch4Sm80ELb0ELb1ELb0ELb1ELb1ELb1ELb1ELb1EEENS1_21CollectiveEpilogueFwdINS6_IJS8_SA_S9_EEENS6_IJNS7_ILi1EEESI_SI_EEESC_SE_Li128ELb1ELb1ELb1ELb0EEENS1_36VarlenDynamicPersistentTileSchedulerILi128ELi48ELi128ELi128ELb1ELb1ELb0ELb1ELb0ELb1EEEEEEEEEvNT_6ParamsE:
        .type           _ZN7cutlass13device_kernelIN5flash19enable_sm80_to_sm89INS1_16FlashAttnFwdSm80INS1_25CollectiveMainloopFwdSm80ILi4ELi1ELb0EN4cute5tupleIJNS5_1CILi128EEENS7_ILi48EEENS7_ILi96EEEEEELi96ENS_6half_tEfNS_4arch4Sm80ELb0ELb1ELb0ELb1ELb1ELb1ELb1ELb1EEENS1_21CollectiveEpilogueFwdINS6_IJS8_SA_S9_EEENS6_IJNS7_ILi1EEESI_SI_EEESC_SE_Li128ELb1ELb1ELb1ELb0EEENS1_36VarlenDynamicPersistentTileSchedulerILi128ELi48ELi128ELi128ELb1ELb1ELb0ELb1ELb0ELb1EEEEEEEEEvNT_6ParamsE,@function
        .size           _ZN7cutlass13device_kernelIN5flash19enable_sm80_to_sm89INS1_16FlashAttnFwdSm80INS1_25CollectiveMainloopFwdSm80ILi4ELi1ELb0EN4cute5tupleIJNS5_1CILi128EEENS7_ILi48EEENS7_ILi96EEEEEELi96ENS_6half_tEfNS_4arch4Sm80ELb0ELb1ELb0ELb1ELb1ELb1ELb1ELb1EEENS1_21CollectiveEpilogueFwdINS6_IJS8_SA_S9_EEENS6_IJNS7_ILi1EEESI_SI_EEESC_SE_Li128ELb1ELb1ELb1ELb0EEENS1_36VarlenDynamicPersistentTileSchedulerILi128ELi48ELi128ELi128ELb1ELb1ELb0ELb1ELb0ELb1EEEEEEEEEvNT_6ParamsE,(.L_x_1832 - _ZN7cutlass13device_kernelIN5flash19enable_sm80_to_sm89INS1_16FlashAttnFwdSm80INS1_25CollectiveMainloopFwdSm80ILi4ELi1ELb0EN4cute5tupleIJNS5_1CILi128EEENS7_ILi48EEENS7_ILi96EEEEEELi96ENS_6half_tEfNS_4arch4Sm80ELb0ELb1ELb0ELb1ELb1ELb1ELb1ELb1EEENS1_21CollectiveEpilogueFwdINS6_IJS8_SA_S9_EEENS6_IJNS7_ILi1EEESI_SI_EEESC_SE_Li128ELb1ELb1ELb1ELb0EEENS1_36VarlenDynamicPersistentTileSchedulerILi128ELi48ELi128ELi128ELb1ELb1ELb0ELb1ELb0ELb1EEEEEEEEEvNT_6ParamsE)
        .other          _ZN7cutlass13device_kernelIN5flash19enable_sm80_to_sm89INS1_16FlashAttnFwdSm80INS1_25CollectiveMainloopFwdSm80ILi4ELi1ELb0EN4cute5tupleIJNS5_1CILi128EEENS7_ILi48EEENS7_ILi96EEEEEELi96ENS_6half_tEfNS_4arch4Sm80ELb0ELb1ELb0ELb1ELb1ELb1ELb1ELb1EEENS1_21CollectiveEpilogueFwdINS6_IJS8_SA_S9_EEENS6_IJNS7_ILi1EEESI_SI_EEESC_SE_Li128ELb1ELb1ELb1ELb0EEENS1_36VarlenDynamicPersistentTileSchedulerILi128ELi48ELi128ELi128ELb1ELb1ELb0ELb1ELb0ELb1EEEEEEEEEvNT_6ParamsE,@"STO_CUDA_ENTRY STV_DEFAULT"
_ZN7cutlass13device_kernelIN5flash19enable_sm80_to_sm89INS1_16FlashAttnFwdSm80INS1_25CollectiveMainloopFwdSm80ILi4ELi1ELb0EN4cute5tupleIJNS5_1CILi128EEENS7_ILi48EEENS7_ILi96EEEEEELi96ENS_6half_tEfNS_4arch4Sm80ELb0ELb1ELb0ELb1ELb1ELb1ELb1ELb1EEENS1_21CollectiveEpilogueFwdINS6_IJS8_SA_S9_EEENS6_IJNS7_ILi1EEESI_SI_EEESC_SE_Li128ELb1ELb1ELb1ELb0EEENS1_36VarlenDynamicPersistentTileSchedulerILi128ELi48ELi128ELi128ELb1ELb1ELb0ELb1ELb0ELb1EEEEEEEEEvNT_6ParamsE:
        /* <DEDUP_REMOVED lines=54> */
.L_x_861:
        /* <DEDUP_REMOVED lines=16> */
.L_x_1170:
        /* <DEDUP_REMOVED lines=16> */
.L_x_1171:
[----:B--2---:R-:W-:-:S05]  /*0560*/  IMAD R0, R0, c[0x0][0x538], RZ ;  /* 0x00014e0000007a24 */ /* 0x004fca00078e02ff */
[----:B------:R-:W-:-:S04]  /*0570*/  IADD3 R7, R0, R7, RZ ;  /* 0x0000000700077210 */ /* 0x000fc80007ffe0ff */
[----:B------:R-:W-:-:S13]  /*0580*/  ISETP.GT.AND P0, PT, R7, UR4, PT ;  /* 0x0000000407007c0c */ /* 0x000fda000bf04270 */
[----:B-1----:R-:W-:Y:S05]  /*0590*/  @!P0 BRA `(.L_x_861) ;  /* 0xfffffdc000008947 */ /* 0x002fea000383ffff */
.L_x_857:
[----:B------:R-:W-:-:S05]  /*05a0*/  IADD3 R10, -R0, R7, RZ ;  /* 0x00000007000a7210 */ /* 0x000fca0007ffe1ff */
[----:B------:R-:W-:-:S05]  /*05b0*/  IMAD R0, R4, c[0x0][0x538], R10 ;  /* 0x00014e0004007a24 */ /* 0x000fca00078e020a */
[----:B------:R-:W-:Y:S01]  /*05c0*/  ISETP.GT.AND P0, PT, R0, UR4, PT ;  /* 0x0000000400007c0c */ /* 0x000fe2000bf04270 */
[----:B------:R-:W-:-:S12]  /*05d0*/  BRA.DIV ~URZ, `(.L_x_862) ;  /* 0x00024e327f007947 */ /* 0x000fd8000b800000 */
[----:B------:R-:W-:-:S04]  /*05e0*/  VOTE.ANY R7, PT, !P0 ;  /* 0x0000000000077806 */ /* 0x000fc800040e0100 */
.L_x_1172:
[----:B------:R-:W1:Y:S02]  /*05f0*/  POPC R0, R7 ;  /* 0x0000000700007309 */ /* 0x000e640000000000 */
[----:B-1----:R-:W-:-:S05]  /*0600*/  IADD3 R2, R0, R6, RZ ;  /* 0x0000000600027210 */ /* 0x002fca0007ffe0ff */
[----:B------:R1:W-:Y:S01]  /*0610*/  STL [R1+0x8c], R2 ;  /* 0x00008c0201007387 */ /* 0x0003e20000100800 */
[----:B------:R-:W-:Y:S05]  /*0620*/  BRA.DIV ~URZ, `(.L_x_863) ;  /* 0x00024e327f007947 */ /* 0x000fea000b800000 */
[----:B------:R2:W3:Y:S01]  /*0630*/  SHFL.IDX PT, R12, R9, R0, 0x1f ;  /* 0x00001f00090c7589 */ /* 0x0004e200000e0000 */
[----:B------:R-:W-:-:S03]  /*0640*/  MOV R5, RZ ;  /* 0x000000ff00057202 */ /* 0x000fc60000000f00 */
[----:B------:R2:W4:Y:S04]  /*0650*/  SHFL.IDX PT, R9, R8, R0, 0x1f ;  /* 0x00001f0008097589 */ /* 0x00052800000e0000 */
.L_x_1173:
[----:B------:R-:W-:Y:S01]  /*0660*/  ISETP.NE.AND P0, PT, R7, RZ, PT ;  /* 0x000000ff0700720c */ /* 0x000fe20003f05270 */
[----:B------:R-:W-:-:S12]  /*0670*/  BSSY B0, `(.L_x_864) ;  /* 0x0000005000007945 */ /* 0x000fd80003800000 */
[----:B------:R-:W-:Y:S05]  /*0680*/  @!P0 BRA `(.L_x_865) ;  /* 0x0000003000008947 */ /* 0x000fea0003800000 */
[----:B--2---:R-:W-:Y:S01]  /*0690*/  IADD3 R0, R0, -0x1, RZ ;  /* 0xffffffff00007810 */ /* 0x004fe20007ffe0ff */
[----:B------:R-:W-:Y:S05]  /*06a0*/  BRA.DIV ~URZ, `(.L_x_866) ;  /* 0x00024e927f007947 */ /* 0x000fea000b800000 */
[----:B------:R2:W1:Y:S02]  /*06b0*/  SHFL.IDX PT, R5, R4, R0, 0x1f ;  /* 0x00001f0004057589 */ /* 0x00046400000e0000 */
.L_x_865:
[----:B------:R-:W-:Y:S05]  /*06c0*/  BSYNC B0 ;  /* 0x0000000000007941 */ /* 0x000fea0003800000 */
.L_x_864:
[----:B-12---:R-:W-:Y:S01]  /*06d0*/  IMAD R0, R5, c[0x0][0x538], R10 ;  /* 0x00014e0005007a24 */ /* 0x006fe200078e020a */
[----:B----4-:R-:W-:Y:S01]  /*06e0*/  ISETP.NE.AND P0, PT, R9, 0x1, PT ;  /* 0x000000010900780c */ /* 0x010fe20003f05270 */
[----:B------:R-:W-:Y:S03]  /*06f0*/  BSSY B0, `(.L_x_867) ;  /* 0x0000089000007945 */ /* 0x000fe60003800000 */
[----:B------:R1:W-:Y:S01]  /*0700*/  STL [R1+0x80], R0 ;  /* 0x0000800001007387 */ /* 0x0003e20000100800 */
        /* <DEDUP_REMOVED lines=65> */
.L_x_868:
        /* <DEDUP_REMOVED lines=70> */
.L_x_869:
[----:B------:R-:W-:Y:S05]  /*0f80*/  BSYNC B0 ;  /* 0x0000000000007941 */ /* 0x000fea0003800000 */
.L_x_867:
[----:B------:R-:W-:-:S04]  /*0f90*/  LOP3.LUT R0, RZ, R0, RZ, 0x33, !PT ;  /* 0x00000000ff007212 */ /* 0x000fc800078e33ff */
[----:B------:R-:W-:-:S05]  /*0fa0*/  IADD3 R0, R0, R12, RZ ;  /* 0x0000000c00007210 */ /* 0x000fca0007ffe0ff */
[----:B------:R2:W-:Y:S01]  /*0fb0*/  STL [R1+0x84], R0 ;  /* 0x0000840001007387 */ /* 0x0005e20000100800 */
[----:B------:R-:W-:Y:S05]  /*0fc0*/  BRA `(.L_x_870) ;  /* 0x0000006000007947 */ /* 0x000fea0003800000 */
.L_x_858:
[----:B------:R-:W-:Y:S01]  /*0fd0*/  MOV R0, UR4 ;  /* 0x0000000400007c02 */ /* 0x000fe20008000f00 */
[----:B------:R-:W-:Y:S04]  /*0fe0*/  STL [R1+0x84], RZ ;  /* 0x000084ff01007387 */ /* 0x000fe80000100800 */
[----:B------:R-:W-:Y:S04]  /*0ff0*/  STL [R1+0x88], RZ ;  /* 0x000088ff01007387 */ /* 0x000fe80000100800 */
[----:B------:R1:W-:Y:S02]  /*1000*/  STL [R1+0x80], R0 ;  /* 0x0000800001007387 */ /* 0x0003e40000100800 */
[----:B-1----:R-:W-:-:S05]  /*1010*/  MOV R0, c[0x0][0x53c] ;  /* 0x00014f0000007a02 */ /* 0x002fca0000000f00 */
[----:B------:R1:W-:Y:S02]  /*1020*/  STL [R1+0x8c], R0 ;  /* 0x00008c0001007387 */ /* 0x0003e40000100800 */
.L_x_870:
[----:B------:R-:W3:Y:S04]  /*1030*/  LDL R4, [R1+0x80] ;  /* 0x0000800001047983 */ /* 0x000ee80000100800 */
[----:B------:R-:W3:Y:S04]  /*1040*/  LDL R5, [R1+0x84] ;  /* 0x0000840001057983 */ /* 0x000ee80000100800 */
[----:B------:R-:W3:Y:S04]  /*1050*/  LDL R6, [R1+0x88] ;  /* 0x0000880001067983 */ /* 0x000ee80000100800 */
[----:B------:R-:W3:Y:S01]  /*1060*/  LDL R7, [R1+0x8c] ;  /* 0x00008c0001077983 */ /* 0x000ee20000100800 */
[----:B------:R-:W-:Y:S01]  /*1070*/  ISETP.NE.AND P0, PT, R13, RZ, PT ;  /* 0x000000ff0d00720c */ /* 0x000fe20003f05270 */
[----:B------:R-:W-:-:S12]  /*1080*/  WARPSYNC 0xffffffff ;  /* 0xffffffff00007948 */ /* 0x000fd80003800000 */
[----:B---3--:R3:W-:Y:S04]  /*1090*/  @!P0 STS.128 [0xc080], R4 ;  /* 0x00c08004ff008388 */ /* 0x0087e80000000c00 */
[----:B------:R-:W-:Y:S06]  /*10a0*/  BAR.ARV 0x5, 0x80 ;  /* 0x0142000000007b1d */ /* 0x000fec0000002000 */
.L_x_856:
[----:B-12---:R-:W2:Y:S02]  /*10b0*/  LDL R0, [R1+0x8c] ;  /* 0x00008c0001007983 */ /* 0x006ea40000100800 */
[----:B--2---:R-:W-:-:S13]  /*10c0*/  ISETP.GE.AND P0, PT, R0, c[0x0][0x53c], PT ;  /* 0x00014f0000007a0c */ /* 0x004fda0003f06270 */
[----:B------:R-:W-:Y:S05]  /*10d0*/  @P0 EXIT ;  /* 0x000000000000094d */ /* 0x000fea0003800000 */
[----:B------:R-:W1:Y:S01]  /*10e0*/  S2R R24, SR_TID.X ;  /* 0x0000000000187919 */ /* 0x000e620000002100 */
[----:B------:R-:W-:Y:S02]  /*10f0*/  ULDC UR4, c[0x0][0x2ac] ;  /* 0x0000ab0000047ab9 */ /* 0x000fe40000000800 */
[----:B------:R-:W-:Y:S02]  /*1100*/  ULDC UR6, c[0x0][0x1d0] ;  /* 0x0000740000067ab9 */ /* 0x000fe40000000800 */
[----:B------:R-:W-:Y:S01]  /*1110*/  UIMAD UR6, UR4, UR6, URZ ;  /* 0x00000006040672a4 */ /* 0x000fe2000f8e023f */
[----:B-1----:R-:W-:Y:S02]  /*1120*/  SHF.R.S32.HI R11, RZ, 0x1f, R24 ;  /* 0x0000001fff0b7819 */ /* 0x002fe40000011418 */
[-C--:B------:R-:W-:Y:S02]  /*1130*/  LEA.HI R20, R24, R24.reuse, RZ, 0x1 ;  /* 0x0000001818147211 */ /* 0x080fe400078f08ff */
[----:B---3--:R-:W-:-:S02]  /*1140*/  LEA.HI R4, R11, R24, RZ, 0x4 ;  /* 0x000000180b047211 */ /* 0x008fc400078f20ff */
[----:B------:R-:W-:Y:S02]  /*1150*/  SHF.R.S32.HI R138, RZ, 0x1, R20 ;  /* 0x00000001ff8a7819 */ /* 0x000fe40000011414 */
[----:B------:R-:W-:Y:S02]  /*1160*/  SHF.R.S32.HI R0, RZ, 0x4, R4 ;  /* 0x00000004ff007819 */ /* 0x000fe40000011404 */
[----:B------:R-:W-:Y:S02]  /*1170*/  LEA.HI R2, R20, R138, RZ, 0x1 ;  /* 0x0000008a14027211 */ /* 0x000fe400078f08ff */
[----:B------:R-:W-:Y:S02]  /*1180*/  LEA.HI R3, R4, R0, RZ, 0x1 ;  /* 0x0000000004037211 */ /* 0x000fe400078f08ff */
[----:B------:R-:W-:Y:S02]  /*1190*/  LOP3.LUT R2, R2, 0x7fffffe, RZ, 0xc0, !PT ;  /* 0x07fffffe02027812 */ /* 0x000fe400078ec0ff */
[----:B------:R-:W-:-:S02]  /*11a0*/  LOP3.LUT R3, R3, 0xfffffffe, RZ, 0xc0, !PT ;  /* 0xfffffffe03037812 */ /* 0x000fc400078ec0ff */
[----:B------:R-:W-:Y:S01]  /*11b0*/  LOP3.LUT R4, R4, 0xfffffff0, RZ, 0xc0, !PT ;  /* 0xfffffff004047812 */ /* 0x000fe200078ec0ff */
[----:B------:R-:W-:Y:S01]  /*11c0*/  IMAD.IADD R2, R138, 0x1, -R2 ;  /* 0x000000018a027824 */ /* 0x000fe200078e0a02 */
[CC--:B------:R-:W-:Y:S01]  /*11d0*/  LEA.HI R21, R11.reuse, R24.reuse, RZ, 0x3 ;  /* 0x000000180b157211 */ /* 0x0c0fe200078f18ff */
[C---:B------:R-:W-:Y:S01]  /*11e0*/  IMAD.IADD R19, R0.reuse, 0x1, -R3 ;  /* 0x0000000100137824 */ /* 0x040fe200078e0a03 */
[----:B------:R-:W-:Y:S01]  /*11f0*/  LEA.HI R12, R11, R24, RZ, 0x2 ;  /* 0x000000180b0c7211 */ /* 0x000fe200078f10ff */
[----:B------:R-:W-:Y:S01]  /*1200*/  IMAD R0, R0, 0x8, R2 ;  /* 0x0000000800007824 */ /* 0x000fe200078e0202 */
[----:B------:R-:W-:Y:S01]  /*1210*/  LOP3.LUT R3, R21, 0xfffffff8, RZ, 0xc0, !PT ;  /* 0xfffffff815037812 */ /* 0x000fe200078ec0ff */
[----:B------:R-:W-:Y:S01]  /*1220*/  IMAD.IADD R2, R24, 0x1, -R4 ;  /* 0x0000000118027824 */ /* 0x000fe200078e0a04 */
[----:B------:R-:W-:Y:S02]  /*1230*/  SHF.R.S32.HI R6, RZ, 0x3, R21 ;  /* 0x00000003ff067819 */ /* 0x000fe40000011415 */
[----:B------:R-:W-:Y:S01]  /*1240*/  LOP3.LUT R9, R12, 0xfffffffc, RZ, 0xc0, !PT ;  /* 0xfffffffc0c097812 */ /* 0x000fe200078ec0ff */
[----:B------:R-:W-:Y:S01]  /*1250*/  IMAD.IADD R5, R24, 0x1, -R3 ;  /* 0x0000000118057824 */ /* 0x000fe200078e0a03 */
[----:B------:R-:W-:Y:S01]  /*1260*/  LEA.HI R8, R2, R2, RZ, 0x1 ;  /* 0x0000000202087211 */ /* 0x000fe200078f08ff */
[----:B------:R-:W-:Y:S01]  /*1270*/  IMAD.SHL.U32 R3, R6, 0x40, RZ ;  /* 0x0000004006037824 */ /* 0x000fe200078e00ff */
[----:B------:R-:W-:Y:S01]  /*1280*/  SHF.R.S32.HI R7, RZ, 0x1f, R2 ;  /* 0x0000001fff077819 */ /* 0x000fe20000011402 */
[----:B------:R-:W-:Y:S01]  /*1290*/  IMAD.IADD R13, R24, 0x1, -R9 ;  /* 0x00000001180d7824 */ /* 0x000fe200078e0a09 */
[----:B------:R-:W-:-:S02]  /*12a0*/  LOP3.LUT R4, R8, 0x7fffffe, RZ, 0xc0, !PT ;  /* 0x07fffffe08047812 */ /* 0x000fc400078ec0ff */
[----:B------:R-:W-:Y:S01]  /*12b0*/  LEA.HI R16, R7, R2, RZ, 0x3 ;  /* 0x0000000207107211 */ /* 0x000fe200078f18ff */
[----:B------:R-:W-:Y:S01]  /*12c0*/  IMAD.SHL.U32 R250, R13, 0x8, RZ ;  /* 0x000000080dfa7824 */ /* 0x000fe200078e00ff */
[----:B------:R-:W-:Y:S01]  /*12d0*/  SHF.R.S32.HI R30, RZ, 0x2, R12 ;  /* 0x00000002ff1e7819 */ /* 0x000fe2000001140c */
[----:B------:R-:W-:Y:S01]  /*12e0*/  IMAD.IADD R15, R2, 0x1, -R4 ;  /* 0x00000001020f7824 */ /* 0x000fe200078e0a04 */
[----:B------:R-:W-:Y:S02]  /*12f0*/  LOP3.LUT R2, R3, 0xc0, RZ, 0xc0, !PT ;  /* 0x000000c003027812 */ /* 0x000fe400078ec0ff */
[----:B------:R-:W-:Y:S02]  /*1300*/  LEA.HI R10, R5, R5, RZ, 0x1 ;  /* 0x00000005050a7211 */ /* 0x000fe400078f08ff */
[----:B------:R-:W-:Y:S02]  /*1310*/  SHF.R.U32.HI R3, RZ, 0x3, R2 ;  /* 0x00000003ff037819 */ /* 0x000fe40000011602 */
[----:B------:R-:W-:-:S02]  /*1320*/  LOP3.LUT R2, R2, 0x18, R250, 0xf8, !PT ;  /* 0x0000001802027812 */ /* 0x000fc400078ef8fa */
[----:B------:R-:W-:Y:S02]  /*1330*/  LEA.HI R6, R12, R30, RZ, 0x1 ;  /* 0x0000001e0c067211 */ /* 0x000fe400078f08ff */
[----:B------:R-:W-:Y:S02]  /*1340*/  LOP3.LUT R4, R10, 0x3fffffe, RZ, 0xc0, !PT ;  /* 0x03fffffe0a047812 */ /* 0x000fe400078ec0ff */
[----:B------:R-:W-:Y:S02]  /*1350*/  LOP3.LUT R9, R2, R3, RZ, 0x3c, !PT ;  /* 0x0000000302097212 */ /* 0x000fe400078e3cff */
[----:B------:R-:W-:Y:S01]  /*1360*/  LOP3.LUT R3, R6, 0x7fffffe, RZ, 0xc0, !PT ;  /* 0x07fffffe06037812 */ /* 0x000fe200078ec0ff */
[----:B------:R-:W-:Y:S01]  /*1370*/  IMAD.IADD R17, R5, 0x1, -R4 ;  /* 0x0000000105117824 */ /* 0x000fe200078e0a04 */
[----:B------:R-:W-:Y:S02]  /*1380*/  LEA.HI R11, R11, R24, RZ, 0x5 ;  /* 0x000000180b0b7211 */ /* 0x000fe400078f28ff */
[----:B------:R-:W-:Y:S01]  /*1390*/  LEA.HI R2, R13, R13, RZ, 0x1 ;  /* 0x0000000d0d027211 */ /* 0x000fe200078f08ff */
[----:B------:R-:W-:Y:S01]  /*13a0*/  IMAD.IADD R4, R30, 0x1, -R3 ;  /* 0x000000011e047824 */ /* 0x000fe200078e0a03 */
[----:B------:R-:W-:-:S02]  /*13b0*/  LOP3.LUT R5, R11, 0xffffffe0, RZ, 0xc0, !PT ;  /* 0xffffffe00b057812 */ /* 0x000fc400078ec0ff */
[C---:B------:R-:W-:Y:S01]  /*13c0*/  LOP3.LUT R3, R2.reuse, 0x1ffffffe, RZ, 0xc0, !PT ;  /* 0x1ffffffe02037812 */ /* 0x040fe200078ec0ff */
[----:B------:R-:W-:Y:S01]  /*13d0*/  IMAD.SHL.U32 R2, R2, 0x20, RZ ;  /* 0x0000002002027824 */ /* 0x000fe200078e00ff */
[----:B------:R-:W-:Y:S01]  /*13e0*/  SHF.R.S32.HI R7, RZ, 0x5, R11 ;  /* 0x00000005ff077819 */ /* 0x000fe2000001140b */
[----:B------:R-:W-:Y:S01]  /*13f0*/  IMAD.IADD R29, R24, 0x1, -R5 ;  /* 0x00000001181d7824 */ /* 0x000fe200078e0a05 */
[----:B------:R-:W-:Y:S02]  /*1400*/  SHF.R.S32.HI R6, RZ, 0x1f, R11 ;  /* 0x0000001fff067819 */ /* 0x000fe4000001140b */
[----:B------:R-:W-:Y:S01]  /*1410*/  LOP3.LUT R2, R2, 0xffffffc0, RZ, 0xc0, !PT ;  /* 0xffffffc002027812 */ /* 0x000fe200078ec0ff */
[----:B------:R-:W-:Y:S01]  /*1420*/  IMAD R5, R7, 0x8, R4 ;  /* 0x0000000807057824 */ /* 0x000fe200078e0204 */
[----:B------:R-:W-:Y:S01]  /*1430*/  IADD3 R23, R138, 0x40, RZ ;  /* 0x000000408a177810 */ /* 0x000fe20007ffe0ff */
[----:B------:R-:W-:Y:S01]  /*1440*/  IMAD.IADD R4, R13, 0x1, -R3 ;  /* 0x000000010d047824 */ /* 0x000fe200078e0a03 */
[----:B------:R-:W-:Y:S01]  /*1450*/  LEA.HI R3, R6, R7, RZ, 0x2 ;  /* 0x0000000706037211 */ /* 0x000fe200078f10ff */
[----:B------:R-:W-:Y:S01]  /*1460*/  IMAD.U32 R5, R5, 0x20, R9 ;  /* 0x0000002005057824 */ /* 0x000fe200078e0009 */
[----:B------:R-:W-:Y:S01]  /*1470*/  SHF.R.S32.HI R6, RZ, 0x1f, R29 ;  /* 0x0000001fff067819 */ /* 0x000fe2000001141d */
[----:B------:R-:W-:Y:S01]  /*1480*/  IMAD R22, R4, 0x8, R2 ;  /* 0x0000000804167824 */ /* 0x000fe200078e0202 */
[----:B------:R-:W-:-:S02]  /*1490*/  LOP3.LUT R2, R3, 0xffffffc, RZ, 0xc0, !PT ;  /* 0x0ffffffc03027812 */ /* 0x000fc400078ec0ff */
[----:B------:R-:W-:Y:S01]  /*14a0*/  LEA.HI R18, R6, R29, RZ, 0x2 ;  /* 0x0000001d06127211 */ /* 0x000fe200078f10ff */
[----:B------:R1:W-:Y:S01]  /*14b0*/  STL [R1+0x38], R5 ;  /* 0x0000380501007387 */ /* 0x0003e20000100800 */
[----:B------:R-:W-:Y:S01]  /*14c0*/  SHF.R.S32.HI R11, RZ, 0x1f, R12 ;  /* 0x0000001fff0b7819 */ /* 0x000fe2000001140c */
[----:B------:R-:W-:Y:S01]  /*14d0*/  IMAD.IADD R3, R7, 0x1, -R2 ;  /* 0x0000000107037824 */ /* 0x000fe200078e0a02 */
[----:B------:R-:W-:Y:S02]  /*14e0*/  SHF.R.S32.HI R2, RZ, 0x2, R18 ;  /* 0x00000002ff027819 */ /* 0x000fe40000011412 */
[----:B------:R-:W-:Y:S02]  /*14f0*/  LEA.HI R4, R11, R30, RZ, 0x3 ;  /* 0x0000001e0b047211 */ /* 0x000fe400078f18ff */
[----:B------:R-:W-:Y:S01]  /*1500*/  LEA.HI R14, R23, R23, RZ, 0x1 ;  /* 0x00000017170e7211 */ /* 0x000fe200078f08ff */
[----:B------:R-:W-:Y:S01]  /*1510*/  IMAD R27, R3, 0x10, R2 ;  /* 0x00000010031b7824 */ /* 0x000fe200078e0202 */
[----:B------:R-:W-:-:S02]  /*1520*/  LOP3.LUT R4, R4, 0xfffffff8, RZ, 0xc0, !PT ;  /* 0xfffffff804047812 */ /* 0x000fc400078ec0ff */
[----:B------:R-:W-:Y:S02]  /*1530*/  LOP3.LUT R9, R14, 0x7fffffe, RZ, 0xc0, !PT ;  /* 0x07fffffe0e097812 */ /* 0x000fe400078ec0ff */
[----:B------:R-:W-:Y:S01]  /*1540*/  SHF.R.S32.HI R6, RZ, 0x1, R8 ;  /* 0x00000001ff067819 */ /* 0x000fe20000011408 */
[----:B------:R-:W-:Y:S01]  /*1550*/  STL [R1+0xe4], R27 ;  /* 0x0000e41b01007387 */ /* 0x000fe20000100800 */
[----:B------:R-:W-:Y:S02]  /*1560*/  SHF.R.S32.HI R2, RZ, 0x1, R10 ;  /* 0x00000001ff027819 */ /* 0x000fe4000001140a */
[----:B------:R-:W-:Y:S02]  /*1570*/  SHF.R.S32.HI R251, RZ, 0x1f, R250 ;  /* 0x0000001ffffb7819 */ /* 0x000fe400000114fa */
[C---:B------:R-:W-:Y:S01]  /*1580*/  LOP3.LUT P3, RZ, R2.reuse, 0x2, RZ, 0xc0, !PT ;  /* 0x0000000202ff7812 */ /* 0x040fe2000786c0ff */
[----:B------:R-:W-:Y:S01]  /*1590*/  IMAD.SHL.U32 R2, R2, 0x40, RZ ;  /* 0x0000004002027824 */ /* 0x000fe200078e00ff */
[----:B-1----:R-:W-:-:S04]  /*15a0*/  SHF.R.S32.HI R5, RZ, 0x1f, R23 ;  /* 0x0000001fff057819 */ /* 0x002fc80000011417 */
[----:B------:R-:W-:Y:S02]  /*15b0*/  LOP3.LUT R2, R2, 0xc0, RZ, 0xc0, !PT ;  /* 0x000000c002027812 */ /* 0x000fe400078ec0ff */
[----:B------:R-:W-:Y:S02]  /*15c0*/  LEA.HI R3, R5, R23, RZ, 0x3 ;  /* 0x0000001705037211 */ /* 0x000fe400078f18ff */
[----:B------:R-:W-:Y:S01]  /*15d0*/  SHF.R.S32.HI R5, RZ, 0x1f, R8 ;  /* 0x0000001fff057819 */ /* 0x000fe20000011408 */
[----:B------:R-:W-:Y:S02]  /*15e0*/  IMAD.IADD R8, R30, 0x1, -R4 ;  /* 0x000000011e087824 */ /* 0x000fe400078e0a04 */
[----:B------:R-:W-:Y:S01]  /*15f0*/  IMAD.SHL.U32 R3, R3, 0x20, RZ ;  /* 0x0000002003037824 */ /* 0x000fe200078e00ff */
[----:B------:R-:W-:Y:S01]  /*1600*/  LEA.HI R5, R5, R6, RZ, 0x2 ;  /* 0x0000000605057211 */ /* 0x000fe200078f10ff */
[----:B------:R-:W-:Y:S01]  /*1610*/  IMAD.IADD R4, R23, 0x1, -R9 ;  /* 0x0000000117047824 */ /* 0x000fe200078e0a09 */
[----:B------:R-:W-:-:S02]  /*1620*/  LOP3.LUT R9, R2, 0x8, R21, 0xf8, !PT ;  /* 0x0000000802097812 */ /* 0x000fc400078ef815 */
[----:B------:R-:W-:Y:S02]  /*1630*/  LOP3.LUT R3, R3, 0xffffff00, RZ, 0xc0, !PT ;  /* 0xffffff0003037812 */ /* 0x000fe400078ec0ff */
[----:B------:R-:W-:-:S03]  /*1640*/  LOP3.LUT R5, R5, 0xfffffffc, RZ, 0xc0, !PT ;  /* 0xfffffffc05057812 */ /* 0x000fc600078ec0ff */
[----:B------:R-:W-:Y:S01]  /*1650*/  IMAD R23, R4, 0x20, R3 ;  /* 0x0000002004177824 */ /* 0x000fe200078e0203 */
[----:B------:R-:W-:Y:S01]  /*1660*/  LEA.HI R4, R8, R8, RZ, 0x1 ;  /* 0x0000000808047211 */ /* 0x000fe200078f08ff */
[----:B------:R-:W-:Y:S02]  /*1670*/  IMAD.SHL.U32 R3, R16, 0x20, RZ ;  /* 0x0000002010037824 */ /* 0x000fe400078e00ff */
[----:B------:R-:W-:Y:S01]  /*1680*/  IMAD.IADD R12, R6, 0x1, -R5 ;  /* 0x00000001060c7824 */ /* 0x000fe200078e0a05 */
[----:B------:R-:W-:Y:S01]  /*1690*/  SHF.R.U32.HI R5, RZ, 0x3, R2 ;  /* 0x00000003ff057819 */ /* 0x000fe20000011602 */
[----:B------:R-:W-:Y:S01]  /*16a0*/  IMAD.SHL.U32 R2, R7, 0x200, RZ ;  /* 0x0000020007027824 */ /* 0x000fe200078e00ff */
[----:B------:R-:W-:Y:S01]  /*16b0*/  LOP3.LUT R3, R3, 0xffffff00, RZ, 0xc0, !PT ;  /* 0xffffff0003037812 */ /* 0x000fe200078ec0ff */
[----:B------:R-:W-:Y:S01]  /*16c0*/  STL [R1+0xb0], R23 ;  /* 0x0000b01701007387 */ /* 0x000fe20000100800 */
[----:B------:R-:W-:Y:S02]  /*16d0*/  LOP3.LUT R6, R4, 0x3fffffe, RZ, 0xc0, !PT ;  /* 0x03fffffe04067812 */ /* 0x000fe400078ec0ff */
[----:B------:R-:W-:Y:S01]  /*16e0*/  LOP3.LUT R9, R9, R5, RZ, 0x3c, !PT ;  /* 0x0000000509097212 */ /* 0x000fe200078e3cff */
[----:B------:R-:W-:Y:S01]  /*16f0*/  IMAD.IADD R5, R3, 0x1, R2 ;  /* 0x0000000103057824 */ /* 0x000fe200078e0202 */
[----:B------:R-:W-:Y:S01]  /*1700*/  LOP3.LUT R7, R20, 0xfffffffe, RZ, 0xc0, !PT ;  /* 0xfffffffe14077812 */ /* 0x000fe200078ec0ff */
[----:B------:R-:W-:Y:S01]  /*1710*/  IMAD.IADD R6, R8, 0x1, -R6 ;  /* 0x0000000108067824 */ /* 0x000fe200078e0a06 */
[----:B------:R-:W-:Y:S01]  /*1720*/  SHF.R.S32.HI R4, RZ, 0x1, R4 ;  /* 0x00000001ff047819 */ /* 0x000fe20000011404 */
[----:B------:R-:W-:Y:S01]  /*1730*/  IMAD R2, R13, 0x2, R2 ;  /* 0x000000020d027824 */ /* 0x000fe200078e0202 */
[----:B------:R-:W-:Y:S01]  /*1740*/  LOP3.LUT P4, RZ, R12, 0x2, RZ, 0xc0, !PT ;  /* 0x000000020cff7812 */ /* 0x000fe2000788c0ff */
[----:B------:R-:W-:Y:S01]  /*1750*/  IMAD.IADD R170, R24, 0x1, -R7 ;  /* 0x0000000118aa7824 */ /* 0x000fe200078e0a07 */
[----:B------:R-:W-:Y:S01]  /*1760*/  LOP3.LUT P0, RZ, R4, 0x2, RZ, 0xc0, !PT ;  /* 0x0000000204ff7812 */ /* 0x000fe2000780c0ff */
[----:B------:R-:W-:Y:S01]  /*1770*/  IMAD R10, R6, 0x20, R2 ;  /* 0x00000020060a7824 */ /* 0x000fe200078e0202 */
[----:B------:R-:W-:Y:S01]  /*1780*/  LOP3.LUT R2, R4, 0x1, RZ, 0xc0, !PT ;  /* 0x0000000104027812 */ /* 0x000fe200078ec0ff */
[----:B------:R-:W-:-:S02]  /*1790*/  IMAD R16, R15, 0x20, R3 ;  /* 0x000000200f107824 */ /* 0x000fc400078e0203 */
[----:B------:R-:W-:Y:S01]  /*17a0*/  IMAD R15, R15, 0x20, R5 ;  /* 0x000000200f0f7824 */ /* 0x000fe200078e0205 */
[----:B------:R-:W-:Y:S01]  /*17b0*/  LEA.HI R5, R11, R30, RZ, 0x2 ;  /* 0x0000001e0b057211 */ /* 0x000fe200078f10ff */
[----:B------:R-:W-:Y:S01]  /*17c0*/  IMAD R3, R19, 0x8, R17 ;  /* 0x0000000813037824 */ /* 0x000fe200078e0211 */
[----:B------:R-:W-:Y:S01]  /*17d0*/  ISETP.NE.U32.AND P1, PT, R2, 0x1, PT ;  /* 0x000000010200780c */ /* 0x000fe20003f25070 */
[----:B------:R-:W-:Y:S02]  /*17e0*/  IMAD.SHL.U32 R164, R170, 0x4, RZ ;  /* 0x00000004aaa47824 */ /* 0x000fe400078e00ff */
[----:B------:R-:W-:Y:S01]  /*17f0*/  IMAD.U32 R2, R3, 0x20, R9 ;  /* 0x0000002003027824 */ /* 0x000fe200078e0009 */
[----:B------:R-:W-:Y:S01]  /*1800*/  LOP3.LUT R3, R5, 0xfffffffc, RZ, 0xc0, !PT ;  /* 0xfffffffc05037812 */ /* 0x000fe200078ec0ff */
[----:B------:R-:W-:Y:S01]  /*1810*/  IMAD.SHL.U32 R7, R0, 0x20, RZ ;  /* 0x0000002000077824 */ /* 0x000fe200078e00ff */
[----:B------:R-:W-:Y:S01]  /*1820*/  IADD3 R166, R164, 0x10, RZ ;  /* 0x00000010a4a67810 */ /* 0x000fe20007ffe0ff */
[----:B------:R-:W-:Y:S01]  /*1830*/  IMAD.SHL.U32 R8, R19, 0x8, RZ ;  /* 0x0000000813087824 */ /* 0x000fe200078e00ff */
[----:B------:R-:W-:Y:S01]  /*1840*/  SHF.R.S32.HI R5, RZ, 0x1, R14 ;  /* 0x00000001ff057819 */ /* 0x000fe2000001140e */
[----:B------:R-:W-:Y:S01]  /*1850*/  IMAD.IADD R3, R30, 0x1, -R3 ;  /* 0x000000011e037824 */ /* 0x000fe200078e0a03 */
[C---:B------:R-:W-:Y:S01]  /*1860*/  IADD3 R139, R164.reuse, 0x20, RZ ;  /* 0x00000020a48b7810 */ /* 0x040fe20007ffe0ff */
[C---:B------:R-:W-:Y:S01]  /*1870*/  IMAD.IADD R137, R164.reuse, 0x1, R166 ;  /* 0x00000001a4897824 */ /* 0x040fe200078e02a6 */
[C---:B------:R-:W-:Y:S01]  /*1880*/  IADD3 R169, R164.reuse, 0x8, RZ ;  /* 0x00000008a4a97810 */ /* 0x040fe20007ffe0ff */
[----:B------:R-:W-:Y:S01]  /*1890*/  IMAD.SHL.U32 R6, R5, 0x40, RZ ;  /* 0x0000004005067824 */ /* 0x000fe200078e00ff */
[C---:B------:R-:W-:Y:S01]  /*18a0*/  LOP3.LUT P2, RZ, R3.reuse, 0x2, RZ, 0xc0, !PT ;  /* 0x0000000203ff7812 */ /* 0x040fe2000784c0ff */
[----:B------:R-:W-:Y:S01]  /*18b0*/  IMAD.SHL.U32 R5, R3, 0x40, RZ ;  /* 0x0000004003057824 */ /* 0x000fe200078e00ff */
[----:B------:R-:W-:Y:S01]  /*18c0*/  SHF.R.S32.HI R3, RZ, 0x1f, R137 ;  /* 0x0000001fff037819 */ /* 0x000fe20000011489 */
[----:B------:R-:W-:Y:S01]  /*18d0*/  IMAD.IADD R136, R164, 0x1, R139 ;  /* 0x00000001a4887824 */ /* 0x000fe200078e028b */
[----:B------:R-:W-:Y:S01]  /*18e0*/  LOP3.LUT R28, R6, 0xc0, RZ, 0xc0, !PT ;  /* 0x000000c0061c7812 */ /* 0x000fe200078ec0ff */
[----:B------:R-:W-:Y:S01]  /*18f0*/  IMAD.SHL.U32 R110, R170, 0x8, RZ ;  /* 0x00000008aa6e7824 */ /* 0x000fe200078e00ff */
[----:B------:R-:W-:-:S02]  /*1900*/  LEA.HI R0, R3, R137, RZ, 0x5 ;  /* 0x0000008903007211 */ /* 0x000fc400078f28ff */
[----:B------:R-:W-:Y:S01]  /*1910*/  LOP3.LUT R26, R5, 0xc0, RZ, 0xc0, !PT ;  /* 0x000000c0051a7812 */ /* 0x000fe200078ec0ff */
[----:B------:R-:W-:Y:S01]  /*1920*/  IMAD.SHL.U32 R5, R4, 0x40, RZ ;  /* 0x0000004004057824 */ /* 0x000fe200078e00ff */
[----:B------:R-:W-:Y:S01]  /*1930*/  LEA.HI R9, R3, R137, RZ, 0x3 ;  /* 0x0000008903097211 */ /* 0x000fe200078f18ff */
[----:B------:R-:W-:Y:S01]  /*1940*/  IMAD.SHL.U32 R0, R0, 0x80, RZ ;  /* 0x0000008000007824 */ /* 0x000fe200078e00ff */
[----:B------:R-:W-:Y:S01]  /*1950*/  SHF.R.U32.HI R24, RZ, 0x3, R26 ;  /* 0x00000003ff187819 */ /* 0x000fe2000001161a */
[----:B------:R-:W-:Y:S01]  /*1960*/  STL [R1+0xa8], R28 ;  /* 0x0000a81c01007387 */ /* 0x000fe20000100800 */
[--C-:B------:R-:W-:Y:S02]  /*1970*/  LOP3.LUT R4, R26, 0x18, R9.reuse, 0xf8, !PT ;  /* 0x000000181a047812 */ /* 0x100fe400078ef809 */
[----:B------:R-:W-:Y:S01]  /*1980*/  SHF.R.U32.HI R25, RZ, 0x3, R28 ;  /* 0x00000003ff197819 */ /* 0x000fe2000001161c */
[----:B------:R-:W-:Y:S01]  /*1990*/  STL [R1+0x64], R26 ;  /* 0x0000641a01007387 */ /* 0x000fe20000100800 */
[----:B------:R-:W-:-:S02]  /*19a0*/  LOP3.LUT R3, R28, 0x18, R9, 0xf8, !PT ;  /* 0x000000181c037812 */ /* 0x000fc400078ef809 */
[----:B------:R-:W-:Y:S01]  /*19b0*/  LOP3.LUT R6, R4, R24, RZ, 0x3c, !PT ;  /* 0x0000001804067212 */ /* 0x000fe200078e3cff */
[----:B------:R-:W-:Y:S01]  /*19c0*/  STL [R1+0xac], R25 ;  /* 0x0000ac1901007387 */ /* 0x000fe20000100800 */
[----:B------:R-:W-:Y:S02]  /*19d0*/  LOP3.LUT R0, R0, 0xfffff000, RZ, 0xc0, !PT ;  /* 0xfffff00000007812 */ /* 0x000fe400078ec0ff */
[----:B------:R-:W-:Y:S01]  /*19e0*/  LOP3.LUT R4, R3, R25, RZ, 0x3c, !PT ;  /* 0x0000001903047212 */ /* 0x000fe200078e3cff */
[----:B------:R-:W-:Y:S01]  /*19f0*/  STL [R1+0x68], R24 ;  /* 0x0000681801007387 */ /* 0x000fe20000100800 */
[----:B------:R-:W-:Y:S02]  /*1a00*/  LOP3.LUT R5, R5, 0xc0, RZ, 0xc0, !PT ;  /* 0x000000c005057812 */ /* 0x000fe400078ec0ff */
[----:B------:R-:W-:Y:S02]  /*1a10*/  SHF.R.S32.HI R3, RZ, 0x1f, R136 ;  /* 0x0000001fff037819 */ /* 0x000fe40000011488 */
[----:B------:R-:W-:-:S02]  /*1a20*/  IADD3 R17, R6, R0, R7 ;  /* 0x0000000006117210 */ /* 0x000fc40007ffe007 */
[----:B------:R-:W-:Y:S01]  /*1a30*/  IADD3 R14, R4, R23, R0 ;  /* 0x00000017040e7210 */ /* 0x000fe20007ffe000 */
[----:B------:R-:W-:Y:S01]  /*1a40*/  IMAD.SHL.U32 R4, R12, 0x40, RZ ;  /* 0x000000400c047824 */ /* 0x000fe200078e00ff */
[----:B------:R-:W-:Y:S01]  /*1a50*/  LEA.HI R5, R5, R5, RZ, 0x1d ;  /* 0x0000000505057211 */ /* 0x000fe200078fe8ff */
[----:B------:R-:W-:Y:S01]  /*1a60*/  IMAD.MOV.U32 R12, RZ, RZ, 0x20 ;  /* 0x00000020ff0c7424 */ /* 0x000fe200078e00ff */
[CC--:B------:R-:W-:Y:S02]  /*1a70*/  LEA.HI R0, R3.reuse, R136.reuse, RZ, 0x5 ;  /* 0x0000008803007211 */ /* 0x0c0fe400078f28ff */
[----:B------:R-:W-:Y:S01]  /*1a80*/  LEA.HI R6, R3, R136, RZ, 0x3 ;  /* 0x0000008803067211 */ /* 0x000fe200078f18ff */
[----:B------:R-:W-:Y:S01]  /*1a90*/  IMAD.IADD R10, R5, 0x1, R10 ;  /* 0x00000001050a7824 */ /* 0x000fe200078e020a */
[----:B------:R-:W-:Y:S01]  /*1aa0*/  LOP3.LUT R3, R4, 0xc0, RZ, 0xc0, !PT ;  /* 0x000000c004037812 */ /* 0x000fe200078ec0ff */
[----:B------:R-:W-:Y:S01]  /*1ab0*/  IMAD.SHL.U32 R0, R0, 0x80, RZ ;  /* 0x0000008000007824 */ /* 0x000fe200078e00ff */
[----:B------:R-:W-:Y:S01]  /*1ac0*/  LOP3.LUT R5, R26, 0x18, R6, 0xf8, !PT ;  /* 0x000000181a057812 */ /* 0x000fe200078ef806 */
[----:B------:R-:W-:Y:S01]  /*1ad0*/  IMAD.SHL.U32 R21, R10, 0x2, RZ ;  /* 0x000000020a157824 */ /* 0x000fe200078e00ff */
[----:B------:R-:W-:-:S02]  /*1ae0*/  LOP3.LUT R8, R3, 0x8, R8, 0xf8, !PT ;  /* 0x0000000803087812 */ /* 0x000fc400078ef808 */
[----:B------:R-:W-:Y:S02]  /*1af0*/  LOP3.LUT R4, R28, 0x18, R6, 0xf8, !PT ;  /* 0x000000181c047812 */ /* 0x000fe400078ef806 */
[----:B------:R-:W-:Y:S01]  /*1b00*/  LOP3.LUT R0, R0, 0xfffff000, RZ, 0xc0, !PT ;  /* 0xfffff00000007812 */ /* 0x000fe200078ec0ff */
[----:B------:R-:W-:Y:S01]  /*1b10*/  STL [R1+0x94], R21 ;  /* 0x0000941501007387 */ /* 0x000fe20000100800 */
[----:B------:R-:W-:Y:S02]  /*1b20*/  SHF.R.U32.HI R3, RZ, 0x3, R3 ;  /* 0x00000003ff037819 */ /* 0x000fe40000011603 */
[----:B------:R-:W-:Y:S02]  /*1b30*/  LOP3.LUT R5, R5, R24, RZ, 0x3c, !PT ;  /* 0x0000001805057212 */ /* 0x000fe400078e3cff */
[----:B------:R-:W-:Y:S02]  /*1b40*/  LOP3.LUT R4, R4, R25, RZ, 0x3c, !PT ;  /* 0x0000001904047212 */ /* 0x000fe400078e3cff */
[----:B------:R-:W-:-:S02]  /*1b50*/  LOP3.LUT R3, R8, R3, RZ, 0x3c, !PT ;  /* 0x0000000308037212 */ /* 0x000fc400078e3cff */
[----:B------:R-:W-:Y:S02]  /*1b60*/  IADD3 R11, R5, R0, R7 ;  /* 0x00000000050b7210 */ /* 0x000fe40007ffe007 */
[----:B------:R-:W-:Y:S02]  /*1b70*/  IADD3 R5, R21, 0x80, RZ ;  /* 0x0000008015057810 */ /* 0x000fe40007ffe0ff */
[----:B------:R-:W-:Y:S01]  /*1b80*/  IADD3 R10, R4, R23, R0 ;  /* 0x00000017040a7210 */ /* 0x000fe20007ffe000 */
[----:B------:R-:W-:Y:S01]  /*1b90*/  IMAD.IADD R0, R3, 0x1, R15 ;  /* 0x0000000103007824 */ /* 0x000fe200078e020f */
[----:B------:R-:W-:Y:S01]  /*1ba0*/  IADD3 R20, R21, 0x70, RZ ;  /* 0x0000007015147810 */ /* 0x000fe20007ffe0ff */
[----:B------:R-:W-:Y:S01]  /*1bb0*/  IMAD.IADD R4, R3, 0x1, R16 ;  /* 0x0000000103047824 */ /* 0x000fe200078e0210 */
[----:B------:R-:W-:Y:S01]  /*1bc0*/  @P1 IADD3 R20, R5, 0x10, RZ ;  /* 0x0000001005141810 */ /* 0x000fe20007ffe0ff */
[----:B------:R-:W-:Y:S01]  /*1bd0*/  IMAD R3, R13, 0x20, R30 ;  /* 0x000000200d037824 */ /* 0x000fe200078e021e */
[----:B------:R-:W-:-:S02]  /*1be0*/  IADD3 R16, R110, 0x40, RZ ;  /* 0x000000406e107810 */ /* 0x000fc40007ffe0ff */
[----:B------:R-:W-:Y:S01]  /*1bf0*/  SHF.R.S32.HI R8, RZ, 0x1f, R169 ;  /* 0x0000001fff087819 */ /* 0x000fe200000114a9 */
[----:B------:R-:W-:Y:S01]  /*1c00*/  STL [R1+0x98], R20 ;  /* 0x0000981401007387 */ /* 0x000fe20000100800 */
[----:B------:R-:W-:Y:S02]  /*1c10*/  IADD3 R15, R110, 0x50, RZ ;  /* 0x000000506e0f7810 */ /* 0x000fe40007ffe0ff */
[----:B------:R-:W-:Y:S01]  /*1c20*/  SHF.R.S32.HI R5, RZ, 0x1f, R166 ;  /* 0x0000001fff057819 */ /* 0x000fe200000114a6 */
[----:B------:R1:W-:Y:S01]  /*1c30*/  STL [R1+0x24], R3 ;  /* 0x0000240301007387 */ /* 0x0003e20000100800 */
[C---:B------:R-:W-:Y:S02]  /*1c40*/  IADD3 R168, R164.reuse, 0x18, RZ ;  /* 0x00000018a4a87810 */ /* 0x040fe40007ffe0ff */
[----:B------:R-:W-:Y:S02]  /*1c50*/  IADD3 R167, R164, 0x28, RZ ;  /* 0x00000028a4a77810 */ /* 0x000fe40007ffe0ff */
[----:B------:R-:W-:-:S02]  /*1c60*/  LEA R171, R2, 0x3c80, 0x1 ;  /* 0x00003c8002ab7811 */ /* 0x000fc400078e08ff */
[----:B------:R-:W-:Y:S02]  /*1c70*/  SHF.R.S32.HI R13, RZ, 0x1f, R167 ;  /* 0x0000001fff0d7819 */ /* 0x000fe400000114a7 */
[----:B------:R-:W-:Y:S02]  /*1c80*/  LEA R2, R17, 0x6080, 0x1 ;  /* 0x0000608011027811 */ /* 0x000fe400078e08ff */
[----:B------:R-:W-:Y:S02]  /*1c90*/  LEA R10, R10, 0x6080, 0x1 ;  /* 0x000060800a0a7811 */ /* 0x000fe400078e08ff */
[----:B------:R-:W-:Y:S02]  /*1ca0*/  LEA R198, R0, 0x6080, 0x1 ;  /* 0x0000608000c67811 */ /* 0x000fe400078e08ff */
[----:B------:R-:W-:Y:S02]  /*1cb0*/  IADD3 R200, R171, 0x20, RZ ;  /* 0x00000020abc87810 */ /* 0x000fe40007ffe0ff */
[----:B------:R-:W-:-:S02]  /*1cc0*/  LEA R196, R4, 0x1880, 0x1 ;  /* 0x0000188004c47811 */ /* 0x000fc400078e08ff */
[----:B------:R-:W-:Y:S02]  /*1cd0*/  @P3 IADD3 R200, R171, -0x20, RZ ;  /* 0xffffffe0abc83810 */ /* 0x000fe40007ffe0ff */
[----:B------:R-:W-:Y:S02]  /*1ce0*/  SHF.R.S32.HI R111, RZ, 0x1f, R110 ;  /* 0x0000001fff6f7819 */ /* 0x000fe4000001146e */
[----:B------:R-:W-:Y:S02]  /*1cf0*/  IADD3 R208, R200, 0x400, RZ ;  /* 0x00000400c8d07810 */ /* 0x000fe40007ffe0ff */
[----:B-1----:R-:W-:Y:S02]  /*1d00*/  IADD3 R3, R110, 0x30, RZ ;  /* 0x000000306e037810 */ /* 0x002fe40007ffe0ff */
[C---:B------:R-:W-:Y:S02]  /*1d10*/  IADD3 R207, R200.reuse, 0x800, RZ ;  /* 0x00000800c8cf7810 */ /* 0x040fe40007ffe0ff */
        /* <DEDUP_REMOVED lines=8> */
[----:B------:R-:W-:-:S03]  /*1da0*/  IADD3 R201, R200, 0x2000, RZ ;  /* 0x00002000c8c97810 */ /* 0x000fc60007ffe0ff */
[----:B------:R-:W-:Y:S04]  /*1db0*/  STL [R1+0x10], R15 ;  /* 0x0000100f01007387 */ /* 0x000fe80000100800 */
[----:B------:R3:W-:Y:S01]  /*1dc0*/  STL [R1+0xc0], R5 ;  /* 0x0000c00501007387 */ /* 0x0007e20000100800 */
[----:B-1----:R-:W-:Y:S02]  /*1dd0*/  SHF.R.S32.HI R16, RZ, 0x1f, R16 ;  /* 0x0000001fff107819 */ /* 0x002fe40000011410 */
[----:B--2---:R-:W-:-:S05]  /*1de0*/  SHF.R.S32.HI R8, RZ, 0x1f, R168 ;  /* 0x0000001fff087819 */ /* 0x004fca00000114a8 */
[----:B------:R1:W-:Y:S01]  /*1df0*/  STL [R1+0xbc], R8 ;  /* 0x0000bc0801007387 */ /* 0x0003e20000100800 */
[----:B---3--:R-:W-:-:S05]  /*1e00*/  SHF.R.S32.HI R5, RZ, 0x1f, R139 ;  /* 0x0000001fff057819 */ /* 0x008fca000001148b */
[----:B------:R2:W-:Y:S04]  /*1e10*/  STL [R1+0xb8], R5 ;  /* 0x0000b80501007387 */ /* 0x0005e80000100800 */
[----:B------:R3:W-:Y:S01]  /*1e20*/  STL [R1+0xb4], R13 ;  /* 0x0000b40d01007387 */ /* 0x0007e20000100800 */
[----:B-1----:R-:W-:-:S05]  /*1e30*/  IADD3 R8, R250, 0x20, RZ ;  /* 0x00000020fa087810 */ /* 0x002fca0007ffe0ff */
[----:B------:R1:W-:Y:S01]  /*1e40*/  STL [R1], R8 ;  /* 0x0000000801007387 */ /* 0x0003e20000100800 */
[----:B--2---:R-:W-:Y:S02]  /*1e50*/  IADD3 R5, R250, 0x40, RZ ;  /* 0x00000040fa057810 */ /* 0x004fe40007ffe0ff */
[----:B---3--:R-:W-:Y:S02]  /*1e60*/  SHF.R.S32.HI R13, RZ, 0x1f, R3 ;  /* 0x0000001fff0d7819 */ /* 0x008fe40000011403 */
[----:B------:R-:W-:-:S03]  /*1e70*/  LOP3.LUT R3, R18, 0x7ffffffc, RZ, 0xc0, !PT ;  /* 0x7ffffffc12037812 */ /* 0x000fc600078ec0ff */
[----:B------:R2:W-:Y:S02]  /*1e80*/  STL [R1+0x74], R13 ;  /* 0x0000740d01007387 */ /* 0x0005e40000100800 */
[----:B------:R-:W-:Y:S02]  /*1e90*/  IMAD.IADD R3, R29, 0x1, -R3 ;  /* 0x000000011d037824 */ /* 0x000fe400078e0a03 */
[----:B------:R-:W-:Y:S02]  /*1ea0*/  STL [R1+0x4], R5 ;  /* 0x0000040501007387 */ /* 0x000fe40000100800 */
[----:B------:R-:W-:Y:S01]  /*1eb0*/  IMAD.SHL.U32 R252, R3, 0x2, RZ ;  /* 0x0000000203fc7824 */ /* 0x000fe200078e00ff */
[----:B------:R-:W-:Y:S01]  /*1ec0*/  SHF.R.S32.HI R3, RZ, 0x3, R9 ;  /* 0x00000003ff037819 */ /* 0x000fe20000011409 */
[----:B------:R3:W-:Y:S01]  /*1ed0*/  STL [R1+0x70], R16 ;  /* 0x0000701001007387 */ /* 0x0007e20000100800 */
[----:B------:R-:W-:Y:S02]  /*1ee0*/  LOP3.LUT R9, R26, 0x18, R110, 0xf8, !PT ;  /* 0x000000181a097812 */ /* 0x000fe400078ef86e */
[----:B------:R-:W-:-:S02]  /*1ef0*/  IADD3 R18, R252, 0x40, RZ ;  /* 0x00000040fc127810 */ /* 0x000fc40007ffe0ff */
[----:B-1----:R-:W-:Y:S02]  /*1f00*/  SHF.R.S32.HI R8, RZ, 0x1f, R8 ;  /* 0x0000001fff087819 */ /* 0x002fe40000011408 */
[----:B------:R-:W-:Y:S02]  /*1f10*/  LOP3.LUT R9, R9, R24, RZ, 0x3c, !PT ;  /* 0x0000001809097212 */ /* 0x000fe400078e3cff */
[----:B------:R-:W-:-:S03]  /*1f20*/  IADD3 R19, R252, 0x38, RZ ;  /* 0x00000038fc137810 */ /* 0x000fc60007ffe0ff */
[----:B------:R-:W-:Y:S01]  /*1f30*/  IMAD.IADD R9, R7, 0x1, R9 ;  /* 0x0000000107097824 */ /* 0x000fe200078e0209 */
[----:B--2---:R-:W-:Y:S02]  /*1f40*/  SHF.R.S32.HI R13, RZ, 0x1f, R15 ;  /* 0x0000001fff0d7819 */ /* 0x004fe4000001140f */
[----:B------:R-:W-:-:S03]  /*1f50*/  IADD3 R15, R252, 0x50, RZ ;  /* 0x00000050fc0f7810 */ /* 0x000fc60007ffe0ff */
[----:B------:R1:W-:Y:S01]  /*1f60*/  STL [R1+0x6c], R13 ;  /* 0x00006c0d01007387 */ /* 0x0003e20000100800 */
[----:B---3--:R-:W-:-:S03]  /*1f70*/  IADD3 R16, R252, 0x48, RZ ;  /* 0x00000048fc107810 */ /* 0x008fc60007ffe0ff */
[----:B------:R2:W-:Y:S01]  /*1f80*/  STL [R1+0x90], R8 ;  /* 0x0000900801007387 */ /* 0x0005e20000100800 */
[----:B------:R-:W-:Y:S02]  /*1f90*/  SHF.R.S32.HI R16, RZ, 0x1f, R16 ;  /* 0x0000001fff107819 */ /* 0x000fe40000011410 */
[----:B-1----:R-:W-:Y:S02]  /*1fa0*/  SHF.R.S32.HI R13, RZ, 0x1f, R5 ;  /* 0x0000001fff0d7819 */ /* 0x002fe40000011405 */
[----:B------:R-:W-:Y:S01]  /*1fb0*/  LOP3.LUT R5, R28, 0x18, R110, 0xf8, !PT ;  /* 0x000000181c057812 */ /* 0x000fe200078ef86e */
[----:B--2---:R-:W-:Y:S02]  /*1fc0*/  IMAD.IADD R8, R27, 0x1, R22 ;  /* 0x000000011b087824 */ /* 0x004fe400078e0216 */
[----:B------:R1:W-:Y:S01]  /*1fd0*/  STL [R1+0x7c], R13 ;  /* 0x00007c0d01007387 */ /* 0x0003e20000100800 */
[C---:B------:R-:W-:Y:S02]  /*1fe0*/  IADD3 R27, R252.reuse, 0x8, RZ ;  /* 0x00000008fc1b7810 */ /* 0x040fe40007ffe0ff */
[C---:B------:R-:W-:Y:S01]  /*1ff0*/  IADD3 R22, R252.reuse, 0x30, RZ ;  /* 0x00000030fc167810 */ /* 0x040fe20007ffe0ff */
[----:B------:R2:W-:Y:S03]  /*2000*/  STL [R1+0x78], R8 ;  /* 0x0000780801007387 */ /* 0x0005e60000100800 */
[----:B------:R-:W-:Y:S01]  /*2010*/  SHF.R.S32.HI R22, RZ, 0x1f, R22 ;  /* 0x0000001fff167819 */ /* 0x000fe20000011416 */
[----:B------:R3:W-:Y:S01]  /*2020*/  STL [R1+0x60], R3 ;  /* 0x0000600301007387 */ /* 0x0007e20000100800 */
[----:B-1----:R-:W-:-:S02]  /*2030*/  IADD3 R13, R252, 0x58, RZ ;  /* 0x00000058fc0d7810 */ /* 0x002fc40007ffe0ff */
[----:B--2---:R-:W-:Y:S02]  /*2040*/  LOP3.LUT R8, R26, 0x8, R110, 0xf8, !PT ;  /* 0x000000081a087812 */ /* 0x004fe400078ef86e */
[----:B------:R-:W-:Y:S02]  /*2050*/  IADD3 R26, R252, 0x10, RZ ;  /* 0x00000010fc1a7810 */ /* 0x000fe40007ffe0ff */
[----:B---3--:R-:W-:Y:S02]  /*2060*/  LOP3.LUT R3, R5, R25, RZ, 0x3c, !PT ;  /* 0x0000001905037212 */ /* 0x008fe400078e3cff */
[----:B------:R-:W-:Y:S02]  /*2070*/  SHF.R.S32.HI R5, RZ, 0x3, R6 ;  /* 0x00000003ff057819 */ /* 0x000fe40000011406 */
[----:B------:R-:W-:Y:S01]  /*2080*/  LOP3.LUT R8, R8, R24, RZ, 0x3c, !PT ;  /* 0x0000001808087212 */ /* 0x000fe200078e3cff */
[----:B------:R-:W-:Y:S01]  /*2090*/  IMAD.IADD R6, R23, 0x1, R3 ;  /* 0x0000000117067824 */ /* 0x000fe200078e0203 */
[----:B------:R-:W-:Y:S01]  /*20a0*/  IADD3 R23, R252, 0x28, RZ ;  /* 0x00000028fc177810 */ /* 0x000fe20007ffe0ff */
[----:B------:R1:W-:Y:S01]  /*20b0*/  STL [R1+0x5c], R5 ;  /* 0x00005c0501007387 */ /* 0x0003e20000100800 */
[----:B------:R-:W-:Y:S01]  /*20c0*/  SHF.R.S32.HI R3, RZ, 0x1f, R252 ;  /* 0x0000001fff037819 */ /* 0x000fe200000114fc */
[----:B------:R-:W-:Y:S01]  /*20d0*/  IMAD.IADD R8, R7, 0x1, R8 ;  /* 0x0000000107087824 */ /* 0x000fe200078e0208 */
[----:B------:R-:W-:-:S02]  /*20e0*/  LEA R28, R6, 0x6080, 0x1 ;  /* 0x00006080061c7811 */ /* 0x000fc400078e08ff */
[----:B------:R-:W-:Y:S02]  /*20f0*/  SHF.R.S32.HI R6, RZ, 0x1f, R26 ;  /* 0x0000001fff067819 */ /* 0x000fe4000001141a */
[----:B------:R-:W-:Y:S01]  /*2100*/  SHF.R.S32.HI R6, RZ, 0x1f, R23 ;  /* 0x0000001fff067819 */ /* 0x000fe20000011417 */
[----:B------:R-:W-:Y:S01]  /*2110*/  STL [R1+0xdc], R28 ;  /* 0x0000dc1c01007387 */ /* 0x000fe20000100800 */
[----:B------:R-:W-:Y:S02]  /*2120*/  SHF.R.S32.HI R6, RZ, 0x1f, R18 ;  /* 0x0000001fff067819 */ /* 0x000fe40000011412 */
[----:B------:R-:W-:Y:S01]  /*2130*/  SHF.R.S32.HI R6, RZ, 0x1f, R13 ;  /* 0x0000001fff067819 */ /* 0x000fe2000001140d */
[----:B------:R2:W-:Y:S01]  /*2140*/  STL [R1+0xd8], R2 ;  /* 0x0000d80201007387 */ /* 0x0005e20000100800 */
[----:B------:R-:W-:Y:S02]  /*2150*/  LEA R6, R8, 0x1880, 0x1 ;  /* 0x0000188008067811 */ /* 0x000fe400078e08ff */
[----:B------:R-:W-:-:S02]  /*2160*/  LEA R8, R14, 0x6080, 0x1 ;  /* 0x000060800e087811 */ /* 0x000fc400078e08ff */
[----:B------:R-:W-:Y:S02]  /*2170*/  IADD3 R24, R252, 0x20, RZ ;  /* 0x00000020fc187810 */ /* 0x000fe40007ffe0ff */
[----:B------:R-:W-:Y:S01]  /*2180*/  SEL R3, R12, 0xffffffe0, !P4 ;  /* 0xffffffe00c037807 */ /* 0x000fe20006000000 */
[----:B------:R3:W-:Y:S01]  /*2190*/  STL [R1+0xd4], R8 ;  /* 0x0000d40801007387 */ /* 0x0007e20000100800 */
[----:B------:R-:W-:-:S03]  /*21a0*/  IADD3 R25, R252, 0x18, RZ ;  /* 0x00000018fc197810 */ /* 0x000fc60007ffe0ff */
[----:B------:R-:W-:Y:S01]  /*21b0*/  STL [R1+0x8], R6 ;  /* 0x0000080601007387 */ /* 0x000fe20000100800 */
[----:B-1----:R-:W-:Y:S01]  /*21c0*/  SEL R5, R12, 0xffffffe0, !P0 ;  /* 0xffffffe00c057807 */ /* 0x002fe20004000000 */
[----:B------:R-:W-:Y:S01]  /*21d0*/  IMAD.IADD R199, R198, 0x1, R3 ;  /* 0x00000001c6c77824 */ /* 0x000fe200078e0203 */
[----:B------:R-:W-:Y:S01]  /*21e0*/  SHF.R.S32.HI R12, RZ, 0x1f, R27 ;  /* 0x0000001fff0c7819 */ /* 0x000fe2000001141b */
[----:B------:R-:W-:Y:S01]  /*21f0*/  IMAD.IADD R197, R3, 0x1, R196 ;  /* 0x0000000103c57824 */ /* 0x000fe200078e02c4 */
[----:B------:R-:W-:Y:S01]  /*2200*/  SHF.R.S32.HI R12, RZ, 0x1f, R24 ;  /* 0x0000001fff0c7819 */ /* 0x000fe20000011418 */
[----:B------:R-:W-:Y:S01]  /*2210*/  IMAD.IADD R0, R5, 0x1, R20 ;  /* 0x0000000105007824 */ /* 0x000fe200078e0214 */
[----:B------:R-:W-:Y:S02]  /*2220*/  SHF.R.S32.HI R12, RZ, 0x1f, R19 ;  /* 0x0000001fff0c7819 */ /* 0x000fe40000011413 */
[----:B------:R-:W-:Y:S02]  /*2230*/  SHF.R.S32.HI R25, RZ, 0x1f, R25 ;  /* 0x0000001fff197819 */ /* 0x000fe40000011419 */
[----:B------:R-:W-:-:S02]  /*2240*/  SHF.R.S32.HI R12, RZ, 0x1f, R15 ;  /* 0x0000001fff0c7819 */ /* 0x000fc4000001140f */
[----:B--2---:R-:W-:-:S05]  /*2250*/  LEA R2, R11, 0x6080, 0x1 ;  /* 0x000060800b027811 */ /* 0x004fca00078e08ff */
[----:B------:R1:W-:Y:S01]  /*2260*/  STL [R1+0xd0], R2 ;  /* 0x0000d00201007387 */ /* 0x0003e20000100800 */
[----:B---3--:R-:W-:-:S03]  /*2270*/  LEA R8, R9, 0x6080, 0x1 ;  /* 0x0000608009087811 */ /* 0x008fc600078e08ff */
[----:B------:R-:W-:Y:S04]  /*2280*/  STL [R1+0xcc], R10 ;  /* 0x0000cc0a01007387 */ /* 0x000fe80000100800 */
[----:B------:R-:W-:Y:S01]  /*2290*/  STL [R1+0xc8], R8 ;  /* 0x0000c80801007387 */ /* 0x000fe20000100800 */
[C---:B-1----:R-:W-:Y:S02]  /*22a0*/  IADD3 R2, R6.reuse, 0x20, RZ ;  /* 0x0000002006027810 */ /* 0x042fe40007ffe0ff */
[----:B------:R-:W-:-:S05]  /*22b0*/  @P2 IADD3 R2, R6, -0x20, RZ ;  /* 0xffffffe006022810 */ /* 0x000fca0007ffe0ff */
[----:B------:R1:W-:Y:S02]  /*22c0*/  STL [R1+0xc], R2 ;  /* 0x00000c0201007387 */ /* 0x0003e40000100800 */
[----:B-1----:R-:W-:-:S05]  /*22d0*/  IMAD.IADD R2, R21, 0x1, R5 ;  /* 0x0000000115027824 */ /* 0x002fca00078e0205 */
[----:B------:R1:W-:Y:S04]  /*22e0*/  STL [R1+0xa0], R2 ;  /* 0x0000a00201007387 */ /* 0x0003e80000100800 */
[----:B------:R1:W-:Y:S02]  /*22f0*/  STL [R1+0x9c], R0 ;  /* 0x00009c0001007387 */ /* 0x0003e40000100800 */
.L_x_1169:
[----:B------:R-:W2:Y:S01]  /*2300*/  LDL R19, [R1+0x8c] ;  /* 0x00008c0001137983 */ /* 0x000ea20000100800 */
[----:B------:R-:W-:Y:S01]  /*2310*/  ISETP.NE.U32.AND P0, PT, RZ, c[0x0][0x370], PT ;  /* 0x0000dc00ff007a0c */ /* 0x000fe20003f05070 */
[----:B------:R-:W-:Y:S01]  /*2320*/  IMAD.MOV.U32 R18, RZ, RZ, 0x4 ;  /* 0x00000004ff127424 */ /* 0x000fe200078e00ff */
[----:B------:R-:W-:Y:S01]  /*2330*/  CS2R R16, SRZ ;  /* 0x0000000000107805 */ /* 0x000fe2000001ff00 */
[----:B------:R-:W-:Y:S01]  /*2340*/  ISETP.NE.U32.AND P1, PT, RZ, c[0x0][0x360], PT ;  /* 0x0000d800ff007a0c */ /* 0x000fe20003f25070 */
[----:B------:R-:W-:Y:S01]  /*2350*/  IMAD.MOV.U32 R132, RZ, RZ, RZ ;  /* 0x000000ffff847224 */ /* 0x000fe200078e00ff */
[----:B------:R-:W-:Y:S01]  /*2360*/  ISETP.NE.AND.EX P2, PT, RZ, c[0x0][0x374], PT, P0 ;  /* 0x0000dd00ff007a0c */ /* 0x000fe20003f45300 */
[----:B------:R-:W-:Y:S01]  /*2370*/  IMAD.MOV.U32 R15, RZ, RZ, RZ ;  /* 0x000000ffff0f7224 */ /* 0x000fe200078e00ff */
[----:B------:R-:W-:-:S02]  /*2380*/  ISETP.NE.AND.EX P0, PT, RZ, c[0x0][0x364], PT, P1 ;  /* 0x0000d900ff007a0c */ /* 0x000fc40003f05310 */
[----:B------:R-:W-:Y:S02]  /*2390*/  ISETP.NE.U32.AND P1, PT, RZ, c[0x0][0x348], PT ;  /* 0x0000d200ff007a0c */ /* 0x000fe40003f25070 */
[----:B------:R-:W-:Y:S02]  /*23a0*/  ISETP.NE.U32.AND P3, PT, RZ, c[0x0][0x350], PT ;  /* 0x0000d400ff007a0c */ /* 0x000fe40003f65070 */
[----:B------:R-:W-:Y:S02]  /*23b0*/  ISETP.NE.U32.AND P4, PT, RZ, c[0x0][0x358], PT ;  /* 0x0000d600ff007a0c */ /* 0x000fe40003f85070 */
[----:B------:R-:W-:Y:S02]  /*23c0*/  ISETP.NE.AND.EX P1, PT, RZ, c[0x0][0x34c], PT, P1 ;  /* 0x0000d300ff007a0c */ /* 0x000fe40003f25310 */
[----:B------:R-:W-:Y:S02]  /*23d0*/  ISETP.NE.AND.EX P3, PT, RZ, c[0x0][0x354], PT, P3 ;  /* 0x0000d500ff007a0c */ /* 0x000fe40003f65330 */
[----:B------:R-:W-:Y:S01]  /*23e0*/  ISETP.NE.AND.EX P4, PT, RZ, c[0x0][0x35c], PT, P4 ;  /* 0x0000d700ff007a0c */ /* 0x000fe20003f85340 */
[----:B--2---:R-:W-:-:S04]  /*23f0*/  @P2 IMAD.WIDE R12, R19, R18, c[0x0][0x370] ;  /* 0x0000dc00130c2625 */ /* 0x004fc800078e0212 */
[CC--:B------:R-:W-:Y:S01]  /*2400*/  @P0 IMAD.WIDE R10, R19.reuse, R18.reuse, c[0x0][0x360] ;  /* 0x0000d800130a0625 */ /* 0x0c0fe200078e0212 */
[----:B------:R-:W2:Y:S03]  /*2410*/  @P2 LDG.E R16, [R12.64] ;  /* 0x000000080c102981 */ /* 0x000ea6000c1e1900 */
[CC--:B------:R-:W-:Y:S01]  /*2420*/  IMAD.WIDE R8, R19.reuse, R18.reuse, c[0x0][0x348] ;  /* 0x0000d20013087625 */ /* 0x0c0fe200078e0212 */
[----:B------:R3:W5:Y:S03]  /*2430*/  @P0 LDG.E R248, [R10.64] ;  /* 0x000000080af80981 */ /* 0x000766000c1e1900 */
[CC--:B------:R-:W-:Y:S01]  /*2440*/  IMAD.WIDE R4, R19.reuse, R18.reuse, c[0x0][0x350] ;  /* 0x0000d40013047625 */ /* 0x0c0fe200078e0212 */
[----:B------:R3:W5:Y:S03]  /*2450*/  @P1 LDG.E R132, [R8.64] ;  /* 0x0000000808841981 */ /* 0x000766000c1e1900 */
[----:B-1----:R-:W-:Y:S01]  /*2460*/  IMAD.WIDE R2, R19, R18, c[0x0][0x358] ;  /* 0x0000d60013027625 */ /* 0x002fe200078e0212 */
[----:B------:R3:W5:Y:S04]  /*2470*/  @P3 LDG.E R17, [R4.64] ;  /* 0x0000000804113981 */ /* 0x000768000c1e1900 */
[----:B------:R3:W5:Y:S01]  /*2480*/  @P4 LDG.E R15, [R2.64] ;  /* 0x00000008020f4981 */ /* 0x000762000c1e1900 */
[----:B------:R-:W-:Y:S03]  /*2490*/  YIELD ;  /* 0x0000000000007946 */ /* 0x000fe60003800000 */
[----:B--2---:R3:W-:Y:S01]  /*24a0*/  STL [R1+0x58], R16 ;  /* 0x0000581001007387 */ /* 0x0047e20000100800 */
[----:B------:R-:W-:Y:S05]  /*24b0*/  @P0 BRA `(.L_x_871) ;  /* 0x0000005000000947 */ /* 0x000fea0003800000 */
[----:B-----5:R-:W-:Y:S01]  /*24c0*/  MOV R248, c[0x0][0x168] ;  /* 0x00005a0000f87a02 */ /* 0x020fe20000000f00 */
[----:B------:R-:W-:Y:S05]  /*24d0*/  @!P1 BRA `(.L_x_871) ;  /* 0x0000003000009947 */ /* 0x000fea0003800000 */
[----:B------:R-:W2:Y:S04]  /*24e0*/  LDG.E R6, [R8.64] ;  /* 0x0000000808067981 */ /* 0x000ea8000c1e1900 */
[----:B------:R-:W2:Y:S02]  /*24f0*/  LDG.E R0, [R8.64+0x4] ;  /* 0x0000040808007981 */ /* 0x000ea4000c1e1900 */
[----:B--2---:R-:W-:-:S02]  /*2500*/  IADD3 R248, -R6, R0, RZ ;  /* 0x0000000006f87210 */ /* 0x004fc40007ffe1ff */
.L_x_871:
[----:B------:R-:W-:-:S04]  /*2510*/  ISETP.NE.U32.AND P0, PT, RZ, c[0x0][0x368], PT ;  /* 0x0000da00ff007a0c */ /* 0x000fc80003f05070 */
[----:B------:R-:W-:-:S13]  /*2520*/  ISETP.NE.AND.EX P0, PT, RZ, c[0x0][0x36c], PT, P0 ;  /* 0x0000db00ff007a0c */ /* 0x000fda0003f05300 */
[----:B------:R-:W-:Y:S05]  /*2530*/  @!P0 BRA `(.L_x_872) ;  /* 0x0000003000008947 */ /* 0x000fea0003800000 */
[----:B---3--:R-:W-:-:S05]  /*2540*/  IMAD.WIDE R4, R19, R18, c[0x0][0x368] ;  /* 0x0000da0013047625 */ /* 0x008fca00078e0212 */
[----:B------:R1:W5:Y:S01]  /*2550*/  LDG.E R14, [R4.64] ;  /* 0x00000008040e7981 */ /* 0x000362000c1e1900 */
[----:B------:R-:W-:Y:S05]  /*2560*/  BRA `(.L_x_873) ;  /* 0x0000005000007947 */ /* 0x000fea0003800000 */
.L_x_872:
[----:B------:R-:W-:Y:S01]  /*2570*/  MOV R14, UR6 ;  /* 0x00000006000e7c02 */ /* 0x000fe20008000f00 */
[----:B------:R-:W-:Y:S05]  /*2580*/  @!P3 BRA `(.L_x_873) ;  /* 0x000000300000b947 */ /* 0x000fea0003800000 */
[----:B------:R-:W2:Y:S04]  /*2590*/  LDG.E R6, [R4.64] ;  /* 0x0000000804067981 */ /* 0x000ea8000c1e1900 */
[----:B------:R-:W2:Y:S02]  /*25a0*/  LDG.E R0, [R4.64+0x4] ;  /* 0x0000040804007981 */ /* 0x000ea4000c1e1900 */
[----:B--2---:R-:W-:Y:S02]  /*25b0*/  IADD3 R14, -R6, R0, RZ ;  /* 0x00000000060e7210 */ /* 0x004fe40007ffe1ff */
.L_x_873:
[----:B-1-3--:R-:W2:Y:S04]  /*25c0*/  LDL.LU R5, [R1+0x84] ;  /* 0x0000840001057983 */ /* 0x00aea80000300800 */
[----:B------:R1:W3:Y:S04]  /*25d0*/  @P4 LDG.E R4, [R2.64] ;  /* 0x0000000802044981 */ /* 0x0002e8000c1e1900 */
[----:B------:R1:W3:Y:S01]  /*25e0*/  @P4 LDG.E R0, [R2.64+0x4] ;  /* 0x0000040802004981 */ /* 0x0002e2000c1e1900 */
[----:B------:R-:W-:Y:S01]  /*25f0*/  ISETP.NE.U32.AND P0, PT, RZ, c[0x0][0x378], PT ;  /* 0x0000de00ff007a0c */ /* 0x000fe20003f05070 */
[----:B-----5:R-:W-:-:S03]  /*2600*/  IMAD.MOV.U32 R125, RZ, RZ, R14 ;  /* 0x000000ffff7d7224 */ /* 0x020fc600078e000e */
[----:B------:R-:W-:Y:S01]  /*2610*/  ISETP.NE.AND.EX P0, PT, RZ, c[0x0][0x37c], PT, P0 ;  /* 0x0000df00ff007a0c */ /* 0x000fe20003f05300 */
[----:B------:R-:W-:-:S05]  /*2620*/  IMAD.MOV.U32 R6, RZ, RZ, c[0x0][0x2c4] ;  /* 0x0000b100ff067624 */ /* 0x000fca00078e00ff */
[----:B------:R-:W-:Y:S01]  /*2630*/  ISETP.NE.AND P2, PT, R6, 0x1, PT ;  /* 0x000000010600780c */ /* 0x000fe20003f45270 */
[----:B------:R-:W-:Y:S02]  /*2640*/  IMAD.IADD R13, R14, 0x1, -R16 ;  /* 0x000000010e0d7824 */ /* 0x000fe400078e0a10 */
[----:B------:R-:W-:-:S04]  /*2650*/  IMAD.MOV.U32 R6, RZ, RZ, c[0x0][0x32c] ;  /* 0x0000cb00ff067624 */ /* 0x000fc800078e00ff */
[----:B-1----:R-:W-:-:S05]  /*2660*/  @P0 IMAD.WIDE R2, R19, R18, c[0x0][0x378] ;  /* 0x0000de0013020625 */ /* 0x002fca00078e0212 */
[----:B------:R1:W5:Y:S01]  /*2670*/  @P0 LDG.E R125, [R2.64] ;  /* 0x00000008027d0981 */ /* 0x000362000c1e1900 */
[----:B------:R-:W-:Y:S02]  /*2680*/  ISETP.GE.AND P1, PT, R6, 0x1, PT ;  /* 0x000000010600780c */ /* 0x000fe40003f26270 */
[----:B------:R-:W-:-:S04]  /*2690*/  LOP3.LUT R209, R209, 0xfff7ffff, RZ, 0xc0, !PT ;  /* 0xfff7ffffd1d17812 */ /* 0x000fc800078ec0ff */
[----:B------:R-:W-:-:S04]  /*26a0*/  @P2 LOP3.LUT R209, R209, 0x80000, RZ, 0xfc, !PT ;  /* 0x00080000d1d12812 */ /* 0x000fc800078efcff */
[----:B------:R-:W-:-:S04]  /*26b0*/  LOP3.LUT R209, R209, 0xfffdffff, RZ, 0xc0, !PT ;  /* 0xfffdffffd1d17812 */ /* 0x000fc800078ec0ff */
[----:B------:R-:W-:Y:S01]  /*26c0*/  @P1 LOP3.LUT R209, R209, 0x20000, RZ, 0xfc, !PT ;  /* 0x00020000d1d11812 */ /* 0x000fe200078efcff */
[----:B-1----:R-:W-:Y:S02]  /*26d0*/  IMAD.MOV.U32 R2, RZ, RZ, c[0x0][0x228] ;  /* 0x00008a00ff027624 */ /* 0x002fe400078e00ff */
[----:B--2---:R-:W-:-:S05]  /*26e0*/  IMAD.SHL.U32 R8, R5, 0x80, RZ ;  /* 0x0000008005087824 */ /* 0x004fca00078e00ff */
[----:B------:R1:W-:Y:S01]  /*26f0*/  STL [R1+0x54], R8 ;  /* 0x0000540801007387 */ /* 0x0003e20000100800 */
[----:B---3--:R-:W-:Y:S01]  /*2700*/  @P4 IMAD.IADD R2, R0, 0x1, -R4 ;  /* 0x0000000100024824 */ /* 0x008fe200078e0a04 */
[----:B------:R-:W-:-:S03]  /*2710*/  IADD3 R0, R8, 0x7f, RZ ;  /* 0x0000007f08007810 */ /* 0x000fc60007ffe0ff */
[----:B------:R-:W-:Y:S02]  /*2720*/  IMAD.IADD R249, R13, 0x1, R2 ;  /* 0x000000010df97824 */ /* 0x000fe400078e0202 */
[----:B------:R-:W-:-:S03]  /*2730*/  @P2 IMAD.HI.U32 R4, R0, c[0x0][0x2c8], RZ ;  /* 0x0000b20000042a27 */ /* 0x000fc600078e00ff */
[C---:B------:R-:W-:Y:S02]  /*2740*/  IADD3 R3, R249.reuse, 0x2f, RZ ;  /* 0x0000002ff9037810 */ /* 0x040fe40007ffe0ff */
[----:B------:R-:W-:Y:S02]  /*2750*/  @P2 SHF.R.U32.HI R0, RZ, c[0x0][0x2cc], R4 ;  /* 0x0000b300ff002a19 */ /* 0x000fe40000011604 */
[----:B------:R-:W-:Y:S01]  /*2760*/  IADD3 R4, R249, 0x1, -R248 ;  /* 0x00000001f9047810 */ /* 0x000fe20007ffe8f8 */
[----:B------:R-:W-:-:S04]  /*2770*/  IMAD.HI R3, R3, 0x2aaaaaab, RZ ;  /* 0x2aaaaaab03037827 */ /* 0x000fc800078e02ff */
[----:B------:R-:W-:Y:S01]  /*2780*/  IMAD.IADD R0, R4, 0x1, R0 ;  /* 0x0000000104007824 */ /* 0x000fe200078e0200 */
[----:B------:R-:W-:-:S04]  /*2790*/  SHF.R.U32.HI R5, RZ, 0x1f, R3 ;  /* 0x0000001fff057819 */ /* 0x000fc80000011603 */
[----:B------:R-:W-:Y:S02]  /*27a0*/  LEA.HI.SX32 R135, R3, R5, 0x1d ;  /* 0x0000000503877211 */ /* 0x000fe400078feaff */
[----:B------:R-:W-:Y:S01]  /*27b0*/  IADD3 R4, R0, c[0x0][0x328], RZ ;  /* 0x0000ca0000047a10 */ /* 0x000fe20007ffe0ff */
[----:B------:R-:W-:Y:S05]  /*27c0*/  @!P1 BRA `(.L_x_874) ;  /* 0x0000010000009947 */ /* 0x000fea0003800000 */
[C---:B-1----:R-:W-:Y:S01]  /*27d0*/  ISETP.GT.AND P0, PT, R0.reuse, RZ, PT ;  /* 0x000000ff0000720c */ /* 0x042fe20003f04270 */
        /* <DEDUP_REMOVED lines=9> */
.L_x_876:
[----:B------:R-:W-:-:S13]  /*2870*/  ISETP.NE.AND P0, PT, R6, 0x1, PT ;  /* 0x000000010600780c */ /* 0x000fda0003f05270 */
[----:B------:R-:W-:-:S05]  /*2880*/  @P0 IMAD.HI.U32 R0, R3, c[0x0][0x330], RZ ;  /* 0x0000cc0003000a27 */ /* 0x000fca00078e00ff */
[----:B------:R-:W-:Y:S02]  /*2890*/  @P0 SHF.R.U32.HI R3, RZ, c[0x0][0x334], R0 ;  /* 0x0000cd00ff030a19 */ /* 0x000fe40000011600 */
.L_x_877:
[----:B------:R-:W-:Y:S05]  /*28a0*/  BSYNC B0 ;  /* 0x0000000000007941 */ /* 0x000fea0003800000 */
.L_x_875:
[----:B------:R-:W-:-:S05]  /*28b0*/  IMAD R3, R3, R6, c[0x0][0x32c] ;  /* 0x0000cb0003037624 */ /* 0x000fca00078e0206 */
[----:B------:R-:W-:-:S04]  /*28c0*/  IMNMX R4, R4, R3, PT ;  /* 0x0000000304047217 */ /* 0x000fc80003800200 */
.L_x_874:
[----:B-1----:R-:W-:Y:S01]  /*28d0*/  IADD3 R4, R4, 0x2f, RZ ;  /* 0x0000002f04047810 */ /* 0x002fe20007ffe0ff */
[----:B------:R-:W-:-:S04]  /*28e0*/  @P2 IMAD.HI.U32 R3, R8, c[0x0][0x2c8], RZ ;  /* 0x0000b20008032a27 */ /* 0x000fc800078e00ff */
[----:B------:R-:W-:-:S04]  /*28f0*/  IMAD.HI R4, R4, 0x2aaaaaab, RZ ;  /* 0x2aaaaaab04047827 */ /* 0x000fc800078e02ff */
[----:B------:R-:W-:Y:S01]  /*2900*/  IMAD.MOV.U32 R0, RZ, RZ, R8 ;  /* 0x000000ffff007224 */ /* 0x000fe200078e0008 */
[----:B------:R-:W-:Y:S01]  /*2910*/  @P2 SHF.R.U32.HI R0, RZ, c[0x0][0x2cc], R3 ;  /* 0x0000b300ff002a19 */ /* 0x000fe20000011603 */
[----:B------:R-:W-:Y:S01]  /*2920*/  IMAD.IADD R218, R249, 0x1, -R248 ;  /* 0x00000001f9da7824 */ /* 0x000fe200078e0af8 */
[----:B------:R-:W-:-:S03]  /*2930*/  SHF.R.U32.HI R3, RZ, 0x1f, R4 ;  /* 0x0000001fff037819 */ /* 0x000fc60000011604 */
[----:B------:R-:W-:Y:S01]  /*2940*/  IMAD.IADD R0, R218, 0x1, R0 ;  /* 0x00000001da007824 */ /* 0x000fe200078e0200 */
[----:B------:R-:W-:-:S04]  /*2950*/  LEA.HI.SX32 R4, R4, R3, 0x1d ;  /* 0x0000000304047211 */ /* 0x000fc800078feaff */
[----:B------:R-:W-:Y:S02]  /*2960*/  IADD3 R3, R0, -c[0x0][0x324], RZ ;  /* 0x8000c90000037a10 */ /* 0x000fe40007ffe0ff */
        /* <DEDUP_REMOVED lines=11> */
.L_x_880:
[----:B------:R-:W-:-:S13]  /*2a20*/  ISETP.NE.AND P0, PT, R6, 0x1, PT ;  /* 0x000000010600780c */ /* 0x000fda0003f05270 */
[----:B------:R-:W-:-:S05]  /*2a30*/  @P0 IMAD.HI.U32 R4, R0, c[0x0][0x330], RZ ;  /* 0x0000cc0000040a27 */ /* 0x000fca00078e00ff */
[----:B------:R-:W-:Y:S02]  /*2a40*/  @P0 SHF.R.U32.HI R0, RZ, c[0x0][0x334], R4 ;  /* 0x0000cd00ff000a19 */ /* 0x000fe40000011604 */
.L_x_881:
[----:B------:R-:W-:Y:S05]  /*2a50*/  BSYNC B0 ;  /* 0x0000000000007941 */ /* 0x000fea0003800000 */
.L_x_879:
[----:B------:R-:W-:-:S05]  /*2a60*/  IMAD R0, R0, c[0x0][0x32c], RZ ;  /* 0x0000cb0000007a24 */ /* 0x000fca00078e02ff */
[----:B------:R-:W-:-:S04]  /*2a70*/  IMNMX R3, R3, R0, !PT ;  /* 0x0000000003037217 */ /* 0x000fc80007800200 */
.L_x_878:
        /* <DEDUP_REMOVED lines=12> */
[----:B------:R-:W-:Y:S02]  /*2b40*/  SHF.R.U32.HI R9, RZ, 0x10, R3 ;  /* 0x00000010ff097819 */ /* 0x000fe40000011603 */
[----:B------:R-:W-:Y:S02]  /*2b50*/  LOP3.LUT R20, R3, 0xff, RZ, 0xc0, !PT ;  /* 0x000000ff03147812 */ /* 0x000fe400078ec0ff */
[C---:B------:R-:W-:Y:S01]  /*2b60*/  ISETP.NE.AND P1, PT, R9.reuse, RZ, PT ;  /* 0x000000ff0900720c */ /* 0x040fe20003f25270 */
[----:B------:R1:W-:Y:S03]  /*2b70*/  STL [R1+0x84], R9 ;  /* 0x0000840901007387 */ /* 0x0003e60000100800 */
[----:B------:R-:W-:Y:S01]  /*2b80*/  SEL R124, R9, c[0x0][0x338], P1 ;  /* 0x0000ce00097c7a07 */ /* 0x000fe20000800000 */
[----:B------:R1:W-:Y:S01]  /*2b90*/  STL [R1+0xa4], R20 ;  /* 0x0000a41401007387 */ /* 0x0003e20000100800 */
[----:B------:R-:W-:Y:S05]  /*2ba0*/  @!P0 BRA `(.L_x_883) ;  /* 0x000001d000008947 */ /* 0x000fea0003800000 */
[----:B------:R-:W-:Y:S02]  /*2bb0*/  IABS R3, R124 ;  /* 0x0000007c00037213 */ /* 0x000fe40000000000 */
[----:B------:R-:W-:-:S02]  /*2bc0*/  IADD3 R4, R124, -0x1, R8 ;  /* 0xffffffff7c047810 */ /* 0x000fc40007ffe008 */
[----:B------:R-:W2:Y:S03]  /*2bd0*/  I2F.RP R0, R3 ;  /* 0x0000000300007306 */ /* 0x000ea60000209400 */
[----:B-1----:R-:W-:Y:S02]  /*2be0*/  IMAD.IADD R9, R4, 0x1, -R6 ;  /* 0x0000000104097824 */ /* 0x002fe400078e0a06 */
[----:B------:R-:W-:-:S03]  /*2bf0*/  IMAD.MOV.U32 R4, RZ, RZ, RZ ;  /* 0x000000ffff047224 */ /* 0x000fc600078e00ff */
[----:B------:R-:W-:Y:S01]  /*2c00*/  IABS R12, R9 ;  /* 0x00000009000c7213 */ /* 0x000fe20000000000 */
[----:B--2---:R-:W1:Y:S02]  /*2c10*/  MUFU.RCP R0, R0 ;  /* 0x0000000000007308 */ /* 0x004e640000001000 */
[----:B-1----:R-:W-:-:S06]  /*2c20*/  IADD3 R0, R0, 0xffffffe, RZ ;  /* 0x0ffffffe00007810 */ /* 0x002fcc0007ffe0ff */
[----:B------:R-:W1:Y:S02]  /*2c30*/  F2I.FTZ.U32.TRUNC.NTZ R5, R0 ;  /* 0x0000000000057305 */ /* 0x000e64000021f000 */
        /* <DEDUP_REMOVED lines=20> */
.L_x_883:
[----:B------:R-:W-:Y:S05]  /*2d80*/  BSYNC B0 ;  /* 0x0000000000007941 */ /* 0x000fea0003800000 */
.L_x_882:
[----:B------:R-:W-:-:S04]  /*2d90*/  IMAD R3, R20, R0, R6 ;  /* 0x0000000014037224 */ /* 0x000fc800078e0206 */
[C---:B------:R-:W-:Y:S02]  /*2da0*/  IMAD.IADD R0, R3.reuse, 0x1, R0 ;  /* 0x0000000103007824 */ /* 0x040fe400078e0200 */
[----:B------:R-:W-:-:S03]  /*2db0*/  IMAD R3, R3, 0x30, -R13 ;  /* 0x0000003003037824 */ /* 0x000fc600078e0a0d */
[----:B------:R-:W-:Y:S02]  /*2dc0*/  IMNMX R0, R8, R0, PT ;  /* 0x0000000008007217 */ /* 0x000fe40003800200 */
[----:B------:R-:W-:-:S03]  /*2dd0*/  IMNMX R3, RZ, R3, !PT ;  /* 0x00000003ff037217 */ /* 0x000fc60007800200 */
[----:B------:R-:W-:Y:S02]  /*2de0*/  IMAD R0, R0, 0x30, -R13 ;  /* 0x0000003000007824 */ /* 0x000fe400078e0a0d */
[----:B------:R-:W-:-:S03]  /*2df0*/  IMAD.WIDE.U32 R4, R3, -0x55555555, RZ ;  /* 0xaaaaaaab03047825 */ /* 0x000fc600078e00ff */
        /* <DEDUP_REMOVED lines=10> */
[----:B------:R-:W2:Y:S01]  /*2ea0*/  S2R R10, SR_TID.X ;  /* 0x00000000000a7919 */ /* 0x000ea20000002100 */
[----:B------:R-:W-:Y:S02]  /*2eb0*/  SHF.R.S32.HI R3, RZ, 0x1f, R15 ;  /* 0x0000001fff037819 */ /* 0x000fe4000001140f */
[----:B------:R-:W-:Y:S01]  /*2ec0*/  LOP3.LUT R26, R16, 0xffff, RZ, 0xc0, !PT ;  /* 0x0000ffff101a7812 */ /* 0x000fe200078ec0ff */
[----:B------:R-:W3:Y:S04]  /*2ed0*/  LDL R13, [R1+0x4] ;  /* 0x00000400010d7983 */ /* 0x000ee80000100800 */
[----:B------:R-:W4:Y:S01]  /*2ee0*/  LDL R11, [R1+0x38] ;  /* 0x00003800010b7983 */ /* 0x000f220000100800 */
[----:B-12---:R-:W-:-:S04]  /*2ef0*/  SHF.R.S32.HI R9, RZ, 0x1f, R10 ;  /* 0x0000001fff097819 */ /* 0x006fc8000001140a */
[----:B------:R-:W-:-:S04]  /*2f00*/  LEA.HI R9, R9, R10, RZ, 0x2 ;  /* 0x0000000a09097211 */ /* 0x000fc800078f10ff */
[----:B------:R-:W-:-:S04]  /*2f10*/  SHF.R.S32.HI R9, RZ, 0x2, R9 ;  /* 0x00000002ff097819 */ /* 0x000fc80000011409 */
[C---:B------:R-:W-:Y:S02]  /*2f20*/  IADD3 R88, P0, R9.reuse, R15, RZ ;  /* 0x0000000f09587210 */ /* 0x040fe40007f1e0ff */
[----:B------:R-:W2:Y:S02]  /*2f30*/  LDL R15, [R1] ;  /* 0x00000000010f7983 */ /* 0x000ea40000100800 */
[----:B------:R-:W-:Y:S01]  /*2f40*/  LEA.HI.X.SX32 R89, R9, R3, 0x1, P0 ;  /* 0x0000000309597211 */ /* 0x000fe200000f0eff */
[----:B------:R-:W-:-:S04]  /*2f50*/  IMAD.WIDE.U32 R4, R88, c[0x0][0x238], R250 ;  /* 0x00008e0058047a25 */ /* 0x000fc800078e00fa */
[----:B------:R-:W-:Y:S01]  /*2f60*/  IMAD R3, R89, c[0x0][0x238], RZ ;  /* 0x00008e0059037a24 */ /* 0x000fe200078e02ff */
[----:B------:R-:W-:Y:S02]  /*2f70*/  IADD3 R33, R0, -0x1, RZ ;  /* 0xffffffff00217810 */ /* 0x000fe40007ffe0ff */
[----:B------:R-:W-:Y:S01]  /*2f80*/  SHF.R.S32.HI R10, RZ, 0x1f, R19 ;  /* 0x0000001fff0a7819 */ /* 0x000fe20000011413 */
[----:B------:R-:W-:-:S03]  /*2f90*/  IMAD R3, R88, c[0x0][0x23c], R3 ;  /* 0x00008f0058037a24 */ /* 0x000fc600078e0203 */
[----:B------:R-:W-:Y:S01]  /*2fa0*/  SEL R12, R10, RZ, !P4 ;  /* 0x000000ff0a0c7207 */ /* 0x000fe20006000000 */
[----:B------:R-:W-:Y:S02]  /*2fb0*/  IMAD.IADD R5, R5, 0x1, R3 ;  /* 0x0000000105057824 */ /* 0x000fe400078e0203 */
[----:B------:R-:W-:Y:S01]  /*2fc0*/  IMAD R3, R33, -0x30, R2 ;  /* 0xffffffd021037824 */ /* 0x000fe200078e0202 */
[----:B------:R-:W-:Y:S01]  /*2fd0*/  SEL R16, R19, RZ, !P4 ;  /* 0x000000ff13107207 */ /* 0x000fe20006000000 */
[----:B------:R-:W-:-:S03]  /*2fe0*/  IMAD R0, R12, c[0x0][0x248], RZ ;  /* 0x000092000c007a24 */ /* 0x000fc600078e02ff */
[----:B------:R-:W-:Y:S01]  /*2ff0*/  IMNMX R3, R3, 0x30, PT ;  /* 0x0000003003037817 */ /* 0x000fe20003800200 */
[----:B------:R-:W-:Y:S02]  /*3000*/  IMAD.MOV.U32 R126, RZ, RZ, 0x30 ;  /* 0x00000030ff7e7424 */ /* 0x000fe400078e00ff */
[----:B------:R-:W-:-:S04]  /*3010*/  IMAD.WIDE.U32 R4, R26, c[0x0][0x240], R4 ;  /* 0x000090001a047a25 */ /* 0x000fc800078e0004 */
[----:B------:R-:W-:Y:S02]  /*3020*/  IMAD R6, R16, c[0x0][0x24c], R0 ;  /* 0x0000930010067a24 */ /* 0x000fe400078e0200 */
[----:B------:R-:W-:Y:S02]  /*3030*/  IMAD.IADD R0, R3, 0x1, -R9 ;  /* 0x0000000103007824 */ /* 0x000fe400078e0a09 */
[----:B------:R-:W-:Y:S02]  /*3040*/  IMAD R141, R126, c[0x0][0x23c], RZ ;  /* 0x00008f007e8d7a24 */ /* 0x000fe400078e02ff */
[----:B------:R-:W-:Y:S02]  /*3050*/  IMAD R5, R26, c[0x0][0x244], R5 ;  /* 0x000091001a057a24 */ /* 0x000fe400078e0205 */
[----:B------:R-:W-:Y:S01]  /*3060*/  IMAD.WIDE.U32 R130, R126, c[0x0][0x238], RZ ;  /* 0x00008e007e827a25 */ /* 0x000fe200078e00ff */
[----:B------:R-:W-:-:S03]  /*3070*/  ISETP.GE.AND P1, PT, R0, 0x1, PT ;  /* 0x000000010000780c */ /* 0x000fc60003f26270 */
[----:B------:R-:W-:Y:S02]  /*3080*/  IMAD.IADD R141, R131, 0x1, R141 ;  /* 0x00000001838d7824 */ /* 0x000fe400078e028d */
[----:B------:R-:W-:Y:S01]  /*3090*/  IMAD.WIDE.U32 R92, R16, c[0x0][0x248], R4 ;  /* 0x00009200105c7a25 */ /* 0x000fe200078e0004 */
[----:B------:R-:W-:-:S03]  /*30a0*/  SHF.R.S32.HI R4, RZ, 0x1f, R33 ;  /* 0x0000001fff047819 */ /* 0x000fc60000011421 */
[----:B------:R-:W-:Y:S02]  /*30b0*/  IMAD R3, R141, R33, RZ ;  /* 0x000000218d037224 */ /* 0x000fe400078e02ff */
[----:B------:R-:W-:Y:S02]  /*30c0*/  IMAD.IADD R91, R93, 0x1, R6 ;  /* 0x000000015d5b7824 */ /* 0x000fe400078e0206 */
[----:B------:R-:W-:Y:S02]  /*30d0*/  IMAD.MOV.U32 R90, RZ, RZ, R92 ;  /* 0x000000ffff5a7224 */ /* 0x000fe400078e005c */
[-C--:B------:R-:W-:Y:S02]  /*30e0*/  IMAD R3, R4, R130.reuse, R3 ;  /* 0x0000008204037224 */ /* 0x080fe400078e0203 */
[----:B------:R-:W-:Y:S01]  /*30f0*/  IMAD.WIDE.U32 R8, R33, R130, R90 ;  /* 0x0000008221087225 */ /* 0x000fe200078e005a */
[----:B------:R-:W-:-:S03]  /*3100*/  ISETP.GE.AND P5, PT, R250, c[0x0][0x1d4], PT ;  /* 0x00007500fa007a0c */ /* 0x000fc60003fa6270 */
[----:B------:R-:W-:Y:S01]  /*3110*/  IMAD.IADD R3, R9, 0x1, R3 ;  /* 0x0000000109037824 */ /* 0x000fe200078e0203 */
[----:B------:R-:W-:Y:S01]  /*3120*/  @P1 LEA R4, P0, R8, c[0x0][0x220], 0x1 ;  /* 0x0000880008041a11 */ /* 0x000fe200078008ff */
[----:B------:R-:W-:-:S03]  /*3130*/  IMAD.MOV.U32 R142, RZ, RZ, c[0x0][0x238] ;  /* 0x00008e00ff8e7624 */ /* 0x000fc600078e00ff */
[----:B------:R-:W-:Y:S02]  /*3140*/  @P1 LEA.HI.X R5, R8, c[0x0][0x224], R3, 0x1, P0 ;  /* 0x0000890008051a11 */ /* 0x000fe400000f0c03 */
[----:B------:R-:W-:Y:S01]  /*3150*/  ISETP.GT.AND P0, PT, R0, 0x20, PT ;  /* 0x000000200000780c */ /* 0x000fe20003f04270 */
[----:B------:R-:W-:-:S05]  /*3160*/  IMAD.MOV.U32 R140, RZ, RZ, 0x5 ;  /* 0x00000005ff8c7424 */ /* 0x000fca00078e00ff */
[C---:B------:R-:W-:Y:S01]  /*3170*/  SHF.L.U64.HI R140, R142.reuse, R140, c[0x0][0x23c] ;  /* 0x00008f008e8c7619 */ /* 0x040fe2000001028c */
[----:B------:R-:W-:Y:S01]  /*3180*/  IMAD.SHL.U32 R142, R142, 0x20, RZ ;  /* 0x000000208e8e7824 */ /* 0x000fe200078e00ff */
[----:B---3--:R-:W-:Y:S01]  /*3190*/  ISETP.GE.AND P2, PT, R13, c[0x0][0x1d4], PT ;  /* 0x000075000d007a0c */ /* 0x008fe20003f46270 */
[----:B----4-:R-:W-:-:S05]  /*31a0*/  @P1 IMAD.SHL.U32 R0, R11, 0x2, RZ ;  /* 0x000000020b001824 */ /* 0x010fca00078e00ff */
[----:B------:R-:W-:Y:S01]  /*31b0*/  @!PT LDS RZ, [RZ] ;  /* 0x00000000fffff984 */ /* 0x000fe20000000800 */
[----:B------:R-:W-:Y:S01]  /*31c0*/  @!PT LDS RZ, [RZ] ;  /* 0x00000000fffff984 */ /* 0x000fe20000000800 */
[----:B------:R-:W-:Y:S01]  /*31d0*/  @!PT LDS RZ, [RZ] ;  /* 0x00000000fffff984 */ /* 0x000fe20000000800 */
[----:B------:R1:W-:Y:S01]  /*31e0*/  @P1 LDGSTS.E.BYPASS.LTC128B.128 [R0+0x3c80], [R4.64], !P5 ;  /* 0x03c8000004001fae */ /* 0x0003e2000e901d48 */
[----:B--2---:R-:W-:-:S13]  /*31f0*/  ISETP.GE.AND P3, PT, R15, c[0x0][0x1d4], PT ;  /* 0x000075000f007a0c */ /* 0x004fda0003f66270 */
[----:B------:R1:W-:Y:S04]  /*3200*/  @P1 LDGSTS.E.BYPASS.LTC128B.128 [R0+0x4880], [R4.64+0x40], !P3 ;  /* 0x0488004004001fae */ /* 0x0003e8000d901d48 */
[----:B------:R1:W-:Y:S02]  /*3210*/  @P1 LDGSTS.E.BYPASS.LTC128B.128 [R0+0x5480], [R4.64+0x80], !P2 ;  /* 0x0548008004001fae */ /* 0x0003e4000d101d48 */
[----:B-1----:R-:W-:-:S05]  /*3220*/  @P0 IADD3 R0, P1, R142, R8, RZ ;  /* 0x000000088e000210 */ /* 0x002fca0007f3e0ff */
[----:B------:R-:W-:Y:S01]  /*3230*/  @P0 IMAD.X R3, R3, 0x1, R140, P1 ;  /* 0x0000000103030824 */ /* 0x000fe200008e068c */
[----:B------:R-:W-:-:S04]  /*3240*/  @P0 LEA R4, P1, R0, c[0x0][0x220], 0x1 ;  /* 0x0000880000040a11 */ /* 0x000fc800078208ff */
[----:B------:R-:W-:Y:S02]  /*3250*/  @P0 LEA.HI.X R5, R0, c[0x0][0x224], R3, 0x1, P1 ;  /* 0x0000890000050a11 */ /* 0x000fe400008f0c03 */
[----:B------:R-:W-:-:S04]  /*3260*/  ISETP.NE.U32.AND P1, PT, RZ, c[0x0][0x340], PT ;  /* 0x0000d000ff007a0c */ /* 0x000fc80003f25070 */
[----:B------:R-:W-:-:S13]  /*3270*/  ISETP.NE.AND.EX P1, PT, RZ, c[0x0][0x344], PT, P1 ;  /* 0x0000d100ff007a0c */ /* 0x000fda0003f25310 */
[----:B------:R-:W-:-:S05]  /*3280*/  @P1 IMAD.WIDE R8, R19, R18, c[0x0][0x340] ;  /* 0x0000d00013081625 */ /* 0x000fca00078e0212 */
[----:B------:R-:W2:Y:S01]  /*3290*/  @P1 LDG.E R3, [R8.64] ;  /* 0x0000000808031981 */ /* 0x000ea2000c1e1900 */
[----:B------:R-:W-:-:S04]  /*32a0*/  LOP3.LUT R209, R209, 0xfffffffb, RZ, 0xc0, !PT ;  /* 0xfffffffbd1d17812 */ /* 0x000fc800078ec0ff */
[----:B------:R-:W-:Y:S01]  /*32b0*/  @P5 LOP3.LUT R209, R209, 0x4, RZ, 0xfc, !PT ;  /* 0x00000004d1d15812 */ /* 0x000fe200078efcff */
[----:B------:R-:W-:-:S03]  /*32c0*/  @P0 IMAD.SHL.U32 R0, R11, 0x2, RZ ;  /* 0x000000020b000824 */ /* 0x000fc600078e00ff */
[----:B------:R-:W-:Y:S02]  /*32d0*/  LOP3.LUT R209, R209, 0xfffffffd, RZ, 0xc0, !PT ;  /* 0xfffffffdd1d17812 */ /* 0x000fe400078ec0ff */
[----:B------:R1:W-:Y:S02]  /*32e0*/  @P0 LDGSTS.E.BYPASS.LTC128B.128 [R0+0x4480], [R4.64], !P5 ;  /* 0x0448000004000fae */ /* 0x0003e4000e901d48 */
[----:B------:R-:W-:Y:S02]  /*32f0*/  @P3 LOP3.LUT R209, R209, 0x2, RZ, 0xfc, !PT ;  /* 0x00000002d1d13812 */ /* 0x000fe400078efcff */
[----:B------:R1:W-:Y:S02]  /*3300*/  @P0 LDGSTS.E.BYPASS.LTC128B.128 [R0+0x5080], [R4.64+0x40], !P3 ;  /* 0x0508004004000fae */ /* 0x0003e4000d901d48 */
[----:B------:R-:W-:Y:S02]  /*3310*/  LOP3.LUT R209, R209, 0xfffffffe, RZ, 0xc0, !PT ;  /* 0xfffffffed1d17812 */ /* 0x000fe400078ec0ff */
[----:B------:R1:W-:Y:S01]  /*3320*/  @P0 LDGSTS.E.BYPASS.LTC128B.128 [R0+0x5c80], [R4.64+0x80], !P2 ;  /* 0x05c8008004000fae */ /* 0x0003e2000d101d48 */
[----:B------:R-:W-:-:S03]  /*3330*/  SHF.R.S32.HI R165, RZ, 0x1f, R164 ;  /* 0x0000001fffa57819 */ /* 0x000fc600000114a4 */
[----:B------:R-:W0:Y:S01]  /*3340*/  LDGDEPBAR ;  /* 0x00000000000079af */ /* 0x000e220000000000 */
[----:B------:R-:W-:Y:S01]  /*3350*/  WARPSYNC 0xffffffff ;  /* 0xffffffff00007948 */ /* 0x000fe20003800000 */
[----:B------:R-:W-:Y:S02]  /*3360*/  @P2 LOP3.LUT R209, R209, 0x1, RZ, 0xfc, !PT ;  /* 0x00000001d1d12812 */ /* 0x000fe400078efcff */
[----:B------:R-:W-:Y:S02]  /*3370*/  ISETP.GE.AND P2, PT, R110, c[0x0][0x27c], PT ;  /* 0x00009f006e007a0c */ /* 0x000fe40003f46270 */
[----:B------:R-:W-:Y:S02]  /*3380*/  SHF.R.S32.HI R13, RZ, 0x1f, R138 ;  /* 0x0000001fff0d7819 */ /* 0x000fe4000001148a */
[----:B-----5:R-:W-:Y:S01]  /*3390*/  SHF.R.S32.HI R24, RZ, 0x1f, R125 ;  /* 0x0000001fff187819 */ /* 0x020fe2000001147d */
[----:B-1----:R-:W-:-:S04]  /*33a0*/  IMAD.MOV.U32 R0, RZ, RZ, c[0x0][0x27c] ;  /* 0x00009f00ff007624 */ /* 0x002fc800078e00ff */
[----:B------:R-:W-:Y:S01]  /*33b0*/  IMAD.SHL.U32 R65, R0, 0x2, RZ ;  /* 0x0000000200417824 */ /* 0x000fe200078e00ff */
[--C-:B--2---:R-:W-:Y:S01]  /*33c0*/  @P1 SHF.R.S32.HI R9, RZ, 0x1f, R3.reuse ;  /* 0x0000001fff091819 */ /* 0x104fe20000011403 */
[----:B------:R-:W-:Y:S02]  /*33d0*/  @P1 IMAD.MOV.U32 R8, RZ, RZ, R3 ;  /* 0x000000ffff081224 */ /* 0x000fe400078e0003 */
[----:B------:R-:W-:Y:S02]  /*33e0*/  @!P1 IMAD.MOV.U32 R8, RZ, RZ, R19 ;  /* 0x000000ffff089224 */ /* 0x000fe400078e0013 */
[----:B------:R-:W-:Y:S02]  /*33f0*/  @!P1 IMAD.MOV.U32 R9, RZ, RZ, R10 ;  /* 0x000000ffff099224 */ /* 0x000fe400078e000a */
[----:B------:R-:W2:Y:S04]  /*3400*/  LDL R21, [R1+0x64] ;  /* 0x0000640001157983 */ /* 0x000ea80000100800 */
[----:B------:R-:W3:Y:S01]  /*3410*/  LDL R27, [R1+0x68] ;  /* 0x00006800011b7983 */ /* 0x000ee20000100800 */
[----:B------:R-:W-:Y:S01]  /*3420*/  IMAD R0, R13, c[0x0][0x280], RZ ;  /* 0x0000a0000d007a24 */ /* 0x000fe200078e02ff */
[----:B------:R-:W-:Y:S01]  /*3430*/  ISETP.GE.AND P1, PT, R137, c[0x0][0x27c], PT ;  /* 0x00009f0089007a0c */ /* 0x000fe20003f26270 */
[----:B------:R-:W-:Y:S01]  /*3440*/  IMAD R6, R12, c[0x0][0x268], RZ ;  /* 0x00009a000c067a24 */ /* 0x000fe200078e02ff */
[----:B------:R-:W-:Y:S01]  /*3450*/  ISETP.GE.AND P3, PT, R136, c[0x0][0x27c], PT ;  /* 0x00009f0088007a0c */ /* 0x000fe20003f66270 */
[----:B------:R-:W-:Y:S01]  /*3460*/  IMAD R3, R13, c[0x0][0x290], RZ ;  /* 0x0000a4000d037a24 */ /* 0x000fe200078e02ff */
[----:B------:R-:W-:Y:S01]  /*3470*/  MOV R143, c[0x0][0x27c] ;  /* 0x00009f00008f7a02 */ /* 0x000fe20000000f00 */
[C---:B------:R-:W-:Y:S01]  /*3480*/  IMAD R0, R138.reuse, c[0x0][0x284], R0 ;  /* 0x0000a1008a007a24 */ /* 0x040fe200078e0200 */
[----:B------:R-:W-:Y:S01]  /*3490*/  LOP3.LUT R209, R209, 0xffffffef, RZ, 0xc0, !PT ;  /* 0xffffffefd1d17812 */ /* 0x000fe200078ec0ff */
[----:B------:R-:W-:Y:S01]  /*34a0*/  IMAD.WIDE.U32 R12, R138, c[0x0][0x280], R110 ;  /* 0x0000a0008a0c7a25 */ /* 0x000fe200078e006e */
[----:B------:R-:W-:Y:S01]  /*34b0*/  ISETP.GE.AND P0, PT, R143, 0x1, PT ;  /* 0x000000018f00780c */ /* 0x000fe20003f06270 */
[----:B------:R-:W-:Y:S01]  /*34c0*/  ULDC.U8 UR5, c[0x0][0x298] ;  /* 0x0000a60000057ab9 */ /* 0x000fe20000000000 */
[----:B------:R-:W-:Y:S01]  /*34d0*/  LOP3.LUT R209, R209, 0xfffffff7, RZ, 0xc0, !PT ;  /* 0xfffffff7d1d17812 */ /* 0x000fe200078ec0ff */
[----:B------:R-:W-:Y:S01]  /*34e0*/  IMAD.WIDE.U32 R4, R26, c[0x0][0x260], R250 ;  /* 0x000098001a047a25 */ /* 0x000fe200078e00fa */
[----:B------:R-:W-:-:S03]  /*34f0*/  IADD3 R13, R0, R13, RZ ;  /* 0x0000000d000d7210 */ /* 0x000fc60007ffe0ff */
[----:B------:R-:W-:-:S04]  /*3500*/  IMAD.WIDE.U32 R10, R138, c[0x0][0x280], R164 ;  /* 0x0000a0008a0a7a25 */ /* 0x000fc800078e00a4 */
[----:B------:R-:W-:Y:S02]  /*3510*/  IMAD.IADD R123, R14, 0x1, R17 ;  /* 0x000000010e7b7824 */ /* 0x000fe400078e0211 */
[----:B------:R-:W-:Y:S02]  /*3520*/  IMAD R5, R26, c[0x0][0x264], R5 ;  /* 0x000099001a057a24 */ /* 0x000fe400078e0205 */
[----:B------:R-:W-:Y:S01]  /*3530*/  IMAD.IADD R17, R11, 0x1, R0 ;  /* 0x000000010b117824 */ /* 0x000fe200078e0200 */
[----:B------:R-:W-:Y:S01]  /*3540*/  SEL R0, RZ, c[0x0][0x27c], !P2 ;  /* 0x00009f00ff007a07 */ /* 0x000fe20005000000 */
[C---:B------:R-:W-:Y:S01]  /*3550*/  IMAD R25, R16.reuse, c[0x0][0x26c], R6 ;  /* 0x00009b0010197a24 */ /* 0x040fe200078e0206 */
[----:B------:R-:W-:Y:S01]  /*3560*/  SEL R6, RZ, c[0x0][0x27c], !P3 ;  /* 0x00009f00ff067a07 */ /* 0x000fe20005800000 */
[----:B------:R-:W-:Y:S01]  /*3570*/  IMAD.WIDE.U32 R82, R16, c[0x0][0x268], R4 ;  /* 0x00009a0010527a25 */ /* 0x000fe200078e0004 */
[----:B------:R-:W-:Y:S02]  /*3580*/  MOV R16, R10 ;  /* 0x0000000a00107202 */ /* 0x000fe40000000f00 */
[----:B------:R-:W-:Y:S01]  /*3590*/  SEL R10, RZ, c[0x0][0x27c], !P1 ;  /* 0x00009f00ff0a7a07 */ /* 0x000fe20004800000 */
[----:B------:R-:W-:-:S02]  /*35a0*/  IMAD R3, R138, c[0x0][0x294], R3 ;  /* 0x0000a5008a037a24 */ /* 0x000fc400078e0203 */
[----:B------:R-:W-:-:S04]  /*35b0*/  IMAD.WIDE.U32 R4, R138, c[0x0][0x290], R110 ;  /* 0x0000a4008a047a25 */ /* 0x000fc800078e006e */
[----:B------:R-:W-:Y:S01]  /*35c0*/  IMAD.WIDE.U32 R14, R138, c[0x0][0x290], R164 ;  /* 0x0000a4008a0e7a25 */ /* 0x000fe200078e00a4 */
[----:B------:R-:W-:-:S03]  /*35d0*/  IADD3 R11, R3, R5, RZ ;  /* 0x00000005030b7210 */ /* 0x000fc60007ffe0ff */
[----:B------:R-:W-:Y:S02]  /*35e0*/  IMAD.IADD R0, R110, 0x1, R0 ;  /* 0x000000016e007824 */ /* 0x000fe400078e0200 */
[----:B------:R-:W-:Y:S02]  /*35f0*/  IMAD.IADD R15, R15, 0x1, R3 ;  /* 0x000000010f0f7824 */ /* 0x000fe400078e0203 */
[----:B------:R-:W-:Y:S01]  /*3600*/  IMAD.IADD R3, R137, 0x1, R10 ;  /* 0x0000000189037824 */ /* 0x000fe200078e020a */
[----:B------:R-:W-:Y:S01]  /*3610*/  SHF.R.S32.HI R5, RZ, 0x1f, R0 ;  /* 0x0000001fff057819 */ /* 0x000fe20000011400 */
[----:B------:R-:W-:Y:S01]  /*3620*/  IMAD.IADD R6, R136, 0x1, R6 ;  /* 0x0000000188067824 */ /* 0x000fe200078e0206 */
[----:B------:R-:W-:Y:S01]  /*3630*/  MOV R10, R4 ;  /* 0x00000004000a7202 */ /* 0x000fe20000000f00 */
[----:B------:R-:W-:Y:S01]  /*3640*/  IMAD.MOV.U32 R144, RZ, RZ, c[0x0][0x2b8] ;  /* 0x0000ae00ff907624 */ /* 0x000fe200078e00ff */
[----:B------:R-:W-:Y:S01]  /*3650*/  LEA.HI R4, R5, R0, RZ, 0x5 ;  /* 0x0000000005047211 */ /* 0x000fe200078f28ff */
[----:B------:R-:W-:Y:S01]  /*3660*/  IMAD.WIDE.U32 R106, R8, c[0x0][0x2b0], RZ ;  /* 0x0000ac00086a7a25 */ /* 0x000fe200078e00ff */
[----:B------:R-:W-:-:S02]  /*3670*/  SHF.R.S32.HI R18, RZ, 0x1f, R3 ;  /* 0x0000001fff127819 */ /* 0x000fc40000011403 */
[----:B------:R-:W-:Y:S01]  /*3680*/  LEA.HI R5, R5, R0, RZ, 0x3 ;  /* 0x0000000005057211 */ /* 0x000fe200078f18ff */
[C---:B------:R-:W-:Y:S01]  /*3690*/  IMAD R133, R126.reuse, c[0x0][0x284], RZ ;  /* 0x0000a1007e857a24 */ /* 0x040fe200078e02ff */
[----:B------:R-:W-:Y:S01]  /*36a0*/  SHF.R.S32.HI R0, RZ, 0x1f, R6 ;  /* 0x0000001fff007819 */ /* 0x000fe20000011406 */
[C---:B------:R-:W-:Y:S01]  /*36b0*/  IMAD R134, R126.reuse, c[0x0][0x294], RZ ;  /* 0x0000a5007e867a24 */ /* 0x040fe200078e02ff */
[----:B------:R-:W-:Y:S01]  /*36c0*/  SHF.R.S32.HI R20, RZ, 0x5, R4 ;  /* 0x00000005ff147819 */ /* 0x000fe20000011404 */
[----:B------:R-:W-:Y:S01]  /*36d0*/  IMAD.WIDE.U32 R128, R126, c[0x0][0x280], RZ ;  /* 0x0000a0007e807a25 */ /* 0x000fe200078e00ff */
[CC--:B------:R-:W-:Y:S02]  /*36e0*/  LEA.HI R4, R18.reuse, R3.reuse, RZ, 0x3 ;  /* 0x0000000312047211 */ /* 0x0c0fe400078f18ff */
[----:B------:R-:W-:Y:S01]  /*36f0*/  LEA.HI R18, R18, R3, RZ, 0x5 ;  /* 0x0000000312127211 */ /* 0x000fe200078f28ff */
[----:B------:R-:W-:Y:S01]  /*3700*/  IMAD R23, R20, 0x600, R7 ;  /* 0x0000060014177824 */ /* 0x000fe200078e0207 */
[CC--:B------:R-:W-:Y:S01]  /*3710*/  LEA.HI R3, R0.reuse, R6.reuse, RZ, 0x3 ;  /* 0x0000000600037211 */ /* 0x0c0fe200078f18ff */
[----:B------:R-:W-:Y:S01]  /*3720*/  IMAD.WIDE.U32 R100, R125, c[0x0][0x280], R16 ;  /* 0x0000a0007d647a25 */ /* 0x000fe200078e0010 */
[----:B------:R-:W-:-:S02]  /*3730*/  LEA.HI R0, R0, R6, RZ, 0x5 ;  /* 0x0000000600007211 */ /* 0x000fc400078f28ff */
[----:B------:R-:W-:Y:S01]  /*3740*/  SHF.R.S32.HI R18, RZ, 0x5, R18 ;  /* 0x00000005ff127819 */ /* 0x000fe20000011412 */
[----:B------:R-:W-:Y:S01]  /*3750*/  IMAD.WIDE.U32 R98, R125, c[0x0][0x290], R14 ;  /* 0x0000a4007d627a25 */ /* 0x000fe200078e000e */
[----:B------:R-:W-:Y:S02]  /*3760*/  SHF.R.S32.HI R0, RZ, 0x5, R0 ;  /* 0x00000005ff007819 */ /* 0x000fe40000011400 */
[----:B------:R-:W-:Y:S01]  /*3770*/  ISETP.NE.AND P4, PT, R144, 0x1, PT ;  /* 0x000000019000780c */ /* 0x000fe20003f85270 */
[----:B------:R-:W-:Y:S01]  /*3780*/  IMAD.WIDE.U32 R126, R126, c[0x0][0x290], RZ ;  /* 0x0000a4007e7e7a25 */ /* 0x000fe200078e00ff */
[----:B------:R-:W-:Y:S02]  /*3790*/  LOP3.LUT R86, R5, 0xfffffff8, RZ, 0xc0, !PT ;  /* 0xfffffff805567812 */ /* 0x000fe400078ec0ff */
[----:B------:R-:W-:Y:S01]  /*37a0*/  LOP3.LUT R85, R4, 0xfffffff8, RZ, 0xc0, !PT ;  /* 0xfffffff804557812 */ /* 0x000fe200078ec0ff */
[----:B------:R-:W-:Y:S01]  /*37b0*/  IMAD.WIDE.U32 R104, R26, c[0x0][0x1e8], RZ ;  /* 0x00007a001a687a25 */ /* 0x000fe200078e00ff */
[----:B------:R-:W-:-:S02]  /*37c0*/  LOP3.LUT R84, R3, 0xfffffff8, RZ, 0xc0, !PT ;  /* 0xfffffff803547812 */ /* 0x000fc400078ec0ff */
[----:B------:R-:W-:Y:S01]  /*37d0*/  IADD3 R133, R129, R133, RZ ;  /* 0x0000008581857210 */ /* 0x000fe20007ffe0ff */
[----:B------:R-:W-:Y:S01]  /*37e0*/  IMAD.WIDE.U32 R102, R26, c[0x0][0x210], RZ ;  /* 0x000084001a667a25 */ /* 0x000fe200078e00ff */
[----:B------:R-:W-:Y:S02]  /*37f0*/  SHF.R.S32.HI R63, RZ, 0x3, R5 ;  /* 0x00000003ff3f7819 */ /* 0x000fe40000011405 */
[----:B------:R-:W-:Y:S01]  /*3800*/  SHF.R.S32.HI R62, RZ, 0x3, R4 ;  /* 0x00000003ff3e7819 */ /* 0x000fe20000011404 */
[----:B------:R-:W-:Y:S01]  /*3810*/  IMAD.WIDE.U32 R96, R125, c[0x0][0x280], R12 ;  /* 0x0000a0007d607a25 */ /* 0x000fe200078e000c */
[----:B------:R-:W-:Y:S02]  /*3820*/  @P4 LOP3.LUT R209, R209, 0x8, RZ, 0xfc, !PT ;  /* 0x00000008d1d14812 */ /* 0x000fe400078efcff */
[----:B------:R-:W-:Y:S01]  /*3830*/  SHF.R.S32.HI R61, RZ, 0x3, R3 ;  /* 0x00000003ff3d7819 */ /* 0x000fe20000011403 */
[----:B------:R-:W-:Y:S01]  /*3840*/  IMAD.WIDE.U32 R94, R125, c[0x0][0x290], R10 ;  /* 0x0000a4007d5e7a25 */ /* 0x000fe200078e000a */
[----:B------:R-:W-:-:S02]  /*3850*/  SHF.R.S32.HI R116, RZ, 0x1f, R86 ;  /* 0x0000001fff747819 */ /* 0x000fc40000011456 */
[----:B------:R-:W-:Y:S01]  /*3860*/  SHF.R.S32.HI R115, RZ, 0x1f, R85 ;  /* 0x0000001fff737819 */ /* 0x000fe20000011455 */
[----:B------:R-:W-:Y:S01]  /*3870*/  IMAD.IADD R134, R127, 0x1, R134 ;  /* 0x000000017f867824 */ /* 0x000fe200078e0286 */
[----:B------:R-:W-:Y:S01]  /*3880*/  SHF.R.S32.HI R114, RZ, 0x1f, R84 ;  /* 0x0000001fff727819 */ /* 0x000fe20000011454 */
[C---:B------:R-:W-:Y:S01]  /*3890*/  IMAD R122, R26.reuse, c[0x0][0x1ec], R105 ;  /* 0x00007b001a7a7a24 */ /* 0x040fe200078e0269 */
[----:B------:R-:W-:Y:S01]  /*38a0*/  @P0 LOP3.LUT R209, R209, 0x10, RZ, 0xfc, !PT ;  /* 0x00000010d1d10812 */ /* 0x000fe200078efcff */
[----:B------:R-:W-:Y:S02]  /*38b0*/  IMAD R121, R26, c[0x0][0x214], R103 ;  /* 0x000085001a797a24 */ /* 0x000fe400078e0267 */
[----:B------:R-:W-:Y:S01]  /*38c0*/  IMAD.IADD R81, R83, 0x1, R25 ;  /* 0x0000000153517824 */ /* 0x000fe200078e0219 */
[C---:B--2---:R-:W-:Y:S02]  /*38d0*/  LOP3.LUT R19, R21.reuse, 0x18, R5, 0xf8, !PT ;  /* 0x0000001815137812 */ /* 0x044fe400078ef805 */
[----:B------:R-:W-:-:S02]  /*38e0*/  LOP3.LUT R6, R21, 0x18, R4, 0xf8, !PT ;  /* 0x0000001815067812 */ /* 0x000fc400078ef804 */
[-C--:B---3--:R-:W-:Y:S02]  /*38f0*/  LOP3.LUT R22, R19, R27.reuse, RZ, 0x3c, !PT ;  /* 0x0000001b13167212 */ /* 0x088fe400078e3cff */
[----:B------:R-:W-:Y:S01]  /*3900*/  LOP3.LUT R19, R21, 0x18, R3, 0xf8, !PT ;  /* 0x0000001815137812 */ /* 0x000fe200078ef803 */
[--C-:B------:R-:W-:Y:S01]  /*3910*/  IMAD R21, R18, 0x600, R7.reuse ;  /* 0x0000060012157824 */ /* 0x100fe200078e0207 */
[-C--:B------:R-:W-:Y:S01]  /*3920*/  LOP3.LUT R20, R6, R27.reuse, RZ, 0x3c, !PT ;  /* 0x0000001b06147212 */ /* 0x080fe200078e3cff */
[----:B------:R-:W-:Y:S01]  /*3930*/  IMAD R18, R0, 0x600, R7 ;  /* 0x0000060000127824 */ /* 0x000fe200078e0207 */
[----:B------:R-:W-:Y:S01]  /*3940*/  LOP3.LUT R6, R19, R27, RZ, 0x3c, !PT ;  /* 0x0000001b13067212 */ /* 0x000fe200078e3cff */
[----:B------:R-:W-:Y:S01]  /*3950*/  IMAD R0, R9, c[0x0][0x2b0], RZ ;  /* 0x0000ac0009007a24 */ /* 0x000fe200078e02ff */
[----:B------:R-:W-:Y:S01]  /*3960*/  IADD3 R22, R23, R22, RZ ;  /* 0x0000001617167210 */ /* 0x000fe20007ffe0ff */
[----:B------:R-:W-:Y:S01]  /*3970*/  IMAD R9, R24, c[0x0][0x290], RZ ;  /* 0x0000a40018097a24 */ /* 0x000fe200078e02ff */
[----:B------:R-:W-:Y:S01]  /*3980*/  IADD3 R19, R18, R6, RZ ;  /* 0x0000000612137210 */ /* 0x000fe20007ffe0ff */
[----:B------:R-:W-:Y:S01]  /*3990*/  IMAD R6, R24, c[0x0][0x280], RZ ;  /* 0x0000a00018067a24 */ /* 0x000fe200078e02ff */
[----:B------:R-:W-:Y:S01]  /*39a0*/  SHF.L.U32 R112, R22, 0x1, RZ ;  /* 0x0000000116707819 */ /* 0x000fe200000006ff */
[----:B------:R-:W-:Y:S01]  /*39b0*/  IMAD R18, R8, c[0x0][0x2b4], R0 ;  /* 0x0000ad0008127a24 */ /* 0x000fe200078e0200 */
[----:B------:R-:W-:Y:S01]  /*39c0*/  SHF.L.U32 R108, R19, 0x1, RZ ;  /* 0x00000001136c7819 */ /* 0x000fe200000006ff */
[----:B------:R-:W-:-:S02]  /*39d0*/  IMAD R8, R125, c[0x0][0x284], R6 ;  /* 0x0000a1007d087a24 */ /* 0x000fc400078e0206 */
[----:B------:R-:W-:Y:S01]  /*39e0*/  IMAD R6, R125, c[0x0][0x294], R9 ;  /* 0x0000a5007d067a24 */ /* 0x000fe200078e0209 */
[----:B------:R-:W-:Y:S01]  /*39f0*/  IADD3 R120, R107, R18, RZ ;  /* 0x000000126b787210 */ /* 0x000fe20007ffe0ff */
[----:B------:R-:W-:Y:S01]  /*3a00*/  IMAD.IADD R20, R21, 0x1, R20 ;  /* 0x0000000115147824 */ /* 0x000fe200078e0214 */
[----:B------:R-:W-:Y:S01]  /*3a10*/  IADD3 R119, R101, R8, RZ ;  /* 0x0000000865777210 */ /* 0x000fe20007ffe0ff */
[----:B------:R-:W-:Y:S01]  /*3a20*/  IMAD R0, R170, 0x40, R138 ;  /* 0x00000040aa007824 */ /* 0x000fe200078e028a */
[----:B------:R-:W-:Y:S01]  /*3a30*/  IADD3 R118, R99, R6, RZ ;  /* 0x0000000663767210 */ /* 0x000fe20007ffe0ff */
[----:B------:R-:W-:Y:S02]  /*3a40*/  IMAD.IADD R117, R8, 0x1, R97 ;  /* 0x0000000108757824 */ /* 0x000fe400078e0261 */
[----:B------:R-:W-:Y:S02]  /*3a50*/  IMAD.IADD R113, R6, 0x1, R95 ;  /* 0x0000000106717824 */ /* 0x000fe400078e025f */
[----:B------:R-:W-:Y:S01]  /*3a60*/  IMAD.SHL.U32 R109, R20, 0x2, RZ ;  /* 0x00000002146d7824 */ /* 0x000fe200078e00ff */
[----:B------:R-:W-:Y:S06]  /*3a70*/  BAR.SYNC.DEFER_BLOCKING 0x0 ;  /* 0x0000000000007b1d */ /* 0x000fec0000010000 */
.L_x_911:
        /* <DEDUP_REMOVED lines=107> */
.L_x_889:
[----:B------:R-:W-:Y:S05]  /*4130*/  BSYNC B0 ;  /* 0x0000000000007941 */ /* 0x000fea0003800000 */
.L_x_888:
        /* <DEDUP_REMOVED lines=37> */
[----:B------:R-:W4:Y:S01]  /*4390*/  LDL R12, [R1+0x8] ;  /* 0x00000800010c7983 */ /* 0x000f220000100800 */
[----:B------:R-:W-:Y:S01]  /*43a0*/  MOV R6, R4 ;  /* 0x0000000400067202 */ /* 0x000fe20000000f00 */
[----:B--2---:R-:W-:Y:S01]  /*43b0*/  IMAD.MOV.U32 R32, RZ, RZ, R30 ;  /* 0x000000ffff207224 */ /* 0x004fe200078e001e */
        /* <DEDUP_REMOVED lines=15> */
[----:B----4-:R-:W1:Y:S02]  /*44b0*/  LDS.128 R12, [R12+0x2400] ;  /* 0x002400000c0c7984 */ /* 0x010e640000000c00 */
        /* <DEDUP_REMOVED lines=38> */
.L_x_892:
[----:B------:R-:W-:Y:S05]  /*4720*/  BSYNC B0 ;  /* 0x0000000000007941 */ /* 0x000fea0003800000 */
.L_x_891:
[----:B------:R-:W-:Y:S01]  /*4730*/  ISETP.GE.AND P0, PT, R137, c[0x0][0x1d4], PT ;  /* 0x0000750089007a0c */ /* 0x000fe20003f06270 */
[----:B------:R-:W-:Y:S01]  /*4740*/  @!UPT UIADD3 URZ, URZ, URZ, URZ ;  /* 0x0000003f3f3ff290 */ /* 0x000fe2000fffe03f */
[----:B------:R-:W-:Y:S11]  /*4750*/  BSSY B0, `(.L_x_893) ;  /* 0x000003b000007945 */ /* 0x000ff60003800000 */
[----:B------:R-:W-:-:S05]  /*4760*/  @P0 BRA `(.L_x_894) ;  /* 0x0000039000000947 */ /* 0x000fca0003800000 */
[----:B------:R-:W5:Y:S04]  /*4770*/  LDL R4, [R1+0xc] ;  /* 0x00000c0001047983 */ /* 0x000f680000100800 */
[----:B--2---:R-:W2:Y:S02]  /*4780*/  LDL R3, [R1+0x60] ;  /* 0x0000600001037983 */ /* 0x004ea40000100800 */
[----:B--2---:R-:W-:Y:S02]  /*4790*/  SHF.L.U32 R3, R3, 0x3, RZ ;  /* 0x0000000303037819 */ /* 0x004fe400000006ff */
[----:B-1---5:R-:W1:Y:S02]  /*47a0*/  LDS.128 R12, [R4+0x2400] ;  /* 0x00240000040c7984 */ /* 0x022e640000000c00 */
[C---:B----4-:R-:W-:Y:S04]  /*47b0*/  LEA R34, P0, R3.reuse, R52, 0x1 ;  /* 0x0000003403227211 */ /* 0x050fe800078008ff */
[----:B---3--:R-:W-:Y:S02]  /*47c0*/  LEA.HI.X.SX32 R35, R3, R53, 0x1, P0 ;  /* 0x0000003503237211 */ /* 0x008fe400000f0eff */
[----:B------:R-:W-:Y:S11]  /*47d0*/  ISETP.GE.AND P0, PT, R169, c[0x0][0x27c], PT ;  /* 0x00009f00a9007a0c */ /* 0x000ff60003f06270 */
[----:B------:R-:W-:Y:S02]  /*47e0*/  @!UPT UIADD3 URZ, URZ, URZ, URZ ;  /* 0x0000003f3f3ff290 */ /* 0x000fe4000fffe03f */
[----:B------:R-:W-:Y:S01]  /*47f0*/  @!P0 SHF.R.U64 R6, R8, 0x10, R9 ;  /* 0x0000001008068819 */ /* 0x000fe20000001209 */
[----:B------:R-:W-:Y:S01]  /*4800*/  @!P0 HADD2.F32 R3, -RZ, R23.H0_H0 ;  /* 0x20000017ff038230 */ /* 0x000fe20000004100 */
[--C-:B------:R-:W-:Y:S01]  /*4810*/  @!P0 SHF.R.U64 R22, R38, 0x10, R39.reuse ;  /* 0x0000001026168819 */ /* 0x100fe20000001227 */
[----:B------:R-:W-:Y:S01]  /*4820*/  @!P0 HADD2.F32 R10, -RZ, R37.H0_H0 ;  /* 0x20000025ff0a8230 */ /* 0x000fe20000004100 */
[----:B------:R-:W-:Y:S01]  /*4830*/  @!P0 SHF.R.U32.HI R32, RZ, 0x10, R39 ;  /* 0x00000010ff208819 */ /* 0x000fe20000011627 */
[----:B------:R-:W-:Y:S01]  /*4840*/  @!P0 HADD2.F32 R6, -RZ, R6.H0_H0 ;  /* 0x20000006ff068230 */ /* 0x000fe20000004100 */
[----:B------:R-:W-:Y:S01]  /*4850*/  @!P0 SHF.R.U32.HI R9, RZ, 0x10, R9 ;  /* 0x00000010ff098819 */ /* 0x000fe20000011609 */
        /* <DEDUP_REMOVED lines=10> */
[-C--:B------:R-:W-:Y:S02]  /*4900*/  @!P0 FFMA.FTZ R39, R4, R10.reuse, -R30 ;  /* 0x0000000a04278223 */ /* 0x080fe4000001081e */
[----:B------:R-:W-:Y:S01]  /*4910*/  @!P0 FFMA.FTZ R3, R8, R10, R3 ;  /* 0x0000000a08038223 */ /* 0x000fe20000010003 */
[----:B------:R-:W-:Y:S01]  /*4920*/  @!P0 HADD2.F32 R10, -RZ, R9.H0_H0 ;  /* 0x20000009ff0a8230 */ /* 0x000fe20000004100 */
[----:B------:R-:W-:Y:S02]  /*4930*/  @!P0 IMAD.MOV.U32 R8, RZ, RZ, R14 ;  /* 0x000000ffff088224 */ /* 0x000fe400078e000e */
        /* <DEDUP_REMOVED lines=8> */
[--C-:B------:R-:W-:Y:S01]  /*49c0*/  @!P0 HADD2.F32 R8, -RZ, R6.reuse.H0_H0 ;  /* 0x20000006ff088230 */ /* 0x100fe20000004100 */
[----:B------:R-:W-:Y:S01]  /*49d0*/  @!P0 F2FP.PACK_AB R4, R4, R38 ;  /* 0x000000260404823e */ /* 0x000fe200000000ff */
[----:B------:R-:W-:Y:S02]  /*49e0*/  @!P0 HADD2.F32 R30, -RZ, R37.H1_H1 ;  /* 0x30000025ff1e8230 */ /* 0x000fe40000004100 */
[----:B------:R-:W-:Y:S01]  /*49f0*/  @!P0 HADD2.F32 R31, -RZ, R6.H1_H1 ;  /* 0x30000006ff1f8230 */ /* 0x000fe20000004100 */
[-C--:B------:R-:W-:Y:S02]  /*4a00*/  @!P0 FMUL.FTZ R6, R23, R5.reuse ;  /* 0x0000000517068220 */ /* 0x080fe40000410000 */
[----:B------:R-:W-:Y:S02]  /*4a10*/  @!P0 FMUL.FTZ R5, R9, R5 ;  /* 0x0000000509058220 */ /* 0x000fe40000410000 */
[----:B------:R-:W-:Y:S02]  /*4a20*/  @!P0 FMUL.FTZ R36, R31, R10 ;  /* 0x0000000a1f248220 */ /* 0x000fe40000410000 */
[----:B------:R-:W-:Y:S02]  /*4a30*/  @!P0 FFMA.FTZ R9, R9, R30, -R6 ;  /* 0x0000001e09098223 */ /* 0x000fe40000010806 */
[C---:B------:R-:W-:Y:S02]  /*4a40*/  @!P0 FMUL.FTZ R6, R8.reuse, R10 ;  /* 0x0000000a08068220 */ /* 0x040fe40000410000 */
        /* <DEDUP_REMOVED lines=11> */
.L_x_894:
[----:B------:R-:W-:Y:S05]  /*4b00*/  BSYNC B0 ;  /* 0x0000000000007941 */ /* 0x000fea0003800000 */
.L_x_893:
[----:B------:R-:W-:Y:S01]  /*4b10*/  ISETP.GE.AND P0, PT, R136, c[0x0][0x1d4], PT ;  /* 0x0000750088007a0c */ /* 0x000fe20003f06270 */
[----:B------:R-:W-:Y:S01]  /*4b20*/  @!UPT UIADD3 URZ, URZ, URZ, URZ ;  /* 0x0000003f3f3ff290 */ /* 0x000fe2000fffe03f */
[----:B------:R-:W-:Y:S11]  /*4b30*/  BSSY B0, `(.L_x_895) ;  /* 0x000003e000007945 */ /* 0x000ff60003800000 */
[----:B------:R-:W-:-:S05]  /*4b40*/  @P0 BRA `(.L_x_896) ;  /* 0x000003c000000947 */ /* 0x000fca0003800000 */
[----:B------:R-:W5:Y:S01]  /*4b50*/  LDL R4, [R1+0x8] ;  /* 0x0000080001047983 */ /* 0x000f620000100800 */
[----:B---3--:R-:W-:Y:S03]  /*4b60*/  IMAD.MOV.U32 R5, RZ, RZ, R53 ;  /* 0x000000ffff057224 */ /* 0x008fe600078e0035 */
[----:B------:R-:W3:Y:S01]  /*4b70*/  LDL R3, [R1+0x5c] ;  /* 0x00005c0001037983 */ /* 0x000ee20000100800 */
[----:B-----5:R-:W-:Y:S02]  /*4b80*/  MOV R6, R4 ;  /* 0x0000000400067202 */ /* 0x020fe40000000f00 */
[----:B----4-:R-:W-:Y:S02]  /*4b90*/  MOV R4, R52 ;  /* 0x0000003400047202 */ /* 0x010fe40000000f00 */
[----:B---3--:R-:W-:Y:S01]  /*4ba0*/  SHF.L.U32 R3, R3, 0x3, RZ ;  /* 0x0000000303037819 */ /* 0x008fe200000006ff */
[----:B------:R3:W4:Y:S03]  /*4bb0*/  LDS.128 R8, [R6+0x3000] ;  /* 0x0030000006087984 */ /* 0x0007260000000c00 */
[C---:B-12---:R-:W-:Y:S04]  /*4bc0*/  LEA R34, P0, R3.reuse, R4, 0x1 ;  /* 0x0000000403227211 */ /* 0x046fe800078008ff */
[----:B------:R-:W-:Y:S02]  /*4bd0*/  LEA.HI.X.SX32 R35, R3, R5, 0x1, P0 ;  /* 0x0000000503237211 */ /* 0x000fe400000f0eff */
[----:B------:R-:W-:Y:S11]  /*4be0*/  ISETP.GE.AND P0, PT, R166, c[0x0][0x27c], PT ;  /* 0x00009f00a6007a0c */ /* 0x000ff60003f06270 */
[----:B------:R-:W-:Y:S02]  /*4bf0*/  @!UPT UIADD3 URZ, URZ, URZ, URZ ;  /* 0x0000003f3f3ff290 */ /* 0x000fe4000fffe03f */
[----:B------:R-:W-:Y:S01]  /*4c00*/  @!P0 HADD2.F32 R3, -RZ, R26.H0_H0 ;  /* 0x2000001aff038230 */ /* 0x000fe20000004100 */
[----:B---3--:R-:W-:Y:S01]  /*4c10*/  @!P0 SHF.R.U64 R6, R16, 0x10, R17 ;  /* 0x0000001010068819 */ /* 0x008fe20000001211 */
[--C-:B------:R-:W-:Y:S01]  /*4c20*/  @!P0 HADD2.F32 R14, -RZ, R48.reuse.H0_H0 ;  /* 0x20000030ff0e8230 */ /* 0x100fe20000004100 */
[----:B------:R-:W-:Y:S01]  /*4c30*/  @!P0 SHF.R.U64 R16, R40, 0x10, R41 ;  /* 0x0000001028108819 */ /* 0x000fe20000001229 */
[----:B------:R-:W-:Y:S01]  /*4c40*/  @!P0 HADD2.F32 R22, -RZ, R48.H1_H1 ;  /* 0x30000030ff168230 */ /* 0x000fe20000004100 */
[----:B------:R-:W-:Y:S01]  /*4c50*/  @!P0 SHF.R.U32.HI R13, RZ, 0x10, R17 ;  /* 0x00000010ff0d8819 */ /* 0x000fe20000011611 */
[----:B------:R-:W-:Y:S01]  /*4c60*/  @!P0 HADD2.F32 R6, -RZ, R6.H0_H0 ;  /* 0x20000006ff068230 */ /* 0x000fe20000004100 */
[----:B------:R-:W-:Y:S01]  /*4c70*/  @!P0 SHF.R.U32.HI R30, RZ, 0x10, R41 ;  /* 0x00000010ff1e8819 */ /* 0x000fe20000011629 */
[----:B------:R-:W-:Y:S01]  /*4c80*/  @!P0 HADD2.F32 R16, -RZ, R16.H0_H0 ;  /* 0x20000010ff108230 */ /* 0x000fe20000004100 */
[----:B----4-:R-:W-:Y:S02]  /*4c90*/  @!P0 MOV R4, R8 ;  /* 0x0000000800048202 */ /* 0x010fe40000000f00 */
        /* <DEDUP_REMOVED lines=39> */
.L_x_896:
[----:B------:R-:W-:Y:S05]  /*4f10*/  BSYNC B0 ;  /* 0x0000000000007941 */ /* 0x000fea0003800000 */
.L_x_895:
[----:B------:R-:W5:Y:S01]  /*4f20*/  LDL R4, [R1+0x18] ;  /* 0x0000180001047983 */ /* 0x000f620000100800 */
[----:B------:R-:W-:Y:S01]  /*4f30*/  BSSY B0, `(.L_x_897) ;  /* 0x000003c000007945 */ /* 0x000fe20003800000 */
[----:B-----5:R-:W-:Y:S11]  /*4f40*/  ISETP.GE.AND P0, PT, R4, c[0x0][0x1d4], PT ;  /* 0x0000750004007a0c */ /* 0x020ff60003f06270 */
[----:B------:R-:W-:Y:S02]  /*4f50*/  @!UPT UIADD3 URZ, URZ, URZ, URZ ;  /* 0x0000003f3f3ff290 */ /* 0x000fe4000fffe03f */
[----:B------:R-:W-:-:S05]  /*4f60*/  @P0 BRA `(.L_x_898) ;  /* 0x0000038000000947 */ /* 0x000fca0003800000 */
[C---:B----4-:R-:W-:Y:S01]  /*4f70*/  LEA R30, P0, R4.reuse, R52, 0x1 ;  /* 0x00000034041e7211 */ /* 0x050fe200078008ff */
[----:B------:R-:W4:Y:S04]  /*4f80*/  LDL R3, [R1+0xc] ;  /* 0x00000c0001037983 */ /* 0x000f280000100800 */
[----:B------:R-:W5:Y:S02]  /*4f90*/  LDL R5, [R1+0x74] ;  /* 0x0000740001057983 */ /* 0x000f640000100800 */
[----:B---3-5:R-:W-:Y:S02]  /*4fa0*/  LEA.HI.X R31, R4, R53, R5, 0x1, P0 ;  /* 0x00000035041f7211 */ /* 0x028fe400000f0c05 */
[----:B-1--4-:R1:W3:Y:S01]  /*4fb0*/  LDS.128 R8, [R3+0x3000] ;  /* 0x0030000003087984 */ /* 0x0122e20000000c00 */
[----:B------:R-:W-:Y:S11]  /*4fc0*/  ISETP.GE.AND P0, PT, R168, c[0x0][0x27c], PT ;  /* 0x00009f00a8007a0c */ /* 0x000ff60003f06270 */
[----:B------:R-:W-:Y:S02]  /*4fd0*/  @!UPT UIADD3 URZ, URZ, URZ, URZ ;  /* 0x0000003f3f3ff290 */ /* 0x000fe4000fffe03f */
[--C-:B------:R-:W-:Y:S01]  /*4fe0*/  @!P0 HADD2.F32 R13, -RZ, R49.reuse.H0_H0 ;  /* 0x20000031ff0d8230 */ /* 0x100fe20000004100 */
[----:B------:R-:W-:Y:S01]  /*4ff0*/  @!P0 SHF.R.U64 R6, R18, 0x10, R19 ;  /* 0x0000001012068819 */ /* 0x000fe20000001213 */
[----:B------:R-:W-:Y:S01]  /*5000*/  @!P0 HADD2.F32 R18, -RZ, R49.H1_H1 ;  /* 0x30000031ff128230 */ /* 0x000fe20000004100 */
[----:B------:R-:W-:Y:S02]  /*5010*/  @!P0 SHF.R.U64 R16, R42, 0x10, R43 ;  /* 0x000000102a108819 */ /* 0x000fe4000000122b */
[----:B------:R-:W-:Y:S01]  /*5020*/  @!P0 SHF.R.U32.HI R14, RZ, 0x10, R19 ;  /* 0x00000010ff0e8819 */ /* 0x000fe20000011613 */
[----:B------:R-:W-:Y:S01]  /*5030*/  @!P0 HADD2.F32 R6, -RZ, R6.H0_H0 ;  /* 0x20000006ff068230 */ /* 0x000fe20000004100 */
[----:B------:R-:W-:Y:S01]  /*5040*/  @!P0 SHF.R.U32.HI R22, RZ, 0x10, R43 ;  /* 0x00000010ff168819 */ /* 0x000fe2000001162b */
[----:B------:R-:W-:Y:S02]  /*5050*/  @!P0 HADD2.F32 R16, -RZ, R16.H0_H0 ;  /* 0x20000010ff108230 */ /* 0x000fe40000004100 */
[----:B-1----:R-:W-:Y:S02]  /*5060*/  @!P0 HADD2.F32 R3, -RZ, R27.H0_H0 ;  /* 0x2000001bff038230 */ /* 0x002fe40000004100 */
[----:B------:R-:W-:Y:S02]  /*5070*/  @!P0 HADD2.F32 R14, -RZ, R14.H0_H0 ;  /* 0x2000000eff0e8230 */ /* 0x000fe40000004100 */
[----:B------:R-:W-:Y:S01]  /*5080*/  @!P0 HADD2.F32 R22, -RZ, R22.H0_H0 ;  /* 0x20000016ff168230 */ /* 0x000fe20000004100 */
[----:B---3--:R-:W-:Y:S02]  /*5090*/  @!P0 MOV R4, R8 ;  /* 0x0000000800048202 */ /* 0x008fe40000000f00 */
[----:B------:R-:W-:Y:S03]  /*50a0*/  @!P0 MOV R5, R9 ;  /* 0x0000000900058202 */ /* 0x000fe60000000f00 */
[--C-:B------:R-:W-:Y:S02]  /*50b0*/  @!P0 HADD2.F32 R12, -RZ, R4.reuse.H1_H1 ;  /* 0x30000004ff0c8230 */ /* 0x100fe40000004100 */
[----:B------:R-:W-:Y:S02]  /*50c0*/  @!P0 HADD2.F32 R4, -RZ, R4.H0_H0 ;  /* 0x20000004ff048230 */ /* 0x000fe40000004100 */
[--C-:B------:R-:W-:Y:S01]  /*50d0*/  @!P0 HADD2.F32 R15, -RZ, R5.reuse.H1_H1 ;  /* 0x30000005ff0f8230 */ /* 0x100fe20000004100 */
[-C--:B------:R-:W-:Y:S01]  /*50e0*/  @!P0 FMUL.FTZ R17, R12, R3.reuse ;  /* 0x000000030c118220 */ /* 0x080fe20000410000 */
[----:B------:R-:W-:Y:S01]  /*50f0*/  @!P0 HADD2.F32 R5, -RZ, R5.H0_H0 ;  /* 0x20000005ff058230 */ /* 0x000fe20000004100 */
[C---:B------:R-:W-:Y:S02]  /*5100*/  @!P0 FMUL.FTZ R3, R4.reuse, R3 ;  /* 0x0000000304038220 */ /* 0x040fe40000410000 */
[-C--:B--2---:R-:W-:Y:S02]  /*5110*/  @!P0 FFMA.FTZ R32, R4, R13.reuse, -R17 ;  /* 0x0000000d04208223 */ /* 0x084fe40000010811 */
[----:B------:R-:W-:Y:S01]  /*5120*/  @!P0 FFMA.FTZ R3, R12, R13, R3 ;  /* 0x0000000d0c038223 */ /* 0x000fe20000010003 */
[----:B------:R-:W-:Y:S01]  /*5130*/  @!P0 MOV R12, R10 ;  /* 0x0000000a000c8202 */ /* 0x000fe20000000f00 */
[-C--:B------:R-:W-:Y:S02]  /*5140*/  @!P0 FMUL.FTZ R17, R15, R6.reuse ;  /* 0x000000060f118220 */ /* 0x080fe40000410000 */
[C---:B------:R-:W-:Y:S01]  /*5150*/  @!P0 FMUL.FTZ R4, R5.reuse, R6 ;  /* 0x0000000605048220 */ /* 0x040fe20000410000 */
[----:B------:R-:W-:Y:S01]  /*5160*/  @!P0 MOV R6, R11 ;  /* 0x0000000b00068202 */ /* 0x000fe20000000f00 */
[-C--:B------:R-:W-:Y:S01]  /*5170*/  @!P0 FFMA.FTZ R26, R5, R16.reuse, -R17 ;  /* 0x00000010051a8223 */ /* 0x080fe20000010811 */
[--C-:B------:R-:W-:Y:S01]  /*5180*/  @!P0 HADD2.F32 R17, -RZ, R12.reuse.H1_H1 ;  /* 0x3000000cff118230 */ /* 0x100fe20000004100 */
[----:B------:R-:W-:Y:S01]  /*5190*/  @!P0 FFMA.FTZ R4, R15, R16, R4 ;  /* 0x000000100f048223 */ /* 0x000fe20000010004 */
[----:B------:R-:W-:Y:S02]  /*51a0*/  @!P0 HADD2.F32 R5, -RZ, R27.H1_H1 ;  /* 0x3000001bff058230 */ /* 0x000fe40000004100 */
[----:B------:R-:W-:Y:S02]  /*51b0*/  @!P0 HADD2.F32 R13, -RZ, R12.H0_H0 ;  /* 0x2000000cff0d8230 */ /* 0x000fe40000004100 */
[----:B------:R-:W-:Y:S01]  /*51c0*/  @!P0 F2FP.PACK_AB R4, R4, R26 ;  /* 0x0000001a0404823e */ /* 0x000fe200000000ff */
[--C-:B------:R-:W-:Y:S02]  /*51d0*/  @!P0 HADD2.F32 R12, -RZ, R6.reuse.H0_H0 ;  /* 0x20000006ff0c8230 */ /* 0x100fe40000004100 */
[----:B------:R-:W-:Y:S01]  /*51e0*/  @!P0 HADD2.F32 R19, -RZ, R6.H1_H1 ;  /* 0x30000006ff138230 */ /* 0x000fe20000004100 */
[-C--:B------:R-:W-:Y:S01]  /*51f0*/  @!P0 FMUL.FTZ R6, R17, R5.reuse ;  /* 0x0000000511068220 */ /* 0x080fe20000410000 */
[----:B------:R-:W-:Y:S01]  /*5200*/  @!P0 MOV R9, R4 ;  /* 0x0000000400098202 */ /* 0x000fe20000000f00 */
        /* <DEDUP_REMOVED lines=14> */
.L_x_898:
[----:B------:R-:W-:Y:S05]  /*52f0*/  BSYNC B0 ;  /* 0x0000000000007941 */ /* 0x000fea0003800000 */
.L_x_897:
        /* <DEDUP_REMOVED lines=33> */
[----:B------:R-:W-:Y:S01]  /*5510*/  @!P0 MOV R12, R10 ;  /* 0x0000000a000c8202 */ /* 0x000fe20000000f00 */
        /* <DEDUP_REMOVED lines=27> */
.L_x_900:
[----:B------:R-:W-:Y:S05]  /*56d0*/  BSYNC B0 ;  /* 0x0000000000007941 */ /* 0x000fea0003800000 */
.L_x_899:
[----:B------:R-:W5:Y:S02]  /*56e0*/  LDL R4, [R1+0x10] ;  /* 0x0000100001047983 */ /* 0x000f640000100800 */
[----:B-----5:R-:W-:Y:S11]  /*56f0*/  ISETP.GE.AND P0, PT, R4, c[0x0][0x1d4], PT ;  /* 0x0000750004007a0c */ /* 0x020ff60003f06270 */
[----:B------:R-:W-:Y:S02]  /*5700*/  @!UPT UIADD3 URZ, URZ, URZ, URZ ;  /* 0x0000003f3f3ff290 */ /* 0x000fe4000fffe03f */
[----:B------:R-:W-:-:S05]  /*5710*/  @P0 BRA `(.L_x_890) ;  /* 0x0000234000000947 */ /* 0x000fca0003800000 */
[C---:B-1--4-:R-:W-:Y:S01]  /*5720*/  LEA R22, P0, R4.reuse, R52, 0x1 ;  /* 0x0000003404167211 */ /* 0x052fe200078008ff */
[----:B------:R-:W4:Y:S04]  /*5730*/  LDL R3, [R1+0xc] ;  /* 0x00000c0001037983 */ /* 0x000f280000100800 */
[----:B------:R-:W5:Y:S02]  /*5740*/  LDL R5, [R1+0x6c] ;  /* 0x00006c0001057983 */ /* 0x000f640000100800 */
[----:B---3-5:R-:W-:Y:S02]  /*5750*/  LEA.HI.X R23, R4, R53, R5, 0x1, P0 ;  /* 0x0000003504177211 */ /* 0x028fe400000f0c05 */
[----:B----4-:R1:W3:Y:S01]  /*5760*/  LDS.128 R8, [R3+0x3c00] ;  /* 0x003c000003087984 */ /* 0x0102e20000000c00 */
        /* <DEDUP_REMOVED lines=52> */
.L_x_887:
        /* <DEDUP_REMOVED lines=47> */
.L_x_902:
[----:B------:R-:W-:Y:S05]  /*5da0*/  BSYNC B0 ;  /* 0x0000000000007941 */ /* 0x000fea0003800000 */
.L_x_901:
        /* <DEDUP_REMOVED lines=24> */
[----:B--2---:R-:W-:Y:S01]  /*5f30*/  PRMT R32, R5, 0x5410, R6 ;  /* 0x0000541005207816 */ /* 0x004fe20000000006 */
        /* <DEDUP_REMOVED lines=29> */
[----:B------:R-:W-:Y:S01]  /*6110*/  @!P0 SHF.R.U32.HI R28, RZ, 0x10, R11 ;  /* 0x00000010ff1c8819 */ /* 0x000fe2000001160b */
[----:B------:R-:W-:Y:S01]  /*6120*/  @!P0 HADD2.F32 R11, -RZ, R6.H0_H0 ;  /* 0x20000006ff0b8230 */ /* 0x000fe20000004100 */
[--C-:B------:R-:W-:Y:S01]  /*6130*/  @!P0 SHF.R.U64 R35, R36, 0x10, R37.reuse ;  /* 0x0000001024238819 */ /* 0x100fe20000001225 */
[----:B------:R-:W-:Y:S01]  /*6140*/  IMAD.IADD R3, R3, 0x1, R4 ;  /* 0x0000000103037824 */ /* 0x000fe200078e0204 */
[----:B------:R-:W-:Y:S01]  /*6150*/  @!P0 SHF.R.U32.HI R37, RZ, 0x10, R37 ;  /* 0x00000010ff258819 */ /* 0x000fe20000011625 */
[----:B------:R-:W-:Y:S01]  /*6160*/  IMAD.MOV.U32 R4, RZ, RZ, R8 ;  /* 0x000000ffff047224 */ /* 0x000fe200078e0008 */
[----:B------:R-:W-:Y:S01]  /*6170*/  @!P0 SHF.R.U32.HI R8, RZ, 0x10, R9 ;  /* 0x00000010ff088819 */ /* 0x000fe20000011609 */
[----:B------:R-:W-:Y:S01]  /*6180*/  @!P0 HADD2.F32 R35, -RZ, R35.H0_H0 ;  /* 0x20000023ff238230 */ /* 0x000fe20000004100 */
[----:B------:R-:W-:Y:S01]  /*6190*/  SHF.L.U32 R3, R3, 0x1, RZ ;  /* 0x0000000103037819 */ /* 0x000fe200000006ff */
[----:B------:R-:W-:Y:S01]  /*61a0*/  @!P0 HADD2.F32 R37, -RZ, R37.H0_H0 ;  /* 0x20000025ff258230 */ /* 0x000fe20000004100 */
[--C-:B------:R-:W-:Y:S01]  /*61b0*/  @!P0 SHF.R.U64 R42, R38, 0x10, R39.reuse ;  /* 0x00000010262a8819 */ /* 0x100fe20000001227 */
[----:B------:R-:W-:Y:S01]  /*61c0*/  @!P0 HADD2.F32 R9, -RZ, R4.H0_H0 ;  /* 0x20000004ff098230 */ /* 0x000fe20000004100 */
[----:B------:R-:W-:Y:S01]  /*61d0*/  @!P0 SHF.R.U32.HI R56, RZ, 0x10, R39 ;  /* 0x00000010ff388819 */ /* 0x000fe20000011627 */
[----:B------:R1:W2:Y:S01]  /*61e0*/  LDS.128 R48, [R3+0x3c80] ;  /* 0x003c800003307984 */ /* 0x0002a20000000c00 */
[----:B------:R-:W-:Y:S01]  /*61f0*/  @!P0 HADD2.F32 R4, -RZ, R5.H0_H0 ;  /* 0x20000005ff048230 */ /* 0x000fe20000004100 */
[----:B------:R-:W-:Y:S01]  /*6200*/  MOV R43, R39 ;  /* 0x00000027002b7202 */ /* 0x000fe20000000f00 */
[----:B------:R-:W-:Y:S02]  /*6210*/  @!P0 HADD2.F32 R39, -RZ, R41.H0_H0 ;  /* 0x20000029ff278230 */ /* 0x000fe40000004100 */
[----:B------:R-:W-:Y:S02]  /*6220*/  @!P0 HADD2.F32 R41, -RZ, R42.H0_H0 ;  /* 0x2000002aff298230 */ /* 0x000fe40000004100 */
        /* <DEDUP_REMOVED lines=20> */
[----:B------:R-:W-:Y:S02]  /*6370*/  @!P0 HADD2.F32 R34, -RZ, R11.H0_H0 ;  /* 0x2000000bff228230 */ /* 0x000fe40000004100 */
[----:B------:R-:W-:Y:S02]  /*6380*/  @!P0 HADD2.F32 R6, -RZ, R5.H0_H0 ;  /* 0x20000005ff068230 */ /* 0x000fe40000004100 */
[----:B------:R-:W-:Y:S01]  /*6390*/  @!P0 HADD2.F32 R36, -RZ, R11.H1_H1 ;  /* 0x3000000bff248230 */ /* 0x000fe20000004100 */
[-C--:B------:R-:W-:Y:S01]  /*63a0*/  @!P0 FMUL.FTZ R11, R34, R9.reuse ;  /* 0x00000009220b8220 */ /* 0x080fe20000410000 */
[----:B------:R-:W-:Y:S02]  /*63b0*/  @!P0 HADD2.F32 R35, -RZ, R40.H0_H0 ;  /* 0x20000028ff238230 */ /* 0x000fe40000004100 */
[----:B------:R-:W-:Y:S01]  /*63c0*/  @!P0 HADD2.F32 R8, -RZ, R5.H1_H1 ;  /* 0x30000005ff088230 */ /* 0x000fe20000004100 */
[----:B------:R-:W-:Y:S01]  /*63d0*/  @!P0 FMUL.FTZ R5, R6, R9 ;  /* 0x0000000906058220 */ /* 0x000fe20000410000 */
[----:B------:R-:W-:Y:S01]  /*63e0*/  @!P0 HADD2.F32 R20, -RZ, R22.H0_H0 ;  /* 0x20000016ff148230 */ /* 0x000fe20000004100 */
[-C--:B------:R-:W-:Y:S02]  /*63f0*/  @!P0 FMUL.FTZ R9, R36, R10.reuse ;  /* 0x0000000a24098220 */ /* 0x080fe40000410000 */
[----:B------:R-:W-:Y:S01]  /*6400*/  @!P0 FFMA.FTZ R73, R6, R35, -R11 ;  /* 0x0000002306498223 */ /* 0x000fe2000001080b */
[----:B------:R-:W-:Y:S01]  /*6410*/  @!P0 HADD2.F32 R11, -RZ, R21.H0_H0 ;  /* 0x20000015ff0b8230 */ /* 0x000fe20000004100 */
[C---:B------:R-:W-:Y:S02]  /*6420*/  @!P0 FMUL.FTZ R6, R8.reuse, R10 ;  /* 0x0000000a08068220 */ /* 0x040fe40000410000 */
[----:B------:R-:W-:Y:S02]  /*6430*/  @!P0 IMAD.MOV.U32 R10, RZ, RZ, R50 ;  /* 0x000000ffff0a8224 */ /* 0x000fe400078e0032 */
[----:B------:R-:W-:Y:S01]  /*6440*/  @!P0 FFMA.FTZ R72, R8, R37, -R9 ;  /* 0x0000002508488223 */ /* 0x000fe20000010809 */
[----:B------:R-:W-:Y:S01]  /*6450*/  @!P0 MOV R8, R18 ;  /* 0x0000001200088202 */ /* 0x000fe20000000f00 */
[----:B------:R-:W-:Y:S01]  /*6460*/  @!P0 FFMA.FTZ R5, R34, R35, R5 ;  /* 0x0000002322058223 */ /* 0x000fe20000010005 */
[--C-:B------:R-:W-:Y:S01]  /*6470*/  @!P0 HADD2.F32 R38, -RZ, R10.reuse.H0_H0 ;  /* 0x2000000aff268230 */ /* 0x100fe20000004100 */
[----:B------:R-:W-:Y:S01]  /*6480*/  @!P0 FFMA.FTZ R6, R36, R37, R6 ;  /* 0x0000002524068223 */ /* 0x000fe20000010006 */
[----:B------:R-:W-:Y:S01]  /*6490*/  @!P0 HADD2.F32 R40, -RZ, R10.H1_H1 ;  /* 0x3000000aff288230 */ /* 0x000fe20000004100 */
[----:B------:R-:W-:Y:S01]  /*64a0*/  @!P0 F2FP.PACK_AB R35, R72, R73 ;  /* 0x000000494823823e */ /* 0x000fe200000000ff */
[--C-:B------:R-:W-:Y:S01]  /*64b0*/  @!P0 HADD2.F32 R9, -RZ, R8.reuse.H0_H0 ;  /* 0x20000008ff098230 */ /* 0x100fe20000004100 */
[----:B------:R-:W-:Y:S01]  /*64c0*/  @!P0 FMUL.FTZ R22, R38, R11 ;  /* 0x0000000b26168220 */ /* 0x000fe20000410000 */
[----:B------:R-:W-:Y:S01]  /*64d0*/  @!P0 HADD2.F32 R10, -RZ, R8.H1_H1 ;  /* 0x30000008ff0a8230 */ /* 0x000fe20000004100 */
[-C--:B------:R-:W-:Y:S01]  /*64e0*/  @!P0 FMUL.FTZ R21, R40, R20.reuse ;  /* 0x0000001428158220 */ /* 0x080fe20000410000 */
[----:B------:R-:W-:Y:S01]  /*64f0*/  @!P0 MOV R17, R35 ;  /* 0x0000002300118202 */ /* 0x000fe20000000f00 */
[C---:B------:R-:W-:Y:S01]  /*6500*/  @!P0 FMUL.FTZ R8, R9.reuse, R11 ;  /* 0x0000000b09088220 */ /* 0x040fe20000410000 */
[----:B------:R-:W-:Y:S01]  /*6510*/  @!P0 MOV R11, R51 ;  /* 0x00000033000b8202 */ /* 0x000fe20000000f00 */
[----:B------:R-:W-:Y:S01]  /*6520*/  @!P0 FFMA.FTZ R71, R9, R39, -R22 ;  /* 0x0000002709478223 */ /* 0x000fe20000010816 */
[----:B------:R-:W-:Y:S01]  /*6530*/  @!P0 HADD2.F32 R22, -RZ, R28.H0_H0 ;  /* 0x2000001cff168230 */ /* 0x000fe20000004100 */
[----:B------:R-:W-:Y:S01]  /*6540*/  @!P0 FMUL.FTZ R9, R10, R20 ;  /* 0x000000140a098220 */ /* 0x000fe20000410000 */
[----:B------:R-:W-:Y:S01]  /*6550*/  @!P0 F2FP.PACK_AB R5, R6, R5 ;  /* 0x000000050605823e */ /* 0x000fe200000000ff */
[----:B------:R-:W-:Y:S01]  /*6560*/  @!P0 FFMA.FTZ R70, R10, R41, -R21 ;  /* 0x000000290a468223 */ /* 0x000fe20000010815 */
[----:B------:R-:W-:Y:S01]  /*6570*/  @!P0 HADD2.F32 R21, -RZ, R23.H0_H0 ;  /* 0x20000017ff158230 */ /* 0x000fe20000004100 */
[----:B------:R-:W-:Y:S01]  /*6580*/  @!P0 IMAD.MOV.U32 R10, RZ, RZ, R19 ;  /* 0x000000ffff0a8224 */ /* 0x000fe200078e0013 */
[----:B------:R-:W-:Y:S01]  /*6590*/  @!P0 F2FP.PACK_AB R34, R74, R75 ;  /* 0x0000004b4a22823e */ /* 0x000fe200000000ff */
[----:B------:R-:W-:Y:S01]  /*65a0*/  @!P0 FFMA.FTZ R8, R38, R39, R8 ;  /* 0x0000002726088223 */ /* 0x000fe20000010008 */
[--C-:B------:R-:W-:Y:S01]  /*65b0*/  @!P0 HADD2.F32 R23, -RZ, R11.reuse.H0_H0 ;  /* 0x2000000bff178230 */ /* 0x100fe20000004100 */
[----:B------:R-:W-:Y:S01]  /*65c0*/  @!P0 FFMA.FTZ R9, R40, R41, R9 ;  /* 0x0000002928098223 */ /* 0x000fe20000010009 */
[----:B------:R-:W-:Y:S01]  /*65d0*/  @!P0 MOV R16, R34 ;  /* 0x0000002200108202 */ /* 0x000fe20000000f00 */
[----:B------:R-:W-:Y:S01]  /*65e0*/  @!P0 HADD2.F32 R28, -RZ, R11.H1_H1 ;  /* 0x3000000bff1c8230 */ /* 0x000fe20000004100 */
[----:B------:R-:W-:Y:S01]  /*65f0*/  @!P0 IMAD.MOV.U32 R49, RZ, RZ, R5 ;  /* 0x000000ffff318224 */ /* 0x000fe200078e0005 */
[--C-:B------:R-:W-:Y:S01]  /*6600*/  @!P0 HADD2.F32 R11, -RZ, R10.reuse.H0_H0 ;  /* 0x2000000aff0b8230 */ /* 0x100fe20000004100 */
[-C--:B------:R-:W-:Y:S01]  /*6610*/  @!P0 FMUL.FTZ R69, R23, R21.reuse ;  /* 0x0000001517458220 */ /* 0x080fe20000410000 */
[----:B------:R-:W-:Y:S01]  /*6620*/  @!P0 HADD2.F32 R20, -RZ, R10.H1_H1 ;  /* 0x3000000aff148230 */ /* 0x000fe20000004100 */
[----:B------:R-:W-:Y:S02]  /*6630*/  @!P0 FMUL.FTZ R56, R28, R22 ;  /* 0x000000161c388220 */ /* 0x000fe40000410000 */
[C---:B------:R-:W-:Y:S02]  /*6640*/  @!P0 FMUL.FTZ R10, R11.reuse, R21 ;  /* 0x000000150b0a8220 */ /* 0x040fe40000410000 */
[----:B------:R-:W-:Y:S02]  /*6650*/  @!P0 FFMA.FTZ R69, R11, R42, -R69 ;  /* 0x0000002a0b458223 */ /* 0x000fe40000010845 */
[----:B------:R-:W-:Y:S01]  /*6660*/  @!P0 FMUL.FTZ R11, R20, R22 ;  /* 0x00000016140b8220 */ /* 0x000fe20000410000 */
[----:B------:R-:W-:Y:S01]  /*6670*/  @!P0 F2FP.PACK_AB R22, R70, R71 ;  /* 0x000000474616823e */ /* 0x000fe200000000ff */
[----:B------:R-:W-:Y:S02]  /*6680*/  @!P0 FFMA.FTZ R10, R23, R42, R10 ;  /* 0x0000002a170a8223 */ /* 0x000fe4000001000a */
[----:B------:R-:W-:Y:S01]  /*6690*/  @!P0 FFMA.FTZ R56, R20, R43, -R56 ;  /* 0x0000002b14388223 */ /* 0x000fe20000010838 */
[----:B------:R-:W-:Y:S01]  /*66a0*/  @!P0 F2FP.PACK_AB R20, R4, R3 ;  /* 0x000000030414823e */ /* 0x000fe200000000ff */
[----:B------:R-:W-:Y:S01]  /*66b0*/  @!P0 FFMA.FTZ R11, R28, R43, R11 ;  /* 0x0000002b1c0b8223 */ /* 0x000fe2000001000b */
        /* <DEDUP_REMOVED lines=14> */
.L_x_904:
[----:B------:R-:W-:Y:S05]  /*67a0*/  BSYNC B0 ;  /* 0x0000000000007941 */ /* 0x000fea0003800000 */
.L_x_903:
        /* <DEDUP_REMOVED lines=101> */
[C---:B------:R-:W-:Y:S01]  /*6e00*/  @!P0 FMUL.FTZ R38, R29.reuse, R14 ;  /* 0x0000000e1d268220 */ /* 0x040fe20000410000 */
        /* <DEDUP_REMOVED lines=20> */
.L_x_906:
[----:B------:R-:W-:Y:S05]  /*6f50*/  BSYNC B0 ;  /* 0x0000000000007941 */ /* 0x000fea0003800000 */
.L_x_905:
        /* <DEDUP_REMOVED lines=125> */
.L_x_886:
        /* <DEDUP_REMOVED lines=8> */
[C---:B------:R-:W-:Y:S03]  /*77b0*/  ISETP.GE.AND P0, PT, R110.reuse, c[0x0][0x1d4], PT ;  /* 0x000075006e007a0c */ /* 0x040fe60003f06270 */
[----:B------:R-:W5:Y:S04]  /*77c0*/  LDL R11, [R1+0x74] ;  /* 0x00007400010b7983 */ /* 0x000f680000100800 */
[----:B---3--:R-:W3:Y:S04]  /*77d0*/  LDL R16, [R1+0x14] ;  /* 0x0000140001107983 */ /* 0x008ee80000100800 */
[----:B--2---:R-:W2:Y:S02]  /*77e0*/  LDL R17, [R1+0x70] ;  /* 0x0000700001117983 */ /* 0x004ea40000100800 */
[CC--:B------:R-:W-:Y:S02]  /*77f0*/  @!P0 LEA R8, P4, R110.reuse, R4.reuse, 0x1 ;  /* 0x000000046e088211 */ /* 0x0c0fe400078808ff */
[----:B------:R-:W2:Y:S02]  /*7800*/  LDL R14, [R1+0x8] ;  /* 0x00000800010e7983 */ /* 0x000ea40000100800 */
[-C--:B------:R-:W-:Y:S02]  /*7810*/  @!P0 LEA.HI.X R9, R110, R5.reuse, R111, 0x1, P4 ;  /* 0x000000056e098211 */ /* 0x080fe400020f0c6f */
[----:B------:R-:W2:Y:S04]  /*7820*/  LDL R6, [R1+0xc] ;  /* 0x00000c0001067983 */ /* 0x000ea80000100800 */
[----:B------:R-:W2:Y:S04]  /*7830*/  LDL R20, [R1+0x60] ;  /* 0x0000600001147983 */ /* 0x000ea80000100800 */
[----:B------:R-:W2:Y:S04]  /*7840*/  LDL R25, [R1+0x5c] ;  /* 0x00005c0001197983 */ /* 0x000ea80000100800 */
[----:B------:R-:W2:Y:S04]  /*7850*/  LDL R15, [R1+0x10] ;  /* 0x00001000010f7983 */ /* 0x000ea80000100800 */
[----:B------:R-:W2:Y:S01]  /*7860*/  LDL R24, [R1+0x6c] ;  /* 0x00006c0001187983 */ /* 0x000ea20000100800 */
[C---:B----4-:R-:W-:Y:S11]  /*7870*/  ISETP.GE.AND P5, PT, R10.reuse, c[0x0][0x1d4], PT ;  /* 0x000075000a007a0c */ /* 0x050ff60003fa6270 */
[----:B------:R-:W-:Y:S02]  /*7880*/  @!UPT UIADD3 URZ, URZ, URZ, URZ ;  /* 0x0000003f3f3ff290 */ /* 0x000fe4000fffe03f */
[CC--:B------:R-:W-:Y:S04]  /*7890*/  @!P5 LEA R12, P4, R10.reuse, R4.reuse, 0x1 ;  /* 0x000000040a0cd211 */ /* 0x0c0fe800078808ff */
[-C--:B-----5:R-:W-:Y:S02]  /*78a0*/  @!P5 LEA.HI.X R13, R10, R5.reuse, R11, 0x1, P4 ;  /* 0x000000050a0dd211 */ /* 0x0a0fe400020f0c0b */
[C---:B---3--:R-:W-:Y:S11]  /*78b0*/  ISETP.GE.AND P4, PT, R16.reuse, c[0x0][0x1d4], PT ;  /* 0x0000750010007a0c */ /* 0x048ff60003f86270 */
[----:B------:R-:W-:Y:S02]  /*78c0*/  @!UPT UIADD3 URZ, URZ, URZ, URZ ;  /* 0x0000003f3f3ff290 */ /* 0x000fe4000fffe03f */
[CC--:B------:R-:W-:Y:S04]  /*78d0*/  @!P4 LEA R10, P6, R16.reuse, R4.reuse, 0x1 ;  /* 0x00000004100ac211 */ /* 0x0c0fe800078c08ff */
[-C--:B--2---:R-:W-:Y:S02]  /*78e0*/  @!P4 LEA.HI.X R11, R16, R5.reuse, R17, 0x1, P6 ;  /* 0x00000005100bc211 */ /* 0x084fe400030f0c11 */
[----:B------:R-:W2:Y:S04]  /*78f0*/  @!P0 LDS.128 R16, [R14+0x2400] ;  /* 0x002400000e108984 */ /* 0x000ea80000000c00 */
[----:B--2---:R2:W-:Y:S01]  /*7900*/  @!P0 ST.E.128 [R8.64], R16 ;  /* 0x0000001008008985 */ /* 0x0045e2000c101d08 */
[----:B------:R-:W-:Y:S11]  /*7910*/  ISETP.GE.AND P0, PT, R137, c[0x0][0x1d4], PT ;  /* 0x0000750089007a0c */ /* 0x000ff60003f06270 */
[----:B------:R-:W-:Y:S02]  /*7920*/  @!UPT UIADD3 URZ, URZ, URZ, URZ ;  /* 0x0000003f3f3ff290 */ /* 0x000fe4000fffe03f */
[----:B------:R-:W3:Y:S01]  /*7930*/  @!P0 LDS.128 R16, [R6+0x2400] ;  /* 0x0024000006108984 */ /* 0x000ee20000000c00 */
[----:B------:R-:W-:Y:S04]  /*7940*/  @!P0 IMAD.SHL.U32 R3, R20, 0x8, RZ ;  /* 0x0000000814038824 */ /* 0x000fe800078e00ff */
[--C-:B--2---:R-:W-:Y:S05]  /*7950*/  @!P0 IMAD.WIDE R8, R3, 0x2, R4.reuse ;  /* 0x0000000203088825 */ /* 0x104fea00078e0204 */
[----:B---3--:R2:W-:Y:S01]  /*7960*/  @!P0 ST.E.128 [R8.64], R16 ;  /* 0x0000001008008985 */ /* 0x0085e2000c101d08 */
        /* <DEDUP_REMOVED lines=9> */
[----:B------:R-:W-:Y:S01]  /*7a00*/  @!P0 LEA.HI.X R5, R15, R5, R24, 0x1, P6 ;  /* 0x000000050f058211 */ /* 0x000fe200030f0c18 */
[----:B--2---:R-:W-:Y:S04]  /*7a10*/  @!P5 ST.E.128 [R12.64], R16 ;  /* 0x000000100c00d985 */ /* 0x004fe8000c101d08 */
[----:B------:R-:W2:Y:S04]  /*7a20*/  @!P4 LDS.128 R12, [R14+0x3c00] ;  /* 0x003c00000e0cc984 */ /* 0x000ea80000000c00 */
[----:B--2---:R-:W-:Y:S04]  /*7a30*/  @!P4 ST.E.128 [R10.64], R12 ;  /* 0x0000000c0a00c985 */ /* 0x004fe8000c101d08 */
[----:B------:R-:W2:Y:S04]  /*7a40*/  @!P0 LDS.128 R8, [R6+0x3c00] ;  /* 0x003c000006088984 */ /* 0x000ea80000000c00 */
[----:B--2---:R2:W-:Y:S02]  /*7a50*/  @!P0 ST.E.128 [R4.64], R8 ;  /* 0x0000000804008985 */ /* 0x0045e4000c101d08 */
.L_x_890:
[----:B------:R-:W-:Y:S05]  /*7a60*/  BSYNC B1 ;  /* 0x0000000000017941 */ /* 0x000fea0003800000 */
.L_x_885:
[----:B-12--5:R-:W-:Y:S01]  /*7a70*/  IMAD.WIDE R8, R33, 0x30, R88 ;  /* 0x0000003021087825 */ /* 0x026fe200078e0258 */
[----:B------:R-:W2:Y:S01]  /*7a80*/  LDL R24, [R1+0x38] ;  /* 0x0000380001187983 */ /* 0x000ea20000100800 */
[----:B------:R-:W-:Y:S01]  /*7a90*/  P2R R13, PR, RZ, 0x2 ;  /* 0x00000002ff0d7803 */ /* 0x000fe20000000000 */
[----:B------:R-:W-:Y:S01]  /*7aa0*/  BSSY B0, `(.L_x_907) ;  /* 0x000006b000007945 */ /* 0x000fe20003800000 */
[----:B------:R-:W-:Y:S01]  /*7ab0*/  IMAD R10, R80, c[0x0][0x218], RZ ;  /* 0x00008600500a7a24 */ /* 0x000fe200078e02ff */
[C---:B------:R-:W-:Y:S01]  /*7ac0*/  LOP3.LUT P1, RZ, R209.reuse, 0x4, RZ, 0xc0, !PT ;  /* 0x00000004d1ff7812 */ /* 0x040fe2000782c0ff */
[----:B------:R-:W1:Y:S01]  /*7ad0*/  S2R R3, SR_TID.X ;  /* 0x0000000000037919 */ /* 0x000e620000002100 */
[----:B------:R-:W-:Y:S01]  /*7ae0*/  LOP3.LUT P6, RZ, R209, 0x1, RZ, 0xc0, !PT ;  /* 0x00000001d1ff7812 */ /* 0x000fe200078cc0ff */
[----:B------:R-:W-:Y:S01]  /*7af0*/  IMAD R10, R77, c[0x0][0x21c], R10 ;  /* 0x000087004d0a7a24 */ /* 0x000fe200078e020a */
[----:B-1----:R-:W-:Y:S04]  /*7b00*/  SHF.R.S32.HI R25, RZ, 0x1f, R3 ;  /* 0x0000001fff197819 */ /* 0x002fe80000011403 */
[----:B------:R-:W-:Y:S04]  /*7b10*/  LEA.HI R25, R25, R3, RZ, 0x2 ;  /* 0x0000000319197211 */ /* 0x000fe800078f10ff */
[----:B------:R-:W-:Y:S05]  /*7b20*/  SHF.R.S32.HI R25, RZ, 0x2, R25 ;  /* 0x00000002ff197819 */ /* 0x000fea0000011419 */
[----:B------:R-:W-:Y:S05]  /*7b30*/  IMAD.IADD R3, R76, 0x1, -R25 ;  /* 0x000000014c037824 */ /* 0x000fea00078e0a19 */
[C---:B------:R-:W-:Y:S11]  /*7b40*/  ISETP.GE.AND P0, PT, R3.reuse, 0x21, PT ;  /* 0x000000210300780c */ /* 0x040ff60003f06270 */
[----:B------:R-:W-:Y:S02]  /*7b50*/  @!UPT UIADD3 URZ, URZ, URZ, URZ ;  /* 0x0000003f3f3ff290 */ /* 0x000fe4000fffe03f */
[C---:B------:R-:W-:Y:S05]  /*7b60*/  @P0 IADD3 R6, P4, R8.reuse, 0x20, RZ ;  /* 0x0000002008060810 */ /* 0x040fea0007f9e0ff */
[----:B------:R-:W-:Y:S01]  /*7b70*/  @P0 IMAD.X R11, RZ, RZ, R9, P4 ;  /* 0x000000ffff0b0224 */ /* 0x000fe200020e0609 */
[----:B------:R-:W-:Y:S11]  /*7b80*/  ISETP.GE.AND P4, PT, R3, 0x1, PT ;  /* 0x000000010300780c */ /* 0x000ff60003f86270 */
[----:B------:R-:W-:Y:S02]  /*7b90*/  @!UPT UIADD3 URZ, URZ, URZ, URZ ;  /* 0x0000003f3f3ff290 */ /* 0x000fe4000fffe03f */
[----:B------:R-:W-:Y:S01]  /*7ba0*/  @P4 MOV R5, R81 ;  /* 0x0000005100054202 */ /* 0x000fe20000000f00 */
[----:B------:R-:W-:Y:S02]  /*7bb0*/  @P4 IMAD R3, R9, c[0x0][0x258], RZ ;  /* 0x0000960009034a24 */ /* 0x000fe400078e02ff */
[----:B---3--:R-:W-:Y:S02]  /*7bc0*/  @P4 IMAD.MOV.U32 R4, RZ, RZ, R82 ;  /* 0x000000ffff044224 */ /* 0x008fe400078e0052 */
[C---:B------:R-:W-:Y:S02]  /*7bd0*/  @P4 IMAD R3, R8.reuse, c[0x0][0x25c], R3 ;  /* 0x0000970008034a24 */ /* 0x040fe400078e0203 */
[----:B------:R-:W-:Y:S04]  /*7be0*/  @P4 IMAD.WIDE.U32 R4, R8, c[0x0][0x258], R4 ;  /* 0x0000960008044a25 */ /* 0x000fe800078e0004 */
[----:B------:R-:W-:Y:S01]  /*7bf0*/  @P4 IMAD.IADD R3, R5, 0x1, R3 ;  /* 0x0000000105034824 */ /* 0x000fe200078e0203 */
[C---:B------:R-:W-:Y:S04]  /*7c00*/  @P4 LEA R8, P5, R4.reuse, c[0x0][0x250], 0x1 ;  /* 0x0000940004084a11 */ /* 0x040fe800078a08ff */
[----:B------:R-:W-:Y:S01]  /*7c10*/  @P4 LEA.HI.X R9, R4, c[0x0][0x254], R3, 0x1, P5 ;  /* 0x0000950004094a11 */ /* 0x000fe200028f0c03 */
[----:B------:R-:W-:Y:S02]  /*7c20*/  IMAD R3, R79, c[0x0][0x208], RZ ;  /* 0x000082004f037a24 */ /* 0x000fe400078e02ff */
[C---:B------:R-:W-:Y:S04]  /*7c30*/  IMAD.WIDE.U32 R4, R78.reuse, c[0x0][0x208], RZ ;  /* 0x000082004e047a25 */ /* 0x040fe800078e00ff */
[----:B------:R-:W-:Y:S04]  /*7c40*/  IMAD R3, R78, c[0x0][0x20c], R3 ;  /* 0x000083004e037a24 */ /* 0x000fe800078e0203 */
[----:B------:R-:W-:Y:S04]  /*7c50*/  IMAD.IADD R5, R5, 0x1, R3 ;  /* 0x0000000105057824 */ /* 0x000fe800078e0203 */
[----:B------:R-:W-:Y:S05]  /*7c60*/  IMAD.WIDE.U32 R4, R77, c[0x0][0x218], R4 ;  /* 0x000086004d047a25 */ /* 0x000fea00078e0004 */
[----:B------:R-:W-:Y:S01]  /*7c70*/  IADD3 R3, P5, R102, R4, RZ ;  /* 0x0000000466037210 */ /* 0x000fe20007fbe0ff */
[----:B------:R-:W-:Y:S02]  /*7c80*/  @P0 IMAD R4, R11, c[0x0][0x258], RZ ;  /* 0x000096000b040a24 */ /* 0x000fe400078e02ff */
[----:B------:R-:W-:Y:S01]  /*7c90*/  @P0 IMAD.MOV.U32 R11, RZ, RZ, R81 ;  /* 0x000000ffff0b0224 */ /* 0x000fe200078e0051 */
[----:B------:R-:W-:Y:S02]  /*7ca0*/  IADD3.X R12, R121, R5, R10, P5, !PT ;  /* 0x00000005790c7210 */ /* 0x000fe40002ffe40a */
[----:B------:R-:W-:Y:S05]  /*7cb0*/  @P0 MOV R10, R82 ;  /* 0x00000052000a0202 */ /* 0x000fea0000000f00 */
[C---:B------:R-:W-:Y:S04]  /*7cc0*/  @P0 IMAD.WIDE.U32 R10, R6.reuse, c[0x0][0x258], R10 ;  /* 0x00009600060a0a25 */ /* 0x040fe800078e000a */
[----:B------:R-:W-:Y:S01]  /*7cd0*/  @P0 IMAD R6, R6, c[0x0][0x25c], R4 ;  /* 0x0000970006060a24 */ /* 0x000fe200078e0204 */
[C---:B------:R-:W-:Y:S03]  /*7ce0*/  @P0 LEA R4, P5, R10.reuse, c[0x0][0x250], 0x1 ;  /* 0x000094000a040a11 */ /* 0x040fe600078a08ff */
[----:B------:R-:W-:Y:S05]  /*7cf0*/  @P0 IMAD.IADD R6, R11, 0x1, R6 ;  /* 0x000000010b060824 */ /* 0x000fea00078e0206 */
[----:B------:R-:W-:Y:S02]  /*7d00*/  @P0 LEA.HI.X R5, R10, c[0x0][0x254], R6, 0x1, P5 ;  /* 0x000095000a050a11 */ /* 0x000fe400028f0c06 */
[C---:B------:R-:W-:Y:S04]  /*7d10*/  LEA R6, P5, R3.reuse, c[0x0][0x1f8], 0x1 ;  /* 0x00007e0003067a11 */ /* 0x040fe800078a08ff */
[----:B------:R-:W-:Y:S02]  /*7d20*/  LEA.HI.X R10, R3, c[0x0][0x1fc], R12, 0x1, P5 ;  /* 0x00007f00030a7a11 */ /* 0x000fe400028f0c0c */
[----:B------:R-:W-:Y:S02]  /*7d30*/  LOP3.LUT P5, RZ, R209, 0x2, RZ, 0xc0, !PT ;  /* 0x00000002d1ff7812 */ /* 0x000fe400078ac0ff */
[C---:B--2---:R-:W-:Y:S05]  /*7d40*/  @P4 SHF.L.U32 R3, R24.reuse, 0x1, RZ ;  /* 0x0000000118034819 */ /* 0x044fea00000006ff */
[----:B------:R-:W-:Y:S01]  /*7d50*/  @!PT LDS RZ, [RZ] ;  /* 0x00000000fffff984 */ /* 0x000fe20000000800 */
[----:B------:R-:W-:Y:S01]  /*7d60*/  @!PT LDS RZ, [RZ] ;  /* 0x00000000fffff984 */ /* 0x000fe20000000800 */
[----:B------:R-:W-:Y:S01]  /*7d70*/  @!PT LDS RZ, [RZ] ;  /* 0x00000000fffff984 */ /* 0x000fe20000000800 */
[----:B------:R1:W-:Y:S01]  /*7d80*/  @P4 LDGSTS.E.BYPASS.LTC128B.128 [R3+0x1880], [R8.64], !P1 ;  /* 0x0188000008034fae */ /* 0x0003e2000c901d48 */
[----:B------:R-:W-:Y:S05]  /*7d90*/  ISETP.NE.AND P1, PT, R13, RZ, PT ;  /* 0x000000ff0d00720c */ /* 0x000fea0003f25270 */
[----:B------:R1:W-:Y:S04]  /*7da0*/  @P4 LDGSTS.E.BYPASS.LTC128B.128 [R3+0x2480], [R8.64+0x40], !P5 ;  /* 0x0248004008034fae */ /* 0x0003e8000e901d48 */
[----:B------:R1:W-:Y:S01]  /*7db0*/  @P4 LDGSTS.E.BYPASS.LTC128B.128 [R3+0x3080], [R8.64+0x80], !P6 ;  /* 0x0308008008034fae */ /* 0x0003e2000f101d48 */
[----:B------:R-:W-:Y:S01]  /*7dc0*/  LOP3.LUT P4, RZ, R209, 0x4, RZ, 0xc0, !PT ;  /* 0x00000004d1ff7812 */ /* 0x000fe2000788c0ff */
[----:B-1----:R-:W-:Y:S11]  /*7dd0*/  @P0 IMAD.SHL.U32 R3, R24, 0x2, RZ ;  /* 0x0000000218030824 */ /* 0x002ff600078e00ff */
[----:B------:R-:W-:Y:S01]  /*7de0*/  @!UPT UIADD3 URZ, URZ, URZ, URZ ;  /* 0x0000003f3f3ff290 */ /* 0x000fe2000fffe03f */
        /* <DEDUP_REMOVED lines=11> */
[C---:B------:R-:W-:Y:S03]  /*7ea0*/  ISETP.GE.AND P0, PT, R110.reuse, c[0x0][0x1d4], PT ;  /* 0x000075006e007a0c */ /* 0x040fe60003f06270 */
[----:B----4-:R-:W4:Y:S04]  /*7eb0*/  LDL R19, [R1+0x74] ;  /* 0x0000740001137983 */ /* 0x010f280000100800 */
        /* <DEDUP_REMOVED lines=10> */
[C---:B-----5:R-:W-:Y:S11]  /*7f60*/  ISETP.GE.AND P5, PT, R18.reuse, c[0x0][0x1d4], PT ;  /* 0x0000750012007a0c */ /* 0x060ff60003fa6270 */
[----:B------:R-:W-:Y:S02]  /*7f70*/  @!UPT UIADD3 URZ, URZ, URZ, URZ ;  /* 0x0000003f3f3ff290 */ /* 0x000fe4000fffe03f */
[CC--:B------:R-:W-:Y:S04]  /*7f80*/  @!P5 LEA R12, P4, R18.reuse, R4.reuse, 0x1 ;  /* 0x00000004120cd211 */ /* 0x0c0fe800078808ff */
[-C--:B----4-:R-:W-:Y:S02]  /*7f90*/  @!P5 LEA.HI.X R13, R18, R5.reuse, R19, 0x1, P4 ;  /* 0x00000005120dd211 */ /* 0x090fe400020f0c13 */
[C---:B---3--:R-:W-:Y:S11]  /*7fa0*/  ISETP.GE.AND P4, PT, R16.reuse, c[0x0][0x1d4], PT ;  /* 0x0000750010007a0c */ /* 0x048ff60003f86270 */
[----:B------:R-:W-:Y:S02]  /*7fb0*/  @!UPT UIADD3 URZ, URZ, URZ, URZ ;  /* 0x0000003f3f3ff290 */ /* 0x000fe4000fffe03f */
[CC--:B-1----:R-:W-:Y:S04]  /*7fc0*/  @!P4 LEA R10, P6, R16.reuse, R4.reuse, 0x1 ;  /* 0x00000004100ac211 */ /* 0x0c2fe800078c08ff */
[-C--:B--2---:R-:W-:Y:S02]  /*7fd0*/  @!P4 LEA.HI.X R11, R16, R5.reuse, R17, 0x1, P6 ;  /* 0x00000005100bc211 */ /* 0x084fe400030f0c11 */
[----:B------:R-:W1:Y:S04]  /*7fe0*/  @!P0 LDS.128 R16, [R14] ;  /* 0x000000000e108984 */ /* 0x000e680000000c00 */
[----:B-1----:R1:W-:Y:S01]  /*7ff0*/  @!P0 ST.E.128 [R8.64], R16 ;  /* 0x0000001008008985 */ /* 0x0023e2000c101d08 */
[----:B------:R-:W-:Y:S11]  /*8000*/  ISETP.GE.AND P0, PT, R137, c[0x0][0x1d4], PT ;  /* 0x0000750089007a0c */ /* 0x000ff60003f06270 */
[----:B------:R-:W-:Y:S02]  /*8010*/  @!UPT UIADD3 URZ, URZ, URZ, URZ ;  /* 0x0000003f3f3ff290 */ /* 0x000fe4000fffe03f */
[----:B------:R-:W2:Y:S01]  /*8020*/  @!P0 LDS.128 R16, [R26] ;  /* 0x000000001a108984 */ /* 0x000ea20000000c00 */
[----:B------:R-:W-:Y:S04]  /*8030*/  @!P0 IMAD.SHL.U32 R3, R20, 0x8, RZ ;  /* 0x0000000814038824 */ /* 0x000fe800078e00ff */
[--C-:B-1----:R-:W-:Y:S05]  /*8040*/  @!P0 IMAD.WIDE R8, R3, 0x2, R4.reuse ;  /* 0x0000000203088825 */ /* 0x102fea00078e0204 */
[----:B--2---:R1:W-:Y:S01]  /*8050*/  @!P0 ST.E.128 [R8.64], R16 ;  /* 0x0000001008008985 */ /* 0x0043e2000c101d08 */
[----:B------:R-:W-:Y:S11]  /*8060*/  ISETP.GE.AND P0, PT, R136, c[0x0][0x1d4], PT ;  /* 0x0000750088007a0c */ /* 0x000ff60003f06270 */
[----:B------:R-:W-:Y:S02]  /*8070*/  @!UPT UIADD3 URZ, URZ, URZ, URZ ;  /* 0x0000003f3f3ff290 */ /* 0x000fe4000fffe03f */
[----:B------:R-:W2:Y:S01]  /*8080*/  @!P0 LDS.128 R20, [R14+0xc00] ;  /* 0x000c00000e148984 */ /* 0x000ea20000000c00 */
[----:B------:R-:W-:Y:S04]  /*8090*/  @!P0 IMAD.SHL.U32 R3, R28, 0x8, RZ ;  /* 0x000000081c038824 */ /* 0x000fe800078e00ff */
[----:B-1----:R-:W-:Y:S05]  /*80a0*/  @!P0 IMAD.WIDE R8, R3, 0x2, R4 ;  /* 0x0000000203088825 */ /* 0x002fea00078e0204 */
[----:B--2---:R-:W-:Y:S01]  /*80b0*/  @!P0 ST.E.128 [R8.64], R20 ;  /* 0x0000001408008985 */ /* 0x004fe2000c101d08 */
        /* <DEDUP_REMOVED lines=9> */
.L_x_908:
[----:B------:R-:W-:Y:S05]  /*8150*/  BSYNC B0 ;  /* 0x0000000000007941 */ /* 0x000fea0003800000 */
.L_x_907:
        /* <DEDUP_REMOVED lines=43> */
.L_x_910:
[----:B------:R-:W-:Y:S05]  /*8410*/  BSYNC B0 ;  /* 0x0000000000007941 */ /* 0x000fea0003800000 */
.L_x_909:
[----:B------:R-:W0:Y:S01]  /*8420*/  LDGDEPBAR ;  /* 0x00000000000079af */ /* 0x000e220000000000 */
[----:B------:R-:W-:Y:S01]  /*8430*/  IADD3 R33, R33, -0x1, RZ ;  /* 0xffffffff21217810 */ /* 0x000fe20007ffe0ff */
[----:B------:R-:W-:-:S05]  /*8440*/  @P5 BRA `(.L_x_911) ;  /* 0xffffb63000005947 */ /* 0x000fca000383ffff */
[----:B------:R-:W-:Y:S01]  /*8450*/  WARPSYNC 0xffffffff ;  /* 0xffffffff00007948 */ /* 0x000fe20003800000 */
[----:B------:R-:W-:Y:S06]  /*8460*/  BAR.SYNC.DEFER_BLOCKING 0x0 ;  /* 0x0000000000007b1d */ /* 0x000fec0000010000 */
.L_x_884:
[----:B----4-:R-:W4:Y:S01]  /*8470*/  LDL R14, [R1+0x54] ;  /* 0x00005400010e7983 */ /* 0x010f220000100800 */
[----:B------:R-:W-:-:S05]  /*8480*/  IMAD.MOV.U32 R0, RZ, RZ, c[0x0][0x2c4] ;  /* 0x0000b100ff007624 */ /* 0x000fca00078e00ff */
[----:B------:R-:W-:Y:S01]  /*8490*/  ISETP.NE.AND P3, PT, R0, 0x1, PT ;  /* 0x000000010000780c */ /* 0x000fe20003f65270 */
[----:B-12---:R-:W-:-:S05]  /*84a0*/  IMAD.MOV.U32 R4, RZ, RZ, c[0x0][0x32c] ;  /* 0x0000cb00ff047624 */ /* 0x006fca00078e00ff */
[----:B------:R-:W-:Y:S02]  /*84b0*/  ISETP.GE.AND P1, PT, R4, 0x1, PT ;  /* 0x000000010400780c */ /* 0x000fe40003f26270 */
[----:B------:R-:W-:Y:S02]  /*84c0*/  IADD3 R2, R249, 0x1, -R248 ;  /* 0x00000001f9027810 */ /* 0x000fe40007ffe8f8 */
[----:B----4-:R-:W-:-:S05]  /*84d0*/  IADD3 R0, R14, 0x7f, RZ ;  /* 0x0000007f0e007810 */ /* 0x010fca0007ffe0ff */
[----:B------:R-:W-:-:S05]  /*84e0*/  @P3 IMAD.HI.U32 R3, R0, c[0x0][0x2c8], RZ ;  /* 0x0000b20000033a27 */ /* 0x000fca00078e00ff */
[----:B------:R-:W-:-:S05]  /*84f0*/  @P3 SHF.R.U32.HI R0, RZ, c[0x0][0x2cc], R3 ;  /* 0x0000b300ff003a19 */ /* 0x000fca0000011603 */
[----:B------:R-:W-:-:S05]  /*8500*/  IMAD.IADD R0, R2, 0x1, R0 ;  /* 0x0000000102007824 */ /* 0x000fca00078e0200 */
[----:B------:R-:W-:Y:S01]  /*8510*/  IADD3 R3, R0, c[0x0][0x328], RZ ;  /* 0x0000ca0000037a10 */ /* 0x000fe20007ffe0ff */
[----:B------:R-:W-:Y:S05]  /*8520*/  @!P1 BRA `(.L_x_912) ;  /* 0x0000011000009947 */ /* 0x000fea0003800000 */
[C---:B------:R-:W-:Y:S01]  /*8530*/  ISETP.GT.AND P0, PT, R0.reuse, RZ, PT ;  /* 0x000000ff0000720c */ /* 0x040fe20003f04270 */
[----:B------:R-:W-:Y:S01]  /*8540*/  BSSY B0, `(.L_x_913) ;  /* 0x000000d000007945 */ /* 0x000fe20003800000 */
[----:B------:R-:W-:Y:S01]  /*8550*/  IADD3 R2, R0, -0x1, RZ ;  /* 0xffffffff00027810 */ /* 0x000fe20007ffe0ff */
[----:B------:R-:W-:-:S10]  /*8560*/  IMAD.MOV.U32 R4, RZ, RZ, c[0x0][0x32c] ;  /* 0x0000cb00ff047624 */ /* 0x000fd400078e00ff */
[----:B------:R-:W-:Y:S05]  /*8570*/  @P0 BRA `(.L_x_914) ;  /* 0x0000006000000947 */ /* 0x000fea0003800000 */
[----:B------:R-:W-:Y:S01]  /*8580*/  ISETP.NE.AND P0, PT, R4, 0x1, PT ;  /* 0x000000010400780c */ /* 0x000fe20003f05270 */
[----:B------:R-:W-:-:S12]  /*8590*/  IMAD.MOV R0, RZ, RZ, -R0 ;  /* 0x000000ffff007224 */ /* 0x000fd800078e0a00 */
[----:B------:R-:W-:-:S05]  /*85a0*/  @P0 IMAD.HI.U32 R2, R0, c[0x0][0x330], RZ ;  /* 0x0000cc0000020a27 */ /* 0x000fca00078e00ff */
[----:B------:R-:W-:-:S04]  /*85b0*/  @P0 SHF.R.U32.HI R0, RZ, c[0x0][0x334], R2 ;  /* 0x0000cd00ff000a19 */ /* 0x000fc80000011602 */
[----:B------:R-:W-:Y:S01]  /*85c0*/  LOP3.LUT R2, RZ, R0, RZ, 0x33, !PT ;  /* 0x00000000ff027212 */ /* 0x000fe200078e33ff */
[----:B------:R-:W-:Y:S05]  /*85d0*/  BRA `(.L_x_915) ;  /* 0x0000003000007947 */ /* 0x000fea0003800000 */
.L_x_914:
[----:B------:R-:W-:-:S13]  /*85e0*/  ISETP.NE.AND P0, PT, R4, 0x1, PT ;  /* 0x000000010400780c */ /* 0x000fda0003f05270 */
[----:B------:R-:W-:-:S05]  /*85f0*/  @P0 IMAD.HI.U32 R0, R2, c[0x0][0x330], RZ ;  /* 0x0000cc0002000a27 */ /* 0x000fca00078e00ff */
[----:B------:R-:W-:Y:S02]  /*8600*/  @P0 SHF.R.U32.HI R2, RZ, c[0x0][0x334], R0 ;  /* 0x0000cd00ff020a19 */ /* 0x000fe40000011600 */
.L_x_915:
[----:B------:R-:W-:Y:S05]  /*8610*/  BSYNC B0 ;  /* 0x0000000000007941 */ /* 0x000fea0003800000 */
.L_x_913:
[----:B------:R-:W-:-:S05]  /*8620*/  IMAD R2, R2, R4, c[0x0][0x32c] ;  /* 0x0000cb0002027624 */ /* 0x000fca00078e0204 */
[----:B------:R-:W-:-:S04]  /*8630*/  IMNMX R3, R3, R2, PT ;  /* 0x0000000203037217 */ /* 0x000fc80003800200 */
.L_x_912:
[----:B------:R-:W-:Y:S01]  /*8640*/  IADD3 R3, R3, 0x2f, RZ ;  /* 0x0000002f03037810 */ /* 0x000fe20007ffe0ff */
[----:B------:R-:W-:-:S04]  /*8650*/  @P3 IMAD.HI.U32 R2, R14, c[0x0][0x2c8], RZ ;  /* 0x0000b2000e023a27 */ /* 0x000fc800078e00ff */
[----:B------:R-:W-:-:S04]  /*8660*/  IMAD.HI R3, R3, 0x2aaaaaab, RZ ;  /* 0x2aaaaaab03037827 */ /* 0x000fc800078e02ff */
[----:B------:R-:W-:Y:S01]  /*8670*/  IMAD.MOV.U32 R0, RZ, RZ, R14 ;  /* 0x000000ffff007224 */ /* 0x000fe200078e000e */
[----:B------:R-:W-:Y:S02]  /*8680*/  @P3 SHF.R.U32.HI R0, RZ, c[0x0][0x2cc], R2 ;  /* 0x0000b300ff003a19 */ /* 0x000fe40000011602 */
        /* <DEDUP_REMOVED lines=16> */
.L_x_918:
[----:B------:R-:W-:-:S04]  /*8790*/  MOV R3, c[0x0][0x32c] ;  /* 0x0000cb0000037a02 */ /* 0x000fc80000000f00 */
[----:B------:R-:W-:-:S13]  /*87a0*/  ISETP.NE.AND P0, PT, R3, 0x1, PT ;  /* 0x000000010300780c */ /* 0x000fda0003f05270 */
[----:B------:R-:W-:-:S05]  /*87b0*/  @P0 IMAD.HI.U32 R3, R0, c[0x0][0x330], RZ ;  /* 0x0000cc0000030a27 */ /* 0x000fca00078e00ff */
[----:B------:R-:W-:Y:S02]  /*87c0*/  @P0 SHF.R.U32.HI R0, RZ, c[0x0][0x334], R3 ;  /* 0x0000cd00ff000a19 */ /* 0x000fe40000011603 */
.L_x_919:
[----:B------:R-:W-:Y:S05]  /*87d0*/  BSYNC B0 ;  /* 0x0000000000007941 */ /* 0x000fea0003800000 */
.L_x_917:
[----:B------:R-:W-:-:S05]  /*87e0*/  IMAD R0, R0, c[0x0][0x32c], RZ ;  /* 0x0000cb0000007a24 */ /* 0x000fca00078e02ff */
[----:B------:R-:W-:-:S05]  /*87f0*/  IMNMX R2, R2, R0, !PT ;  /* 0x0000000002027217 */ /* 0x000fca0007800200 */
.L_x_916:
[----:B------:R-:W-:Y:S01]  /*8800*/  IMAD.HI R2, R2, 0x2aaaaaab, RZ ;  /* 0x2aaaaaab02027827 */ /* 0x000fe200078e02ff */
[----:B------:R-:W-:Y:S04]  /*8810*/  BSSY B0, `(.L_x_920) ;  /* 0x0000024000007945 */ /* 0x000fe80003800000 */
[----:B------:R-:W-:-:S04]  /*8820*/  SHF.R.U32.HI R0, RZ, 0x1f, R2 ;  /* 0x0000001fff007819 */ /* 0x000fc80000011602 */
[----:B------:R-:W-:Y:S01]  /*8830*/  LEA.HI.SX32 R2, R2, R0, 0x1d ;  /* 0x0000000002027211 */ /* 0x000fe200078feaff */
[----:B------:R-:W-:-:S03]  /*8840*/  IMAD.MOV.U32 R0, RZ, RZ, RZ ;  /* 0x000000ffff007224 */ /* 0x000fc600078e00ff */
[----:B------:R-:W-:-:S04]  /*8850*/  IMNMX R6, RZ, R2, !PT ;  /* 0x00000002ff067217 */ /* 0x000fc80007800200 */
[----:B------:R-:W-:-:S13]  /*8860*/  ISETP.GT.AND P0, PT, R8, R6, PT ;  /* 0x000000060800720c */ /* 0x000fda0003f04270 */
[----:B------:R-:W-:Y:S05]  /*8870*/  @!P0 BRA `(.L_x_921) ;  /* 0x000001d000008947 */ /* 0x000fea0003800000 */
[----:B------:R-:W-:Y:S02]  /*8880*/  IABS R2, R124 ;  /* 0x0000007c00027213 */ /* 0x000fe40000000000 */
[----:B------:R-:W-:Y:S02]  /*8890*/  IADD3 R3, R124, -0x1, R8 ;  /* 0xffffffff7c037810 */ /* 0x000fe40007ffe008 */
[----:B------:R-:W1:Y:S03]  /*88a0*/  I2F.RP R0, R2 ;  /* 0x0000000200007306 */ /* 0x000e660000209400 */
[----:B------:R-:W-:-:S05]  /*88b0*/  IMAD.IADD R9, R3, 0x1, -R6 ;  /* 0x0000000103097824 */ /* 0x000fca00078e0a06 */
[----:B------:R-:W-:Y:S01]  /*88c0*/  IABS R11, R9 ;  /* 0x00000009000b7213 */ /* 0x000fe20000000000 */
[----:B-1----:R-:W1:Y:S02]  /*88d0*/  MUFU.RCP R0, R0 ;  /* 0x0000000000007308 */ /* 0x002e640000001000 */
[----:B-1----:R-:W-:-:S06]  /*88e0*/  IADD3 R0, R0, 0xffffffe, RZ ;  /* 0x0ffffffe00007810 */ /* 0x002fcc0007ffe0ff */
[----:B---3--:R-:W1:Y:S02]  /*88f0*/  F2I.FTZ.U32.TRUNC.NTZ R5, R0 ;  /* 0x0000000000057305 */ /* 0x008e64000021f000 */
        /* <DEDUP_REMOVED lines=21> */
.L_x_921:
[----:B------:R-:W-:Y:S05]  /*8a50*/  BSYNC B0 ;  /* 0x0000000000007941 */ /* 0x000fea0003800000 */
.L_x_920:
[----:B------:R-:W2:Y:S01]  /*8a60*/  LDL R2, [R1+0xa4] ;  /* 0x0000a40001027983 */ /* 0x000ea20000100800 */
        /* <DEDUP_REMOVED lines=50> */
[----:B--2---:R-:W-:-:S04]  /*8d90*/  IMAD R3, R2, R0, R6 ;  /* 0x0000000002037224 */ /* 0x004fc800078e0206 */
[--C-:B------:R-:W-:Y:S01]  /*8da0*/  IMAD.IADD R2, R3, 0x1, R0.reuse ;  /* 0x0000000103027824 */ /* 0x100fe200078e0200 */
[----:B------:R1:W-:Y:S01]  /*8db0*/  STL [R1+0x1c], R3 ;  /* 0x00001c0301007387 */ /* 0x0003e20000100800 */
[----:B------:R-:W-:-:S03]  /*8dc0*/  PRMT R0, RZ, 0x7610, R0 ;  /* 0x00007610ff007816 */ /* 0x000fc60000000000 */
[----:B------:R-:W-:-:S04]  /*8dd0*/  IMNMX R212, R8, R2, PT ;  /* 0x0000000208d47217 */ /* 0x000fc80003800200 */
[----:B------:R-:W-:-:S13]  /*8de0*/  ISETP.GT.AND P0, PT, R212, R3, PT ;  /* 0x00000003d400720c */ /* 0x000fda0003f04270 */
[----:B------:R-:W-:Y:S05]  /*8df0*/  @!P0 BRA `(.L_x_922) ;  /* 0x000174a000008947 */ /* 0x000fea0003800000 */
[----:B------:R-:W2:Y:S04]  /*8e00*/  LDL R9, [R1+0x8c] ;  /* 0x00008c0001097983 */ /* 0x000ea80000100800 */
[----:B------:R-:W4:Y:S04]  /*8e10*/  LDL R4, [R1+0x24] ;  /* 0x0000240001047983 */ /* 0x000f280000100800 */
[----:B---3--:R-:W3:Y:S01]  /*8e20*/  LDL R5, [R1+0x88] ;  /* 0x0000880001057983 */ /* 0x008ee20000100800 */
[----:B------:R-:W-:-:S03]  /*8e30*/  ISETP.NE.U32.AND P0, PT, RZ, c[0x0][0x340], PT ;  /* 0x0000d000ff007a0c */ /* 0x000fc60003f05070 */
[----:B------:R-:W3:Y:S01]  /*8e40*/  LDL R10, [R1] ;  /* 0x00000000010a7983 */ /* 0x000ee20000100800 */
[----:B------:R-:W-:-:S03]  /*8e50*/  ISETP.NE.AND.EX P1, PT, RZ, c[0x0][0x344], PT, P0 ;  /* 0x0000d100ff007a0c */ /* 0x000fc60003f25300 */
[----:B------:R-:W3:Y:S10]  /*8e60*/  LDL R11, [R1+0x4] ;  /* 0x00000400010b7983 */ /* 0x000ef40000100800 */
[----:B------:R-:W-:Y:S01]  /*8e70*/  @P1 IMAD.MOV.U32 R2, RZ, RZ, 0x4 ;  /* 0x00000004ff021424 */ /* 0x000fe200078e00ff */
[----:B------:R-:W-:-:S05]  /*8e80*/  SHF.R.S32.HI R0, RZ, 0x1f, R132 ;  /* 0x0000001fff007819 */ /* 0x000fca0000011484 */
[----:B------:R-:W-:Y:S01]  /*8e90*/  IMAD R0, R0, c[0x0][0x178], RZ ;  /* 0x00005e0000007a24 */ /* 0x000fe200078e02ff */
[----:B------:R-:W-:-:S03]  /*8ea0*/  ISETP.NE.U32.AND P0, PT, RZ, c[0x0][0x348], PT ;  /* 0x0000d200ff007a0c */ /* 0x000fc60003f05070 */
[----:B------:R-:W-:Y:S01]  /*8eb0*/  IMAD R0, R132, c[0x0][0x17c], R0 ;  /* 0x00005f0084007a24 */ /* 0x000fe200078e0200 */
[----:B------:R-:W-:Y:S01]  /*8ec0*/  ISETP.NE.AND.EX P0, PT, RZ, c[0x0][0x34c], PT, P0 ;  /* 0x0000d300ff007a0c */ /* 0x000fe20003f05300 */
[----:B-12---:R-:W-:-:S05]  /*8ed0*/  @P1 IMAD.WIDE R2, R9, R2, c[0x0][0x340] ;  /* 0x0000d00009021625 */ /* 0x006fca00078e0202 */
[----:B------:R1:W5:Y:S01]  /*8ee0*/  @P1 LDG.E R13, [R2.64] ;  /* 0x00000008020d1981 */ /* 0x000362000c1e1900 */
[----:B----4-:R-:W-:Y:S02]  /*8ef0*/  IADD3 R4, R4, R14, RZ ;  /* 0x0000000e04047210 */ /* 0x010fe40007ffe0ff */
[----:B---3--:R-:W-:Y:S01]  /*8f00*/  LOP3.LUT R95, R5, 0xffff, RZ, 0xc0, !PT ;  /* 0x0000ffff055f7812 */ /* 0x008fe200078ec0ff */
[----:B------:R-:W2:Y:S02]  /*8f10*/  S2R R15, SR_TID.X ;  /* 0x00000000000f7919 */ /* 0x000ea40000002100 */
[----:B------:R-:W-:Y:S01]  /*8f20*/  @P3 IMAD.HI.U32 R8, R4, c[0x0][0x2c8], RZ ;  /* 0x0000b20004083a27 */ /* 0x000fe200078e00ff */
[----:B------:R-:W-:-:S03]  /*8f30*/  SEL R5, R9, RZ, !P0 ;  /* 0x000000ff09057207 */ /* 0x000fc60004000000 */
[----:B-1----:R-:W-:-:S04]  /*8f40*/  IMAD.WIDE.U32 R2, R132, c[0x0][0x178], RZ ;  /* 0x00005e0084027a25 */ /* 0x002fc800078e00ff */
[----:B------:R-:W-:Y:S01]  /*8f50*/  IMAD.IADD R3, R3, 0x1, R0 ;  /* 0x0000000103037824 */ /* 0x000fe200078e0200 */
[----:B------:R-:W-:-:S03]  /*8f60*/  SHF.R.S32.HI R0, RZ, 0x1f, R9 ;  /* 0x0000001fff007819 */ /* 0x000fc60000011409 */
[----:B------:R-:W-:Y:S01]  /*8f70*/  IMAD.WIDE.U32 R2, R95, c[0x0][0x1b8], R2 ;  /* 0x00006e005f027a25 */ /* 0x000fe200078e0002 */
[----:B------:R-:W-:-:S03]  /*8f80*/  SEL R6, R0, RZ, !P0 ;  /* 0x000000ff00067207 */ /* 0x000fc60004000000 */
[----:B------:R-:W-:Y:S01]  /*8f90*/  IMAD.MOV.U32 R0, RZ, RZ, R4 ;  /* 0x000000ffff007224 */ /* 0x000fe200078e0004 */
[----:B------:R-:W-:Y:S01]  /*8fa0*/  @P3 SHF.R.U32.HI R0, RZ, c[0x0][0x2cc], R8 ;  /* 0x0000b300ff003a19 */ /* 0x000fe20000011608 */
[----:B------:R-:W-:Y:S02]  /*8fb0*/  IMAD R3, R95, c[0x0][0x1bc], R3 ;  /* 0x00006f005f037a24 */ /* 0x000fe400078e0203 */
[----:B------:R-:W-:Y:S01]  /*8fc0*/  IMAD R6, R6, c[0x0][0x1c0], RZ ;  /* 0x0000700006067a24 */ /* 0x000fe200078e02ff */
[----:B------:R-:W-:Y:S01]  /*8fd0*/  SHF.R.S32.HI R8, RZ, 0x1f, R0 ;  /* 0x0000001fff087819 */ /* 0x000fe20000011400 */
[----:B------:R-:W-:-:S04]  /*8fe0*/  IMAD.WIDE.U32 R2, R5, c[0x0][0x1c0], R2 ;  /* 0x0000700005027a25 */ /* 0x000fc800078e0002 */
[----:B------:R-:W-:Y:S02]  /*8ff0*/  IMAD R6, R5, c[0x0][0x1c4], R6 ;  /* 0x0000710005067a24 */ /* 0x000fe400078e0206 */
[----:B------:R-:W-:-:S04]  /*9000*/  IMAD.MOV R5, RZ, RZ, -R0 ;  /* 0x000000ffff057224 */ /* 0x000fc800078e0a00 */
[----:B------:R-:W-:Y:S01]  /*9010*/  IMAD R4, R5, c[0x0][0x2c4], R4 ;  /* 0x0000b10005047a24 */ /* 0x000fe200078e0204 */
[----:B------:R-:W-:Y:S01]  /*9020*/  IADD3 R3, R3, R6, RZ ;  /* 0x0000000603037210 */ /* 0x000fe20007ffe0ff */
[----:B------:R-:W-:-:S04]  /*9030*/  IMAD R5, R8, c[0x0][0x1b0], RZ ;  /* 0x00006c0008057a24 */ /* 0x000fc800078e02ff */
[C---:B------:R-:W-:Y:S01]  /*9040*/  IMAD R6, R0.reuse, c[0x0][0x1b4], R5 ;  /* 0x00006d0000067a24 */ /* 0x040fe200078e0205 */
[----:B------:R-:W-:Y:S01]  /*9050*/  SHF.R.S32.HI R5, RZ, 0x1f, R4 ;  /* 0x0000001fff057819 */ /* 0x000fe20000011404 */
[----:B------:R-:W-:Y:S01]  /*9060*/  IMAD.WIDE.U32 R2, R0, c[0x0][0x1b0], R2 ;  /* 0x00006c0000027a25 */ /* 0x000fe200078e0002 */
[----:B------:R-:W-:Y:S02]  /*9070*/  ISETP.GE.AND P3, PT, R10, c[0x0][0x198], PT ;  /* 0x000066000a007a0c */ /* 0x000fe40003f66270 */
[----:B--2---:R-:W-:Y:S01]  /*9080*/  SHF.R.S32.HI R10, RZ, 0x1f, R15 ;  /* 0x0000001fff0a7819 */ /* 0x004fe2000001140f */
[----:B------:R-:W-:Y:S02]  /*9090*/  IMAD R0, R5, c[0x0][0x1a8], RZ ;  /* 0x00006a0005007a24 */ /* 0x000fe400078e02ff */
[----:B------:R-:W-:Y:S01]  /*90a0*/  IMAD.IADD R3, R3, 0x1, R6 ;  /* 0x0000000103037824 */ /* 0x000fe200078e0206 */
[----:B------:R-:W-:Y:S01]  /*90b0*/  LEA.HI R10, R10, R15, RZ, 0x2 ;  /* 0x0000000f0a0a7211 */ /* 0x000fe200078f10ff */
[----:B------:R-:W-:-:S02]  /*90c0*/  IMAD R0, R4, c[0x0][0x1ac], R0 ;  /* 0x00006b0004007a24 */ /* 0x000fc400078e0200 */
[----:B------:R-:W-:Y:S01]  /*90d0*/  IMAD.WIDE.U32 R2, R4, c[0x0][0x1a8], R2 ;  /* 0x00006a0004027a25 */ /* 0x000fe200078e0002 */
[----:B------:R-:W-:-:S04]  /*90e0*/  SHF.R.S32.HI R10, RZ, 0x2, R10 ;  /* 0x00000002ff0a7819 */ /* 0x000fc8000001140a */
[----:B------:R-:W-:Y:S02]  /*90f0*/  IADD3 R0, R3, R0, RZ ;  /* 0x0000000003007210 */ /* 0x000fe40007ffe0ff */
[----:B------:R-:W-:Y:S01]  /*9100*/  LEA R12, P0, R2, c[0x0][0x160], 0x1 ;  /* 0x00005800020c7a11 */ /* 0x000fe200078008ff */
[----:B------:R-:W-:Y:S01]  /*9110*/  IMAD.IADD R5, R10, 0x1, R14 ;  /* 0x000000010a057824 */ /* 0x000fe200078e020e */
[----:B------:R-:W-:Y:S02]  /*9120*/  ISETP.GE.AND P4, PT, R250, c[0x0][0x198], PT ;  /* 0x00006600fa007a0c */ /* 0x000fe40003f86270 */
[----:B------:R-:W-:Y:S02]  /*9130*/  ISETP.GE.AND P2, PT, R11, c[0x0][0x198], PT ;  /* 0x000066000b007a0c */ /* 0x000fe40003f46270 */
[----:B------:R-:W-:Y:S02]  /*9140*/  LEA.HI.X R6, R2, c[0x0][0x164], R0, 0x1, P0 ;  /* 0x0000590002067a11 */ /* 0x000fe400000f0c00 */
[----:B------:R-:W-:-:S02]  /*9150*/  IADD3 R126, R212, -0x1, RZ ;  /* 0xffffffffd47e7810 */ /* 0x000fc40007ffe0ff */
[----:B------:R-:W-:Y:S01]  /*9160*/  @!P1 MOV R13, R9 ;  /* 0x00000009000d9202 */ /* 0x000fe20000000f00 */
[----:B------:R-:W-:Y:S05]  /*9170*/  BRA.DIV ~URZ, `(.L_x_923) ;  /* 0x0001c4327f007947 */ /* 0x000fea000b800000 */
[----:B------:R1:W2:Y:S02]  /*9180*/  SHFL.IDX PT, R4, R6, RZ, 0x1c1f ;  /* 0x001c1fff06047589 */ /* 0x0002a400000e0000 */
.L_x_1174:
[----:B------:R-:W-:Y:S05]  /*9190*/  BRA.DIV ~URZ, `(.L_x_924) ;  /* 0x0001c4827f007947 */ /* 0x000fea000b800000 */
[----:B------:R3:W4:Y:S02]  /*91a0*/  SHFL.IDX PT, R0, R12, RZ, 0x1c1f ;  /* 0x001c1fff0c007589 */ /* 0x00072400000e0000 */
.L_x_1175:
[----:B------:R-:W-:Y:S01]  /*91b0*/  IMAD R34, R248, c[0x0][0x2c4], RZ ;  /* 0x0000b100f8227a24 */ /* 0x000fe200078e02ff */
[----:B------:R-:W-:Y:S04]  /*91c0*/  BSSY B0, `(.L_x_925) ;  /* 0x0000015000007945 */ /* 0x000fe80003800000 */
[----:B------:R-:W-:-:S13]  /*91d0*/  ISETP.GE.AND P0, PT, R5, R34, PT ;  /* 0x000000220500720c */ /* 0x000fda0003f06270 */
[----:B------:R-:W-:Y:S05]  /*91e0*/  @P0 BRA `(.L_x_926) ;  /* 0x0000012000000947 */ /* 0x000fea0003800000 */
[----:B---3--:R-:W3:Y:S04]  /*91f0*/  LDL R17, [R1] ;  /* 0x0000000001117983 */ /* 0x008ee80000100800 */
[----:B----4-:R-:W4:Y:S04]  /*9200*/  LDL R15, [R1+0x4] ;  /* 0x00000400010f7983 */ /* 0x010f280000100800 */
[----:B--2---:R-:W2:Y:S04]  /*9210*/  LDL R14, [R1+0x38] ;  /* 0x00003800010e7983 */ /* 0x004ea80000100800 */
[----:B------:R-:W2:Y:S04]  /*9220*/  LDL R18, [R1+0x90] ;  /* 0x0000900001127983 */ /* 0x000ea80000100800 */
[----:B------:R-:W2:Y:S01]  /*9230*/  LDL R16, [R1+0x7c] ;  /* 0x00007c0001107983 */ /* 0x000ea20000100800 */
[----:B------:R-:W-:-:S04]  /*9240*/  LEA R10, P0, R250, R0, 0x1 ;  /* 0x00000000fa0a7211 */ /* 0x000fc800078008ff */
[----:B------:R-:W-:Y:S02]  /*9250*/  LEA.HI.X R11, R250, R4, R251, 0x1, P0 ;  /* 0x00000004fa0b7211 */ /* 0x000fe400000f0cfb */
[-C--:B---3--:R-:W-:Y:S02]  /*9260*/  LEA R8, P1, R17, R0.reuse, 0x1 ;  /* 0x0000000011087211 */ /* 0x088fe400078208ff */
[----:B----4-:R-:W-:Y:S01]  /*9270*/  LEA R2, P0, R15, R0, 0x1 ;  /* 0x000000000f027211 */ /* 0x010fe200078008ff */
[----:B--2---:R-:W-:Y:S01]  /*9280*/  IMAD.SHL.U32 R0, R14, 0x2, RZ ;  /* 0x000000020e007824 */ /* 0x004fe200078e00ff */
[----:B------:R-:W-:-:S04]  /*9290*/  LEA.HI.X R9, R17, R4, R18, 0x1, P1 ;  /* 0x0000000411097211 */ /* 0x000fc800008f0c12 */
[----:B------:R-:W-:Y:S01]  /*92a0*/  @!PT LDS RZ, [RZ] ;  /* 0x00000000fffff984 */ /* 0x000fe20000000800 */
[----:B------:R-:W-:Y:S01]  /*92b0*/  @!PT LDS RZ, [RZ] ;  /* 0x00000000fffff984 */ /* 0x000fe20000000800 */
[----:B------:R-:W-:Y:S01]  /*92c0*/  @!PT LDS RZ, [RZ] ;  /* 0x00000000fffff984 */ /* 0x000fe20000000800 */
[----:B------:R2:W-:Y:S01]  /*92d0*/  LDGSTS.E.BYPASS.LTC128B.128 [R0+0x6080], [R10.64], !P4 ;  /* 0x060800000a007fae */ /* 0x0005e2000e101d48 */
[----:B------:R-:W-:-:S03]  /*92e0*/  LEA.HI.X R3, R15, R4, R16, 0x1, P0 ;  /* 0x000000040f037211 */ /* 0x000fc600000f0c10 */
[----:B------:R2:W-:Y:S04]  /*92f0*/  LDGSTS.E.BYPASS.LTC128B.128 [R0+0x8080], [R8.64], !P3 ;  /* 0x0808000008007fae */ /* 0x0005e8000d901d48 */
[----:B------:R2:W-:Y:S02]  /*9300*/  LDGSTS.E.BYPASS.LTC128B.128 [R0+0xa080], [R2.64], !P2 ;  /* 0x0a08000002007fae */ /* 0x0005e4000d101d48 */
.L_x_926:
[----:B------:R-:W-:Y:S05]  /*9310*/  BSYNC B0 ;  /* 0x0000000000007941 */ /* 0x000fea0003800000 */
.L_x_925:
[----:B------:R-:W-:Y:S05]  /*9320*/  BRA.DIV ~URZ, `(.L_x_927) ;  /* 0x0001c3627f007947 */ /* 0x000fea000b800000 */
[----:B--2---:R2:W1:Y:S04]  /*9330*/  SHFL.IDX PT, R4, R6, 0x1, 0x1c1f ;  /* 0x003c1f0006047f89 */ /* 0x00446800000e0000 */
[----:B----4-:R2:W4:Y:S02]  /*9340*/  SHFL.IDX PT, R0, R12, 0x1, 0x1c1f ;  /* 0x003c1f000c007f89 */ /* 0x01052400000e0000 */
.L_x_1176:
[----:B------:R-:W-:Y:S01]  /*9350*/  IADD3 R2, R5, 0x20, RZ ;  /* 0x0000002005027810 */ /* 0x000fe20007ffe0ff */
[----:B------:R-:W-:Y:S03]  /*9360*/  BSSY B0, `(.L_x_928) ;  /* 0x0000015000007945 */ /* 0x000fe60003800000 */
[----:B------:R-:W-:-:S13]  /*9370*/  ISETP.GE.AND P0, PT, R2, R34, PT ;  /* 0x000000220200720c */ /* 0x000fda0003f06270 */
[----:B------:R-:W-:Y:S05]  /*9380*/  @P0 BRA `(.L_x_929) ;  /* 0x0000012000000947 */ /* 0x000fea0003800000 */
[----:B--2---:R-:W2:Y:S04]  /*9390*/  LDL R17, [R1] ;  /* 0x0000000001117983 */ /* 0x004ea80000100800 */
[----:B---3--:R-:W3:Y:S04]  /*93a0*/  LDL R15, [R1+0x4] ;  /* 0x00000400010f7983 */ /* 0x008ee80000100800 */
[----:B----4-:R-:W4:Y:S04]  /*93b0*/  LDL R14, [R1+0x38] ;  /* 0x00003800010e7983 */ /* 0x010f280000100800 */
[----:B------:R-:W4:Y:S04]  /*93c0*/  LDL R18, [R1+0x90] ;  /* 0x0000900001127983 */ /* 0x000f280000100800 */
[----:B------:R-:W4:Y:S01]  /*93d0*/  LDL R16, [R1+0x7c] ;  /* 0x00007c0001107983 */ /* 0x000f220000100800 */
[----:B------:R-:W-:-:S04]  /*93e0*/  LEA R10, P0, R250, R0, 0x1 ;  /* 0x00000000fa0a7211 */ /* 0x000fc800078008ff */
[----:B-1----:R-:W-:Y:S02]  /*93f0*/  LEA.HI.X R11, R250, R4, R251, 0x1, P0 ;  /* 0x00000004fa0b7211 */ /* 0x002fe400000f0cfb */
[-C--:B--2---:R-:W-:Y:S02]  /*9400*/  LEA R8, P1, R17, R0.reuse, 0x1 ;  /* 0x0000000011087211 */ /* 0x084fe400078208ff */
[----:B---3--:R-:W-:Y:S01]  /*9410*/  LEA R2, P0, R15, R0, 0x1 ;  /* 0x000000000f027211 */ /* 0x008fe200078008ff */
[----:B----4-:R-:W-:Y:S01]  /*9420*/  IMAD.SHL.U32 R0, R14, 0x2, RZ ;  /* 0x000000020e007824 */ /* 0x010fe200078e00ff */
        /* <DEDUP_REMOVED lines=8> */
.L_x_929:
[----:B------:R-:W-:Y:S05]  /*94b0*/  BSYNC B0 ;  /* 0x0000000000007941 */ /* 0x000fea0003800000 */
.L_x_928:
[----:B------:R-:W-:Y:S05]  /*94c0*/  BRA.DIV ~URZ, `(.L_x_930) ;  /* 0x0001c2927f007947 */ /* 0x000fea000b800000 */
[----:B-1----:R1:W2:Y:S02]  /*94d0*/  SHFL.IDX PT, R4, R6, 0x2, 0x1c1f ;  /* 0x005c1f0006047f89 */ /* 0x0022a400000e0000 */
.L_x_1177:
[----:B------:R-:W-:Y:S05]  /*94e0*/  BRA.DIV ~URZ, `(.L_x_931) ;  /* 0x0001c2e27f007947 */ /* 0x000fea000b800000 */
[----:B----4-:R4:W1:Y:S02]  /*94f0*/  SHFL.IDX PT, R0, R12, 0x2, 0x1c1f ;  /* 0x005c1f000c007f89 */ /* 0x01086400000e0000 */
.L_x_1178:
[----:B------:R-:W-:Y:S01]  /*9500*/  IADD3 R2, R5, 0x40, RZ ;  /* 0x0000004005027810 */ /* 0x000fe20007ffe0ff */
[----:B------:R-:W-:Y:S03]  /*9510*/  BSSY B0, `(.L_x_932) ;  /* 0x0000015000007945 */ /* 0x000fe60003800000 */
[----:B------:R-:W-:-:S13]  /*9520*/  ISETP.GE.AND P0, PT, R2, R34, PT ;  /* 0x000000220200720c */ /* 0x000fda0003f06270 */
[----:B------:R-:W-:Y:S05]  /*9530*/  @P0 BRA `(.L_x_933) ;  /* 0x0000012000000947 */ /* 0x000fea0003800000 */
[----:B---3--:R-:W3:Y:S04]  /*9540*/  LDL R17, [R1] ;  /* 0x0000000001117983 */ /* 0x008ee80000100800 */
[----:B----4-:R-:W4:Y:S04]  /*9550*/  LDL R15, [R1+0x4] ;  /* 0x00000400010f7983 */ /* 0x010f280000100800 */
[----:B--2---:R-:W2:Y:S04]  /*9560*/  LDL R14, [R1+0x38] ;  /* 0x00003800010e7983 */ /* 0x004ea80000100800 */
[----:B------:R-:W2:Y:S04]  /*9570*/  LDL R18, [R1+0x90] ;  /* 0x0000900001127983 */ /* 0x000ea80000100800 */
[----:B------:R-:W2:Y:S01]  /*9580*/  LDL R16, [R1+0x7c] ;  /* 0x00007c0001107983 */ /* 0x000ea20000100800 */
[----:B-1----:R-:W-:-:S04]  /*9590*/  LEA R10, P0, R250, R0, 0x1 ;  /* 0x00000000fa0a7211 */ /* 0x002fc800078008ff */
        /* <DEDUP_REMOVED lines=12> */
.L_x_933:
[----:B------:R-:W-:Y:S05]  /*9660*/  BSYNC B0 ;  /* 0x0000000000007941 */ /* 0x000fea0003800000 */
.L_x_932:
[----:B------:R-:W-:Y:S05]  /*9670*/  BRA.DIV ~URZ, `(.L_x_934) ;  /* 0x0001c1c27f007947 */ /* 0x000fea000b800000 */
[----:B--2---:R2:W3:Y:S04]  /*9680*/  SHFL.IDX PT, R4, R6, 0x3, 0x1c1f ;  /* 0x007c1f0006047f89 */ /* 0x0044e800000e0000 */
[----:B-1----:R2:W1:Y:S02]  /*9690*/  SHFL.IDX PT, R0, R12, 0x3, 0x1c1f ;  /* 0x007c1f000c007f89 */ /* 0x00246400000e0000 */
.L_x_1179:
[----:B--2---:R-:W2:Y:S04]  /*96a0*/  LDL R114, [R1] ;  /* 0x0000000001727983 */ /* 0x004ea80000100800 */
[----:B----4-:R-:W4:Y:S04]  /*96b0*/  LDL R115, [R1+0x90] ;  /* 0x0000900001737983 */ /* 0x010f280000100800 */
[----:B---3--:R-:W3:Y:S04]  /*96c0*/  LDL R112, [R1+0x4] ;  /* 0x0000040001707983 */ /* 0x008ee80000100800 */
[----:B------:R-:W3:Y:S04]  /*96d0*/  LDL R117, [R1+0x38] ;  /* 0x0000380001757983 */ /* 0x000ee80000100800 */
[----:B------:R-:W3:Y:S01]  /*96e0*/  LDL R113, [R1+0x7c] ;  /* 0x00007c0001717983 */ /* 0x000ee20000100800 */
[----:B------:R-:W-:-:S04]  /*96f0*/  IADD3 R2, R5, 0x60, RZ ;  /* 0x0000006005027810 */ /* 0x000fc80007ffe0ff */
[----:B------:R-:W-:-:S13]  /*9700*/  ISETP.GE.AND P0, PT, R2, R34, PT ;  /* 0x000000220200720c */ /* 0x000fda0003f06270 */
[----:B-1----:R-:W-:-:S04]  /*9710*/  @!P0 LEA R10, P1, R250, R0, 0x1 ;  /* 0x00000000fa0a8211 */ /* 0x002fc800078208ff */
[----:B------:R-:W-:Y:S01]  /*9720*/  @!P0 LEA.HI.X R11, R250, R4, R251, 0x1, P1 ;  /* 0x00000004fa0b8211 */ /* 0x000fe200008f0cfb */
[----:B-----5:R-:W-:-:S05]  /*9730*/  IMAD.WIDE.U32 R16, R13, c[0x0][0x2b0], RZ ;  /* 0x0000ac000d107a25 */ /* 0x020fca00078e00ff */
[----:B------:R1:W-:Y:S01]  /*9740*/  STL.64 [R1+0x48], R16 ;  /* 0x0000481001007387 */ /* 0x0003e20000100a00 */
[----:B--2---:R-:W-:-:S04]  /*9750*/  @!P0 LEA R8, P1, R114, R0, 0x1 ;  /* 0x0000000072088211 */ /* 0x004fc800078208ff */
[----:B----4-:R-:W-:Y:S02]  /*9760*/  @!P0 LEA.HI.X R9, R114, R4, R115, 0x1, P1 ;  /* 0x0000000472098211 */ /* 0x010fe400008f0c73 */
[----:B---3--:R-:W-:Y:S01]  /*9770*/  @!P0 LEA R2, P1, R112, R0, 0x1 ;  /* 0x0000000070028211 */ /* 0x008fe200078208ff */
[----:B------:R-:W-:-:S03]  /*9780*/  @!P0 IMAD.SHL.U32 R0, R117, 0x2, RZ ;  /* 0x0000000275008824 */ /* 0x000fc600078e00ff */
[----:B------:R-:W-:Y:S02]  /*9790*/  @!P0 LEA.HI.X R3, R112, R4, R113, 0x1, P1 ;  /* 0x0000000470038211 */ /* 0x000fe400008f0c71 */
[----:B------:R-:W-:Y:S01]  /*97a0*/  @!PT LDS RZ, [RZ] ;  /* 0x00000000fffff984 */ /* 0x000fe20000000800 */
[----:B------:R-:W-:Y:S01]  /*97b0*/  @!PT LDS RZ, [RZ] ;  /* 0x00000000fffff984 */ /* 0x000fe20000000800 */
[----:B------:R-:W-:Y:S01]  /*97c0*/  @!PT LDS RZ, [RZ] ;  /* 0x00000000fffff984 */ /* 0x000fe20000000800 */
[----:B------:R2:W-:Y:S04]  /*97d0*/  @!P0 LDGSTS.E.BYPASS.LTC128B.128 [R0+0x7880], [R10.64], !P4 ;  /* 0x078800000a008fae */ /* 0x0005e8000e101d48 */
[----:B------:R2:W-:Y:S04]  /*97e0*/  @!P0 LDGSTS.E.BYPASS.LTC128B.128 [R0+0x9880], [R8.64], !P3 ;  /* 0x0988000008008fae */ /* 0x0005e8000d901d48 */
[----:B------:R2:W-:Y:S04]  /*97f0*/  @!P0 LDGSTS.E.BYPASS.LTC128B.128 [R0+0xb880], [R2.64], !P2 ;  /* 0x0b88000002008fae */ /* 0x0005e8000d101d48 */
[----:B------:R-:W0:Y:S01]  /*9800*/  LDGDEPBAR ;  /* 0x00000000000079af */ /* 0x000e220000000000 */
[----:B--2---:R-:W-:-:S05]  /*9810*/  SHF.R.S32.HI R0, RZ, 0x1f, R13 ;  /* 0x0000001fff007819 */ /* 0x004fca000001140d */
[----:B------:R-:W-:-:S04]  /*9820*/  IMAD R0, R0, c[0x0][0x2b0], RZ ;  /* 0x0000ac0000007a24 */ /* 0x000fc800078e02ff */
[----:B------:R-:W-:-:S04]  /*9830*/  IMAD R0, R13, c[0x0][0x2b4], R0 ;  /* 0x0000ad000d007a24 */ /* 0x000fc800078e0200 */
[----:B------:R-:W-:-:S05]  /*9840*/  IMAD.IADD R6, R17, 0x1, R0 ;  /* 0x0000000111067824 */ /* 0x000fca00078e0200 */
[----:B------:R1:W-:Y:S01]  /*9850*/  STL [R1+0x50], R6 ;  /* 0x0000500601007387 */ /* 0x0003e20000100800 */
[----:B------:R-:W-:Y:S02]  /*9860*/  WARPSYNC 0xffffffff ;  /* 0xffffffff00007948 */ /* 0x000fe40003800000 */
[----:B------:R-:W2:Y:S04]  /*9870*/  LDL R14, [R1+0x24] ;  /* 0x00002400010e7983 */ /* 0x000ea80000100800 */
[----:B------:R-:W3:Y:S01]  /*9880*/  LDL R12, [R1+0x58] ;  /* 0x00005800010c7983 */ /* 0x000ee20000100800 */
[----:B------:R-:W-:Y:S02]  /*9890*/  IMAD.MOV.U32 R108, RZ, RZ, 0x30 ;  /* 0x00000030ff6c7424 */ /* 0x000fe400078e00ff */
[----:B------:R-:W-:Y:S02]  /*98a0*/  IMAD.MOV.U32 R0, RZ, RZ, c[0x0][0x2b8] ;  /* 0x0000ae00ff007624 */ /* 0x000fe400078e00ff */
[----:B------:R-:W-:Y:S01]  /*98b0*/  IMAD R124, R212, R108, -0x30 ;  /* 0xffffffd0d47c7424 */ /* 0x000fe200078e026c */
[----:B------:R-:W-:Y:S02]  /*98c0*/  BAR.SYNC.DEFER_BLOCKING 0x0 ;  /* 0x0000000000007b1d */ /* 0x000fe40000010000 */
[----:B------:R-:W-:-:S02]  /*98d0*/  ISETP.NE.AND P1, PT, R0, 0x1, PT ;  /* 0x000000010000780c */ /* 0x000fc40003f25270 */
[----:B------:R-:W-:Y:S01]  /*98e0*/  LOP3.LUT R209, R209, 0xfffbffff, RZ, 0xc0, !PT ;  /* 0xfffbffffd1d17812 */ /* 0x000fe200078ec0ff */
[----:B------:R-:W-:-:S10]  /*98f0*/  IMAD.MOV.U32 R211, RZ, RZ, RZ ;  /* 0x000000ffffd37224 */ /* 0x000fd400078e00ff */
[----:B------:R-:W-:Y:S01]  /*9900*/  @P1 LOP3.LUT R209, R209, 0x40000, RZ, 0xfc, !PT ;  /* 0x00040000d1d11812 */ /* 0x000fe200078efcff */
[----:B--2---:R-:W-:-:S05]  /*9910*/  IMAD.IADD R2, R14, 0x1, R124 ;  /* 0x000000010e027824 */ /* 0x004fca00078e027c */
[C---:B------:R-:W-:Y:S01]  /*9920*/  ISETP.GE.AND P0, PT, R2.reuse, R249, PT ;  /* 0x000000f90200720c */ /* 0x040fe20003f06270 */
[----:B---3--:R-:W-:-:S03]  /*9930*/  IMAD.IADD R2, R2, 0x1, R12 ;  /* 0x0000000102027824 */ /* 0x008fc600078e020c */
[----:B------:R-:W-:Y:S01]  /*9940*/  ISETP.GT.OR P0, PT, R14, 0x2f, P0 ;  /* 0x0000002f0e00780c */ /* 0x000fe20000704670 */
[----:B------:R-:W-:-:S04]  /*9950*/  @P1 IMAD.HI.U32 R3, R2, c[0x0][0x2bc], RZ ;  /* 0x0000af0002031a27 */ /* 0x000fc800078e00ff */
[----:B------:R-:W-:Y:S01]  /*9960*/  IMAD.MOV.U32 R0, RZ, RZ, R2 ;  /* 0x000000ffff007224 */ /* 0x000fe200078e0002 */
[----:B------:R-:W-:-:S07]  /*9970*/  @P1 SHF.R.U32.HI R0, RZ, c[0x0][0x2c0], R3 ;  /* 0x0000b000ff001a19 */ /* 0x000fce0000011603 */
[----:B------:R-:W-:-:S04]  /*9980*/  @!P0 IADD3 R3, P1, R0, R16, RZ ;  /* 0x0000001000038210 */ /* 0x000fc80007f3e0ff */
[----:B------:R-:W-:Y:S02]  /*9990*/  @!P0 LEA.HI.X.SX32 R5, R0, R6, 0x1, P1 ;  /* 0x0000000600058211 */ /* 0x000fe400008f0eff */
[----:B------:R-:W-:-:S04]  /*99a0*/  @!P0 LEA R4, P1, R3, c[0x0][0x2a0], 0x2 ;  /* 0x0000a80003048a11 */ /* 0x000fc800078210ff */
[----:B------:R-:W-:-:S05]  /*99b0*/  @!P0 LEA.HI.X R5, R3, c[0x0][0x2a4], R5, 0x2, P1 ;  /* 0x0000a90003058a11 */ /* 0x000fca00008f1405 */
[----:B------:R-:W2:Y:S01]  /*99c0*/  @!P0 LDG.E R211, [R4.64] ;  /* 0x0000000804d38981 */ /* 0x000ea2000c1e1900 */
[----:B------:R-:W-:-:S04]  /*99d0*/  IMAD.MOV R0, RZ, RZ, -R0 ;  /* 0x000000ffff007224 */ /* 0x000fc800078e0a00 */
[----:B------:R-:W-:Y:S01]  /*99e0*/  IMAD R213, R0, c[0x0][0x2b8], R2 ;  /* 0x0000ae0000d57a24 */ /* 0x000fe200078e0202 */
[----:B-1----:R-:W1:Y:S04]  /*99f0*/  S2R R6, SR_TID.X ;  /* 0x0000000000067919 */ /* 0x002e680000002100 */
[----:B------:R-:W-:Y:S01]  /*9a00*/  SHF.R.S32.HI R106, RZ, 0x1f, R213 ;  /* 0x0000001fff6a7819 */ /* 0x000fe200000114d5 */
[----:B------:R-:W-:-:S04]  /*9a10*/  IMAD.WIDE.U32 R2, R213, c[0x0][0x1e0], RZ ;  /* 0x00007800d5027a25 */ /* 0x000fc800078e00ff */
[----:B------:R-:W-:-:S04]  /*9a20*/  IMAD R0, R106, c[0x0][0x1e0], RZ ;  /* 0x000078006a007a24 */ /* 0x000fc800078e02ff */
[----:B------:R-:W-:-:S04]  /*9a30*/  IMAD R0, R213, c[0x0][0x1e4], R0 ;  /* 0x00007900d5007a24 */ /* 0x000fc800078e0200 */
[----:B------:R-:W-:Y:S02]  /*9a40*/  IMAD.IADD R3, R3, 0x1, R0 ;  /* 0x0000000103037824 */ /* 0x000fe400078e0200 */
[----:B------:R-:W-:-:S04]  /*9a50*/  IMAD.WIDE.U32 R10, R95, c[0x0][0x1e8], RZ ;  /* 0x00007a005f0a7a25 */ /* 0x000fc800078e00ff */
[----:B------:R-:W-:Y:S01]  /*9a60*/  IMAD R108, R212, -0x30, R108 ;  /* 0xffffffd0d46c7824 */ /* 0x000fe200078e026c */
[----:B-1----:R-:W-:Y:S01]  /*9a70*/  SHF.R.S32.HI R116, RZ, 0x1f, R6 ;  /* 0x0000001fff747819 */ /* 0x002fe20000011406 */
[----:B------:R-:W-:Y:S02]  /*9a80*/  IMAD R8, R95, c[0x0][0x1ec], R11 ;  /* 0x00007b005f087a24 */ /* 0x000fe400078e020b */
[----:B------:R-:W-:Y:S01]  /*9a90*/  IMAD.IADD R109, R249, 0x1, R108 ;  /* 0x00000001f96d7824 */ /* 0x000fe200078e026c */
[----:B------:R-:W-:-:S04]  /*9aa0*/  LEA.HI R116, R116, R6, RZ, 0x2 ;  /* 0x0000000674747211 */ /* 0x000fc800078f10ff */
[----:B------:R-:W-:Y:S02]  /*9ab0*/  SHF.R.S32.HI R116, RZ, 0x2, R116 ;  /* 0x00000002ff747819 */ /* 0x000fe40000011474 */
[----:B------:R-:W-:-:S05]  /*9ac0*/  IMNMX R6, R109, 0x30, PT ;  /* 0x000000306d067817 */ /* 0x000fca0003800200 */
[----:B------:R-:W-:-:S05]  /*9ad0*/  IMAD.IADD R6, R6, 0x1, -R116 ;  /* 0x0000000106067824 */ /* 0x000fca00078e0a74 */
[----:B------:R-:W-:Y:S01]  /*9ae0*/  ISETP.GE.AND P1, PT, R6, 0x1, PT ;  /* 0x000000010600780c */ /* 0x000fe20003f26270 */
[----:B------:R-:W-:Y:S04]  /*9af0*/  STL.64 [R1+0x40], R10 ;  /* 0x0000400a01007387 */ /* 0x000fe80000100a00 */
[----:B------:R-:W-:Y:S08]  /*9b00*/  STL [R1+0x3c], R8 ;  /* 0x00003c0801007387 */ /* 0x000ff00000100800 */
[----:B------:R-:W-:-:S02]  /*9b10*/  @P1 ISETP.GE.AND P2, PT, R250, c[0x0][0x1d4], PT ;  /* 0x00007500fa001a0c */ /* 0x000fc40003f46270 */
[----:B------:R-:W-:Y:S02]  /*9b20*/  @P1 ISETP.GE.AND P3, PT, R114, c[0x0][0x1d4], PT ;  /* 0x0000750072001a0c */ /* 0x000fe40003f66270 */
[----:B------:R-:W-:Y:S02]  /*9b30*/  LOP3.LUT R209, R209, 0xfffeffff, RZ, 0xc0, !PT ;  /* 0xfffeffffd1d17812 */ /* 0x000fe400078ec0ff */
[----:B--2---:R-:W-:Y:S01]  /*9b40*/  SHF.R.S32.HI R107, RZ, 0x1f, R211 ;  /* 0x0000001fff6b7819 */ /* 0x004fe200000114d3 */
[----:B------:R-:W-:-:S04]  /*9b50*/  IMAD.WIDE.U32 R2, R211, c[0x0][0x1f0], R2 ;  /* 0x00007c00d3027a25 */ /* 0x000fc800078e0002 */
[----:B------:R-:W-:-:S04]  /*9b60*/  IMAD R0, R107, c[0x0][0x1f0], RZ ;  /* 0x00007c006b007a24 */ /* 0x000fc800078e02ff */
[----:B------:R-:W-:Y:S01]  /*9b70*/  IMAD R4, R211, c[0x0][0x1f4], R0 ;  /* 0x00007d00d3047a24 */ /* 0x000fe200078e0200 */
[----:B------:R-:W-:-:S04]  /*9b80*/  IADD3 R0, P0, R2, R10, RZ ;  /* 0x0000000a02007210 */ /* 0x000fc80007f1e0ff */
[----:B------:R-:W-:Y:S02]  /*9b90*/  IADD3.X R2, R8, R3, R4, P0, !PT ;  /* 0x0000000308027210 */ /* 0x000fe400007fe404 */
[----:B------:R-:W-:-:S04]  /*9ba0*/  LEA R3, P0, R0, c[0x0][0x1c8], 0x1 ;  /* 0x0000720000037a11 */ /* 0x000fc800078008ff */
[----:B------:R-:W-:Y:S02]  /*9bb0*/  LEA.HI.X R5, R0, c[0x0][0x1cc], R2, 0x1, P0 ;  /* 0x0000730000057a11 */ /* 0x000fe400000f0c02 */
[----:B------:R-:W1:Y:S04]  /*9bc0*/  SHFL.IDX PT, R0, R3, RZ, 0x1c1f ;  /* 0x001c1fff03007589 */ /* 0x000e6800000e0000 */
[----:B------:R-:W2:Y:S04]  /*9bd0*/  SHFL.IDX PT, R2, R5, RZ, 0x1c1f ;  /* 0x001c1fff05027589 */ /* 0x000ea800000e0000 */
[----:B------:R3:W4:Y:S04]  /*9be0*/  SHFL.IDX PT, R4, R3, 0x1, 0x1c1f ;  /* 0x003c1f0003047f89 */ /* 0x00072800000e0000 */
[----:B------:R-:W5:Y:S01]  /*9bf0*/  SHFL.IDX PT, R5, R5, 0x1, 0x1c1f ;  /* 0x003c1f0005057f89 */ /* 0x000f6200000e0000 */
[----:B-1----:R-:W-:-:S04]  /*9c00*/  @P1 LEA R8, P0, R250, R0, 0x1 ;  /* 0x00000000fa081211 */ /* 0x002fc800078008ff */
[----:B--2---:R-:W-:Y:S01]  /*9c10*/  @P1 LEA.HI.X R9, R250, R2, R251, 0x1, P0 ;  /* 0x00000002fa091211 */ /* 0x004fe200000f0cfb */
[----:B---3--:R-:W-:-:S05]  /*9c20*/  @P1 IMAD.SHL.U32 R3, R117, 0x2, RZ ;  /* 0x0000000275031824 */ /* 0x008fca00078e00ff */
[----:B------:R1:W-:Y:S01]  /*9c30*/  @P1 LDGSTS.E.BYPASS.LTC128B.128 [R3+0x3c80], [R8.64], !P2 ;  /* 0x03c8000008031fae */ /* 0x0003e2000d101d48 */
[----:B------:R-:W-:Y:S02]  /*9c40*/  ISETP.GE.AND P0, PT, R6, 0x21, PT ;  /* 0x000000210600780c */ /* 0x000fe40003f06270 */
[----:B-1----:R-:W-:-:S04]  /*9c50*/  @P1 LEA R8, P2, R114, R0, 0x1 ;  /* 0x0000000072081211 */ /* 0x002fc800078408ff */
[----:B------:R-:W-:Y:S02]  /*9c60*/  @P1 LEA.HI.X R9, R114, R2, R115, 0x1, P2 ;  /* 0x0000000272091211 */ /* 0x000fe400010f0c73 */
[----:B------:R-:W-:-:S03]  /*9c70*/  @P1 LEA R12, P2, R112, R0, 0x1 ;  /* 0x00000000700c1211 */ /* 0x000fc600078408ff */
[----:B------:R1:W-:Y:S01]  /*9c80*/  @P1 LDGSTS.E.BYPASS.LTC128B.128 [R3+0x4880], [R8.64], !P3 ;  /* 0x0488000008031fae */ /* 0x0003e2000d901d48 */
[C---:B------:R-:W-:Y:S02]  /*9c90*/  @P1 LEA.HI.X R13, R112.reuse, R2, R113, 0x1, P2 ;  /* 0x00000002700d1211 */ /* 0x040fe400010f0c71 */
[----:B------:R-:W-:Y:S02]  /*9ca0*/  @P1 ISETP.GE.AND P2, PT, R112, c[0x0][0x1d4], PT ;  /* 0x0000750070001a0c */ /* 0x000fe40003f46270 */
[C---:B----4-:R-:W-:Y:S02]  /*9cb0*/  @P0 LEA R10, P3, R250.reuse, R4, 0x1 ;  /* 0x00000004fa0a0211 */ /* 0x050fe400078608ff */
[C---:B------:R-:W-:Y:S02]  /*9cc0*/  @P0 ISETP.GE.AND P4, PT, R250.reuse, c[0x0][0x1d4], PT ;  /* 0x00007500fa000a0c */ /* 0x040fe40003f86270 */
[----:B-----5:R-:W-:Y:S02]  /*9cd0*/  @P0 LEA.HI.X R11, R250, R5, R251, 0x1, P3 ;  /* 0x00000005fa0b0211 */ /* 0x020fe400018f0cfb */
[----:B------:R-:W-:-:S05]  /*9ce0*/  @P0 ISETP.GE.AND P3, PT, R114, c[0x0][0x1d4], PT ;  /* 0x0000750072000a0c */ /* 0x000fca0003f66270 */
[----:B------:R2:W-:Y:S01]  /*9cf0*/  @P1 LDGSTS.E.BYPASS.LTC128B.128 [R3+0x5480], [R12.64], !P2 ;  /* 0x054800000c031fae */ /* 0x0005e2000d101d48 */
[----:B------:R-:W-:Y:S01]  /*9d00*/  @P0 ISETP.GE.AND P2, PT, R112, c[0x0][0x1d4], PT ;  /* 0x0000750070000a0c */ /* 0x000fe20003f46270 */
[----:B------:R-:W-:-:S05]  /*9d10*/  @P0 IMAD.SHL.U32 R0, R117, 0x2, RZ ;  /* 0x0000000275000824 */ /* 0x000fca00078e00ff */
[----:B------:R3:W-:Y:S01]  /*9d20*/  @P0 LDGSTS.E.BYPASS.LTC128B.128 [R0+0x4480], [R10.64], !P4 ;  /* 0x044800000a000fae */ /* 0x0007e2000e101d48 */
[----:B-1----:R-:W-:-:S04]  /*9d30*/  @P0 LEA R8, P1, R114, R4, 0x1 ;  /* 0x0000000472080211 */ /* 0x002fc800078208ff */
[----:B------:R-:W-:Y:S02]  /*9d40*/  @P0 LEA.HI.X R9, R114, R5, R115, 0x1, P1 ;  /* 0x0000000572090211 */ /* 0x000fe400008f0c73 */
[----:B------:R-:W-:-:S03]  /*9d50*/  @P0 LEA R2, P1, R112, R4, 0x1 ;  /* 0x0000000470020211 */ /* 0x000fc600078208ff */
[----:B------:R3:W-:Y:S01]  /*9d60*/  @P0 LDGSTS.E.BYPASS.LTC128B.128 [R0+0x5080], [R8.64], !P3 ;  /* 0x0508000008000fae */ /* 0x0007e2000d901d48 */
[----:B--2---:R-:W-:Y:S02]  /*9d70*/  @P0 LEA.HI.X R3, R112, R5, R113, 0x1, P1 ;  /* 0x0000000570030211 */ /* 0x004fe400008f0c71 */
[----:B------:R-:W-:-:S03]  /*9d80*/  ISETP.GT.AND P1, PT, R14, 0x2f, PT ;  /* 0x0000002f0e00780c */ /* 0x000fc60003f24270 */
[----:B------:R3:W-:Y:S01]  /*9d90*/  @P0 LDGSTS.E.BYPASS.LTC128B.128 [R0+0x5c80], [R2.64], !P2 ;  /* 0x05c8000002000fae */ /* 0x0007e2000d101d48 */
[----:B------:R-:W-:-:S03]  /*9da0*/  ISETP.LT.AND P0, PT, RZ, c[0x0][0x27c], PT ;  /* 0x00009f00ff007a0c */ /* 0x000fc60003f01270 */
[----:B------:R-:W0:Y:S06]  /*9db0*/  LDGDEPBAR ;  /* 0x00000000000079af */ /* 0x000e2c0000000000 */
[----:B------:R-:W-:-:S04]  /*9dc0*/  @P1 LOP3.LUT R209, R209, 0x10000, RZ, 0xfc, !PT ;  /* 0x00010000d1d11812 */ /* 0x000fc800078efcff */
[----:B------:R-:W-:Y:S05]  /*9dd0*/  @P0 BRA `(.L_x_935) ;  /* 0x0000002000000947 */ /* 0x000fea0003800000 */
[----:B------:R-:W-:-:S04]  /*9de0*/  DEPBAR.LE SB0, 0x1 ;  /* 0x000080400000791a */ /* 0x000fc80000000000 */
[----:B------:R-:W-:Y:S05]  /*9df0*/  BRA `(.L_x_936) ;  /* 0x0000698000007947 */ /* 0x000fea0003800000 */
.L_x_935:
[----:B------:R-:W2:Y:S01]  /*9e00*/  LDL R118, [R1+0x54] ;  /* 0x0000540001767983 */ /* 0x000ea20000100800 */
[----:B------:R-:W-:Y:S01]  /*9e10*/  ULDC.U8 UR4, c[0x0][0x298] ;  /* 0x0000a60000047ab9 */ /* 0x000fe20000000000 */
[----:B---3--:R-:W-:Y:S01]  /*9e20*/  SHF.R.S32.HI R0, RZ, 0x1f, R125 ;  /* 0x0000001fff007819 */ /* 0x008fe2000001147d */
[C---:B------:R-:W-:Y:S01]  /*9e30*/  IMAD.WIDE.U32 R4, R125.reuse, c[0x0][0x280], RZ ;  /* 0x0000a0007d047a25 */ /* 0x040fe200078e00ff */
[----:B------:R-:W-:Y:S01]  /*9e40*/  ISETP.NE.AND P0, PT, RZ, UR4, PT ;  /* 0x00000004ff007c0c */ /* 0x000fe2000bf05270 */
[----:B------:R-:W-:Y:S02]  /*9e50*/  BSSY B2, `(.L_x_936) ;  /* 0x0000692000027945 */ /* 0x000fe40003800000 */
[C---:B------:R-:W-:Y:S02]  /*9e60*/  IMAD R2, R0.reuse, c[0x0][0x280], RZ ;  /* 0x0000a00000027a24 */ /* 0x040fe400078e02ff */
[----:B------:R-:W-:Y:S02]  /*9e70*/  IMAD R0, R0, c[0x0][0x290], RZ ;  /* 0x0000a40000007a24 */ /* 0x000fe400078e02ff */
[----:B------:R-:W-:-:S02]  /*9e80*/  IMAD R8, R125, c[0x0][0x284], R2 ;  /* 0x0000a1007d087a24 */ /* 0x000fc400078e0202 */
[C---:B------:R-:W-:Y:S02]  /*9e90*/  IMAD R6, R125.reuse, c[0x0][0x294], R0 ;  /* 0x0000a5007d067a24 */ /* 0x040fe400078e0200 */
[----:B------:R-:W-:Y:S01]  /*9ea0*/  IMAD.WIDE.U32 R2, R125, c[0x0][0x290], RZ ;  /* 0x0000a4007d027a25 */ /* 0x000fe200078e00ff */
[----:B------:R-:W-:-:S04]  /*9eb0*/  IADD3 R8, R8, R5, RZ ;  /* 0x0000000508087210 */ /* 0x000fc80007ffe0ff */
[----:B------:R-:W-:Y:S02]  /*9ec0*/  IADD3 R6, R6, R3, RZ ;  /* 0x0000000306067210 */ /* 0x000fe40007ffe0ff */
[----:B--2---:R-:W-:-:S04]  /*9ed0*/  IADD3 R28, R138, R118, RZ ;  /* 0x000000768a1c7210 */ /* 0x004fc80007ffe0ff */
[----:B------:R-:W-:Y:S01]  /*9ee0*/  LEA R0, R170, R28, 0x6 ;  /* 0x0000001caa007211 */ /* 0x000fe200078e30ff */
[----:B------:R-:W-:Y:S05]  /*9ef0*/  @!P0 BRA `(.L_x_937) ;  /* 0x0000348000008947 */ /* 0x000fea0003800000 */
[----:B------:R1:W5:Y:S01]  /*9f00*/  LDL R82, [R1+0xc4] ;  /* 0x0000c40001527983 */ /* 0x0003620000100800 */
[----:B------:R-:W-:-:S03]  /*9f10*/  IMAD.MOV.U32 R9, RZ, RZ, c[0x0][0x2c4] ;  /* 0x0000b100ff097624 */ /* 0x000fc600078e00ff */
[----:B------:R1:W5:Y:S02]  /*9f20*/  LDL R81, [R1+0xc0] ;  /* 0x0000c00001517983 */ /* 0x0003640000100800 */
[----:B------:R-:W-:Y:S02]  /*9f30*/  ISETP.NE.AND P1, PT, R9, 0x1, PT ;  /* 0x000000010900780c */ /* 0x000fe40003f25270 */
[----:B------:R1:W5:Y:S04]  /*9f40*/  LDL R80, [R1+0xbc] ;  /* 0x0000bc0001507983 */ /* 0x0003680000100800 */
[----:B------:R1:W5:Y:S04]  /*9f50*/  LDL R79, [R1+0xb8] ;  /* 0x0000b800014f7983 */ /* 0x0003680000100800 */
[----:B------:R1:W5:Y:S03]  /*9f60*/  LDL R75, [R1+0xb4] ;  /* 0x0000b400014b7983 */ /* 0x0003660000100800 */
[----:B------:R-:W-:-:S05]  /*9f70*/  @P1 IMAD.HI.U32 R3, R0, c[0x0][0x2c8], RZ ;  /* 0x0000b20000031a27 */ /* 0x000fca00078e00ff */
[----:B------:R-:W-:Y:S01]  /*9f80*/  @P1 SHF.R.U32.HI R0, RZ, c[0x0][0x2cc], R3 ;  /* 0x0000b300ff001a19 */ /* 0x000fe20000011603 */
[----:B------:R-:W-:-:S03]  /*9f90*/  IMAD.MOV.U32 R5, RZ, RZ, R8 ;  /* 0x000000ffff057224 */ /* 0x000fc600078e0008 */
[----:B------:R-:W-:Y:S01]  /*9fa0*/  SHF.R.S32.HI R3, RZ, 0x1f, R0 ;  /* 0x0000001fff037819 */ /* 0x000fe20000011400 */
[----:B------:R-:W-:Y:S01]  /*9fb0*/  IMAD.MOV.U32 R9, RZ, RZ, R6 ;  /* 0x000000ffff097224 */ /* 0x000fe200078e0006 */
[----:B------:R-:W-:-:S03]  /*9fc0*/  MOV R8, R2 ;  /* 0x0000000200087202 */ /* 0x000fc60000000f00 */
[C---:B------:R-:W-:Y:S02]  /*9fd0*/  IMAD R6, R3.reuse, c[0x0][0x280], RZ ;  /* 0x0000a00003067a24 */ /* 0x040fe400078e02ff */
[----:B------:R-:W-:Y:S02]  /*9fe0*/  IMAD R10, R3, c[0x0][0x290], RZ ;  /* 0x0000a400030a7a24 */ /* 0x000fe400078e02ff */
[----:B------:R-:W-:-:S04]  /*9ff0*/  IMAD.WIDE.U32 R4, R0, c[0x0][0x280], R4 ;  /* 0x0000a00000047a25 */ /* 0x000fc800078e0004 */
[----:B------:R-:W-:-:S04]  /*a000*/  IMAD.WIDE.U32 R2, R0, c[0x0][0x290], R8 ;  /* 0x0000a40000027a25 */ /* 0x000fc800078e0008 */
[C---:B------:R-:W-:Y:S02]  /*a010*/  IMAD R6, R0.reuse, c[0x0][0x284], R6 ;  /* 0x0000a10000067a24 */ /* 0x040fe400078e0206 */
[----:B------:R-:W-:Y:S01]  /*a020*/  IMAD R0, R0, c[0x0][0x294], R10 ;  /* 0x0000a50000007a24 */ /* 0x000fe200078e020a */
[----:B------:R-:W-:-:S04]  /*a030*/  LEA R41, P0, R2, c[0x0][0x288], 0x1 ;  /* 0x0000a20002297a11 */ /* 0x000fc800078008ff */
[----:B------:R-:W-:-:S04]  /*a040*/  IADD3 R0, R3, R0, RZ ;  /* 0x0000000003007210 */ /* 0x000fc80007ffe0ff */
[----:B------:R-:W-:Y:S02]  /*a050*/  LEA.HI.X R29, R2, c[0x0][0x28c], R0, 0x1, P0 ;  /* 0x0000a300021d7a11 */ /* 0x000fe400000f0c00 */
[----:B------:R-:W-:Y:S02]  /*a060*/  ISETP.GE.AND P0, PT, R28, R34, PT ;  /* 0x000000221c00720c */ /* 0x000fe40003f06270 */
[----:B------:R-:W-:Y:S02]  /*a070*/  LEA R40, P1, R4, c[0x0][0x270], 0x1 ;  /* 0x00009c0004287a11 */ /* 0x000fe400078208ff */
[----:B------:R-:W-:-:S04]  /*a080*/  IADD3 R6, R5, R6, RZ ;  /* 0x0000000605067210 */ /* 0x000fc80007ffe0ff */
[----:B------:R-:W-:Y:S01]  /*a090*/  LEA.HI.X R35, R4, c[0x0][0x274], R6, 0x1, P1 ;  /* 0x00009d0004237a11 */ /* 0x000fe200008f0c06 */
[----:B------:R1:W2:Y:S01]  /*a0a0*/  SHFL.IDX PT, R2, R41, RZ, 0x1e1f ;  /* 0x001e1fff29027589 */ /* 0x0002a200000e0000 */
[----:B------:R-:W-:Y:S03]  /*a0b0*/  BSSY B0, `(.L_x_938) ;  /* 0x0000050000007945 */ /* 0x000fe60003800000 */
[----:B------:R1:W3:Y:S01]  /*a0c0*/  SHFL.IDX PT, R4, R40, RZ, 0x1e1f ;  /* 0x001e1fff28047589 */ /* 0x0002e200000e0000 */
[----:B------:R-:W-:-:S03]  /*a0d0*/  CS2R R64, SRZ ;  /* 0x0000000000407805 */ /* 0x000fc6000001ff00 */
[----:B------:R1:W4:Y:S01]  /*a0e0*/  SHFL.IDX PT, R5, R35, RZ, 0x1e1f ;  /* 0x001e1fff23057589 */ /* 0x00032200000e0000 */
[----:B------:R-:W-:-:S03]  /*a0f0*/  CS2R R42, SRZ ;  /* 0x00000000002a7805 */ /* 0x000fc6000001ff00 */
[----:B------:R1:W1:Y:S01]  /*a100*/  SHFL.IDX PT, R3, R29, RZ, 0x1e1f ;  /* 0x001e1fff1d037589 */ /* 0x00026200000e0000 */
        /* <DEDUP_REMOVED lines=11> */
[----:B------:R-:W-:Y:S05]  /*a1c0*/  @P0 BRA `(.L_x_939) ;  /* 0x000003e000000947 */ /* 0x000fea0003800000 */
[----:B--2---:R-:W-:Y:S01]  /*a1d0*/  ISETP.GE.AND P0, PT, R169, c[0x0][0x27c], PT ;  /* 0x00009f00a9007a0c */ /* 0x004fe20003f06270 */
[----:B------:R-:W-:Y:S01]  /*a1e0*/  CS2R R22, SRZ ;  /* 0x0000000000167805 */ /* 0x000fe2000001ff00 */
[----:B------:R-:W-:Y:S01]  /*a1f0*/  ISETP.GE.AND P1, PT, R166, c[0x0][0x27c], PT ;  /* 0x00009f00a6007a0c */ /* 0x000fe20003f26270 */
[----:B------:R-:W-:-:S10]  /*a200*/  CS2R R20, SRZ ;  /* 0x0000000000147805 */ /* 0x000fd4000001ff00 */
[C---:B------:R-:W-:Y:S01]  /*a210*/  @!P0 IMAD.SHL.U32 R0, R169.reuse, 0x2, RZ ;  /* 0x00000002a9008824 */ /* 0x040fe200078e00ff */
[----:B-----5:R-:W-:-:S04]  /*a220*/  @!P0 SHF.L.U64.HI R6, R169, 0x1, R82 ;  /* 0x00000001a9068819 */ /* 0x020fc80000010252 */
[----:B---3--:R-:W-:-:S05]  /*a230*/  @!P0 IADD3 R10, P2, R4, R0, RZ ;  /* 0x00000000040a8210 */ /* 0x008fca0007f5e0ff */
[----:B----4-:R-:W-:Y:S01]  /*a240*/  @!P0 IMAD.X R11, R5, 0x1, R6, P2 ;  /* 0x00000001050b8824 */ /* 0x010fe200010e0606 */
[----:B------:R-:W-:-:S04]  /*a250*/  @!P0 IADD3 R8, P2, R2, R0, RZ ;  /* 0x0000000002088210 */ /* 0x000fc80007f5e0ff */
[----:B------:R2:W5:Y:S01]  /*a260*/  @!P0 LD.E.64 R22, [R10.64] ;  /* 0x000000080a168980 */ /* 0x000562000c101b00 */
[----:B-1----:R-:W-:Y:S02]  /*a270*/  @!P0 IMAD.X R9, R3, 0x1, R6, P2 ;  /* 0x0000000103098824 */ /* 0x002fe400010e0606 */
[C---:B------:R-:W-:Y:S01]  /*a280*/  @!P1 IMAD.SHL.U32 R6, R166.reuse, 0x2, RZ ;  /* 0x00000002a6069824 */ /* 0x040fe200078e00ff */
[----:B------:R-:W-:Y:S02]  /*a290*/  @!P1 SHF.L.U64.HI R0, R166, 0x1, R81 ;  /* 0x00000001a6009819 */ /* 0x000fe40000010251 */
[----:B------:R1:W5:Y:S01]  /*a2a0*/  @!P0 LD.E.64 R20, [R8.64] ;  /* 0x0000000808148980 */ /* 0x000362000c101b00 */
[----:B------:R-:W-:Y:S01]  /*a2b0*/  ISETP.GE.AND P0, PT, R168, c[0x0][0x27c], PT ;  /* 0x00009f00a8007a0c */ /* 0x000fe20003f06270 */
[----:B------:R-:W-:Y:S01]  /*a2c0*/  CS2R R24, SRZ ;  /* 0x0000000000187805 */ /* 0x000fe2000001ff00 */
[----:B------:R-:W-:Y:S01]  /*a2d0*/  CS2R R26, SRZ ;  /* 0x00000000001a7805 */ /* 0x000fe2000001ff00 */
[----:B--2---:R-:W-:-:S05]  /*a2e0*/  @!P1 IADD3 R10, P2, R4, R6, RZ ;  /* 0x00000006040a9210 */ /* 0x004fca0007f5e0ff */
[----:B------:R-:W-:Y:S01]  /*a2f0*/  @!P1 IMAD.X R11, R5, 0x1, R0, P2 ;  /* 0x00000001050b9824 */ /* 0x000fe200010e0600 */
[----:B-1----:R-:W-:-:S04]  /*a300*/  @!P1 IADD3 R8, P2, R2, R6, RZ ;  /* 0x0000000602089210 */ /* 0x002fc80007f5e0ff */
[C---:B------:R-:W-:Y:S01]  /*a310*/  @!P0 IMAD.SHL.U32 R6, R168.reuse, 0x2, RZ ;  /* 0x00000002a8068824 */ /* 0x040fe200078e00ff */
[----:B------:R-:W-:Y:S01]  /*a320*/  ISETP.GE.AND P3, PT, R139, c[0x0][0x27c], PT ;  /* 0x00009f008b007a0c */ /* 0x000fe20003f66270 */
[----:B------:R1:W5:Y:S01]  /*a330*/  @!P1 LD.E.64 R24, [R10.64] ;  /* 0x000000080a189980 */ /* 0x000362000c101b00 */
[----:B------:R-:W-:Y:S01]  /*a340*/  @!P1 IMAD.X R9, R3, 0x1, R0, P2 ;  /* 0x0000000103099824 */ /* 0x000fe200010e0600 */
[----:B------:R-:W-:-:S04]  /*a350*/  @!P0 SHF.L.U64.HI R0, R168, 0x1, R80 ;  /* 0x00000001a8008819 */ /* 0x000fc80000010250 */
[----:B------:R2:W5:Y:S01]  /*a360*/  @!P1 LD.E.64 R26, [R8.64] ;  /* 0x00000008081a9980 */ /* 0x000562000c101b00 */
[----:B------:R-:W-:Y:S01]  /*a370*/  CS2R R30, SRZ ;  /* 0x00000000001e7805 */ /* 0x000fe2000001ff00 */
[----:B------:R-:W-:Y:S01]  /*a380*/  CS2R R32, SRZ ;  /* 0x0000000000207805 */ /* 0x000fe2000001ff00 */
[----:B-1----:R-:W-:-:S05]  /*a390*/  @!P0 IADD3 R10, P1, R4, R6, RZ ;  /* 0x00000006040a8210 */ /* 0x002fca0007f3e0ff */
[----:B------:R-:W-:Y:S01]  /*a3a0*/  @!P0 IMAD.X R11, R5, 0x1, R0, P1 ;  /* 0x00000001050b8824 */ /* 0x000fe200008e0600 */
[----:B--2---:R-:W-:Y:S01]  /*a3b0*/  @!P0 IADD3 R8, P1, R2, R6, RZ ;  /* 0x0000000602088210 */ /* 0x004fe20007f3e0ff */
[----:B------:R-:W-:-:S03]  /*a3c0*/  @!P3 IMAD.SHL.U32 R6, R139, 0x2, RZ ;  /* 0x000000028b06b824 */ /* 0x000fc600078e00ff */
[----:B------:R1:W5:Y:S01]  /*a3d0*/  @!P0 LD.E.64 R30, [R10.64] ;  /* 0x000000080a1e8980 */ /* 0x000362000c101b00 */
[----:B------:R-:W-:Y:S01]  /*a3e0*/  @!P0 IMAD.X R9, R3, 0x1, R0, P1 ;  /* 0x0000000103098824 */ /* 0x000fe200008e0600 */
[----:B------:R-:W-:-:S04]  /*a3f0*/  @!P3 SHF.L.U64.HI R0, R139, 0x1, R79 ;  /* 0x000000018b00b819 */ /* 0x000fc8000001024f */
[----:B------:R2:W5:Y:S01]  /*a400*/  @!P0 LD.E.64 R32, [R8.64] ;  /* 0x0000000808208980 */ /* 0x000562000c101b00 */
[----:B------:R-:W-:Y:S02]  /*a410*/  @!P3 IADD3 R12, P0, R2, R6, RZ ;  /* 0x00000006020cb210 */ /* 0x000fe40007f1e0ff */
[----:B------:R-:W-:-:S03]  /*a420*/  ISETP.GE.AND P1, PT, R164, c[0x0][0x27c], PT ;  /* 0x00009f00a4007a0c */ /* 0x000fc60003f26270 */
[----:B------:R-:W-:Y:S01]  /*a430*/  @!P3 IMAD.X R13, R3, 0x1, R0, P0 ;  /* 0x00000001030db824 */ /* 0x000fe200000e0600 */
[----:B------:R-:W-:Y:S02]  /*a440*/  ISETP.GE.AND P0, PT, R167, c[0x0][0x27c], PT ;  /* 0x00009f00a7007a0c */ /* 0x000fe40003f06270 */
[----:B------:R-:W-:-:S05]  /*a450*/  @!P3 IADD3 R14, P2, R4, R6, RZ ;  /* 0x00000006040eb210 */ /* 0x000fca0007f5e0ff */
[----:B------:R-:W-:Y:S02]  /*a460*/  @!P3 IMAD.X R15, R5, 0x1, R0, P2 ;  /* 0x00000001050fb824 */ /* 0x000fe400010e0600 */
[----:B------:R-:W-:Y:S01]  /*a470*/  @!P1 IMAD.WIDE R18, R164, 0x2, R4 ;  /* 0x00000002a4129825 */ /* 0x000fe200078e0204 */
[----:B-1----:R-:W-:-:S03]  /*a480*/  CS2R R10, SRZ ;  /* 0x00000000000a7805 */ /* 0x002fc6000001ff00 */
[----:B------:R-:W-:Y:S01]  /*a490*/  @!P1 IMAD.WIDE R16, R164, 0x2, R2 ;  /* 0x00000002a4109825 */ /* 0x000fe200078e0202 */
[----:B--2---:R-:W-:-:S03]  /*a4a0*/  CS2R R8, SRZ ;  /* 0x0000000000087805 */ /* 0x004fc6000001ff00 */
[C---:B------:R-:W-:Y:S01]  /*a4b0*/  @!P0 IMAD.SHL.U32 R0, R167.reuse, 0x2, RZ ;  /* 0x00000002a7008824 */ /* 0x040fe200078e00ff */
[----:B------:R1:W5:Y:S01]  /*a4c0*/  @!P1 LD.E.64 R10, [R18.64] ;  /* 0x00000008120a9980 */ /* 0x000362000c101b00 */
[----:B------:R-:W-:-:S03]  /*a4d0*/  @!P0 SHF.L.U64.HI R6, R167, 0x1, R75 ;  /* 0x00000001a7068819 */ /* 0x000fc6000001024b */
[----:B------:R1:W5:Y:S01]  /*a4e0*/  @!P1 LD.E.64 R8, [R16.64] ;  /* 0x0000000810089980 */ /* 0x000362000c101b00 */
[----:B------:R-:W-:-:S05]  /*a4f0*/  @!P0 IADD3 R4, P1, R4, R0, RZ ;  /* 0x0000000004048210 */ /* 0x000fca0007f3e0ff */
[--C-:B------:R-:W-:Y:S01]  /*a500*/  @!P0 IMAD.X R5, R5, 0x1, R6.reuse, P1 ;  /* 0x0000000105058824 */ /* 0x100fe200008e0606 */
[----:B------:R-:W-:Y:S01]  /*a510*/  @!P0 IADD3 R2, P1, R2, R0, RZ ;  /* 0x0000000002028210 */ /* 0x000fe20007f3e0ff */
[----:B------:R-:W-:Y:S01]  /*a520*/  CS2R R36, SRZ ;  /* 0x0000000000247805 */ /* 0x000fe2000001ff00 */
[----:B------:R-:W-:Y:S01]  /*a530*/  CS2R R38, SRZ ;  /* 0x0000000000267805 */ /* 0x000fe2000001ff00 */
[----:B------:R-:W-:Y:S01]  /*a540*/  CS2R R42, SRZ ;  /* 0x00000000002a7805 */ /* 0x000fe2000001ff00 */
[----:B------:R-:W-:Y:S01]  /*a550*/  CS2R R44, SRZ ;  /* 0x00000000002c7805 */ /* 0x000fe2000001ff00 */
[----:B------:R-:W-:Y:S02]  /*a560*/  @!P0 IMAD.X R3, R3, 0x1, R6, P1 ;  /* 0x0000000103038824 */ /* 0x000fe400008e0606 */
[----:B------:R1:W5:Y:S04]  /*a570*/  @!P3 LD.E.64 R36, [R14.64] ;  /* 0x000000080e24b980 */ /* 0x000368000c101b00 */
[----:B------:R1:W5:Y:S04]  /*a580*/  @!P3 LD.E.64 R38, [R12.64] ;  /* 0x000000080c26b980 */ /* 0x000368000c101b00 */
[----:B------:R1:W5:Y:S04]  /*a590*/  @!P0 LD.E.64 R42, [R4.64] ;  /* 0x00000008042a8980 */ /* 0x000368000c101b00 */
[----:B------:R1:W5:Y:S02]  /*a5a0*/  @!P0 LD.E.64 R44, [R2.64] ;  /* 0x00000008022c8980 */ /* 0x000364000c101b00 */
.L_x_939:
[----:B--2---:R-:W-:Y:S05]  /*a5b0*/  BSYNC B0 ;  /* 0x0000000000007941 */ /* 0x004fea0003800000 */
.L_x_938:
[----:B------:R-:W-:Y:S01]  /*a5c0*/  IADD3 R0, R28, 0x40, RZ ;  /* 0x000000401c007810 */ /* 0x000fe20007ffe0ff */
[----:B-1---5:R-:W-:Y:S01]  /*a5d0*/  IMAD.MOV.U32 R2, RZ, RZ, R36 ;  /* 0x000000ffff027224 */ /* 0x022fe200078e0024 */
[----:B------:R-:W-:Y:S01]  /*a5e0*/  MOV R6, R8 ;  /* 0x0000000800067202 */ /* 0x000fe20000000f00 */
[----:B------:R-:W-:Y:S01]  /*a5f0*/  IMAD.MOV.U32 R3, RZ, RZ, R43 ;  /* 0x000000ffff037224 */ /* 0x000fe200078e002b */
[----:B------:R-:W-:Y:S01]  /*a600*/  ISETP.GE.AND P0, PT, R0, R34, PT ;  /* 0x000000220000720c */ /* 0x000fe20003f06270 */
[----:B------:R-:W-:Y:S01]  /*a610*/  IMAD.MOV.U32 R0, RZ, RZ, R37 ;  /* 0x000000ffff007224 */ /* 0x000fe200078e0025 */
[----:B----4-:R1:W2:Y:S01]  /*a620*/  SHFL.IDX PT, R5, R35, 0x1, 0x1e1f ;  /* 0x003e1f0023057f89 */ /* 0x0102a200000e0000 */
[----:B---3--:R-:W-:Y:S01]  /*a630*/  IMAD.MOV.U32 R4, RZ, RZ, R42 ;  /* 0x000000ffff047224 */ /* 0x008fe200078e002a */
[----:B------:R-:W-:Y:S01]  /*a640*/  PRMT R78, R78, 0x5410, R3 ;  /* 0x000054104e4e7816 */ /* 0x000fe20000000003 */
[----:B------:R-:W-:Y:S01]  /*a650*/  IMAD.MOV.U32 R3, RZ, RZ, R31 ;  /* 0x000000ffff037224 */ /* 0x000fe200078e001f */
[----:B------:R-:W-:Y:S01]  /*a660*/  PRMT R74, R2, 0x5410, R0 ;  /* 0x00005410024a7816 */ /* 0x000fe20000000000 */
[----:B------:R-:W-:Y:S01]  /*a670*/  IMAD.MOV.U32 R2, RZ, RZ, R24 ;  /* 0x000000ffff027224 */ /* 0x000fe200078e0018 */
[----:B------:R-:W-:Y:S01]  /*a680*/  PRMT R77, R77, 0x5410, R4 ;  /* 0x000054104d4d7816 */ /* 0x000fe20000000004 */
[----:B------:R-:W-:Y:S01]  /*a690*/  IMAD.MOV.U32 R0, RZ, RZ, R25 ;  /* 0x000000ffff007224 */ /* 0x000fe200078e0019 */
[----:B------:R-:W-:Y:S01]  /*a6a0*/  MOV R4, R30 ;  /* 0x0000001e00047202 */ /* 0x000fe20000000f00 */
[----:B------:R-:W-:Y:S01]  /*a6b0*/  IMAD.MOV.U32 R13, RZ, RZ, R20 ;  /* 0x000000ffff0d7224 */ /* 0x000fe200078e0014 */
[----:B------:R-:W-:Y:S01]  /*a6c0*/  BSSY B0, `(.L_x_940) ;  /* 0x0000066000007945 */ /* 0x000fe20003800000 */
[----:B------:R-:W-:Y:S01]  /*a6d0*/  IMAD.MOV.U32 R12, RZ, RZ, R21 ;  /* 0x000000ffff0c7224 */ /* 0x000fe200078e0015 */
[----:B------:R-:W-:Y:S01]  /*a6e0*/  PRMT R70, R2, 0x5410, R0 ;  /* 0x0000541002467816 */ /* 0x000fe20000000000 */
[----:B------:R-:W-:Y:S01]  /*a6f0*/  IMAD.MOV.U32 R2, RZ, RZ, R10 ;  /* 0x000000ffff027224 */ /* 0x000fe200078e000a */
[----:B------:R-:W-:Y:S01]  /*a700*/  PRMT R72, R4, 0x5410, R3 ;  /* 0x0000541004487816 */ /* 0x000fe20000000003 */
[----:B------:R-:W-:Y:S01]  /*a710*/  IMAD.MOV.U32 R0, RZ, RZ, R11 ;  /* 0x000000ffff007224 */ /* 0x000fe200078e000b */
[----:B------:R-:W-:Y:S01]  /*a720*/  MOV R4, R22 ;  /* 0x0000001600047202 */ /* 0x000fe20000000f00 */
[----:B------:R-:W-:Y:S01]  /*a730*/  IMAD.MOV.U32 R3, RZ, RZ, R23 ;  /* 0x000000ffff037224 */ /* 0x000fe200078e0017 */
[----:B------:R-:W-:Y:S01]  /*a740*/  PRMT R67, R13, 0x5410, R12 ;  /* 0x000054100d437816 */ /* 0x000fe2000000000c */
[----:B------:R-:W-:Y:S01]  /*a750*/  CS2R R58, SRZ ;  /* 0x00000000003a7805 */ /* 0x000fe2000001ff00 */
[----:B------:R-:W-:Y:S01]  /*a760*/  PRMT R66, R2, 0x5410, R0 ;  /* 0x0000541002427816 */ /* 0x000fe20000000000 */
[----:B------:R-:W-:Y:S01]  /*a770*/  IMAD.MOV.U32 R2, RZ, RZ, R38 ;  /* 0x000000ffff027224 */ /* 0x000fe200078e0026 */
[----:B------:R-:W-:Y:S01]  /*a780*/  PRMT R68, R4, 0x5410, R3 ;  /* 0x0000541004447816 */ /* 0x000fe20000000003 */
[----:B------:R-:W-:Y:S01]  /*a790*/  IMAD.MOV.U32 R0, RZ, RZ, R39 ;  /* 0x000000ffff007224 */ /* 0x000fe200078e0027 */
[----:B------:R-:W-:Y:S01]  /*a7a0*/  MOV R4, R44 ;  /* 0x0000002c00047202 */ /* 0x000fe20000000f00 */
[----:B------:R-:W-:Y:S01]  /*a7b0*/  IMAD.MOV.U32 R3, RZ, RZ, R45 ;  /* 0x000000ffff037224 */ /* 0x000fe200078e002d */
[----:B------:R-:W-:Y:S01]  /*a7c0*/  CS2R R54, SRZ ;  /* 0x0000000000367805 */ /* 0x000fe2000001ff00 */
[----:B------:R-:W-:Y:S01]  /*a7d0*/  CS2R R50, SRZ ;  /* 0x0000000000327805 */ /* 0x000fe2000001ff00 */
[----:B------:R-:W-:Y:S01]  /*a7e0*/  PRMT R73, R2, 0x5410, R0 ;  /* 0x0000541002497816 */ /* 0x000fe20000000000 */
[----:B------:R-:W-:Y:S01]  /*a7f0*/  IMAD.MOV.U32 R2, RZ, RZ, R26 ;  /* 0x000000ffff027224 */ /* 0x000fe200078e001a */
[----:B------:R-:W-:Y:S01]  /*a800*/  PRMT R76, R4, 0x5410, R3 ;  /* 0x00005410044c7816 */ /* 0x000fe20000000003 */
[----:B------:R-:W-:Y:S01]  /*a810*/  IMAD.MOV.U32 R3, RZ, RZ, R33 ;  /* 0x000000ffff037224 */ /* 0x000fe200078e0021 */
[----:B------:R-:W-:Y:S01]  /*a820*/  MOV R0, R27 ;  /* 0x0000001b00007202 */ /* 0x000fe20000000f00 */
[----:B------:R-:W-:Y:S01]  /*a830*/  CS2R R46, SRZ ;  /* 0x00000000002e7805 */ /* 0x000fe2000001ff00 */
[----:B------:R-:W-:Y:S01]  /*a840*/  MOV R4, R32 ;  /* 0x0000002000047202 */ /* 0x000fe20000000f00 */
[----:B------:R-:W-:Y:S01]  /*a850*/  CS2R R62, SRZ ;  /* 0x00000000003e7805 */ /* 0x000fe2000001ff00 */
[----:B------:R-:W-:Y:S01]  /*a860*/  PRMT R69, R2, 0x5410, R0 ;  /* 0x0000541002457816 */ /* 0x000fe20000000000 */
[----:B------:R-:W-:Y:S01]  /*a870*/  IMAD.MOV.U32 R0, RZ, RZ, R9 ;  /* 0x000000ffff007224 */ /* 0x000fe200078e0009 */
[----:B------:R-:W-:Y:S01]  /*a880*/  PRMT R71, R4, 0x5410, R3 ;  /* 0x0000541004477816 */ /* 0x000fe20000000003 */
[----:B------:R-:W3:Y:S01]  /*a890*/  SHFL.IDX PT, R2, R41, 0x1, 0x1e1f ;  /* 0x003e1f0029027f89 */ /* 0x000ee200000e0000 */
[----:B------:R-:W-:Y:S01]  /*a8a0*/  CS2R R60, SRZ ;  /* 0x00000000003c7805 */ /* 0x000fe2000001ff00 */
[----:B------:R-:W-:Y:S01]  /*a8b0*/  CS2R R56, SRZ ;  /* 0x0000000000387805 */ /* 0x000fe2000001ff00 */
[----:B-1----:R-:W-:Y:S01]  /*a8c0*/  PRMT R35, R6, 0x5410, R0 ;  /* 0x0000541006237816 */ /* 0x002fe20000000000 */
[----:B------:R1:W4:Y:S01]  /*a8d0*/  SHFL.IDX PT, R4, R40, 0x1, 0x1e1f ;  /* 0x003e1f0028047f89 */ /* 0x00032200000e0000 */
[----:B------:R-:W-:Y:S01]  /*a8e0*/  CS2R R52, SRZ ;  /* 0x0000000000347805 */ /* 0x000fe2000001ff00 */
[----:B------:R-:W-:-:S02]  /*a8f0*/  CS2R R48, SRZ ;  /* 0x0000000000307805 */ /* 0x000fc4000001ff00 */
[----:B------:R2:W3:Y:S01]  /*a900*/  SHFL.IDX PT, R3, R29, 0x1, 0x1e1f ;  /* 0x003e1f001d037f89 */ /* 0x0004e200000e0000 */
[----:B-1----:R-:W-:Y:S01]  /*a910*/  CS2R R40, SRZ ;  /* 0x0000000000287805 */ /* 0x002fe2000001ff00 */
[----:B--2---:R-:W-:Y:S01]  /*a920*/  CS2R R28, SRZ ;  /* 0x00000000001c7805 */ /* 0x004fe2000001ff00 */
[----:B------:R-:W-:Y:S05]  /*a930*/  @P0 BRA `(.L_x_941) ;  /* 0x000003e000000947 */ /* 0x000fea0003800000 */
[----:B---34-:R-:W-:Y:S01]  /*a940*/  ISETP.GE.AND P0, PT, R169, c[0x0][0x27c], PT ;  /* 0x00009f00a9007a0c */ /* 0x018fe20003f06270 */
[----:B------:R-:W-:Y:S01]  /*a950*/  CS2R R46, SRZ ;  /* 0x00000000002e7805 */ /* 0x000fe2000001ff00 */
[----:B------:R-:W-:Y:S01]  /*a960*/  ISETP.GE.AND P1, PT, R166, c[0x0][0x27c], PT ;  /* 0x00009f00a6007a0c */ /* 0x000fe20003f26270 */
[----:B------:R-:W-:-:S10]  /*a970*/  CS2R R48, SRZ ;  /* 0x0000000000307805 */ /* 0x000fd4000001ff00 */
[C---:B------:R-:W-:Y:S01]  /*a980*/  @!P0 IMAD.SHL.U32 R0, R169.reuse, 0x2, RZ ;  /* 0x00000002a9008824 */ /* 0x040fe200078e00ff */
[----:B------:R-:W-:-:S04]  /*a990*/  @!P0 SHF.L.U64.HI R6, R169, 0x1, R82 ;  /* 0x00000001a9068819 */ /* 0x000fc80000010252 */
[----:B------:R-:W-:-:S05]  /*a9a0*/  @!P0 IADD3 R14, P2, R4, R0, RZ ;  /* 0x00000000040e8210 */ /* 0x000fca0007f5e0ff */
[----:B------:R-:W-:Y:S01]  /*a9b0*/  @!P0 IMAD.X R15, R5, 0x1, R6, P2 ;  /* 0x00000001050f8824 */ /* 0x000fe200010e0606 */
[----:B------:R-:W-:Y:S01]  /*a9c0*/  @!P0 IADD3 R12, P2, R2, R0, RZ ;  /* 0x00000000020c8210 */ /* 0x000fe20007f5e0ff */
[----:B------:R-:W-:-:S03]  /*a9d0*/  @!P1 IMAD.SHL.U32 R0, R166, 0x2, RZ ;  /* 0x00000002a6009824 */ /* 0x000fc600078e00ff */
[----:B------:R1:W5:Y:S01]  /*a9e0*/  @!P0 LD.E.64 R46, [R14.64] ;  /* 0x000000080e2e8980 */ /* 0x000362000c101b00 */
[----:B------:R-:W-:Y:S01]  /*a9f0*/  @!P0 IMAD.X R13, R3, 0x1, R6, P2 ;  /* 0x00000001030d8824 */ /* 0x000fe200010e0606 */
[----:B------:R-:W-:-:S04]  /*aa00*/  @!P1 SHF.L.U64.HI R6, R166, 0x1, R81 ;  /* 0x00000001a6069819 */ /* 0x000fc80000010251 */
[----:B------:R2:W5:Y:S01]  /*aa10*/  @!P0 LD.E.64 R48, [R12.64] ;  /* 0x000000080c308980 */ /* 0x000562000c101b00 */
[----:B------:R-:W-:Y:S01]  /*aa20*/  ISETP.GE.AND P0, PT, R168, c[0x0][0x27c], PT ;  /* 0x00009f00a8007a0c */ /* 0x000fe20003f06270 */
[----:B------:R-:W-:Y:S01]  /*aa30*/  CS2R R50, SRZ ;  /* 0x0000000000327805 */ /* 0x000fe2000001ff00 */
[----:B------:R-:W-:Y:S01]  /*aa40*/  CS2R R52, SRZ ;  /* 0x0000000000347805 */ /* 0x000fe2000001ff00 */
[----:B-1----:R-:W-:-:S05]  /*aa50*/  @!P1 IADD3 R14, P2, R4, R0, RZ ;  /* 0x00000000040e9210 */ /* 0x002fca0007f5e0ff */
[----:B------:R-:W-:Y:S01]  /*aa60*/  @!P1 IMAD.X R15, R5, 0x1, R6, P2 ;  /* 0x00000001050f9824 */ /* 0x000fe200010e0606 */
[----:B--2---:R-:W-:-:S04]  /*aa70*/  @!P1 IADD3 R12, P2, R2, R0, RZ ;  /* 0x00000000020c9210 */ /* 0x004fc80007f5e0ff */
[C---:B------:R-:W-:Y:S01]  /*aa80*/  @!P0 IMAD.SHL.U32 R0, R168.reuse, 0x2, RZ ;  /* 0x00000002a8008824 */ /* 0x040fe200078e00ff */
[----:B------:R-:W-:Y:S01]  /*aa90*/  ISETP.GE.AND P3, PT, R139, c[0x0][0x27c], PT ;  /* 0x00009f008b007a0c */ /* 0x000fe20003f66270 */
[----:B------:R1:W5:Y:S01]  /*aaa0*/  @!P1 LD.E.64 R50, [R14.64] ;  /* 0x000000080e329980 */ /* 0x000362000c101b00 */
[----:B------:R-:W-:Y:S01]  /*aab0*/  @!P1 IMAD.X R13, R3, 0x1, R6, P2 ;  /* 0x00000001030d9824 */ /* 0x000fe200010e0606 */
[----:B------:R-:W-:-:S04]  /*aac0*/  @!P0 SHF.L.U64.HI R6, R168, 0x1, R80 ;  /* 0x00000001a8068819 */ /* 0x000fc80000010250 */
[----:B------:R2:W5:Y:S01]  /*aad0*/  @!P1 LD.E.64 R52, [R12.64] ;  /* 0x000000080c349980 */ /* 0x000562000c101b00 */
[----:B------:R-:W-:Y:S01]  /*aae0*/  CS2R R54, SRZ ;  /* 0x0000000000367805 */ /* 0x000fe2000001ff00 */
[----:B------:R-:W-:-:S04]  /*aaf0*/  CS2R R56, SRZ ;  /* 0x0000000000387805 */ /* 0x000fc8000001ff00 */
[----:B------:R-:W-:Y:S01]  /*ab00*/  @!P3 IMAD.SHL.U32 R16, R139, 0x2, RZ ;  /* 0x000000028b10b824 */ /* 0x000fe200078e00ff */
[----:B-1----:R-:W-:-:S05]  /*ab10*/  @!P0 IADD3 R14, P1, R4, R0, RZ ;  /* 0x00000000040e8210 */ /* 0x002fca0007f3e0ff */
[----:B------:R-:W-:Y:S01]  /*ab20*/  @!P0 IMAD.X R15, R5, 0x1, R6, P1 ;  /* 0x00000001050f8824 */ /* 0x000fe200008e0606 */
[----:B--2---:R-:W-:-:S04]  /*ab30*/  @!P0 IADD3 R12, P1, R2, R0, RZ ;  /* 0x00000000020c8210 */ /* 0x004fc80007f3e0ff */
[----:B------:R1:W5:Y:S01]  /*ab40*/  @!P0 LD.E.64 R54, [R14.64] ;  /* 0x000000080e368980 */ /* 0x000362000c101b00 */
[----:B------:R-:W-:Y:S01]  /*ab50*/  @!P0 IMAD.X R13, R3, 0x1, R6, P1 ;  /* 0x00000001030d8824 */ /* 0x000fe200008e0606 */
[----:B------:R-:W-:-:S04]  /*ab60*/  @!P3 SHF.L.U64.HI R0, R139, 0x1, R79 ;  /* 0x000000018b00b819 */ /* 0x000fc8000001024f */
[----:B------:R2:W5:Y:S01]  /*ab70*/  @!P0 LD.E.64 R56, [R12.64] ;  /* 0x000000080c388980 */ /* 0x000562000c101b00 */
[----:B------:R-:W-:Y:S01]  /*ab80*/  ISETP.GE.AND P1, PT, R164, c[0x0][0x27c], PT ;  /* 0x00009f00a4007a0c */ /* 0x000fe20003f26270 */
[----:B------:R-:W-:Y:S01]  /*ab90*/  CS2R R28, SRZ ;  /* 0x00000000001c7805 */ /* 0x000fe2000001ff00 */
[----:B------:R-:W-:Y:S01]  /*aba0*/  CS2R R40, SRZ ;  /* 0x0000000000287805 */ /* 0x000fe2000001ff00 */
[----:B--2---:R-:W-:-:S05]  /*abb0*/  @!P3 IADD3 R12, P0, R2, R16, RZ ;  /* 0x00000010020cb210 */ /* 0x004fca0007f1e0ff */
[----:B------:R-:W-:Y:S01]  /*abc0*/  @!P3 IMAD.X R13, R3, 0x1, R0, P0 ;  /* 0x00000001030db824 */ /* 0x000fe200000e0600 */
[----:B------:R-:W-:Y:S02]  /*abd0*/  ISETP.GE.AND P0, PT, R167, c[0x0][0x27c], PT ;  /* 0x00009f00a7007a0c */ /* 0x000fe40003f06270 */
[----:B-1----:R-:W-:Y:S02]  /*abe0*/  @!P3 IADD3 R14, P2, R4, R16, RZ ;  /* 0x00000010040eb210 */ /* 0x002fe40007f5e0ff */
[----:B------:R-:W-:-:S04]  /*abf0*/  @!P1 IMAD.WIDE R18, R164, 0x2, R4 ;  /* 0x00000002a4129825 */ /* 0x000fc800078e0204 */
[----:B------:R-:W-:Y:S01]  /*ac00*/  @!P3 IMAD.X R15, R5, 0x1, R0, P2 ;  /* 0x00000001050fb824 */ /* 0x000fe200010e0600 */
[----:B------:R1:W5:Y:S01]  /*ac10*/  @!P1 LD.E.64 R28, [R18.64] ;  /* 0x00000008121c9980 */ /* 0x000362000c101b00 */
[----:B------:R-:W-:-:S04]  /*ac20*/  @!P1 IMAD.WIDE R16, R164, 0x2, R2 ;  /* 0x00000002a4109825 */ /* 0x000fc800078e0202 */
[C---:B------:R-:W-:Y:S01]  /*ac30*/  @!P0 IMAD.SHL.U32 R0, R167.reuse, 0x2, RZ ;  /* 0x00000002a7008824 */ /* 0x040fe200078e00ff */
[----:B------:R1:W5:Y:S01]  /*ac40*/  @!P1 LD.E.64 R40, [R16.64] ;  /* 0x0000000810289980 */ /* 0x000362000c101b00 */
[----:B------:R-:W-:-:S03]  /*ac50*/  @!P0 SHF.L.U64.HI R6, R167, 0x1, R75 ;  /* 0x00000001a7068819 */ /* 0x000fc6000001024b */
        /* <DEDUP_REMOVED lines=12> */
.L_x_941:
[----:B---34-:R-:W-:Y:S05]  /*ad20*/  BSYNC B0 ;  /* 0x0000000000007941 */ /* 0x018fea0003800000 */
.L_x_940:
[----:B-----5:R-:W-:Y:S01]  /*ad30*/  IMAD.MOV.U32 R0, RZ, RZ, R64 ;  /* 0x000000ffff007224 */ /* 0x020fe200078e0040 */
[----:B------:R-:W-:-:S04]  /*ad40*/  DEPBAR.LE SB0, 0x1 ;  /* 0x000080400000791a */ /* 0x000fc80000000000 */
[----:B-1----:R-:W-:Y:S01]  /*ad50*/  IMAD.MOV.U32 R4, RZ, RZ, R65 ;  /* 0x000000ffff047224 */ /* 0x002fe200078e0041 */
[----:B------:R-:W-:Y:S01]  /*ad60*/  BSSY B1, `(.L_x_942) ;  /* 0x0000145000017945 */ /* 0x000fe20003800000 */
[----:B------:R-:W-:Y:S02]  /*ad70*/  IMAD.MOV.U32 R3, RZ, RZ, R58 ;  /* 0x000000ffff037224 */ /* 0x000fe400078e003a */
[----:B------:R-:W-:Y:S01]  /*ad80*/  IMAD.MOV.U32 R2, RZ, RZ, R59 ;  /* 0x000000ffff027224 */ /* 0x000fe200078e003b */
[----:B------:R-:W-:Y:S01]  /*ad90*/  PRMT R87, R0, 0x5410, R4 ;  /* 0x0000541000577816 */ /* 0x000fe20000000004 */
[----:B------:R-:W-:Y:S02]  /*ada0*/  IMAD.MOV.U32 R0, RZ, RZ, R54 ;  /* 0x000000ffff007224 */ /* 0x000fe400078e0036 */
[----:B------:R-:W-:Y:S01]  /*adb0*/  IMAD.MOV.U32 R4, RZ, RZ, R55 ;  /* 0x000000ffff047224 */ /* 0x000fe200078e0037 */
[----:B------:R-:W-:Y:S01]  /*adc0*/  PRMT R85, R3, 0x5410, R2 ;  /* 0x0000541003557816 */ /* 0x000fe20000000002 */
[----:B------:R-:W-:Y:S01]  /*add0*/  IMAD.MOV.U32 R2, RZ, RZ, R51 ;  /* 0x000000ffff027224 */ /* 0x000fe200078e0033 */
[----:B------:R-:W-:Y:S01]  /*ade0*/  PRMT R83, R0, 0x7610, R83 ;  /* 0x0000761000537816 */ /* 0x000fe20000000053 */
[----:B------:R-:W-:Y:S01]  /*adf0*/  IMAD.MOV.U32 R0, RZ, RZ, R46 ;  /* 0x000000ffff007224 */ /* 0x000fe200078e002e */
[----:B------:R-:W-:-:S02]  /*ae00*/  MOV R3, R50 ;  /* 0x0000003200037202 */ /* 0x000fc40000000f00 */
        /* <DEDUP_REMOVED lines=8> */
[----:B------:R-:W-:Y:S02]  /*ae90*/  PRMT R86, R0, 0x7610, R86 ;  /* 0x0000761000567816 */ /* 0x000fe40000000056 */
[----:B------:R-:W-:-:S02]  /*aea0*/  MOV R2, R29 ;  /* 0x0000001d00027202 */ /* 0x000fc40000000f00 */
[----:B------:R-:W-:Y:S01]  /*aeb0*/  PRMT R86, R86, 0x5410, R4 ;  /* 0x0000541056567816 */ /* 0x000fe20000000004 */
[----:B------:R-:W-:Y:S01]  /*aec0*/  IMAD.IADD R4, R34, 0x1, -R118 ;  /* 0x0000000122047824 */ /* 0x000fe200078e0a76 */
[----:B------:R-:W-:Y:S01]  /*aed0*/  PRMT R75, R3, 0x5410, R2 ;  /* 0x00005410034b7816 */ /* 0x000fe20000000002 */
[----:B------:R-:W-:Y:S01]  /*aee0*/  IMAD.MOV.U32 R3, RZ, RZ, R60 ;  /* 0x000000ffff037224 */ /* 0x000fe200078e003c */
[----:B------:R-:W-:Y:S01]  /*aef0*/  MOV R0, R56 ;  /* 0x0000003800007202 */ /* 0x000fe20000000f00 */
[----:B------:R-:W-:Y:S01]  /*af00*/  IMAD.MOV.U32 R2, RZ, RZ, R61 ;  /* 0x000000ffff027224 */ /* 0x000fe200078e003d */
[----:B------:R-:W-:Y:S02]  /*af10*/  IMNMX R19, R4, 0x80, PT ;  /* 0x0000008004137817 */ /* 0x000fe40003800200 */
[----:B------:R-:W-:Y:S01]  /*af20*/  PRMT R82, R0, 0x7610, R82 ;  /* 0x0000761000527816 */ /* 0x000fe20000000052 */
[----:B------:R-:W-:Y:S01]  /*af30*/  IMAD.MOV.U32 R0, RZ, RZ, R53 ;  /* 0x000000ffff007224 */ /* 0x000fe200078e0035 */
[----:B------:R-:W-:Y:S01]  /*af40*/  BAR.SYNC.DEFER_BLOCKING 0x0 ;  /* 0x0000000000007b1d */ /* 0x000fe20000010000 */
[----:B------:R-:W-:-:S02]  /*af50*/  ISETP.GE.AND P0, PT, R138, R19, PT ;  /* 0x000000138a00720c */ /* 0x000fc40003f06270 */
[----:B------:R-:W-:Y:S01]  /*af60*/  PRMT R84, R3, 0x5410, R2 ;  /* 0x0000541003547816 */ /* 0x000fe20000000002 */
[----:B------:R-:W-:Y:S01]  /*af70*/  IMAD.MOV.U32 R3, RZ, RZ, R57 ;  /* 0x000000ffff037224 */ /* 0x000fe200078e0039 */
[----:B------:R-:W-:Y:S01]  /*af80*/  MOV R4, R48 ;  /* 0x0000003000047202 */ /* 0x000fe20000000f00 */
[----:B------:R-:W-:-:S03]  /*af90*/  IMAD.MOV.U32 R2, RZ, RZ, R52 ;  /* 0x000000ffff027224 */ /* 0x000fc600078e0034 */
[----:B------:R-:W-:Y:S01]  /*afa0*/  PRMT R82, R82, 0x5410, R3 ;  /* 0x0000541052527816 */ /* 0x000fe20000000003 */
[----:B------:R-:W-:Y:S01]  /*afb0*/  IMAD.MOV.U32 R3, RZ, RZ, R49 ;  /* 0x000000ffff037224 */ /* 0x000fe200078e0031 */
[----:B------:R-:W-:Y:S01]  /*afc0*/  PRMT R80, R2, 0x5410, R0 ;  /* 0x0000541002507816 */ /* 0x000fe20000000000 */
[----:B------:R-:W-:Y:S01]  /*afd0*/  IMAD.MOV.U32 R2, RZ, RZ, R40 ;  /* 0x000000ffff027224 */ /* 0x000fe200078e0028 */
[----:B------:R-:W-:Y:S01]  /*afe0*/  PRMT R77, R4, 0x7610, R77 ;  /* 0x00007610044d7816 */ /* 0x000fe2000000004d */
[----:B------:R-:W-:Y:S01]  /*aff0*/  IMAD.MOV.U32 R0, RZ, RZ, R41 ;  /* 0x000000ffff007224 */ /* 0x000fe200078e0029 */
[----:B------:R-:W-:-:S04]  /*b000*/  PRMT R78, R3, 0x7610, R78 ;  /* 0x00007610034e7816 */ /* 0x000fc8000000004e */
[----:B------:R-:W-:Y:S01]  /*b010*/  PRMT R34, R2, 0x5410, R0 ;  /* 0x0000541002227816 */ /* 0x000fe20000000000 */
[----:B------:R-:W-:Y:S05]  /*b020*/  @P0 BRA `(.L_x_943) ;  /* 0x0000118000000947 */ /* 0x000fea0003800000 */
[----:B------:R-:W-:Y:S01]  /*b030*/  ISETP.GE.AND P0, PT, R164, c[0x0][0x27c], PT ;  /* 0x00009f00a4007a0c */ /* 0x000fe20003f06270 */
[----:B------:R-:W-:-:S12]  /*b040*/  BSSY B0, `(.L_x_944) ;  /* 0x000002d000007945 */ /* 0x000fd80003800000 */
[----:B------:R-:W-:Y:S05]  /*b050*/  @P0 BRA `(.L_x_945) ;  /* 0x000002b000000947 */ /* 0x000fea0003800000 */
[----:B------:R-:W2:Y:S01]  /*b060*/  LDL R88, [R1+0x8] ;  /* 0x0000080001587983 */ /* 0x000ea20000100800 */
[----:B------:R-:W-:Y:S02]  /*b070*/  SHF.R.U32.HI R0, RZ, 0x10, R9 ;  /* 0x00000010ff007819 */ /* 0x000fe40000011609 */
[--C-:B------:R-:W-:Y:S02]  /*b080*/  SHF.R.U64 R17, R10, 0x10, R11.reuse ;  /* 0x000000100a117819 */ /* 0x100fe4000000120b */
[----:B------:R-:W-:Y:S02]  /*b090*/  SHF.R.U32.HI R3, RZ, 0x10, R11 ;  /* 0x00000010ff037819 */ /* 0x000fe4000001160b */
[----:B------:R-:W-:Y:S01]  /*b0a0*/  SHF.R.U64 R16, R8, 0x10, R9 ;  /* 0x0000001008107819 */ /* 0x000fe20000001209 */
[----:B------:R-:W-:Y:S02]  /*b0b0*/  HADD2.F32 R17, -RZ, R17.H0_H0 ;  /* 0x20000011ff117230 */ /* 0x000fe40000004100 */
[----:B------:R-:W-:-:S02]  /*b0c0*/  HADD2.F32 R18, -RZ, R3.H0_H0 ;  /* 0x20000003ff127230 */ /* 0x000fc40000004100 */
[----:B------:R-:W-:Y:S01]  /*b0d0*/  HADD2.F32 R3, -RZ, R66.H0_H0 ;  /* 0x20000042ff037230 */ /* 0x000fe20000004100 */
[----:B--2---:R-:W1:Y:S02]  /*b0e0*/  LDS.128 R12, [R88+0x4800] ;  /* 0x00480000580c7984 */ /* 0x004e640000000c00 */
[--C-:B-1----:R-:W-:Y:S02]  /*b0f0*/  HADD2.F32 R11, -RZ, R14.reuse.H0_H0 ;  /* 0x2000000eff0b7230 */ /* 0x102fe40000004100 */
[----:B------:R-:W-:Y:S02]  /*b100*/  HADD2.F32 R4, -RZ, R14.H1_H1 ;  /* 0x3000000eff047230 */ /* 0x000fe40000004100 */
[--C-:B------:R-:W-:Y:S02]  /*b110*/  HADD2.F32 R2, -RZ, R15.reuse.H1_H1 ;  /* 0x3000000fff027230 */ /* 0x100fe40000004100 */
[----:B------:R-:W-:Y:S02]  /*b120*/  HADD2.F32 R14, -RZ, R0.H0_H0 ;  /* 0x20000000ff0e7230 */ /* 0x000fe40000004100 */
[----:B------:R-:W-:-:S02]  /*b130*/  HADD2.F32 R10, -RZ, R15.H0_H0 ;  /* 0x2000000fff0a7230 */ /* 0x000fc40000004100 */
[--C-:B------:R-:W-:Y:S02]  /*b140*/  HADD2.F32 R8, -RZ, R12.reuse.H1_H1 ;  /* 0x3000000cff087230 */ /* 0x100fe40000004100 */
[----:B------:R-:W-:Y:S02]  /*b150*/  HADD2.F32 R0, -RZ, R35.H0_H0 ;  /* 0x20000023ff007230 */ /* 0x000fe40000004100 */
[----:B------:R-:W-:Y:S01]  /*b160*/  HADD2.F32 R9, -RZ, R12.H0_H0 ;  /* 0x2000000cff097230 */ /* 0x000fe20000004100 */
[-C--:B------:R-:W-:Y:S01]  /*b170*/  FMUL.FTZ R12, R2, R14.reuse ;  /* 0x0000000e020c7220 */ /* 0x080fe20000410000 */
[--C-:B------:R-:W-:Y:S02]  /*b180*/  HADD2.F32 R6, -RZ, R13.reuse.H0_H0 ;  /* 0x2000000dff067230 */ /* 0x100fe40000004100 */
[----:B------:R-:W-:Y:S01]  /*b190*/  HADD2.F32 R5, -RZ, R13.H1_H1 ;  /* 0x3000000dff057230 */ /* 0x000fe20000004100 */
[----:B------:R-:W-:Y:S02]  /*b1a0*/  FMUL.FTZ R13, R10, R14 ;  /* 0x0000000e0a0d7220 */ /* 0x000fe40000410000 */
[----:B------:R-:W-:-:S02]  /*b1b0*/  FMUL.FTZ R14, R8, R0 ;  /* 0x00000000080e7220 */ /* 0x000fc40000410000 */
[----:B------:R-:W-:Y:S02]  /*b1c0*/  FFMA.FTZ R15, R10, R18, -R12 ;  /* 0x000000120a0f7223 */ /* 0x000fe4000001080c */
[C---:B------:R-:W-:Y:S01]  /*b1d0*/  FMUL.FTZ R10, R9.reuse, R0 ;  /* 0x00000000090a7220 */ /* 0x040fe20000410000 */
[----:B------:R-:W-:Y:S01]  /*b1e0*/  HADD2.F32 R0, -RZ, R35.H1_H1 ;  /* 0x30000023ff007230 */ /* 0x000fe20000004100 */
[-C--:B------:R-:W-:Y:S01]  /*b1f0*/  FFMA.FTZ R14, R9, R3.reuse, -R14 ;  /* 0x00000003090e7223 */ /* 0x080fe2000001080e */
[----:B------:R-:W-:Y:S01]  /*b200*/  HADD2.F32 R9, -RZ, R16.H0_H0 ;  /* 0x20000010ff097230 */ /* 0x000fe20000004100 */
[----:B------:R-:W-:Y:S01]  /*b210*/  FFMA.FTZ R13, R2, R18, R13 ;  /* 0x00000012020d7223 */ /* 0x000fe2000001000d */
[----:B------:R-:W-:Y:S01]  /*b220*/  HADD2.F32 R2, -RZ, R66.H1_H1 ;  /* 0x30000042ff027230 */ /* 0x000fe20000004100 */
[----:B------:R-:W-:Y:S02]  /*b230*/  FFMA.FTZ R12, R8, R3, R10 ;  /* 0x00000003080c7223 */ /* 0x000fe4000001000a */
[----:B------:R-:W-:-:S02]  /*b240*/  FMUL.FTZ R3, R4, R0 ;  /* 0x0000000004037220 */ /* 0x000fc40000410000 */
[----:B------:R-:W-:Y:S02]  /*b250*/  FMUL.FTZ R0, R11, R0 ;  /* 0x000000000b007220 */ /* 0x000fe40000410000 */
[-C--:B------:R-:W-:Y:S02]  /*b260*/  FMUL.FTZ R8, R5, R9.reuse ;  /* 0x0000000905087220 */ /* 0x080fe40000410000 */
[----:B------:R-:W-:Y:S02]  /*b270*/  FMUL.FTZ R9, R6, R9 ;  /* 0x0000000906097220 */ /* 0x000fe40000410000 */
[-C--:B------:R-:W-:Y:S01]  /*b280*/  FFMA.FTZ R10, R11, R2.reuse, -R3 ;  /* 0x000000020b0a7223 */ /* 0x080fe20000010803 */
[----:B------:R-:W-:Y:S01]  /*b290*/  F2FP.PACK_AB R11, R13, R15 ;  /* 0x0000000f0d0b723e */ /* 0x000fe200000000ff */
[----:B------:R-:W-:Y:S02]  /*b2a0*/  FFMA.FTZ R2, R4, R2, R0 ;  /* 0x0000000204027223 */ /* 0x000fe40000010000 */
[-C--:B------:R-:W-:Y:S01]  /*b2b0*/  FFMA.FTZ R3, R6, R17.reuse, -R8 ;  /* 0x0000001106037223 */ /* 0x080fe20000010808 */
[----:B------:R-:W-:Y:S01]  /*b2c0*/  F2FP.PACK_AB R8, R12, R14 ;  /* 0x0000000e0c08723e */ /* 0x000fe200000000ff */
[----:B------:R-:W-:Y:S01]  /*b2d0*/  FFMA.FTZ R0, R5, R17, R9 ;  /* 0x0000001105007223 */ /* 0x000fe20000010009 */
[----:B------:R-:W-:-:S04]  /*b2e0*/  F2FP.PACK_AB R10, R2, R10 ;  /* 0x0000000a020a723e */ /* 0x000fc800000000ff */
[----:B------:R-:W-:-:S05]  /*b2f0*/  F2FP.PACK_AB R9, R0, R3 ;  /* 0x000000030009723e */ /* 0x000fca00000000ff */
[----:B------:R1:W-:Y:S02]  /*b300*/  STS.128 [R88+0x4800], R8 ;  /* 0x0048000858007388 */ /* 0x0003e40000000c00 */
.L_x_945:
[----:B------:R-:W-:Y:S05]  /*b310*/  BSYNC B0 ;  /* 0x0000000000007941 */ /* 0x000fea0003800000 */
.L_x_944:
[----:B------:R-:W-:Y:S01]  /*b320*/  ISETP.GE.AND P0, PT, R169, c[0x0][0x27c], PT ;  /* 0x00009f00a9007a0c */ /* 0x000fe20003f06270 */
[----:B------:R-:W-:-:S12]  /*b330*/  BSSY B0, `(.L_x_946) ;  /* 0x000002d000007945 */ /* 0x000fd80003800000 */
[----:B------:R-:W-:Y:S05]  /*b340*/  @P0 BRA `(.L_x_947) ;  /* 0x000002b000000947 */ /* 0x000fea0003800000 */
[----:B------:R-:W2:Y:S01]  /*b350*/  LDL R35, [R1+0xc] ;  /* 0x00000c0001237983 */ /* 0x000ea20000100800 */
[----:B------:R-:W-:Y:S02]  /*b360*/  SHF.R.U32.HI R0, RZ, 0x10, R21 ;  /* 0x00000010ff007819 */ /* 0x000fe40000011615 */
[----:B------:R-:W-:Y:S02]  /*b370*/  SHF.R.U32.HI R2, RZ, 0x10, R23 ;  /* 0x00000010ff027819 */ /* 0x000fe40000011617 */
[----:B------:R-:W-:Y:S02]  /*b380*/  SHF.R.U64 R16, R20, 0x10, R21 ;  /* 0x0000001014107819 */ /* 0x000fe40000001215 */
[----:B------:R-:W-:Y:S01]  /*b390*/  SHF.R.U64 R17, R22, 0x10, R23 ;  /* 0x0000001016117819 */ /* 0x000fe20000001217 */
[----:B------:R-:W-:Y:S02]  /*b3a0*/  HADD2.F32 R18, -RZ, R2.H0_H0 ;  /* 0x20000002ff127230 */ /* 0x000fe40000004100 */
[----:B------:R-:W-:Y:S01]  /*b3b0*/  HADD2.F32 R2, -RZ, R68.H0_H0 ;  /* 0x20000044ff027230 */ /* 0x000fe20000004100 */
[----:B-12---:R-:W1:Y:S02]  /*b3c0*/  LDS.128 R8, [R35+0x4800] ;  /* 0x0048000023087984 */ /* 0x006e640000000c00 */
[----:B-1----:R-:W-:-:S02]  /*b3d0*/  HADD2.F32 R13, -RZ, R10.H0_H0 ;  /* 0x2000000aff0d7230 */ /* 0x002fc40000004100 */
[----:B------:R-:W-:Y:S02]  /*b3e0*/  HADD2.F32 R5, -RZ, R10.H1_H1 ;  /* 0x3000000aff057230 */ /* 0x000fe40000004100 */
[--C-:B------:R-:W-:Y:S02]  /*b3f0*/  HADD2.F32 R4, -RZ, R11.reuse.H1_H1 ;  /* 0x3000000bff047230 */ /* 0x100fe40000004100 */
[----:B------:R-:W-:Y:S02]  /*b400*/  HADD2.F32 R10, -RZ, R0.H0_H0 ;  /* 0x20000000ff0a7230 */ /* 0x000fe40000004100 */
[----:B------:R-:W-:Y:S02]  /*b410*/  HADD2.F32 R12, -RZ, R11.H0_H0 ;  /* 0x2000000bff0c7230 */ /* 0x000fe40000004100 */
[--C-:B------:R-:W-:Y:S02]  /*b420*/  HADD2.F32 R6, -RZ, R9.reuse.H0_H0 ;  /* 0x20000009ff067230 */ /* 0x100fe40000004100 */
[----:B------:R-:W-:Y:S01]  /*b430*/  HADD2.F32 R3, -RZ, R9.H1_H1 ;  /* 0x30000009ff037230 */ /* 0x000fe20000004100 */
[-C--:B------:R-:W-:Y:S01]  /*b440*/  FMUL.FTZ R9, R4, R10.reuse ;  /* 0x0000000a04097220 */ /* 0x080fe20000410000 */
[--C-:B------:R-:W-:Y:S01]  /*b450*/  HADD2.F32 R11, -RZ, R8.reuse.H0_H0 ;  /* 0x20000008ff0b7230 */ /* 0x100fe20000004100 */
[C---:B------:R-:W-:Y:S01]  /*b460*/  FMUL.FTZ R10, R12.reuse, R10 ;  /* 0x0000000a0c0a7220 */ /* 0x040fe20000410000 */
[----:B------:R-:W-:Y:S01]  /*b470*/  HADD2.F32 R0, -RZ, R67.H0_H0 ;  /* 0x20000043ff007230 */ /* 0x000fe20000004100 */
[-C--:B------:R-:W-:Y:S01]  /*b480*/  FFMA.FTZ R15, R12, R18.reuse, -R9 ;  /* 0x000000120c0f7223 */ /* 0x080fe20000010809 */
[----:B------:R-:W-:Y:S01]  /*b490*/  HADD2.F32 R8, -RZ, R8.H1_H1 ;  /* 0x30000008ff087230 */ /* 0x000fe20000004100 */
[----:B------:R-:W-:-:S02]  /*b4a0*/  FFMA.FTZ R10, R4, R18, R10 ;  /* 0x00000012040a7223 */ /* 0x000fc4000001000a */
[CC--:B------:R-:W-:Y:S02]  /*b4b0*/  FMUL.FTZ R9, R11.reuse, R0.reuse ;  /* 0x000000000b097220 */ /* 0x0c0fe40000410000 */
[C---:B------:R-:W-:Y:S01]  /*b4c0*/  FMUL.FTZ R14, R8.reuse, R0 ;  /* 0x00000000080e7220 */ /* 0x040fe20000410000 */
[----:B------:R-:W-:Y:S01]  /*b4d0*/  HADD2.F32 R0, -RZ, R67.H1_H1 ;  /* 0x30000043ff007230 */ /* 0x000fe20000004100 */
[-C--:B------:R-:W-:Y:S01]  /*b4e0*/  FFMA.FTZ R12, R8, R2.reuse, R9 ;  /* 0x00000002080c7223 */ /* 0x080fe20000010009 */
[----:B------:R-:W-:Y:S01]  /*b4f0*/  HADD2.F32 R9, -RZ, R16.H0_H0 ;  /* 0x20000010ff097230 */ /* 0x000fe20000004100 */
[----:B------:R-:W-:Y:S01]  /*b500*/  FFMA.FTZ R14, R11, R2, -R14 ;  /* 0x000000020b0e7223 */ /* 0x000fe2000001080e */
[----:B------:R-:W-:Y:S01]  /*b510*/  HADD2.F32 R2, -RZ, R68.H1_H1 ;  /* 0x30000044ff027230 */ /* 0x000fe20000004100 */
[-C--:B------:R-:W-:Y:S01]  /*b520*/  FMUL.FTZ R4, R5, R0.reuse ;  /* 0x0000000005047220 */ /* 0x080fe20000410000 */
[----:B------:R-:W-:Y:S01]  /*b530*/  HADD2.F32 R11, -RZ, R17.H0_H0 ;  /* 0x20000011ff0b7230 */ /* 0x000fe20000004100 */
[----:B------:R-:W-:-:S02]  /*b540*/  FMUL.FTZ R0, R13, R0 ;  /* 0x000000000d007220 */ /* 0x000fc40000410000 */
[-C--:B------:R-:W-:Y:S02]  /*b550*/  FMUL.FTZ R8, R3, R9.reuse ;  /* 0x0000000903087220 */ /* 0x080fe40000410000 */
[C---:B------:R-:W-:Y:S02]  /*b560*/  FMUL.FTZ R9, R6.reuse, R9 ;  /* 0x0000000906097220 */ /* 0x040fe40000410000 */
[-C--:B------:R-:W-:Y:S02]  /*b570*/  FFMA.FTZ R4, R13, R2.reuse, -R4 ;  /* 0x000000020d047223 */ /* 0x080fe40000010804 */
[----:B------:R-:W-:Y:S02]  /*b580*/  FFMA.FTZ R2, R5, R2, R0 ;  /* 0x0000000205027223 */ /* 0x000fe40000010000 */
[-C--:B------:R-:W-:Y:S01]  /*b590*/  FFMA.FTZ R0, R6, R11.reuse, -R8 ;  /* 0x0000000b06007223 */ /* 0x080fe20000010808 */
[----:B------:R-:W-:Y:S01]  /*b5a0*/  F2FP.PACK_AB R8, R12, R14 ;  /* 0x0000000e0c08723e */ /* 0x000fe200000000ff */
[----:B------:R-:W-:Y:S01]  /*b5b0*/  FFMA.FTZ R3, R3, R11, R9 ;  /* 0x0000000b03037223 */ /* 0x000fe20000010009 */
[----:B------:R-:W-:-:S02]  /*b5c0*/  F2FP.PACK_AB R11, R10, R15 ;  /* 0x0000000f0a0b723e */ /* 0x000fc400000000ff */
[----:B------:R-:W-:Y:S02]  /*b5d0*/  F2FP.PACK_AB R10, R2, R4 ;  /* 0x00000004020a723e */ /* 0x000fe400000000ff */
[----:B------:R-:W-:-:S05]  /*b5e0*/  F2FP.PACK_AB R9, R3, R0 ;  /* 0x000000000309723e */ /* 0x000fca00000000ff */
[----:B------:R1:W-:Y:S02]  /*b5f0*/  STS.128 [R35+0x4800], R8 ;  /* 0x0048000823007388 */ /* 0x0003e40000000c00 */
.L_x_947:
[----:B------:R-:W-:Y:S05]  /*b600*/  BSYNC B0 ;  /* 0x0000000000007941 */ /* 0x000fea0003800000 */
.L_x_946:
        /* <DEDUP_REMOVED lines=46> */
.L_x_949:
[----:B------:R-:W-:Y:S05]  /*b8f0*/  BSYNC B0 ;  /* 0x0000000000007941 */ /* 0x000fea0003800000 */
.L_x_948:
[----:B------:R-:W-:Y:S01]  /*b900*/  ISETP.GE.AND P0, PT, R168, c[0x0][0x27c], PT ;  /* 0x00009f00a8007a0c */ /* 0x000fe20003f06270 */
[----:B------:R-:W-:-:S12]  /*b910*/  BSSY B0, `(.L_x_950) ;  /* 0x000002d000007945 */ /* 0x000fd80003800000 */
[----:B------:R-:W-:Y:S05]  /*b920*/  @P0 BRA `(.L_x_951) ;  /* 0x000002b000000947 */ /* 0x000fea0003800000 */
[----:B-1----:R-:W2:Y:S01]  /*b930*/  LDL R20, [R1+0xc] ;  /* 0x00000c0001147983 */ /* 0x002ea20000100800 */
[----:B------:R-:W-:Y:S02]  /*b940*/  SHF.R.U32.HI R0, RZ, 0x10, R33 ;  /* 0x00000010ff007819 */ /* 0x000fe40000011621 */
[----:B------:R-:W-:Y:S02]  /*b950*/  SHF.R.U32.HI R2, RZ, 0x10, R31 ;  /* 0x00000010ff027819 */ /* 0x000fe4000001161f */
[----:B------:R-:W-:Y:S02]  /*b960*/  SHF.R.U64 R15, R32, 0x10, R33 ;  /* 0x00000010200f7819 */ /* 0x000fe40000001221 */
[----:B------:R-:W-:Y:S01]  /*b970*/  SHF.R.U64 R16, R30, 0x10, R31 ;  /* 0x000000101e107819 */ /* 0x000fe2000000121f */
[----:B------:R-:W-:Y:S02]  /*b980*/  HADD2.F32 R18, -RZ, R2.H0_H0 ;  /* 0x20000002ff127230 */ /* 0x000fe40000004100 */
[----:B------:R-:W-:Y:S01]  /*b990*/  HADD2.F32 R2, -RZ, R72.H0_H0 ;  /* 0x20000048ff027230 */ /* 0x000fe20000004100 */
[----:B--2---:R-:W1:Y:S02]  /*b9a0*/  LDS.128 R8, [R20+0x6800] ;  /* 0x0068000014087984 */ /* 0x004e640000000c00 */
        /* <DEDUP_REMOVED lines=35> */
.L_x_951:
[----:B------:R-:W-:Y:S05]  /*bbe0*/  BSYNC B0 ;  /* 0x0000000000007941 */ /* 0x000fea0003800000 */
.L_x_950:
        /* <DEDUP_REMOVED lines=46> */
.L_x_953:
[----:B------:R-:W-:Y:S05]  /*bed0*/  BSYNC B0 ;  /* 0x0000000000007941 */ /* 0x000fea0003800000 */
.L_x_952:
[----:B------:R-:W-:-:S13]  /*bee0*/  ISETP.GE.AND P0, PT, R167, c[0x0][0x27c], PT ;  /* 0x00009f00a7007a0c */ /* 0x000fda0003f06270 */
[----:B------:R-:W-:Y:S05]  /*bef0*/  @P0 BRA `(.L_x_943) ;  /* 0x000002b000000947 */ /* 0x000fea0003800000 */
[----:B-1----:R-:W2:Y:S01]  /*bf00*/  LDL R20, [R1+0xc] ;  /* 0x00000c0001147983 */ /* 0x002ea20000100800 */
[----:B------:R-:W-:Y:S02]  /*bf10*/  SHF.R.U32.HI R0, RZ, 0x10, R45 ;  /* 0x00000010ff007819 */ /* 0x000fe4000001162d */
[----:B------:R-:W-:Y:S02]  /*bf20*/  SHF.R.U32.HI R2, RZ, 0x10, R43 ;  /* 0x00000010ff027819 */ /* 0x000fe4000001162b */
[----:B------:R-:W-:Y:S02]  /*bf30*/  SHF.R.U64 R15, R44, 0x10, R45 ;  /* 0x000000102c0f7819 */ /* 0x000fe4000000122d */
[----:B------:R-:W-:Y:S01]  /*bf40*/  SHF.R.U64 R16, R42, 0x10, R43 ;  /* 0x000000102a107819 */ /* 0x000fe2000000122b */
[----:B------:R-:W-:Y:S02]  /*bf50*/  HADD2.F32 R18, -RZ, R2.H0_H0 ;  /* 0x20000002ff127230 */ /* 0x000fe40000004100 */
[----:B------:R-:W-:Y:S01]  /*bf60*/  HADD2.F32 R2, -RZ, R77.H1_H1 ;  /* 0x3000004dff027230 */ /* 0x000fe20000004100 */
        /* <DEDUP_REMOVED lines=9> */
[----:B------:R-:W-:Y:S01]  /*c000*/  HADD2.F32 R11, -RZ, R8.H0_H0 ;  /* 0x20000008ff0b7230 */ /* 0x000fe20000004100 */
        /* <DEDUP_REMOVED lines=26> */
.L_x_943:
[----:B------:R-:W-:Y:S05]  /*c1b0*/  BSYNC B1 ;  /* 0x0000000000017941 */ /* 0x000fea0003800000 */
.L_x_942:
[----:B------:R-:W-:-:S04]  /*c1c0*/  IADD3 R0, R138, 0x40, RZ ;  /* 0x000000408a007810 */ /* 0x000fc80007ffe0ff */
[----:B------:R-:W-:-:S13]  /*c1d0*/  ISETP.GE.AND P0, PT, R0, R19, PT ;  /* 0x000000130000720c */ /* 0x000fda0003f06270 */
[----:B------:R-:W-:Y:S05]  /*c1e0*/  @P0 BRA `(.L_x_954) ;  /* 0x0000458000000947 */ /* 0x000fea0003800000 */
        /* <DEDUP_REMOVED lines=46> */
.L_x_956:
[----:B------:R-:W-:Y:S05]  /*c4d0*/  BSYNC B0 ;  /* 0x0000000000007941 */ /* 0x000fea0003800000 */
.L_x_955:
        /* <DEDUP_REMOVED lines=27> */
[----:B------:R-:W-:Y:S01]  /*c690*/  HADD2.F32 R0, -RZ, R78.H0_H0 ;  /* 0x2000004eff007230 */ /* 0x000fe20000004100 */
        /* <DEDUP_REMOVED lines=18> */
.L_x_958:
[----:B------:R-:W-:Y:S05]  /*c7c0*/  BSYNC B0 ;  /* 0x0000000000007941 */ /* 0x000fea0003800000 */
.L_x_957:
        /* <DEDUP_REMOVED lines=46> */
.L_x_960:
[----:B------:R-:W-:Y:S05]  /*cab0*/  BSYNC B0 ;  /* 0x0000000000007941 */ /* 0x000fea0003800000 */
.L_x_959:
        /* <DEDUP_REMOVED lines=46> */
.L_x_962:
[----:B------:R-:W-:Y:S05]  /*cda0*/  BSYNC B0 ;  /* 0x0000000000007941 */ /* 0x000fea0003800000 */
.L_x_961:
        /* <DEDUP_REMOVED lines=46> */
.L_x_964:
[----:B------:R-:W-:Y:S05]  /*d090*/  BSYNC B0 ;  /* 0x0000000000007941 */ /* 0x000fea0003800000 */
.L_x_963:
        /* <DEDUP_REMOVED lines=44> */
[----:B------:R1:W-:Y:S01]  /*d360*/  STS.128 [R19+0x9800], R8 ;  /* 0x0098000813007388 */ /* 0x0003e20000000c00 */
[----:B------:R-:W-:Y:S05]  /*d370*/  BRA `(.L_x_954) ;  /* 0x000033f000007947 */ /* 0x000fea0003800000 */
.L_x_937:
[----:B------:R1:W5:Y:S01]  /*d380*/  LDL R35, [R1+0x60] ;  /* 0x0000600001237983 */ /* 0x0003620000100800 */
[----:B------:R-:W-:-:S03]  /*d390*/  IMAD.MOV.U32 R3, RZ, RZ, c[0x0][0x2c4] ;  /* 0x0000b100ff037624 */ /* 0x000fc600078e00ff */
[----:B------:R1:W5:Y:S02]  /*d3a0*/  LDL R33, [R1+0x5c] ;  /* 0x00005c0001217983 */ /* 0x0003640000100800 */
[----:B------:R-:W-:Y:S01]  /*d3b0*/  ISETP.NE.AND P0, PT, R3, 0x1, PT ;  /* 0x000000010300780c */ /* 0x000fe20003f05270 */
[----:B------:R-:W-:-:S12]  /*d3c0*/  IMAD.MOV.U32 R5, RZ, RZ, R8 ;  /* 0x000000ffff057224 */ /* 0x000fd800078e0008 */
[----:B------:R-:W-:-:S05]  /*d3d0*/  @P0 IMAD.HI.U32 R3, R0, c[0x0][0x2c8], RZ ;  /* 0x0000b20000030a27 */ /* 0x000fca00078e00ff */
[----:B------:R-:W-:-:S04]  /*d3e0*/  @P0 SHF.R.U32.HI R0, RZ, c[0x0][0x2cc], R3 ;  /* 0x0000b300ff000a19 */ /* 0x000fc80000011603 */
        /* <DEDUP_REMOVED lines=38> */
[----:B------:R-:W-:Y:S01]  /*d650*/  CS2R R20, SRZ ;  /* 0x0000000000147805 */ /* 0x000fe2000001ff00 */
[----:B------:R-:W-:Y:S01]  /*d660*/  CS2R R14, SRZ ;  /* 0x00000000000e7805 */ /* 0x000fe2000001ff00 */
[----:B------:R-:W-:Y:S01]  /*d670*/  CS2R R12, SRZ ;  /* 0x00000000000c7805 */ /* 0x000fe2000001ff00 */
[----:B------:R-:W-:Y:S01]  /*d680*/  CS2R R42, SRZ ;  /* 0x00000000002a7805 */ /* 0x000fe2000001ff00 */
[----:B------:R-:W-:-:S06]  /*d690*/  CS2R R40, SRZ ;  /* 0x0000000000287805 */ /* 0x000fcc000001ff00 */
[C---:B------:R-:W-:Y:S01]  /*d6a0*/  @!P0 IMAD.SHL.U32 R6, R110.reuse, 0x2, RZ ;  /* 0x000000026e068824 */ /* 0x040fe200078e00ff */
[----:B------:R-:W-:-:S04]  /*d6b0*/  @!P0 SHF.L.U64.HI R0, R110, 0x1, R111 ;  /* 0x000000016e008819 */ /* 0x000fc8000001026f */
[-C--:B---3--:R-:W-:Y:S02]  /*d6c0*/  @!P0 IADD3 R26, P1, R4, R6.reuse, RZ ;  /* 0x00000006041a8210 */ /* 0x088fe40007f3e0ff */
[----:B------:R-:W-:Y:S02]  /*d6d0*/  @!P0 IADD3 R24, P3, R2, R6, RZ ;  /* 0x0000000602188210 */ /* 0x000fe40007f7e0ff */
[----:B----4-:R-:W-:Y:S02]  /*d6e0*/  @!P0 IADD3.X R27, R5, R0, RZ, P1, !PT ;  /* 0x00000000051b8210 */ /* 0x010fe40000ffe4ff */
[----:B------:R-:W-:Y:S01]  /*d6f0*/  ISETP.GE.AND P1, PT, R136, c[0x0][0x27c], PT ;  /* 0x00009f0088007a0c */ /* 0x000fe20003f26270 */
[----:B-1----:R-:W-:Y:S01]  /*d700*/  @!P0 IMAD.X R25, R3, 0x1, R0, P3 ;  /* 0x0000000103198824 */ /* 0x002fe200018e0600 */
[----:B-----5:R-:W-:-:S05]  /*d710*/  @!P2 SHF.L.U32 R6, R35, 0x3, RZ ;  /* 0x000000032306a819 */ /* 0x020fca00000006ff */
[----:B------:R-:W-:-:S04]  /*d720*/  @!P2 IMAD.WIDE R10, R6, 0x2, R4 ;  /* 0x00000002060aa825 */ /* 0x000fc800078e0204 */
[----:B------:R-:W-:Y:S01]  /*d730*/  @!P2 IMAD.WIDE R8, R6, 0x2, R2 ;  /* 0x000000020608a825 */ /* 0x000fe200078e0202 */
[----:B------:R1:W5:Y:S03]  /*d740*/  @!P2 LD.E.128 R20, [R10.64] ;  /* 0x000000080a14a980 */ /* 0x000366000c101d00 */
[----:B------:R-:W-:Y:S01]  /*d750*/  @!P1 IMAD.SHL.U32 R0, R33, 0x8, RZ ;  /* 0x0000000821009824 */ /* 0x000fe200078e00ff */
[----:B------:R2:W5:Y:S01]  /*d760*/  @!P2 LD.E.128 R12, [R8.64] ;  /* 0x00000008080ca980 */ /* 0x000562000c101d00 */
[----:B------:R-:W-:Y:S01]  /*d770*/  CS2R R38, SRZ ;  /* 0x0000000000267805 */ /* 0x000fe2000001ff00 */
[----:B------:R-:W-:Y:S01]  /*d780*/  CS2R R36, SRZ ;  /* 0x0000000000247805 */ /* 0x000fe2000001ff00 */
[----:B------:R-:W-:Y:S01]  /*d790*/  CS2R R18, SRZ ;  /* 0x0000000000127805 */ /* 0x000fe2000001ff00 */
[----:B------:R-:W-:Y:S01]  /*d7a0*/  CS2R R16, SRZ ;  /* 0x0000000000107805 */ /* 0x000fe2000001ff00 */
[----:B------:R-:W-:-:S04]  /*d7b0*/  @!P1 IMAD.WIDE R4, R0, 0x2, R4 ;  /* 0x0000000200049825 */ /* 0x000fc800078e0204 */
[----:B------:R-:W-:Y:S01]  /*d7c0*/  @!P1 IMAD.WIDE R2, R0, 0x2, R2 ;  /* 0x0000000200029825 */ /* 0x000fe200078e0202 */
[----:B------:R3:W5:Y:S04]  /*d7d0*/  @!P1 LD.E.128 R40, [R4.64] ;  /* 0x0000000804289980 */ /* 0x000768000c101d00 */
[----:B------:R3:W5:Y:S04]  /*d7e0*/  @!P1 LD.E.128 R36, [R2.64] ;  /* 0x0000000802249980 */ /* 0x000768000c101d00 */
[----:B------:R3:W5:Y:S01]  /*d7f0*/  @!P0 LD.E.128 R16, [R26.64] ;  /* 0x000000081a108980 */ /* 0x000762000c101d00 */
[----:B-1----:R-:W-:Y:S01]  /*d800*/  CS2R R10, SRZ ;  /* 0x00000000000a7805 */ /* 0x002fe2000001ff00 */
[----:B--2---:R-:W-:-:S06]  /*d810*/  CS2R R8, SRZ ;  /* 0x0000000000087805 */ /* 0x004fcc000001ff00 */
[----:B------:R3:W5:Y:S02]  /*d820*/  @!P0 LD.E.128 R8, [R24.64] ;  /* 0x0000000818088980 */ /* 0x000764000c101d00 */
.L_x_966:
[----:B--2---:R-:W-:Y:S05]  /*d830*/  BSYNC B0 ;  /* 0x0000000000007941 */ /* 0x004fea0003800000 */
.L_x_965:
[----:B------:R-:W-:Y:S01]  /*d840*/  IADD3 R0, R28, 0x40, RZ ;  /* 0x000000401c007810 */ /* 0x000fe20007ffe0ff */
[----:B---3-5:R-:W-:Y:S01]  /*d850*/  IMAD.MOV.U32 R4, RZ, RZ, R42 ;  /* 0x000000ffff047224 */ /* 0x028fe200078e002a */
[----:B------:R-:W-:Y:S01]  /*d860*/  MOV R25, R10 ;  /* 0x0000000a00197202 */ /* 0x000fe20000000f00 */
[----:B-1----:R-:W-:Y:S01]  /*d870*/  IMAD.MOV.U32 R3, RZ, RZ, R43 ;  /* 0x000000ffff037224 */ /* 0x002fe200078e002b */
[----:B------:R-:W-:Y:S01]  /*d880*/  ISETP.GE.AND P0, PT, R0, R34, PT ;  /* 0x000000220000720c */ /* 0x000fe20003f06270 */
[----:B------:R-:W-:Y:S01]  /*d890*/  IMAD.MOV.U32 R2, RZ, RZ, R40 ;  /* 0x000000ffff027224 */ /* 0x000fe200078e0028 */
[----:B----4-:R1:W2:Y:S01]  /*d8a0*/  SHFL.IDX PT, R5, R30, 0x1, 0x1e1f ;  /* 0x003e1f001e057f89 */ /* 0x0102a200000e0000 */
[----:B------:R-:W-:Y:S01]  /*d8b0*/  IMAD.MOV.U32 R0, RZ, RZ, R41 ;  /* 0x000000ffff007224 */ /* 0x000fe200078e0029 */
[----:B------:R-:W-:Y:S01]  /*d8c0*/  PRMT R92, R3, 0x5410, R4 ;  /* 0x00005410035c7816 */ /* 0x000fe20000000004 */
[----:B------:R-:W-:Y:S01]  /*d8d0*/  IMAD.MOV.U32 R3, RZ, RZ, R23 ;  /* 0x000000ffff037224 */ /* 0x000fe200078e0017 */
[----:B------:R-:W-:Y:S01]  /*d8e0*/  PRMT R91, R2, 0x7610, R91 ;  /* 0x00007610025b7816 */ /* 0x000fe2000000005b */
[----:B------:R-:W-:Y:S01]  /*d8f0*/  IMAD.MOV.U32 R2, RZ, RZ, R20 ;  /* 0x000000ffff027224 */ /* 0x000fe200078e0014 */
[----:B------:R-:W-:Y:S01]  /*d900*/  PRMT R89, R89, 0x5410, R0 ;  /* 0x0000541059597816 */ /* 0x000fe20000000000 */
[----:B------:R-:W-:Y:S01]  /*d910*/  IMAD.MOV.U32 R0, RZ, RZ, R21 ;  /* 0x000000ffff007224 */ /* 0x000fe200078e0015 */
[----:B------:R-:W-:Y:S01]  /*d920*/  BSSY B0, `(.L_x_967) ;  /* 0x0000050000007945 */ /* 0x000fe20003800000 */
[----:B------:R-:W-:Y:S01]  /*d930*/  IMAD.MOV.U32 R4, RZ, RZ, R22 ;  /* 0x000000ffff047224 */ /* 0x000fe200078e0016 */
        /* <DEDUP_REMOVED lines=27> */
[----:B------:R-:W-:Y:S01]  /*daf0*/  CS2R R80, SRZ ;  /* 0x0000000000507805 */ /* 0x000fe2000001ff00 */
[----:B------:R-:W-:Y:S01]  /*db00*/  PRMT R85, R2, 0x7610, R85 ;  /* 0x0000761002557816 */ /* 0x000fe20000000055 */
[----:B------:R1:W3:Y:S01]  /*db10*/  SHFL.IDX PT, R4, R31, 0x1, 0x1e1f ;  /* 0x003e1f001f047f89 */ /* 0x0002e200000e0000 */
[----:B------:R-:W-:Y:S01]  /*db20*/  PRMT R73, R24, 0x7610, R73 ;  /* 0x0000761018497816 */ /* 0x000fe20000000049 */
[----:B------:R-:W-:Y:S01]  /*db30*/  CS2R R66, SRZ ;  /* 0x0000000000427805 */ /* 0x000fe2000001ff00 */
[----:B------:R-:W-:Y:S01]  /*db40*/  PRMT R53, R0, 0x5410, R6 ;  /* 0x0000541000357816 */ /* 0x000fe20000000006 */
[----:B------:R1:W4:Y:S01]  /*db50*/  SHFL.IDX PT, R3, R29, 0x1, 0x1e1f ;  /* 0x003e1f001d037f89 */ /* 0x00032200000e0000 */
[----:B------:R-:W-:Y:S01]  /*db60*/  CS2R R64, SRZ ;  /* 0x0000000000407805 */ /* 0x000fe2000001ff00 */
[----:B------:R-:W-:Y:S01]  /*db70*/  CS2R R46, SRZ ;  /* 0x00000000002e7805 */ /* 0x000fe2000001ff00 */
[----:B------:R-:W-:Y:S01]  /*db80*/  CS2R R44, SRZ ;  /* 0x00000000002c7805 */ /* 0x000fe2000001ff00 */
[----:B------:R1:W1:Y:S01]  /*db90*/  SHFL.IDX PT, R2, R32, 0x1, 0x1e1f ;  /* 0x003e1f0020027f89 */ /* 0x00026200000e0000 */
        /* <DEDUP_REMOVED lines=18> */
[----:B-1----:R-:W-:Y:S02]  /*dcc0*/  @!P0 IADD3 R24, P3, R2, R0, RZ ;  /* 0x0000000002188210 */ /* 0x002fe40007f7e0ff */
[----:B------:R-:W-:Y:S02]  /*dcd0*/  @!P0 IADD3.X R27, R5, R6, RZ, P1, !PT ;  /* 0x00000006051b8210 */ /* 0x000fe40000ffe4ff */
[----:B------:R-:W-:Y:S01]  /*dce0*/  ISETP.GE.AND P1, PT, R136, c[0x0][0x27c], PT ;  /* 0x00009f0088007a0c */ /* 0x000fe20003f26270 */
[----:B----4-:R-:W-:Y:S01]  /*dcf0*/  @!P0 IMAD.X R25, R3, 0x1, R6, P3 ;  /* 0x0000000103198824 */ /* 0x010fe200018e0606 */
[----:B------:R-:W-:Y:S01]  /*dd00*/  @!P2 SHF.L.U32 R6, R35, 0x3, RZ ;  /* 0x000000032306a819 */ /* 0x000fe200000006ff */
[----:B------:R-:W-:Y:S01]  /*dd10*/  CS2R R78, SRZ ;  /* 0x00000000004e7805 */ /* 0x000fe2000001ff00 */
[----:B------:R-:W-:Y:S01]  /*dd20*/  CS2R R76, SRZ ;  /* 0x00000000004c7805 */ /* 0x000fe2000001ff00 */
[----:B------:R-:W-:Y:S01]  /*dd30*/  CS2R R46, SRZ ;  /* 0x00000000002e7805 */ /* 0x000fe2000001ff00 */
[----:B------:R-:W-:Y:S01]  /*dd40*/  CS2R R44, SRZ ;  /* 0x00000000002c7805 */ /* 0x000fe2000001ff00 */
[----:B------:R-:W-:Y:S01]  /*dd50*/  @!P2 IMAD.WIDE R30, R6, 0x2, R4 ;  /* 0x00000002061ea825 */ /* 0x000fe200078e0204 */
[----:B------:R-:W-:Y:S01]  /*dd60*/  CS2R R50, SRZ ;  /* 0x0000000000327805 */ /* 0x000fe2000001ff00 */
[----:B------:R-:W-:-:S02]  /*dd70*/  CS2R R48, SRZ ;  /* 0x0000000000307805 */ /* 0x000fc4000001ff00 */
[----:B------:R-:W-:Y:S01]  /*dd80*/  @!P2 IMAD.WIDE R28, R6, 0x2, R2 ;  /* 0x00000002061ca825 */ /* 0x000fe200078e0202 */
[----:B------:R1:W5:Y:S03]  /*dd90*/  @!P2 LD.E.128 R64, [R30.64] ;  /* 0x000000081e40a980 */ /* 0x000366000c101d00 */
[----:B------:R-:W-:Y:S01]  /*dda0*/  @!P1 IMAD.SHL.U32 R0, R33, 0x8, RZ ;  /* 0x0000000821009824 */ /* 0x000fe200078e00ff */
[----:B------:R1:W5:Y:S03]  /*ddb0*/  @!P2 LD.E.128 R68, [R28.64] ;  /* 0x000000081c44a980 */ /* 0x000366000c101d00 */
[C---:B------:R-:W-:Y:S01]  /*ddc0*/  @!P1 IMAD.WIDE R4, R0.reuse, 0x2, R4 ;  /* 0x0000000200049825 */ /* 0x040fe200078e0204 */
[----:B------:R1:W5:Y:S03]  /*ddd0*/  @!P0 LD.E.128 R44, [R26.64] ;  /* 0x000000081a2c8980 */ /* 0x000366000c101d00 */
[----:B------:R-:W-:Y:S01]  /*dde0*/  @!P1 IMAD.WIDE R2, R0, 0x2, R2 ;  /* 0x0000000200029825 */ /* 0x000fe200078e0202 */
[----:B------:R1:W5:Y:S04]  /*ddf0*/  @!P1 LD.E.128 R80, [R4.64] ;  /* 0x0000000804509980 */ /* 0x000368000c101d00 */
[----:B------:R1:W5:Y:S04]  /*de00*/  @!P1 LD.E.128 R76, [R2.64] ;  /* 0x00000008024c9980 */ /* 0x000368000c101d00 */
[----:B------:R1:W5:Y:S02]  /*de10*/  @!P0 LD.E.128 R48, [R24.64] ;  /* 0x0000000818308980 */ /* 0x000364000c101d00 */
.L_x_968:
[----:B--2---:R-:W-:Y:S05]  /*de20*/  BSYNC B0 ;  /* 0x0000000000007941 */ /* 0x004fea0003800000 */
.L_x_967:
[----:B-----5:R-:W-:Y:S01]  /*de30*/  IMAD.MOV.U32 R0, RZ, RZ, R82 ;  /* 0x000000ffff007224 */ /* 0x020fe200078e0052 */
[----:B------:R-:W-:-:S04]  /*de40*/  DEPBAR.LE SB0, 0x1 ;  /* 0x000080400000791a */ /* 0x000fc80000000000 */
[----:B-1-3--:R-:W-:Y:S01]  /*de50*/  IMAD.MOV.U32 R4, RZ, RZ, R83 ;  /* 0x000000ffff047224 */ /* 0x00afe200078e0053 */
[----:B------:R-:W-:Y:S01]  /*de60*/  PRMT R105, R0, 0x7610, R105 ;  /* 0x0000761000697816 */ /* 0x000fe20000000069 */
[----:B----4-:R-:W-:Y:S01]  /*de70*/  IMAD.MOV.U32 R3, RZ, RZ, R80 ;  /* 0x000000ffff037224 */ /* 0x010fe200078e0050 */
[----:B------:R-:W-:Y:S01]  /*de80*/  BSSY B1, `(.L_x_969) ;  /* 0x000015c000017945 */ /* 0x000fe20003800000 */
        /* <DEDUP_REMOVED lines=23> */
[----:B------:R-:W-:Y:S01]  /*e000*/  IMAD.IADD R4, R34, 0x1, -R118 ;  /* 0x0000000122047824 */ /* 0x000fe200078e0a76 */
[----:B------:R-:W-:-:S02]  /*e010*/  MOV R3, R76 ;  /* 0x0000004c00037202 */ /* 0x000fc40000000f00 */
[----:B------:R-:W-:Y:S01]  /*e020*/  PRMT R101, R101, 0x5410, R2 ;  /* 0x0000541065657816 */ /* 0x000fe20000000002 */
[----:B------:R-:W-:Y:S01]  /*e030*/  IMAD.MOV.U32 R2, RZ, RZ, R68 ;  /* 0x000000ffff027224 */ /* 0x000fe200078e0044 */
[----:B------:R-:W-:Y:S01]  /*e040*/  IMNMX R84, R4, 0x80, PT ;  /* 0x0000008004547817 */ /* 0x000fe20003800200 */
[----:B------:R-:W-:Y:S01]  /*e050*/  IMAD.MOV.U32 R4, RZ, RZ, R50 ;  /* 0x000000ffff047224 */ /* 0x000fe200078e0032 */
[----:B------:R-:W-:Y:S01]  /*e060*/  PRMT R102, R3, 0x7610, R102 ;  /* 0x0000761003667816 */ /* 0x000fe20000000066 */
[----:B------:R-:W-:Y:S01]  /*e070*/  IMAD.MOV.U32 R3, RZ, RZ, R71 ;  /* 0x000000ffff037224 */ /* 0x000fe200078e0047 */
[----:B------:R-:W-:Y:S01]  /*e080*/  BAR.SYNC.DEFER_BLOCKING 0x0 ;  /* 0x0000000000007b1d */ /* 0x000fe20000010000 */
[----:B------:R-:W-:Y:S02]  /*e090*/  ISETP.GE.AND P0, PT, R138, R84, PT ;  /* 0x000000548a00720c */ /* 0x000fe40003f06270 */
[----:B------:R-:W-:Y:S02]  /*e0a0*/  PRMT R99, R0, 0x7610, R99 ;  /* 0x0000761000637816 */ /* 0x000fe40000000063 */
[----:B------:R-:W-:-:S02]  /*e0b0*/  MOV R0, R69 ;  /* 0x0000004500007202 */ /* 0x000fc40000000f00 */
[----:B------:R-:W-:Y:S01]  /*e0c0*/  PRMT R99, R99, 0x5410, R3 ;  /* 0x0000541063637816 */ /* 0x000fe20000000003 */
[----:B------:R-:W-:Y:S01]  /*e0d0*/  IMAD.MOV.U32 R3, RZ, RZ, R51 ;  /* 0x000000ffff037224 */ /* 0x000fe200078e0033 */
[----:B------:R-:W-:Y:S01]  /*e0e0*/  PRMT R98, R2, 0x7610, R98 ;  /* 0x0000761002627816 */ /* 0x000fe20000000062 */
[----:B------:R-:W-:Y:S01]  /*e0f0*/  IMAD.MOV.U32 R2, RZ, RZ, R48 ;  /* 0x000000ffff027224 */ /* 0x000fe200078e0030 */
[----:B------:R-:W-:Y:S01]  /*e100*/  PRMT R97, R97, 0x5410, R0 ;  /* 0x0000541061617816 */ /* 0x000fe20000000000 */
[----:B------:R-:W-:Y:S01]  /*e110*/  IMAD.MOV.U32 R0, RZ, RZ, R49 ;  /* 0x000000ffff007224 */ /* 0x000fe200078e0031 */
[----:B------:R-:W-:Y:S02]  /*e120*/  PRMT R94, R4, 0x5410, R3 ;  /* 0x00005410045e7816 */ /* 0x000fe40000000003 */
[----:B------:R-:W-:Y:S02]  /*e130*/  PRMT R93, R2, 0x7610, R93 ;  /* 0x00007610025d7816 */ /* 0x000fe4000000005d */
[----:B------:R-:W-:Y:S01]  /*e140*/  PRMT R91, R91, 0x5410, R0 ;  /* 0x000054105b5b7816 */ /* 0x000fe20000000000 */
[----:B------:R-:W-:Y:S05]  /*e150*/  @P0 BRA `(.L_x_970) ;  /* 0x000012e000000947 */ /* 0x000fea0003800000 */
[----:B------:R1:W5:Y:S04]  /*e160*/  LDL R119, [R1+0x64] ;  /* 0x0000640001777983 */ /* 0x0003680000100800 */
[----:B------:R1:W5:Y:S01]  /*e170*/  LDL R118, [R1+0x68] ;  /* 0x0000680001767983 */ /* 0x0003620000100800 */
[----:B------:R-:W-:Y:S01]  /*e180*/  ISETP.GE.AND P0, PT, R110, c[0x0][0x27c], PT ;  /* 0x00009f006e007a0c */ /* 0x000fe20003f06270 */
[----:B------:R-:W-:-:S12]  /*e190*/  BSSY B0, `(.L_x_971) ;  /* 0x0000062000007945 */ /* 0x000fd80003800000 */
[----:B------:R-:W-:Y:S05]  /*e1a0*/  @P0 BRA `(.L_x_972) ;  /* 0x0000060000000947 */ /* 0x000fea0003800000 */
[----:B------:R-:W2:Y:S01]  /*e1b0*/  LDL R120, [R1+0xc8] ;  /* 0x0000c80001787983 */ /* 0x000ea20000100800 */
[----:B------:R-:W-:Y:S02]  /*e1c0*/  MOV R0, c[0x0][0x27c] ;  /* 0x00009f0000007a02 */ /* 0x000fe40000000f00 */
[----:B------:R-:W-:Y:S02]  /*e1d0*/  SHF.R.U32.HI R4, RZ, 0x10, R9 ;  /* 0x00000010ff047819 */ /* 0x000fe40000011609 */
[----:B------:R-:W-:Y:S02]  /*e1e0*/  LEA.HI R0, R0, R170, RZ, 0x1d ;  /* 0x000000aa00007211 */ /* 0x000fe400078fe8ff */
[----:B------:R-:W-:Y:S02]  /*e1f0*/  SHF.R.U64 R63, R18, 0x10, R19 ;  /* 0x00000010123f7819 */ /* 0x000fe40000001213 */
[----:B------:R-:W-:Y:S02]  /*e200*/  SHF.R.S32.HI R3, RZ, 0x1f, R0 ;  /* 0x0000001fff037819 */ /* 0x000fe40000011400 */
[----:B------:R-:W-:-:S02]  /*e210*/  SHF.L.U32 R2, R0, 0x3, RZ ;  /* 0x0000000300027819 */ /* 0x000fc400000006ff */
[----:B------:R-:W-:Y:S02]  /*e220*/  LEA.HI R0, R3, R0, RZ, 0x2 ;  /* 0x0000000003007211 */ /* 0x000fe400078f10ff */
[----:B-----5:R-:W-:Y:S02]  /*e230*/  LOP3.LUT R2, R119, 0x18, R2, 0xf8, !PT ;  /* 0x0000001877027812 */ /* 0x020fe400078ef802 */
[----:B------:R-:W-:Y:S02]  /*e240*/  SHF.L.U32 R0, R0, 0xa, RZ ;  /* 0x0000000a00007819 */ /* 0x000fe400000006ff */
[----:B------:R-:W-:Y:S02]  /*e250*/  LOP3.LUT R2, R2, R118, RZ, 0x3c, !PT ;  /* 0x0000007602027212 */ /* 0x000fe400078e3cff */
[----:B------:R-:W-:Y:S02]  /*e260*/  LOP3.LUT R0, R0, 0x7ffff000, RZ, 0xc0, !PT ;  /* 0x7ffff00000007812 */ /* 0x000fe400078ec0ff */
[----:B------:R-:W-:-:S02]  /*e270*/  SHF.R.U32.HI R58, RZ, 0x10, R19 ;  /* 0x00000010ff3a7819 */ /* 0x000fc40000011613 */
[----:B------:R-:W-:Y:S02]  /*e280*/  IADD3 R0, R2, R0, R7 ;  /* 0x0000000002007210 */ /* 0x000fe40007ffe007 */
[----:B------:R-:W-:Y:S02]  /*e290*/  SHF.R.U32.HI R52, RZ, 0x10, R17 ;  /* 0x00000010ff347819 */ /* 0x000fe40000011611 */
[----:B------:R-:W-:Y:S01]  /*e2a0*/  SHF.L.U32 R35, R0, 0x1, RZ ;  /* 0x0000000100237819 */ /* 0x000fe200000006ff */
[----:B------:R-:W-:Y:S01]  /*e2b0*/  HADD2.F32 R0, -RZ, R53.H0_H0 ;  /* 0x20000035ff007230 */ /* 0x000fe20000004100 */
[----:B------:R-:W-:Y:S01]  /*e2c0*/  SHF.R.U64 R62, R8, 0x10, R9 ;  /* 0x00000010083e7819 */ /* 0x000fe20000001209 */
[----:B------:R-:W-:Y:S01]  /*e2d0*/  HADD2.F32 R8, -RZ, R55.H0_H0 ;  /* 0x20000037ff087230 */ /* 0x000fe20000004100 */
[--C-:B------:R-:W-:Y:S01]  /*e2e0*/  SHF.R.U64 R59, R10, 0x10, R11.reuse ;  /* 0x000000100a3b7819 */ /* 0x100fe2000000120b */
[----:B------:R-:W3:Y:S01]  /*e2f0*/  LDS.128 R28, [R35+0x6080] ;  /* 0x00608000231c7984 */ /* 0x000ee20000000c00 */
[----:B------:R-:W-:Y:S01]  /*e300*/  HADD2.F32 R75, -RZ, R52.H0_H0 ;  /* 0x20000034ff4b7230 */ /* 0x000fe20000004100 */
[----:B------:R-:W-:-:S02]  /*e310*/  SHF.R.U32.HI R54, RZ, 0x10, R11 ;  /* 0x00000010ff367819 */ /* 0x000fc4000001160b */
[----:B------:R-:W-:Y:S01]  /*e320*/  SHF.R.U64 R72, R16, 0x10, R17 ;  /* 0x0000001010487819 */ /* 0x000fe20000001211 */
[--C-:B---3--:R-:W-:Y:S02]  /*e330*/  HADD2.F32 R3, -RZ, R29.reuse.H0_H0 ;  /* 0x2000001dff037230 */ /* 0x108fe40000004100 */
[----:B------:R-:W-:Y:S02]  /*e340*/  HADD2.F32 R2, -RZ, R29.H1_H1 ;  /* 0x3000001dff027230 */ /* 0x000fe40000004100 */
[----:B------:R-:W-:Y:S01]  /*e350*/  HADD2.F32 R5, -RZ, R28.H0_H0 ;  /* 0x2000001cff057230 */ /* 0x000fe20000004100 */
[----:B------:R-:W-:Y:S01]  /*e360*/  FMUL.FTZ R56, R3, R0 ;  /* 0x0000000003387220 */ /* 0x000fe20000410000 */
[----:B------:R-:W-:Y:S02]  /*e370*/  HADD2.F32 R10, -RZ, R31.H0_H0 ;  /* 0x2000001fff0a7230 */ /* 0x000fe40000004100 */
[--C-:B------:R-:W-:Y:S02]  /*e380*/  HADD2.F32 R16, -RZ, R30.reuse.H0_H0 ;  /* 0x2000001eff107230 */ /* 0x100fe40000004100 */
[----:B------:R-:W-:-:S02]  /*e390*/  HADD2.F32 R11, -RZ, R30.H1_H1 ;  /* 0x3000001eff0b7230 */ /* 0x000fc40000004100 */
[----:B------:R-:W-:Y:S02]  /*e3a0*/  HADD2.F32 R29, -RZ, R54.H0_H0 ;  /* 0x20000036ff1d7230 */ /* 0x000fe40000004100 */
[----:B------:R-:W-:Y:S02]  /*e3b0*/  HADD2.F32 R17, -RZ, R28.H1_H1 ;  /* 0x3000001cff117230 */ /* 0x000fe40000004100 */
[----:B------:R-:W-:Y:S01]  /*e3c0*/  HADD2.F32 R9, -RZ, R31.H1_H1 ;  /* 0x3000001fff097230 */ /* 0x000fe20000004100 */
[----:B--2---:R-:W2:Y:S02]  /*e3d0*/  LDS.128 R24, [R120] ;  /* 0x0000000078187984 */ /* 0x004ea40000000c00 */
[----:B--2---:R-:W-:Y:S02]  /*e3e0*/  HADD2.F32 R33, -RZ, R25.H0_H0 ;  /* 0x20000019ff217230 */ /* 0x004fe40000004100 */
[--C-:B------:R-:W-:Y:S02]  /*e3f0*/  HADD2.F32 R19, -RZ, R27.reuse.H0_H0 ;  /* 0x2000001bff137230 */ /* 0x100fe40000004100 */
[----:B------:R-:W-:Y:S01]  /*e400*/  HADD2.F32 R18, -RZ, R27.H1_H1 ;  /* 0x3000001bff127230 */ /* 0x000fe20000004100 */
[----:B------:R-:W-:Y:S01]  /*e410*/  FMUL.FTZ R6, R33, R0 ;  /* 0x0000000021067220 */ /* 0x000fe20000410000 */
[----:B------:R-:W-:-:S02]  /*e420*/  HADD2.F32 R25, -RZ, R25.H1_H1 ;  /* 0x30000019ff197230 */ /* 0x000fc40000004100 */
[----:B------:R-:W-:Y:S01]  /*e430*/  HADD2.F32 R27, -RZ, R4.H0_H0 ;  /* 0x20000004ff1b7230 */ /* 0x000fe20000004100 */
[----:B------:R-:W-:Y:S01]  /*e440*/  FFMA.FTZ R61, R3, R8, R6 ;  /* 0x00000008033d7223 */ /* 0x000fe20000010006 */
[--C-:B------:R-:W-:Y:S02]  /*e450*/  HADD2.F32 R32, -RZ, R24.reuse.H0_H0 ;  /* 0x20000018ff207230 */ /* 0x100fe40000004100 */
[----:B------:R-:W-:Y:S01]  /*e460*/  HADD2.F32 R4, -RZ, R53.H1_H1 ;  /* 0x30000035ff047230 */ /* 0x000fe20000004100 */
[-C--:B------:R-:W-:Y:S01]  /*e470*/  FMUL.FTZ R0, R25, R27.reuse ;  /* 0x0000001b19007220 */ /* 0x080fe20000410000 */
[----:B------:R-:W-:Y:S01]  /*e480*/  HADD2.F32 R6, -RZ, R55.H1_H1 ;  /* 0x30000037ff067230 */ /* 0x000fe20000004100 */
[----:B------:R-:W-:Y:S01]  /*e490*/  FMUL.FTZ R55, R2, R27 ;  /* 0x0000001b02377220 */ /* 0x000fe20000410000 */
[----:B------:R-:W-:Y:S01]  /*e4a0*/  HADD2.F32 R34, -RZ, R24.H1_H1 ;  /* 0x30000018ff227230 */ /* 0x000fe20000004100 */
[-C--:B------:R-:W-:Y:S01]  /*e4b0*/  FMUL.FTZ R3, R32, R4.reuse ;  /* 0x0000000420037220 */ /* 0x080fe20000410000 */
[----:B------:R-:W-:Y:S01]  /*e4c0*/  HADD2.F32 R24, -RZ, R26.H0_H0 ;  /* 0x2000001aff187230 */ /* 0x000fe20000004100 */
[----:B------:R-:W-:Y:S01]  /*e4d0*/  FFMA.FTZ R60, R2, R75, R0 ;  /* 0x0000004b023c7223 */ /* 0x000fe20000010000 */
[----:B------:R-:W-:Y:S01]  /*e4e0*/  HADD2.F32 R0, -RZ, R73.H0_H0 ;  /* 0x20000049ff007230 */ /* 0x000fe20000004100 */
[C---:B------:R-:W-:Y:S01]  /*e4f0*/  FMUL.FTZ R53, R5.reuse, R4 ;  /* 0x0000000405357220 */ /* 0x040fe20000410000 */
[----:B------:R-:W-:Y:S01]  /*e500*/  HADD2.F32 R2, -RZ, R57.H0_H0 ;  /* 0x20000039ff027230 */ /* 0x000fe20000004100 */
[----:B------:R-:W-:Y:S01]  /*e510*/  FFMA.FTZ R57, R5, R6, R3 ;  /* 0x0000000605397223 */ /* 0x000fe20000010003 */
[----:B------:R-:W-:Y:S01]  /*e520*/  HADD2.F32 R3, -RZ, R73.H1_H1 ;  /* 0x30000049ff037230 */ /* 0x000fe20000004100 */
[-C--:B------:R-:W-:Y:S01]  /*e530*/  FMUL.FTZ R5, R19, R0.reuse ;  /* 0x0000000013057220 */ /* 0x080fe20000410000 */
[----:B------:R-:W-:Y:S01]  /*e540*/  HADD2.F32 R4, -RZ, R74.H0_H0 ;  /* 0x2000004aff047230 */ /* 0x000fe20000004100 */
[C---:B------:R-:W-:Y:S01]  /*e550*/  FMUL.FTZ R28, R10.reuse, R0 ;  /* 0x000000000a1c7220 */ /* 0x040fe20000410000 */
[----:B------:R-:W-:Y:S01]  /*e560*/  HADD2.F32 R73, -RZ, R58.H0_H0 ;  /* 0x2000003aff497230 */ /* 0x000fe20000004100 */
[----:B------:R-:W-:Y:S01]  /*e570*/  FFMA.FTZ R30, R10, R3, R5 ;  /* 0x000000030a1e7223 */ /* 0x000fe20000010005 */
[----:B------:R-:W-:Y:S01]  /*e580*/  HADD2.F32 R5, -RZ, R62.H0_H0 ;  /* 0x2000003eff057230 */ /* 0x000fe20000004100 */
[-C--:B------:R-:W-:Y:S01]  /*e590*/  FMUL.FTZ R27, R24, R2.reuse ;  /* 0x00000002181b7220 */ /* 0x080fe20000410000 */
[----:B------:R-:W-:Y:S01]  /*e5a0*/  HADD2.F32 R10, -RZ, R59.H0_H0 ;  /* 0x2000003bff0a7230 */ /* 0x000fe20000004100 */
[----:B------:R-:W-:Y:S01]  /*e5b0*/  FMUL.FTZ R31, R16, R2 ;  /* 0x00000002101f7220 */ /* 0x000fe20000410000 */
[----:B------:R-:W-:Y:S01]  /*e5c0*/  HADD2.F32 R26, -RZ, R26.H1_H1 ;  /* 0x3000001aff1a7230 */ /* 0x000fe20000004100 */
[----:B------:R-:W-:Y:S01]  /*e5d0*/  FMUL.FTZ R0, R18, R29 ;  /* 0x0000001d12007220 */ /* 0x000fe20000410000 */
[----:B------:R-:W-:Y:S01]  /*e5e0*/  HADD2.F32 R59, -RZ, R72.H0_H0 ;  /* 0x20000048ff3b7230 */ /* 0x000fe20000004100 */
[----:B------:R-:W-:Y:S01]  /*e5f0*/  FMUL.FTZ R2, R34, R5 ;  /* 0x0000000522027220 */ /* 0x000fe20000410000 */
[----:B------:R-:W-:Y:S01]  /*e600*/  HADD2.F32 R58, -RZ, R63.H0_H0 ;  /* 0x2000003fff3a7230 */ /* 0x000fe20000004100 */
[----:B------:R-:W-:-:S02]  /*e610*/  FFMA.FTZ R54, R16, R4, R27 ;  /* 0x0000000410367223 */ /* 0x000fc4000001001b */
[C---:B------:R-:W-:Y:S02]  /*e620*/  FMUL.FTZ R16, R9.reuse, R29 ;  /* 0x0000001d09107220 */ /* 0x040fe40000410000 */
[----:B------:R-:W-:Y:S02]  /*e630*/  FFMA.FTZ R27, R9, R73, R0 ;  /* 0x00000049091b7223 */ /* 0x000fe40000010000 */
[-C--:B------:R-:W-:Y:S02]  /*e640*/  FMUL.FTZ R0, R26, R10.reuse ;  /* 0x0000000a1a007220 */ /* 0x080fe40000410000 */
[C---:B------:R-:W-:Y:S02]  /*e650*/  FFMA.FTZ R29, R17.reuse, R59, R2 ;  /* 0x0000003b111d7223 */ /* 0x040fe40000010002 */
[----:B------:R-:W-:Y:S02]  /*e660*/  FMUL.FTZ R9, R17, R5 ;  /* 0x0000000511097220 */ /* 0x000fe40000410000 */
[----:B------:R-:W-:-:S02]  /*e670*/  FMUL.FTZ R2, R11, R10 ;  /* 0x0000000a0b027220 */ /* 0x000fc40000410000 */
[----:B------:R-:W-:Y:S01]  /*e680*/  FFMA.FTZ R52, R11, R58, R0 ;  /* 0x0000003a0b347223 */ /* 0x000fe20000010000 */
[----:B------:R-:W-:Y:S01]  /*e690*/  F2FP.PACK_AB R11, R27, R30 ;  /* 0x0000001e1b0b723e */ /* 0x000fe200000000ff */
[----:B------:R-:W-:Y:S02]  /*e6a0*/  FFMA.FTZ R5, R24, R4, -R31 ;  /* 0x0000000418057223 */ /* 0x000fe4000001081f */
[----:B------:R-:W-:Y:S01]  /*e6b0*/  FFMA.FTZ R17, R33, R8, -R56 ;  /* 0x0000000821117223 */ /* 0x000fe20000010838 */
[----:B------:R-:W-:Y:S01]  /*e6c0*/  F2FP.PACK_AB R8, R29, R57 ;  /* 0x000000391d08723e */ /* 0x000fe200000000ff */
[----:B------:R-:W-:Y:S02]  /*e6d0*/  FFMA.FTZ R10, R25, R75, -R55 ;  /* 0x0000004b190a7223 */ /* 0x000fe40000010837 */
[----:B------:R-:W-:Y:S02]  /*e6e0*/  FFMA.FTZ R6, R32, R6, -R53 ;  /* 0x0000000620067223 */ /* 0x000fe40000010835 */
[----:B------:R-:W-:Y:S01]  /*e6f0*/  FFMA.FTZ R3, R19, R3, -R28 ;  /* 0x0000000313037223 */ /* 0x000fe2000001081c */
[----:B------:R-:W-:Y:S01]  /*e700*/  F2FP.PACK_AB R17, R10, R17 ;  /* 0x000000110a11723e */ /* 0x000fe200000000ff */
        /* <DEDUP_REMOVED lines=10> */
.L_x_972:
[----:B------:R-:W-:Y:S05]  /*e7b0*/  BSYNC B0 ;  /* 0x0000000000007941 */ /* 0x000fea0003800000 */
.L_x_971:
[----:B------:R-:W-:Y:S01]  /*e7c0*/  ISETP.GE.AND P0, PT, R137, c[0x0][0x27c], PT ;  /* 0x00009f0089007a0c */ /* 0x000fe20003f06270 */
[----:B------:R-:W-:-:S12]  /*e7d0*/  BSSY B0, `(.L_x_973) ;  /* 0x0000063000007945 */ /* 0x000fd80003800000 */
[----:B------:R-:W-:Y:S05]  /*e7e0*/  @P0 BRA `(.L_x_974) ;  /* 0x0000061000000947 */ /* 0x000fea0003800000 */
[----:B------:R-:W3:Y:S04]  /*e7f0*/  LDL R2, [R1+0x60] ;  /* 0x0000600001027983 */ /* 0x000ee80000100800 */
[----:B------:R-:W4:Y:S01]  /*e800*/  LDL R59, [R1+0xd8] ;  /* 0x0000d800013b7983 */ /* 0x000f220000100800 */
[----:B------:R-:W-:Y:S02]  /*e810*/  MOV R0, c[0x0][0x27c] ;  /* 0x00009f0000007a02 */ /* 0x000fe40000000f00 */
[--C-:B------:R-:W-:Y:S02]  /*e820*/  SHF.R.U32.HI R4, RZ, 0x10, R13.reuse ;  /* 0x00000010ff047819 */ /* 0x100fe4000001160d */
[----:B------:R-:W-:Y:S02]  /*e830*/  SHF.R.U64 R54, R12, 0x10, R13 ;  /* 0x000000100c367819 */ /* 0x000fe4000000120d */
[----:B------:R-:W-:-:S02]  /*e840*/  SHF.R.U32.HI R26, RZ, 0x10, R21 ;  /* 0x00000010ff1a7819 */ /* 0x000fc40000011615 */
[--C-:B------:R-:W-:Y:S02]  /*e850*/  SHF.R.U64 R55, R22, 0x10, R23.reuse ;  /* 0x0000001016377819 */ /* 0x100fe40000001217 */
[----:B------:R-:W-:Y:S01]  /*e860*/  SHF.R.U32.HI R33, RZ, 0x10, R23 ;  /* 0x00000010ff217819 */ /* 0x000fe20000011617 */
[----:B------:R-:W-:Y:S01]  /*e870*/  HADD2.F32 R58, -RZ, R26.H0_H0 ;  /* 0x2000001aff3a7230 */ /* 0x000fe20000004100 */
[--C-:B--2---:R-:W-:Y:S02]  /*e880*/  SHF.R.U64 R35, R14, 0x10, R15.reuse ;  /* 0x000000100e237819 */ /* 0x104fe4000000120f */
[----:B------:R-:W-:Y:S01]  /*e890*/  SHF.R.U32.HI R27, RZ, 0x10, R15 ;  /* 0x00000010ff1b7819 */ /* 0x000fe2000001160f */
[----:B------:R-:W-:Y:S01]  /*e8a0*/  HADD2.F32 R57, -RZ, R33.H0_H0 ;  /* 0x20000021ff397230 */ /* 0x000fe20000004100 */
[----:B------:R-:W-:Y:S01]  /*e8b0*/  SHF.R.U64 R56, R20, 0x10, R21 ;  /* 0x0000001014387819 */ /* 0x000fe20000001215 */
[----:B------:R-:W-:Y:S01]  /*e8c0*/  HADD2.F32 R33, -RZ, R55.H0_H0 ;  /* 0x20000037ff217230 */ /* 0x000fe20000004100 */
[----:B---3--:R-:W-:-:S04]  /*e8d0*/  LEA.HI R0, R0, R2, RZ, 0x1d ;  /* 0x0000000200007211 */ /* 0x008fc800078fe8ff */
[----:B------:R-:W-:Y:S01]  /*e8e0*/  SHF.R.S32.HI R2, RZ, 0x1f, R0 ;  /* 0x0000001fff027819 */ /* 0x000fe20000011400 */
[----:B----4-:R-:W2:Y:S01]  /*e8f0*/  LDS.128 R8, [R59] ;  /* 0x000000003b087984 */ /* 0x010ea20000000c00 */
[----:B------:R-:W-:Y:S02]  /*e900*/  SHF.L.U32 R3, R0, 0x3, RZ ;  /* 0x0000000300037819 */ /* 0x000fe400000006ff */
[----:B------:R-:W-:Y:S02]  /*e910*/  LEA.HI R0, R2, R0, RZ, 0x2 ;  /* 0x0000000002007211 */ /* 0x000fe400078f10ff */
[----:B-----5:R-:W-:Y:S02]  /*e920*/  LOP3.LUT R2, R119, 0x18, R3, 0xf8, !PT ;  /* 0x0000001877027812 */ /* 0x020fe400078ef803 */
[----:B------:R-:W-:Y:S02]  /*e930*/  SHF.L.U32 R0, R0, 0xa, RZ ;  /* 0x0000000a00007819 */ /* 0x000fe400000006ff */
[----:B------:R-:W-:-:S02]  /*e940*/  LOP3.LUT R2, R2, R118, RZ, 0x3c, !PT ;  /* 0x0000007602027212 */ /* 0x000fc400078e3cff */
[----:B------:R-:W-:-:S04]  /*e950*/  LOP3.LUT R0, R0, 0x7ffff000, RZ, 0xc0, !PT ;  /* 0x7ffff00000007812 */ /* 0x000fc800078ec0ff */
[----:B------:R-:W-:-:S04]  /*e960*/  IADD3 R0, R2, R0, R7 ;  /* 0x0000000002007210 */ /* 0x000fc80007ffe007 */
        /* <DEDUP_REMOVED lines=8> */
[----:B------:R-:W-:Y:S02]  /*e9f0*/  HADD2.F32 R8, -RZ, R85.H1_H1 ;  /* 0x30000055ff087230 */ /* 0x000fe40000004100 */
[----:B------:R-:W-:-:S02]  /*ea00*/  HADD2.F32 R15, -RZ, R11.H0_H0 ;  /* 0x2000000bff0f7230 */ /* 0x000fc40000004100 */
[--C-:B------:R-:W-:Y:S02]  /*ea10*/  HADD2.F32 R20, -RZ, R10.reuse.H0_H0 ;  /* 0x2000000aff147230 */ /* 0x100fe40000004100 */
[----:B------:R-:W-:Y:S02]  /*ea20*/  HADD2.F32 R21, -RZ, R10.H1_H1 ;  /* 0x3000000aff157230 */ /* 0x000fe40000004100 */
[----:B------:R-:W-:Y:S02]  /*ea30*/  HADD2.F32 R14, -RZ, R11.H1_H1 ;  /* 0x3000000bff0e7230 */ /* 0x000fe40000004100 */
[--C-:B---3--:R-:W-:Y:S02]  /*ea40*/  HADD2.F32 R3, -RZ, R17.reuse.H0_H0 ;  /* 0x20000011ff037230 */ /* 0x108fe40000004100 */
[--C-:B------:R-:W-:Y:S02]  /*ea50*/  HADD2.F32 R5, -RZ, R16.reuse.H0_H0 ;  /* 0x20000010ff057230 */ /* 0x100fe40000004100 */
[----:B------:R-:W-:Y:S01]  /*ea60*/  HADD2.F32 R13, -RZ, R16.H1_H1 ;  /* 0x30000010ff0d7230 */ /* 0x000fe20000004100 */
[C---:B------:R-:W-:Y:S01]  /*ea70*/  FMUL.FTZ R31, R3.reuse, R0 ;  /* 0x00000000031f7220 */ /* 0x040fe20000410000 */
[----:B------:R-:W-:Y:S01]  /*ea80*/  HADD2.F32 R16, -RZ, R4.H0_H0 ;  /* 0x20000004ff107230 */ /* 0x000fe20000004100 */
[----:B------:R-:W-:Y:S01]  /*ea90*/  FFMA.FTZ R53, R3, R8, R6 ;  /* 0x0000000803357223 */ /* 0x000fe20000010006 */
[----:B------:R-:W-:-:S02]  /*eaa0*/  HADD2.F32 R2, -RZ, R17.H1_H1 ;  /* 0x30000011ff027230 */ /* 0x000fc40000004100 */
[----:B------:R-:W-:Y:S01]  /*eab0*/  HADD2.F32 R4, -RZ, R85.H0_H0 ;  /* 0x20000055ff047230 */ /* 0x000fe20000004100 */
[-C--:B------:R-:W-:Y:S01]  /*eac0*/  FMUL.FTZ R0, R22, R16.reuse ;  /* 0x0000001016007220 */ /* 0x080fe20000410000 */
[----:B------:R-:W-:Y:S01]  /*ead0*/  HADD2.F32 R6, -RZ, R87.H0_H0 ;  /* 0x20000057ff067230 */ /* 0x000fe20000004100 */
[C---:B------:R-:W-:Y:S01]  /*eae0*/  FMUL.FTZ R30, R2.reuse, R16 ;  /* 0x00000010021e7220 */ /* 0x040fe20000410000 */
[----:B------:R-:W-:Y:S01]  /*eaf0*/  HADD2.F32 R10, -RZ, R19.H0_H0 ;  /* 0x20000013ff0a7230 */ /* 0x000fe20000004100 */
[----:B------:R-:W-:Y:S01]  /*eb00*/  FMUL.FTZ R3, R23, R4 ;  /* 0x0000000417037220 */ /* 0x000fe20000410000 */
[----:B------:R-:W-:Y:S01]  /*eb10*/  HADD2.F32 R12, -RZ, R18.H0_H0 ;  /* 0x20000012ff0c7230 */ /* 0x000fe20000004100 */
[----:B------:R-:W-:Y:S01]  /*eb20*/  FFMA.FTZ R52, R2, R58, R0 ;  /* 0x0000003a02347223 */ /* 0x000fe20000010000 */
[----:B------:R-:W-:Y:S01]  /*eb30*/  HADD2.F32 R0, -RZ, R86.H1_H1 ;  /* 0x30000056ff007230 */ /* 0x000fe20000004100 */
[C---:B------:R-:W-:Y:S01]  /*eb40*/  FFMA.FTZ R32, R5.reuse, R6, R3 ;  /* 0x0000000605207223 */ /* 0x040fe20000010003 */
[----:B------:R-:W-:Y:S01]  /*eb50*/  HADD2.F32 R3, -RZ, R87.H1_H1 ;  /* 0x30000057ff037230 */ /* 0x000fe20000004100 */
[----:B------:R-:W-:Y:S01]  /*eb60*/  FMUL.FTZ R29, R5, R4 ;  /* 0x00000004051d7220 */ /* 0x000fe20000410000 */
[----:B------:R-:W-:Y:S01]  /*eb70*/  HADD2.F32 R11, -RZ, R18.H1_H1 ;  /* 0x30000012ff0b7230 */ /* 0x000fe20000004100 */
[-C--:B------:R-:W-:Y:S01]  /*eb80*/  FMUL.FTZ R5, R15, R0.reuse ;  /* 0x000000000f057220 */ /* 0x080fe20000410000 */
[----:B------:R-:W-:Y:S01]  /*eb90*/  HADD2.F32 R9, -RZ, R19.H1_H1 ;  /* 0x30000013ff097230 */ /* 0x000fe20000004100 */
[C---:B------:R-:W-:Y:S01]  /*eba0*/  FMUL.FTZ R17, R10.reuse, R0 ;  /* 0x000000000a117220 */ /* 0x040fe20000410000 */
[----:B------:R-:W-:Y:S01]  /*ebb0*/  HADD2.F32 R2, -RZ, R86.H0_H0 ;  /* 0x20000056ff027230 */ /* 0x000fe20000004100 */
[----:B------:R-:W-:Y:S01]  /*ebc0*/  FFMA.FTZ R19, R10, R3, R5 ;  /* 0x000000030a137223 */ /* 0x000fe20000010005 */
[----:B------:R-:W-:Y:S01]  /*ebd0*/  HADD2.F32 R18, -RZ, R27.H0_H0 ;  /* 0x2000001bff127230 */ /* 0x000fe20000004100 */
[----:B------:R-:W-:Y:S01]  /*ebe0*/  FFMA.FTZ R6, R23, R6, -R29 ;  /* 0x0000000617067223 */ /* 0x000fe2000001081d */
[----:B------:R-:W-:Y:S01]  /*ebf0*/  HADD2.F32 R5, -RZ, R54.H0_H0 ;  /* 0x20000036ff057230 */ /* 0x000fe20000004100 */
[-C--:B------:R-:W-:Y:S01]  /*ec00*/  FMUL.FTZ R16, R20, R2.reuse ;  /* 0x0000000214107220 */ /* 0x080fe20000410000 */
[----:B------:R-:W-:Y:S01]  /*ec10*/  HADD2.F32 R4, -RZ, R88.H0_H0 ;  /* 0x20000058ff047230 */ /* 0x000fe20000004100 */
[----:B------:R-:W-:Y:S01]  /*ec20*/  FMUL.FTZ R26, R12, R2 ;  /* 0x000000020c1a7220 */ /* 0x000fe20000410000 */
[----:B------:R-:W-:Y:S01]  /*ec30*/  HADD2.F32 R10, -RZ, R35.H0_H0 ;  /* 0x20000023ff0a7230 */ /* 0x000fe20000004100 */
[----:B------:R-:W-:Y:S01]  /*ec40*/  FMUL.FTZ R0, R14, R18 ;  /* 0x000000120e007220 */ /* 0x000fe20000410000 */
[----:B------:R-:W-:Y:S01]  /*ec50*/  HADD2.F32 R35, -RZ, R56.H0_H0 ;  /* 0x20000038ff237230 */ /* 0x000fe20000004100 */
[----:B------:R-:W-:-:S02]  /*ec60*/  FMUL.FTZ R2, R25, R5 ;  /* 0x0000000519027220 */ /* 0x000fc40000410000 */
[----:B------:R-:W-:Y:S02]  /*ec70*/  FFMA.FTZ R34, R12, R4, R16 ;  /* 0x000000040c227223 */ /* 0x000fe40000010010 */
[C---:B------:R-:W-:Y:S02]  /*ec80*/  FMUL.FTZ R12, R9.reuse, R18 ;  /* 0x00000012090c7220 */ /* 0x040fe40000410000 */
[----:B------:R-:W-:Y:S02]  /*ec90*/  FFMA.FTZ R16, R9, R57, R0 ;  /* 0x0000003909107223 */ /* 0x000fe40000010000 */
[----:B------:R-:W-:Y:S02]  /*eca0*/  FMUL.FTZ R0, R21, R10 ;  /* 0x0000000a15007220 */ /* 0x000fe40000410000 */
[C---:B------:R-:W-:Y:S02]  /*ecb0*/  FFMA.FTZ R18, R13.reuse, R35, R2 ;  /* 0x000000230d127223 */ /* 0x040fe40000010002 */
[----:B------:R-:W-:-:S02]  /*ecc0*/  FMUL.FTZ R9, R13, R5 ;  /* 0x000000050d097220 */ /* 0x000fc40000410000 */
[C---:B------:R-:W-:Y:S02]  /*ecd0*/  FMUL.FTZ R2, R11.reuse, R10 ;  /* 0x0000000a0b027220 */ /* 0x040fe40000410000 */
[----:B------:R-:W-:Y:S01]  /*ece0*/  FFMA.FTZ R27, R11, R33, R0 ;  /* 0x000000210b1b7223 */ /* 0x000fe20000010000 */
[----:B------:R-:W-:Y:S01]  /*ecf0*/  F2FP.PACK_AB R11, R16, R19 ;  /* 0x00000013100b723e */ /* 0x000fe200000000ff */
[----:B------:R-:W-:Y:S02]  /*ed00*/  FFMA.FTZ R5, R20, R4, -R26 ;  /* 0x0000000414057223 */ /* 0x000fe4000001081a */
[----:B------:R-:W-:Y:S01]  /*ed10*/  FFMA.FTZ R13, R24, R8, -R31 ;  /* 0x00000008180d7223 */ /* 0x000fe2000001081f */
[----:B------:R-:W-:Y:S01]  /*ed20*/  F2FP.PACK_AB R8, R18, R32 ;  /* 0x000000201208723e */ /* 0x000fe200000000ff */
[----:B------:R-:W-:Y:S02]  /*ed30*/  FFMA.FTZ R10, R22, R58, -R30 ;  /* 0x0000003a160a7223 */ /* 0x000fe4000001081e */
        /* <DEDUP_REMOVED lines=8> */
[----:B------:R-:W-:Y:S02]  /*edc0*/  F2FP.PACK_AB R14, R2, R5 ;  /* 0x00000005020e723e */ /* 0x000fe400000000ff */
[----:B------:R-:W-:-:S03]  /*edd0*/  F2FP.PACK_AB R10, R27, R34 ;  /* 0x000000221b0a723e */ /* 0x000fc600000000ff */
[----:B------:R2:W-:Y:S04]  /*ede0*/  STS.128 [R59], R12 ;  /* 0x0000000c3b007388 */ /* 0x0005e80000000c00 */
[----:B------:R2:W-:Y:S02]  /*edf0*/  STS.128 [R28+0x6080], R8 ;  /* 0x006080081c007388 */ /* 0x0005e40000000c00 */
.L_x_974:
[----:B------:R-:W-:Y:S05]  /*ee00*/  BSYNC B0 ;  /* 0x0000000000007941 */ /* 0x000fea0003800000 */
.L_x_973:
[----:B------:R-:W-:-:S13]  /*ee10*/  ISETP.GE.AND P0, PT, R136, c[0x0][0x27c], PT ;  /* 0x00009f0088007a0c */ /* 0x000fda0003f06270 */
[----:B------:R-:W-:Y:S05]  /*ee20*/  @P0 BRA `(.L_x_970) ;  /* 0x0000061000000947 */ /* 0x000fea0003800000 */
[----:B------:R-:W3:Y:S04]  /*ee30*/  LDL R2, [R1+0x5c] ;  /* 0x00005c0001027983 */ /* 0x000ee80000100800 */
[----:B------:R-:W4:Y:S01]  /*ee40*/  LDL R52, [R1+0xd0] ;  /* 0x0000d00001347983 */ /* 0x000f220000100800 */
[----:B------:R-:W-:Y:S01]  /*ee50*/  MOV R0, c[0x0][0x27c] ;  /* 0x00009f0000007a02 */ /* 0x000fe20000000f00 */
[----:B------:R-:W-:Y:S01]  /*ee60*/  HADD2.F32 R6, -RZ, R89.H1_H1 ;  /* 0x30000059ff067230 */ /* 0x000fe20000004100 */
[----:B------:R-:W-:Y:S02]  /*ee70*/  SHF.R.U32.HI R4, RZ, 0x10, R37 ;  /* 0x00000010ff047819 */ /* 0x000fe40000011625 */
[----:B------:R-:W-:Y:S02]  /*ee80*/  SHF.R.U32.HI R24, RZ, 0x10, R41 ;  /* 0x00000010ff187819 */ /* 0x000fe40000011629 */
[----:B------:R-:W-:-:S02]  /*ee90*/  SHF.R.U64 R33, R38, 0x10, R39 ;  /* 0x0000001026217819 */ /* 0x000fc40000001227 */
[----:B------:R-:W-:Y:S01]  /*eea0*/  SHF.R.U32.HI R26, RZ, 0x10, R39 ;  /* 0x00000010ff1a7819 */ /* 0x000fe20000011627 */
[----:B------:R-:W-:Y:S01]  /*eeb0*/  HADD2.F32 R39, -RZ, R24.H0_H0 ;  /* 0x20000018ff277230 */ /* 0x000fe20000004100 */
[----:B------:R-:W-:Y:S02]  /*eec0*/  SHF.R.U64 R36, R36, 0x10, R37 ;  /* 0x0000001024247819 */ /* 0x000fe40000001225 */
[----:B------:R-:W-:Y:S02]  /*eed0*/  SHF.R.U32.HI R27, RZ, 0x10, R43 ;  /* 0x00000010ff1b7819 */ /* 0x000fe4000001162b */
[----:B------:R-:W-:Y:S02]  /*eee0*/  SHF.R.U64 R40, R40, 0x10, R41 ;  /* 0x0000001028287819 */ /* 0x000fe40000001229 */
[----:B------:R-:W-:Y:S01]  /*eef0*/  SHF.R.U64 R37, R42, 0x10, R43 ;  /* 0x000000102a257819 */ /* 0x000fe2000000122b */
[----:B------:R-:W-:Y:S02]  /*ef00*/  HADD2.F32 R38, -RZ, R27.H0_H0 ;  /* 0x2000001bff267230 */ /* 0x000fe40000004100 */
[----:B------:R-:W-:-:S02]  /*ef10*/  HADD2.F32 R27, -RZ, R33.H0_H0 ;  /* 0x20000021ff1b7230 */ /* 0x000fc40000004100 */
[----:B------:R-:W-:Y:S01]  /*ef20*/  HADD2.F32 R33, -RZ, R37.H0_H0 ;  /* 0x20000025ff217230 */ /* 0x000fe20000004100 */
[----:B---3--:R-:W-:-:S04]  /*ef30*/  LEA.HI R0, R0, R2, RZ, 0x1d ;  /* 0x0000000200007211 */ /* 0x008fc800078fe8ff */
[----:B------:R-:W-:Y:S01]  /*ef40*/  SHF.R.S32.HI R2, RZ, 0x1f, R0 ;  /* 0x0000001fff027819 */ /* 0x000fe20000011400 */
[----:B--2-4-:R-:W2:Y:S01]  /*ef50*/  LDS.128 R8, [R52] ;  /* 0x0000000034087984 */ /* 0x014ea20000000c00 */
        /* <DEDUP_REMOVED lines=18> */
[----:B------:R-:W-:Y:S02]  /*f080*/  HADD2.F32 R23, -RZ, R8.H1_H1 ;  /* 0x30000008ff177230 */ /* 0x000fe40000004100 */
[--C-:B---3--:R-:W-:Y:S02]  /*f090*/  HADD2.F32 R3, -RZ, R13.reuse.H0_H0 ;  /* 0x2000000dff037230 */ /* 0x108fe40000004100 */
[----:B------:R-:W-:Y:S02]  /*f0a0*/  HADD2.F32 R2, -RZ, R13.H1_H1 ;  /* 0x3000000dff027230 */ /* 0x000fe40000004100 */
[--C-:B------:R-:W-:Y:S01]  /*f0b0*/  HADD2.F32 R9, -RZ, R12.reuse.H0_H0 ;  /* 0x2000000cff097230 */ /* 0x100fe20000004100 */
[C---:B------:R-:W-:Y:S01]  /*f0c0*/  FMUL.FTZ R30, R3.reuse, R0 ;  /* 0x00000000031e7220 */ /* 0x040fe20000410000 */
[----:B------:R-:W-:Y:S01]  /*f0d0*/  HADD2.F32 R13, -RZ, R12.H1_H1 ;  /* 0x3000000cff0d7230 */ /* 0x000fe20000004100 */
[----:B------:R-:W-:Y:S01]  /*f0e0*/  FFMA.FTZ R35, R3, R6, R5 ;  /* 0x0000000603237223 */ /* 0x000fe20000010005 */
[----:B------:R-:W-:-:S02]  /*f0f0*/  HADD2.F32 R12, -RZ, R14.H0_H0 ;  /* 0x2000000eff0c7230 */ /* 0x000fc40000004100 */
[----:B------:R-:W-:Y:S02]  /*f100*/  HADD2.F32 R11, -RZ, R14.H1_H1 ;  /* 0x3000000eff0b7230 */ /* 0x000fe40000004100 */
[----:B------:R-:W-:Y:S02]  /*f110*/  HADD2.F32 R14, -RZ, R4.H0_H0 ;  /* 0x20000004ff0e7230 */ /* 0x000fe40000004100 */
[----:B------:R-:W-:Y:S02]  /*f120*/  HADD2.F32 R4, -RZ, R89.H0_H0 ;  /* 0x20000059ff047230 */ /* 0x000fe40000004100 */
[----:B------:R-:W-:Y:S01]  /*f130*/  HADD2.F32 R5, -RZ, R91.H0_H0 ;  /* 0x2000005bff057230 */ /* 0x000fe20000004100 */
[-C--:B------:R-:W-:Y:S01]  /*f140*/  FMUL.FTZ R0, R20, R14.reuse ;  /* 0x0000000e14007220 */ /* 0x080fe20000410000 */
[--C-:B------:R-:W-:Y:S01]  /*f150*/  HADD2.F32 R10, -RZ, R15.reuse.H0_H0 ;  /* 0x2000000fff0a7230 */ /* 0x100fe20000004100 */
[C---:B------:R-:W-:Y:S01]  /*f160*/  FMUL.FTZ R29, R2.reuse, R14 ;  /* 0x0000000e021d7220 */ /* 0x040fe20000410000 */
[----:B------:R-:W-:Y:S01]  /*f170*/  HADD2.F32 R8, -RZ, R15.H1_H1 ;  /* 0x3000000fff087230 */ /* 0x000fe20000004100 */
[----:B------:R-:W-:Y:S01]  /*f180*/  FFMA.FTZ R34, R2, R39, R0 ;  /* 0x0000002702227223 */ /* 0x000fe20000010000 */
[--C-:B------:R-:W-:Y:S01]  /*f190*/  HADD2.F32 R2, -RZ, R90.reuse.H0_H0 ;  /* 0x2000005aff027230 */ /* 0x100fe20000004100 */
[-C--:B------:R-:W-:Y:S01]  /*f1a0*/  FMUL.FTZ R3, R21, R4.reuse ;  /* 0x0000000415037220 */ /* 0x080fe20000410000 */
[----:B------:R-:W-:Y:S01]  /*f1b0*/  HADD2.F32 R0, -RZ, R90.H1_H1 ;  /* 0x3000005aff007230 */ /* 0x000fe20000004100 */
[C---:B------:R-:W-:Y:S01]  /*f1c0*/  FMUL.FTZ R28, R9.reuse, R4 ;  /* 0x00000004091c7220 */ /* 0x040fe20000410000 */
[--C-:B------:R-:W-:Y:S01]  /*f1d0*/  HADD2.F32 R4, -RZ, R92.reuse.H1_H1 ;  /* 0x3000005cff047230 */ /* 0x100fe20000004100 */
[----:B------:R-:W-:Y:S01]  /*f1e0*/  FFMA.FTZ R31, R9, R5, R3 ;  /* 0x00000005091f7223 */ /* 0x000fe20000010003 */
[----:B------:R-:W-:Y:S01]  /*f1f0*/  HADD2.F32 R3, -RZ, R92.H0_H0 ;  /* 0x2000005cff037230 */ /* 0x000fe20000004100 */
[----:B------:R-:W-:Y:S01]  /*f200*/  FMUL.FTZ R14, R18, R2 ;  /* 0x00000002120e7220 */ /* 0x000fe20000410000 */
[----:B------:R-:W-:Y:S01]  /*f210*/  HADD2.F32 R15, -RZ, R26.H0_H0 ;  /* 0x2000001aff0f7230 */ /* 0x000fe20000004100 */
[----:B------:R-:W-:-:S02]  /*f220*/  FMUL.FTZ R9, R17, R0 ;  /* 0x0000000011097220 */ /* 0x000fc40000410000 */
[----:B------:R-:W-:Y:S02]  /*f230*/  FFMA.FTZ R32, R12, R4, R14 ;  /* 0x000000040c207223 */ /* 0x000fe4000001000e */
[C---:B------:R-:W-:Y:S02]  /*f240*/  FMUL.FTZ R14, R10.reuse, R0 ;  /* 0x000000000a0e7220 */ /* 0x040fe40000410000 */
[----:B------:R-:W-:Y:S01]  /*f250*/  FFMA.FTZ R24, R10, R3, R9 ;  /* 0x000000030a187223 */ /* 0x000fe20000010009 */
[----:B------:R-:W-:Y:S01]  /*f260*/  HADD2.F32 R10, -RZ, R36.H0_H0 ;  /* 0x20000024ff0a7230 */ /* 0x000fe20000004100 */
[----:B------:R-:W-:Y:S01]  /*f270*/  FMUL.FTZ R26, R12, R2 ;  /* 0x000000020c1a7220 */ /* 0x000fe20000410000 */
[----:B------:R-:W-:Y:S01]  /*f280*/  HADD2.F32 R36, -RZ, R40.H0_H0 ;  /* 0x20000028ff247230 */ /* 0x000fe20000004100 */
[----:B------:R-:W-:Y:S02]  /*f290*/  FMUL.FTZ R0, R16, R15 ;  /* 0x0000000f10007220 */ /* 0x000fe40000410000 */
[----:B------:R-:W-:-:S02]  /*f2a0*/  FMUL.FTZ R2, R23, R10 ;  /* 0x0000000a17027220 */ /* 0x000fc40000410000 */
[C---:B------:R-:W-:Y:S02]  /*f2b0*/  FMUL.FTZ R9, R8.reuse, R15 ;  /* 0x0000000f08097220 */ /* 0x040fe40000410000 */
[----:B------:R-:W-:Y:S02]  /*f2c0*/  FFMA.FTZ R12, R8, R38, R0 ;  /* 0x00000026080c7223 */ /* 0x000fe40000010000 */
[-C--:B------:R-:W-:Y:S02]  /*f2d0*/  FMUL.FTZ R0, R19, R27.reuse ;  /* 0x0000001b13007220 */ /* 0x080fe40000410000 */
[C---:B------:R-:W-:Y:S02]  /*f2e0*/  FFMA.FTZ R15, R13.reuse, R36, R2 ;  /* 0x000000240d0f7223 */ /* 0x040fe40000010002 */
[----:B------:R-:W-:Y:S02]  /*f2f0*/  FMUL.FTZ R8, R13, R10 ;  /* 0x0000000a0d087220 */ /* 0x000fe40000410000 */
[----:B------:R-:W-:-:S02]  /*f300*/  FMUL.FTZ R2, R11, R27 ;  /* 0x0000001b0b027220 */ /* 0x000fc40000410000 */
[----:B------:R-:W-:Y:S02]  /*f310*/  FFMA.FTZ R13, R22, R6, -R30 ;  /* 0x00000006160d7223 */ /* 0x000fe4000001081e */
[----:B------:R-:W-:Y:S02]  /*f320*/  FFMA.FTZ R6, R21, R5, -R28 ;  /* 0x0000000515067223 */ /* 0x000fe4000001081c */
[----:B------:R-:W-:Y:S01]  /*f330*/  FFMA.FTZ R27, R11, R33, R0 ;  /* 0x000000210b1b7223 */ /* 0x000fe20000010000 */
[----:B------:R-:W-:Y:S01]  /*f340*/  F2FP.PACK_AB R11, R12, R24 ;  /* 0x000000180c0b723e */ /* 0x000fe200000000ff */
[----:B------:R-:W-:Y:S02]  /*f350*/  FFMA.FTZ R5, R18, R4, -R26 ;  /* 0x0000000412057223 */ /* 0x000fe4000001081a */
        /* <DEDUP_REMOVED lines=10> */
[----:B------:R-:W-:-:S02]  /*f400*/  F2FP.PACK_AB R9, R34, R35 ;  /* 0x000000232209723e */ /* 0x000fc400000000ff */
[----:B------:R-:W-:Y:S01]  /*f410*/  F2FP.PACK_AB R10, R27, R32 ;  /* 0x000000201b0a723e */ /* 0x000fe200000000ff */
[----:B------:R2:W-:Y:S04]  /*f420*/  STS.128 [R52], R12 ;  /* 0x0000000c34007388 */ /* 0x0005e80000000c00 */
[----:B------:R2:W-:Y:S02]  /*f430*/  STS.128 [R25+0x6080], R8 ;  /* 0x0060800819007388 */ /* 0x0005e40000000c00 */
.L_x_970:
[----:B------:R-:W-:Y:S05]  /*f440*/  BSYNC B1 ;  /* 0x0000000000017941 */ /* 0x000fea0003800000 */
.L_x_969:
[----:B------:R-:W-:-:S04]  /*f450*/  IADD3 R0, R138, 0x40, RZ ;  /* 0x000000408a007810 */ /* 0x000fc80007ffe0ff */
[----:B------:R-:W-:-:S13]  /*f460*/  ISETP.GE.AND P0, PT, R0, R84, PT ;  /* 0x000000540000720c */ /* 0x000fda0003f06270 */
[----:B------:R-:W-:Y:S05]  /*f470*/  @P0 BRA `(.L_x_954) ;  /* 0x000012f000000947 */ /* 0x000fea0003800000 */
[----:B--2---:R2:W5:Y:S04]  /*f480*/  LDL R52, [R1+0xa8] ;  /* 0x0000a80001347983 */ /* 0x0045680000100800 */
[----:B------:R2:W5:Y:S04]  /*f490*/  LDL R43, [R1+0xac] ;  /* 0x0000ac00012b7983 */ /* 0x0005680000100800 */
[----:B------:R2:W5:Y:S01]  /*f4a0*/  LDL R42, [R1+0xb0] ;  /* 0x0000b000012a7983 */ /* 0x0005620000100800 */
[----:B------:R-:W-:Y:S01]  /*f4b0*/  ISETP.GE.AND P0, PT, R110, c[0x0][0x27c], PT ;  /* 0x00009f006e007a0c */ /* 0x000fe20003f06270 */
[----:B------:R-:W-:-:S12]  /*f4c0*/  BSSY B0, `(.L_x_975) ;  /* 0x0000062000007945 */ /* 0x000fd80003800000 */
[----:B------:R-:W-:Y:S05]  /*f4d0*/  @P0 BRA `(.L_x_976) ;  /* 0x0000060000000947 */ /* 0x000fea0003800000 */
[----:B------:R-:W3:Y:S01]  /*f4e0*/  LDL R41, [R1+0xdc] ;  /* 0x0000dc0001297983 */ /* 0x000ee20000100800 */
[----:B------:R-:W-:Y:S01]  /*f4f0*/  MOV R0, c[0x0][0x27c] ;  /* 0x00009f0000007a02 */ /* 0x000fe20000000f00 */
[----:B------:R-:W-:Y:S01]  /*f500*/  HADD2.F32 R6, -RZ, R93.H1_H1 ;  /* 0x3000005dff067230 */ /* 0x000fe20000004100 */
[----:B------:R-:W-:Y:S02]  /*f510*/  SHF.R.U32.HI R4, RZ, 0x10, R49 ;  /* 0x00000010ff047819 */ /* 0x000fe40000011631 */
[----:B------:R-:W-:Y:S02]  /*f520*/  LEA.HI R0, R0, R170, RZ, 0x1d ;  /* 0x000000aa00007211 */ /* 0x000fe400078fe8ff */
[----:B------:R-:W-:Y:S02]  /*f530*/  SHF.R.U32.HI R24, RZ, 0x10, R45 ;  /* 0x00000010ff187819 */ /* 0x000fe4000001162d */
[----:B------:R-:W-:Y:S02]  /*f540*/  SHF.R.S32.HI R3, RZ, 0x1f, R0 ;  /* 0x0000001fff037819 */ /* 0x000fe40000011400 */
[----:B------:R-:W-:Y:S01]  /*f550*/  SHF.L.U32 R2, R0, 0x3, RZ ;  /* 0x0000000300027819 */ /* 0x000fe200000006ff */
[----:B------:R-:W-:Y:S01]  /*f560*/  HADD2.F32 R40, -RZ, R24.H0_H0 ;  /* 0x20000018ff287230 */ /* 0x000fe20000004100 */
[----:B------:R-:W-:-:S02]  /*f570*/  LEA.HI R0, R3, R0, RZ, 0x2 ;  /* 0x0000000003007211 */ /* 0x000fc400078f10ff */
[----:B-----5:R-:W-:Y:S02]  /*f580*/  LOP3.LUT R2, R52, 0x18, R2, 0xf8, !PT ;  /* 0x0000001834027812 */ /* 0x020fe400078ef802 */
[----:B------:R-:W-:Y:S02]  /*f590*/  SHF.L.U32 R0, R0, 0xa, RZ ;  /* 0x0000000a00007819 */ /* 0x000fe400000006ff */
[----:B------:R-:W-:Y:S02]  /*f5a0*/  LOP3.LUT R2, R2, R43, RZ, 0x3c, !PT ;  /* 0x0000002b02027212 */ /* 0x000fe400078e3cff */
[----:B------:R-:W-:Y:S02]  /*f5b0*/  LOP3.LUT R0, R0, 0x7ffff000, RZ, 0xc0, !PT ;  /* 0x7ffff00000007812 */ /* 0x000fe400078ec0ff */
[----:B------:R-:W-:Y:S02]  /*f5c0*/  SHF.R.U32.HI R26, RZ, 0x10, R51 ;  /* 0x00000010ff1a7819 */ /* 0x000fe40000011633 */
[----:B------:R-:W-:-:S02]  /*f5d0*/  IADD3 R0, R2, R0, R42 ;  /* 0x0000000002007210 */ /* 0x000fc40007ffe02a */
[----:B------:R-:W-:Y:S02]  /*f5e0*/  SHF.R.U64 R36, R48, 0x10, R49 ;  /* 0x0000001030247819 */ /* 0x000fe40000001231 */
[----:B------:R-:W-:Y:S01]  /*f5f0*/  SHF.L.U32 R25, R0, 0x1, RZ ;  /* 0x0000000100197819 */ /* 0x000fe200000006ff */
[----:B------:R-:W-:Y:S01]  /*f600*/  HADD2.F32 R0, -RZ, R91.H1_H1 ;  /* 0x3000005bff007230 */ /* 0x000fe20000004100 */
[----:B------:R-:W-:Y:S02]  /*f610*/  SHF.R.U32.HI R27, RZ, 0x10, R47 ;  /* 0x00000010ff1b7819 */ /* 0x000fe4000001162f */
[----:B------:R-:W-:Y:S01]  /*f620*/  SHF.R.U64 R38, R44, 0x10, R45 ;  /* 0x000000102c267819 */ /* 0x000fe2000000122d */
[----:B------:R-:W4:Y:S01]  /*f630*/  LDS.128 R12, [R25+0x6080] ;  /* 0x00608000190c7984 */ /* 0x000f220000000c00 */
[----:B------:R-:W-:Y:S01]  /*f640*/  SHF.R.U64 R31, R50, 0x10, R51 ;  /* 0x00000010321f7819 */ /* 0x000fe20000001233 */
[----:B------:R-:W-:Y:S01]  /*f650*/  HADD2.F32 R39, -RZ, R27.H0_H0 ;  /* 0x2000001bff277230 */ /* 0x000fe20000004100 */
[----:B------:R-:W-:Y:S01]  /*f660*/  SHF.R.U64 R37, R46, 0x10, R47 ;  /* 0x000000102e257819 */ /* 0x000fe2000000122f */
[----:B------:R-:W-:-:S02]  /*f670*/  HADD2.F32 R38, -RZ, R38.H0_H0 ;  /* 0x20000026ff267230 */ /* 0x000fc40000004100 */
[----:B------:R-:W-:Y:S02]  /*f680*/  HADD2.F32 R27, -RZ, R31.H0_H0 ;  /* 0x2000001fff1b7230 */ /* 0x000fe40000004100 */
[----:B------:R-:W-:Y:S02]  /*f690*/  HADD2.F32 R31, -RZ, R37.H0_H0 ;  /* 0x20000025ff1f7230 */ /* 0x000fe40000004100 */
[--C-:B----4-:R-:W-:Y:S02]  /*f6a0*/  HADD2.F32 R3, -RZ, R13.reuse.H0_H0 ;  /* 0x2000000dff037230 */ /* 0x110fe40000004100 */
[----:B------:R-:W-:Y:S02]  /*f6b0*/  HADD2.F32 R2, -RZ, R13.H1_H1 ;  /* 0x3000000dff027230 */ /* 0x000fe40000004100 */
[----:B------:R-:W-:Y:S01]  /*f6c0*/  HADD2.F32 R13, -RZ, R12.H1_H1 ;  /* 0x3000000cff0d7230 */ /* 0x000fe20000004100 */
[----:B------:R-:W-:Y:S01]  /*f6d0*/  FMUL.FTZ R30, R3, R0 ;  /* 0x00000000031e7220 */ /* 0x000fe20000410000 */
[----:B---3--:R-:W3:Y:S02]  /*f6e0*/  LDS.128 R8, [R41] ;  /* 0x0000000029087984 */ /* 0x008ee40000000c00 */
[----:B---3--:R-:W-:-:S02]  /*f6f0*/  HADD2.F32 R22, -RZ, R9.H0_H0 ;  /* 0x20000009ff167230 */ /* 0x008fc40000004100 */
[----:B------:R-:W-:Y:S02]  /*f700*/  HADD2.F32 R20, -RZ, R9.H1_H1 ;  /* 0x30000009ff147230 */ /* 0x000fe40000004100 */
[--C-:B------:R-:W-:Y:S01]  /*f710*/  HADD2.F32 R17, -RZ, R11.reuse.H0_H0 ;  /* 0x2000000bff117230 */ /* 0x100fe20000004100 */
[----:B------:R-:W-:Y:S01]  /*f720*/  FMUL.FTZ R5, R22, R0 ;  /* 0x0000000016057220 */ /* 0x000fe20000410000 */
[----:B------:R-:W-:Y:S02]  /*f730*/  HADD2.F32 R16, -RZ, R11.H1_H1 ;  /* 0x3000000bff107230 */ /* 0x000fe40000004100 */
[----:B------:R-:W-:Y:S01]  /*f740*/  HADD2.F32 R9, -RZ, R12.H0_H0 ;  /* 0x2000000cff097230 */ /* 0x000fe20000004100 */
[----:B------:R-:W-:Y:S01]  /*f750*/  FFMA.FTZ R35, R3, R6, R5 ;  /* 0x0000000603237223 */ /* 0x000fe20000010005 */
[--C-:B------:R-:W-:Y:S02]  /*f760*/  HADD2.F32 R12, -RZ, R14.reuse.H0_H0 ;  /* 0x2000000eff0c7230 */ /* 0x100fe40000004100 */
[----:B------:R-:W-:-:S02]  /*f770*/  HADD2.F32 R11, -RZ, R14.H1_H1 ;  /* 0x3000000eff0b7230 */ /* 0x000fc40000004100 */
[----:B------:R-:W-:Y:S02]  /*f780*/  HADD2.F32 R14, -RZ, R4.H0_H0 ;  /* 0x20000004ff0e7230 */ /* 0x000fe40000004100 */
[----:B------:R-:W-:Y:S02]  /*f790*/  HADD2.F32 R21, -RZ, R8.H0_H0 ;  /* 0x20000008ff157230 */ /* 0x000fe40000004100 */
[----:B------:R-:W-:Y:S01]  /*f7a0*/  HADD2.F32 R4, -RZ, R93.H0_H0 ;  /* 0x2000005dff047230 */ /* 0x000fe20000004100 */
[-C--:B------:R-:W-:Y:S01]  /*f7b0*/  FMUL.FTZ R0, R20, R14.reuse ;  /* 0x0000000e14007220 */ /* 0x080fe20000410000 */
[----:B------:R-:W-:Y:S01]  /*f7c0*/  HADD2.F32 R5, -RZ, R96.H0_H0 ;  /* 0x20000060ff057230 */ /* 0x000fe20000004100 */
[C---:B------:R-:W-:Y:S01]  /*f7d0*/  FMUL.FTZ R29, R2.reuse, R14 ;  /* 0x0000000e021d7220 */ /* 0x040fe20000410000 */
[----:B------:R-:W-:Y:S01]  /*f7e0*/  HADD2.F32 R18, -RZ, R10.H0_H0 ;  /* 0x2000000aff127230 */ /* 0x000fe20000004100 */
[----:B------:R-:W-:Y:S01]  /*f7f0*/  FFMA.FTZ R34, R2, R40, R0 ;  /* 0x0000002802227223 */ /* 0x000fe20000010000 */
[--C-:B------:R-:W-:Y:S01]  /*f800*/  HADD2.F32 R2, -RZ, R94.reuse.H0_H0 ;  /* 0x2000005eff027230 */ /* 0x100fe20000004100 */
[-C--:B------:R-:W-:Y:S01]  /*f810*/  FMUL.FTZ R3, R21, R4.reuse ;  /* 0x0000000415037220 */ /* 0x080fe20000410000 */
[----:B------:R-:W-:Y:S01]  /*f820*/  HADD2.F32 R0, -RZ, R94.H1_H1 ;  /* 0x3000005eff007230 */ /* 0x000fe20000004100 */
[C---:B------:R-:W-:Y:S01]  /*f830*/  FMUL.FTZ R28, R9.reuse, R4 ;  /* 0x00000004091c7220 */ /* 0x040fe20000410000 */
[----:B------:R-:W-:Y:S01]  /*f840*/  HADD2.F32 R19, -RZ, R10.H1_H1 ;  /* 0x3000000aff137230 */ /* 0x000fe20000004100 */
[----:B------:R-:W-:Y:S01]  /*f850*/  FFMA.FTZ R32, R9, R5, R3 ;  /* 0x0000000509207223 */ /* 0x000fe20000010003 */
[----:B------:R-:W-:Y:S01]  /*f860*/  HADD2.F32 R4, -RZ, R97.H0_H0 ;  /* 0x20000061ff047230 */ /* 0x000fe20000004100 */
[----:B------:R-:W-:Y:S01]  /*f870*/  FMUL.FTZ R14, R18, R2 ;  /* 0x00000002120e7220 */ /* 0x000fe20000410000 */
[--C-:B------:R-:W-:Y:S01]  /*f880*/  HADD2.F32 R10, -RZ, R15.reuse.H0_H0 ;  /* 0x2000000fff0a7230 */ /* 0x100fe20000004100 */
[C---:B------:R-:W-:Y:S01]  /*f890*/  FMUL.FTZ R9, R17.reuse, R0 ;  /* 0x0000000011097220 */ /* 0x040fe20000410000 */
[----:B------:R-:W-:Y:S01]  /*f8a0*/  HADD2.F32 R3, -RZ, R96.H1_H1 ;  /* 0x30000060ff037230 */ /* 0x000fe20000004100 */
[----:B------:R-:W-:Y:S01]  /*f8b0*/  FFMA.FTZ R33, R12, R4, R14 ;  /* 0x000000040c217223 */ /* 0x000fe2000001000e */
[----:B------:R-:W-:Y:S01]  /*f8c0*/  HADD2.F32 R23, -RZ, R8.H1_H1 ;  /* 0x30000008ff177230 */ /* 0x000fe20000004100 */
[C---:B------:R-:W-:Y:S01]  /*f8d0*/  FMUL.FTZ R14, R10.reuse, R0 ;  /* 0x000000000a0e7220 */ /* 0x040fe20000410000 */
[----:B------:R-:W-:Y:S01]  /*f8e0*/  HADD2.F32 R8, -RZ, R15.H1_H1 ;  /* 0x3000000fff087230 */ /* 0x000fe20000004100 */
[-C--:B------:R-:W-:Y:S01]  /*f8f0*/  FFMA.FTZ R24, R10, R3.reuse, R9 ;  /* 0x000000030a187223 */ /* 0x080fe20000010009 */
[----:B------:R-:W-:Y:S01]  /*f900*/  HADD2.F32 R15, -RZ, R26.H0_H0 ;  /* 0x2000001aff0f7230 */ /* 0x000fe20000004100 */
[----:B------:R-:W-:Y:S01]  /*f910*/  FMUL.FTZ R26, R12, R2 ;  /* 0x000000020c1a7220 */ /* 0x000fe20000410000 */
[----:B------:R-:W-:Y:S01]  /*f920*/  HADD2.F32 R10, -RZ, R36.H0_H0 ;  /* 0x20000024ff0a7230 */ /* 0x000fe20000004100 */
[----:B------:R-:W-:-:S02]  /*f930*/  FFMA.FTZ R3, R17, R3, -R14 ;  /* 0x0000000311037223 */ /* 0x000fc4000001080e */
[-C--:B------:R-:W-:Y:S02]  /*f940*/  FMUL.FTZ R0, R16, R15.reuse ;  /* 0x0000000f10007220 */ /* 0x080fe40000410000 */
[----:B------:R-:W-:Y:S02]  /*f950*/  FMUL.FTZ R2, R23, R10 ;  /* 0x0000000a17027220 */ /* 0x000fe40000410000 */
[C---:B------:R-:W-:Y:S02]  /*f960*/  FMUL.FTZ R9, R8.reuse, R15 ;  /* 0x0000000f08097220 */ /* 0x040fe40000410000 */
[----:B------:R-:W-:Y:S02]  /*f970*/  FFMA.FTZ R12, R8, R39, R0 ;  /* 0x00000027080c7223 */ /* 0x000fe40000010000 */
[----:B------:R-:W-:Y:S02]  /*f980*/  FMUL.FTZ R0, R19, R27 ;  /* 0x0000001b13007220 */ /* 0x000fe40000410000 */
[----:B------:R-:W-:-:S02]  /*f990*/  FFMA.FTZ R15, R13, R38, R2 ;  /* 0x000000260d0f7223 */ /* 0x000fc40000010002 */
[----:B------:R-:W-:Y:S02]  /*f9a0*/  FMUL.FTZ R8, R13, R10 ;  /* 0x0000000a0d087220 */ /* 0x000fe40000410000 */
[----:B------:R-:W-:Y:S02]  /*f9b0*/  FMUL.FTZ R2, R11, R27 ;  /* 0x0000001b0b027220 */ /* 0x000fe40000410000 */
[----:B------:R-:W-:Y:S02]  /*f9c0*/  FFMA.FTZ R13, R22, R6, -R30 ;  /* 0x00000006160d7223 */ /* 0x000fe4000001081e */
[----:B------:R-:W-:Y:S02]  /*f9d0*/  FFMA.FTZ R6, R21, R5, -R28 ;  /* 0x0000000515067223 */ /* 0x000fe4000001081c */
[----:B------:R-:W-:Y:S01]  /*f9e0*/  FFMA.FTZ R27, R11, R31, R0 ;  /* 0x0000001f0b1b7223 */ /* 0x000fe20000010000 */
[----:B------:R-:W-:Y:S01]  /*f9f0*/  F2FP.PACK_AB R11, R12, R24 ;  /* 0x000000180c0b723e */ /* 0x000fe200000000ff */
[----:B------:R-:W-:-:S02]  /*fa00*/  FFMA.FTZ R5, R18, R4, -R26 ;  /* 0x0000000412057223 */ /* 0x000fc4000001081a */
[----:B------:R-:W-:Y:S02]  /*fa10*/  FFMA.FTZ R10, R20, R40, -R29 ;  /* 0x00000028140a7223 */ /* 0x000fe4000001081d */
[----:B------:R-:W-:Y:S01]  /*fa20*/  FFMA.FTZ R0, R16, R39, -R9 ;  /* 0x0000002710007223 */ /* 0x000fe20000010809 */
[----:B------:R-:W-:Y:S01]  /*fa30*/  F2FP.PACK_AB R9, R34, R35 ;  /* 0x000000232209723e */ /* 0x000fe200000000ff */
[----:B------:R-:W-:Y:S01]  /*fa40*/  FFMA.FTZ R4, R23, R38, -R8 ;  /* 0x0000002617047223 */ /* 0x000fe20000010808 */
[----:B------:R-:W-:Y:S01]  /*fa50*/  F2FP.PACK_AB R8, R15, R32 ;  /* 0x000000200f08723e */ /* 0x000fe200000000ff */
[----:B------:R-:W-:Y:S01]  /*fa60*/  FFMA.FTZ R2, R19, R31, -R2 ;  /* 0x0000001f13027223 */ /* 0x000fe20000010802 */
[----:B------:R-:W-:Y:S02]  /*fa70*/  F2FP.PACK_AB R15, R0, R3 ;  /* 0x00000003000f723e */ /* 0x000fe400000000ff */
[----:B------:R-:W-:Y:S02]  /*fa80*/  F2FP.PACK_AB R13, R10, R13 ;  /* 0x0000000d0a0d723e */ /* 0x000fe400000000ff */
[----:B------:R-:W-:-:S02]  /*fa90*/  F2FP.PACK_AB R12, R4, R6 ;  /* 0x00000006040c723e */ /* 0x000fc400000000ff */
[----:B------:R-:W-:Y:S02]  /*faa0*/  F2FP.PACK_AB R14, R2, R5 ;  /* 0x00000005020e723e */ /* 0x000fe400000000ff */
[----:B------:R-:W-:-:S03]  /*fab0*/  F2FP.PACK_AB R10, R27, R33 ;  /* 0x000000211b0a723e */ /* 0x000fc600000000ff */
[----:B------:R3:W-:Y:S04]  /*fac0*/  STS.128 [R41], R12 ;  /* 0x0000000c29007388 */ /* 0x0007e80000000c00 */
[----:B------:R3:W-:Y:S02]  /*fad0*/  STS.128 [R25+0x6080], R8 ;  /* 0x0060800819007388 */ /* 0x0007e40000000c00 */
.L_x_976:
[----:B------:R-:W-:Y:S05]  /*fae0*/  BSYNC B0 ;  /* 0x0000000000007941 */ /* 0x000fea0003800000 */
.L_x_975:
[----:B------:R-:W-:Y:S01]  /*faf0*/  ISETP.GE.AND P0, PT, R137, c[0x0][0x27c], PT ;  /* 0x00009f0089007a0c */ /* 0x000fe20003f06270 */
[----:B------:R-:W-:-:S12]  /*fb00*/  BSSY B0, `(.L_x_977) ;  /* 0x0000063000007945 */ /* 0x000fd80003800000 */
[----:B------:R-:W-:Y:S05]  /*fb10*/  @P0 BRA `(.L_x_978) ;  /* 0x0000061000000947 */ /* 0x000fea0003800000 */
[----:B------:R-:W4:Y:S04]  /*fb20*/  LDL R2, [R1+0x60] ;  /* 0x0000600001027983 */ /* 0x000f280000100800 */
[----:B---3--:R-:W3:Y:S01]  /*fb30*/  LDL R41, [R1+0xd4] ;  /* 0x0000d40001297983 */ /* 0x008ee20000100800 */
[----:B------:R-:W-:Y:S01]  /*fb40*/  MOV R0, c[0x0][0x27c] ;  /* 0x00009f0000007a02 */ /* 0x000fe20000000f00 */
[----:B------:R-:W-:Y:S01]  /*fb50*/  HADD2.F32 R6, -RZ, R98.H1_H1 ;  /* 0x30000062ff067230 */ /* 0x000fe20000004100 */
[----:B------:R-:W-:Y:S02]  /*fb60*/  SHF.R.U32.HI R4, RZ, 0x10, R69 ;  /* 0x00000010ff047819 */ /* 0x000fe40000011645 */
[----:B------:R-:W-:Y:S02]  /*fb70*/  SHF.R.U32.HI R24, RZ, 0x10, R65 ;  /* 0x00000010ff187819 */ /* 0x000fe40000011641 */
[----:B------:R-:W-:-:S02]  /*fb80*/  SHF.R.U32.HI R26, RZ, 0x10, R71 ;  /* 0x00000010ff1a7819 */ /* 0x000fc40000011647 */
[----:B------:R-:W-:Y:S01]  /*fb90*/  SHF.R.U64 R31, R68, 0x10, R69 ;  /* 0x00000010441f7819 */ /* 0x000fe20000001245 */
[----:B------:R-:W-:Y:S01]  /*fba0*/  HADD2.F32 R40, -RZ, R24.H0_H0 ;  /* 0x20000018ff287230 */ /* 0x000fe20000004100 */
[----:B------:R-:W-:Y:S02]  /*fbb0*/  SHF.R.U32.HI R27, RZ, 0x10, R67 ;  /* 0x00000010ff1b7819 */ /* 0x000fe40000011643 */
[----:B------:R-:W-:Y:S02]  /*fbc0*/  SHF.R.U64 R35, R64, 0x10, R65 ;  /* 0x0000001040237819 */ /* 0x000fe40000001241 */
[----:B------:R-:W-:Y:S01]  /*fbd0*/  SHF.R.U64 R32, R70, 0x10, R71 ;  /* 0x0000001046207819 */ /* 0x000fe20000001247 */
[----:B------:R-:W-:Y:S01]  /*fbe0*/  HADD2.F32 R39, -RZ, R27.H0_H0 ;  /* 0x2000001bff277230 */ /* 0x000fe20000004100 */
[----:B------:R-:W-:Y:S01]  /*fbf0*/  SHF.R.U64 R37, R66, 0x10, R67 ;  /* 0x0000001042257819 */ /* 0x000fe20000001243 */
[----:B------:R-:W-:Y:S02]  /*fc00*/  HADD2.F32 R35, -RZ, R35.H0_H0 ;  /* 0x20000023ff237230 */ /* 0x000fe40000004100 */
[----:B------:R-:W-:Y:S01]  /*fc10*/  HADD2.F32 R27, -RZ, R32.H0_H0 ;  /* 0x20000020ff1b7230 */ /* 0x000fe20000004100 */
[----:B----4-:R-:W-:-:S04]  /*fc20*/  LEA.HI R0, R0, R2, RZ, 0x1d ;  /* 0x0000000200007211 */ /* 0x010fc800078fe8ff */
[----:B------:R-:W-:Y:S01]  /*fc30*/  SHF.R.S32.HI R2, RZ, 0x1f, R0 ;  /* 0x0000001fff027819 */ /* 0x000fe20000011400 */
[----:B---3--:R-:W3:Y:S01]  /*fc40*/  LDS.128 R8, [R41] ;  /* 0x0000000029087984 */ /* 0x008ee20000000c00 */
        /* <DEDUP_REMOVED lines=9> */
[----:B------:R-:W4:Y:S01]  /*fce0*/  LDS.128 R12, [R25+0x6080] ;  /* 0x00608000190c7984 */ /* 0x000f220000000c00 */
[--C-:B---3--:R-:W-:Y:S02]  /*fcf0*/  HADD2.F32 R22, -RZ, R9.reuse.H0_H0 ;  /* 0x20000009ff167230 */ /* 0x108fe40000004100 */
        /* <DEDUP_REMOVED lines=8> */
[--C-:B----4-:R-:W-:Y:S02]  /*fd80*/  HADD2.F32 R3, -RZ, R13.reuse.H0_H0 ;  /* 0x2000000dff037230 */ /* 0x110fe40000004100 */
        /* <DEDUP_REMOVED lines=9> */
[--C-:B------:R-:W-:Y:S01]  /*fe20*/  HADD2.F32 R5, -RZ, R100.reuse.H0_H0 ;  /* 0x20000064ff057230 */ /* 0x100fe20000004100 */
        /* <DEDUP_REMOVED lines=9> */
[----:B------:R-:W-:Y:S01]  /*fec0*/  HADD2.F32 R4, -RZ, R101.H0_H0 ;  /* 0x20000065ff047230 */ /* 0x000fe20000004100 */
[----:B------:R-:W-:Y:S01]  /*fed0*/  FFMA.FTZ R33, R9, R5, R3 ;  /* 0x0000000509217223 */ /* 0x000fe20000010003 */
[----:B------:R-:W-:Y:S01]  /*fee0*/  HADD2.F32 R3, -RZ, R100.H1_H1 ;  /* 0x30000064ff037230 */ /* 0x000fe20000004100 */
        /* <DEDUP_REMOVED lines=13> */
[----:B------:R-:W-:Y:S02]  /*ffc0*/  FMUL.FTZ R0, R19, R27 ;  /* 0x0000001b13007220 */ /* 0x000fe40000410000 */
        /* <DEDUP_REMOVED lines=22> */
.L_x_978:
[----:B------:R-:W-:Y:S05]  /*10130*/  BSYNC B0 ;  /* 0x0000000000007941 */ /* 0x000fea0003800000 */
.L_x_977:
[----:B------:R-:W-:-:S13]  /*10140*/  ISETP.GE.AND P0, PT, R136, c[0x0][0x27c], PT ;  /* 0x00009f0088007a0c */ /* 0x000fda0003f06270 */
        /* <DEDUP_REMOVED lines=98> */
.L_x_954:
[----:B------:R-:W-:Y:S05]  /*10770*/  BSYNC B2 ;  /* 0x0000000000027941 */ /* 0x000fea0003800000 */
.L_x_936:
[----:B---3--:R-:W-:Y:S01]  /*10780*/  IMAD R0, R106, c[0x0][0x208], RZ ;  /* 0x000082006a007a24 */ /* 0x008fe200078e02ff */
[----:B------:R-:W-:-:S04]  /*10790*/  DEPBAR.LE SB0, 0x0 ;  /* 0x000080000000791a */ /* 0x000fc80000000000 */
[C---:B------:R-:W-:Y:S01]  /*107a0*/  IMAD.WIDE.U32 R2, R213.reuse, c[0x0][0x208], RZ ;  /* 0x00008200d5027a25 */ /* 0x040fe200078e00ff */
[----:B------:R-:W-:Y:S01]  /*107b0*/  BAR.SYNC.DEFER_BLOCKING 0x0 ;  /* 0x0000000000007b1d */ /* 0x000fe20000010000 */
[C---:B------:R-:W-:Y:S02]  /*107c0*/  ISETP.GE.AND P3, PT, R250.reuse, c[0x0][0x1d4], PT ;  /* 0x00007500fa007a0c */ /* 0x040fe40003f66270 */
[----:B------:R-:W-:Y:S01]  /*107d0*/  IMAD R0, R213, c[0x0][0x20c], R0 ;  /* 0x00008300d5007a24 */ /* 0x000fe200078e0200 */
[----:B------:R-:W-:Y:S01]  /*107e0*/  SHF.L.U64.HI R228, R250, 0x1, R251 ;  /* 0x00000001fae47819 */ /* 0x000fe200000102fb */
[----:B-12---:R-:W-:Y:S01]  /*107f0*/  IMAD.WIDE.U32 R8, R95, c[0x0][0x210], RZ ;  /* 0x000084005f087a25 */ /* 0x006fe200078e00ff */
[----:B------:R-:W-:Y:S01]  /*10800*/  SHF.L.U64.HI R230, R114, 0x1, R115 ;  /* 0x0000000172e67819 */ /* 0x000fe20000010273 */
[----:B------:R-:W1:Y:S01]  /*10810*/  S2R R27, SR_TID.X ;  /* 0x00000000001b7919 */ /* 0x000e620000002100 */
[C---:B------:R-:W-:Y:S01]  /*10820*/  SHF.L.U64.HI R226, R112.reuse, 0x1, R113 ;  /* 0x0000000170e27819 */ /* 0x040fe20000010271 */
[----:B------:R-:W-:Y:S01]  /*10830*/  IMAD.IADD R3, R3, 0x1, R0 ;  /* 0x0000000103037824 */ /* 0x000fe200078e0200 */
[----:B------:R-:W-:Y:S01]  /*10840*/  ISETP.GE.AND P2, PT, R112, c[0x0][0x1d4], PT ;  /* 0x0000750070007a0c */ /* 0x000fe20003f46270 */
[----:B------:R-:W-:Y:S01]  /*10850*/  IMAD R0, R107, c[0x0][0x218], RZ ;  /* 0x000086006b007a24 */ /* 0x000fe200078e02ff */
[----:B------:R-:W-:Y:S01]  /*10860*/  STL.64 [R1+0x30], R8 ;  /* 0x0000300801007387 */ /* 0x000fe20000100a00 */
[----:B------:R-:W-:Y:S01]  /*10870*/  IMAD.WIDE.U32 R2, R211, c[0x0][0x218], R2 ;  /* 0x00008600d3027a25 */ /* 0x000fe200078e0002 */
[----:B------:R-:W-:Y:S01]  /*10880*/  LOP3.LUT R209, R209, 0xffefffff, RZ, 0xc0, !PT ;  /* 0xffefffffd1d17812 */ /* 0x000fe200078ec0ff */
[----:B------:R-:W-:Y:S02]  /*10890*/  BSSY B0, `(.L_x_979) ;  /* 0x000003e000007945 */ /* 0x000fe40003800000 */
[----:B------:R-:W-:Y:S01]  /*108a0*/  IMAD R4, R211, c[0x0][0x21c], R0 ;  /* 0x00008700d3047a24 */ /* 0x000fe200078e0200 */
[----:B------:R-:W-:Y:S01]  /*108b0*/  IADD3 R0, P0, R2, R8, RZ ;  /* 0x0000000802007210 */ /* 0x000fe20007f1e0ff */
[----:B------:R-:W-:-:S02]  /*108c0*/  IMAD R5, R95, c[0x0][0x214], R9 ;  /* 0x000085005f057a24 */ /* 0x000fc400078e0209 */
[----:B------:R-:W-:Y:S02]  /*108d0*/  IMAD.SHL.U32 R229, R250, 0x2, RZ ;  /* 0x00000002fae57824 */ /* 0x000fe400078e00ff */
[----:B------:R-:W-:Y:S01]  /*108e0*/  IMAD.SHL.U32 R231, R114, 0x2, RZ ;  /* 0x0000000272e77824 */ /* 0x000fe200078e00ff */
[----:B------:R-:W-:Y:S01]  /*108f0*/  IADD3.X R2, R5, R3, R4, P0, !PT ;  /* 0x0000000305027210 */ /* 0x000fe200007fe404 */
[----:B------:R-:W-:Y:S01]  /*10900*/  STL [R1+0x28], R5 ;  /* 0x0000280501007387 */ /* 0x000fe20000100800 */
[C---:B------:R-:W-:Y:S01]  /*10910*/  LEA R26, P0, R0.reuse, c[0x0][0x1f8], 0x1 ;  /* 0x00007e00001a7a11 */ /* 0x040fe200078008ff */
[----:B------:R-:W-:Y:S02]  /*10920*/  IMAD.SHL.U32 R210, R117, 0x2, RZ ;  /* 0x0000000275d27824 */ /* 0x000fe400078e00ff */
[----:B------:R-:W-:Y:S01]  /*10930*/  LDSM.16.M88.4 R16, [R198] ;  /* 0x00000000c610783b */ /* 0x000fe20000000200 */
[----:B------:R-:W-:Y:S01]  /*10940*/  LEA.HI.X R6, R0, c[0x0][0x1fc], R2, 0x1, P0 ;  /* 0x00007f0000067a11 */ /* 0x000fe200000f0c02 */
[----:B------:R-:W-:Y:S01]  /*10950*/  IMAD.IADD R0, R109, 0x1, -R116 ;  /* 0x000000016d007824 */ /* 0x000fe200078e0a74 */
[----:B-1----:R-:W-:Y:S01]  /*10960*/  ISETP.GT.AND P4, PT, R27, 0x3f, PT ;  /* 0x0000003f1b00780c */ /* 0x002fe20003f84270 */
[----:B------:R-:W1:Y:S01]  /*10970*/  SHFL.IDX PT, R2, R26, RZ, 0x1c1f ;  /* 0x001c1fff1a027589 */ /* 0x000e6200000e0000 */
[----:B------:R-:W-:-:S02]  /*10980*/  IMAD.SHL.U32 R227, R112, 0x2, RZ ;  /* 0x0000000270e37824 */ /* 0x000fc400078e00ff */
[----:B------:R-:W-:Y:S01]  /*10990*/  ISETP.LT.OR P1, PT, R0, 0x1, P3 ;  /* 0x000000010000780c */ /* 0x000fe20001f21670 */
[----:B------:R-:W2:Y:S04]  /*109a0*/  SHFL.IDX PT, R3, R6, RZ, 0x1c1f ;  /* 0x001c1fff06037589 */ /* 0x000ea800000e0000 */
[----:B------:R3:W4:Y:S04]  /*109b0*/  LDSM.16.M88.4 R12, [R198+0x1000] ;  /* 0x00100000c60c783b */ /* 0x0007280000000200 */
[----:B------:R3:W3:Y:S01]  /*109c0*/  LDSM.16.M88.4 R36, [R171] ;  /* 0x00000000ab24783b */ /* 0x0006e20000000200 */
[----:B------:R-:W-:-:S03]  /*109d0*/  @P4 LOP3.LUT R209, R209, 0x100000, RZ, 0xfc, !PT ;  /* 0x00100000d1d14812 */ /* 0x000fc600078efcff */
[----:B------:R3:W3:Y:S04]  /*109e0*/  LDSM.16.M88.4 R32, [R171+0x400] ;  /* 0x00040000ab20783b */ /* 0x0006e80000000200 */
[----:B------:R3:W3:Y:S01]  /*109f0*/  LDSM.16.M88.4 R28, [R171+0x800] ;  /* 0x00080000ab1c783b */ /* 0x0006e20000000200 */
[----:B-1----:R-:W-:-:S03]  /*10a00*/  IADD3 R4, P0, R2, R229, RZ ;  /* 0x000000e502047210 */ /* 0x002fc60007f1e0ff */
[----:B------:R1:W1:Y:S02]  /*10a10*/  LDSM.16.M88.4 R20, [R199] ;  /* 0x00000000c714783b */ /* 0x0002640000000200 */
[----:B--2---:R-:W-:Y:S02]  /*10a20*/  IMAD.X R5, R3, 0x1, R228, P0 ;  /* 0x0000000103057824 */ /* 0x004fe400000e06e4 */
[----:B------:R2:W1:Y:S01]  /*10a30*/  LDSM.16.M88.4 R8, [R199+0x1000] ;  /* 0x00100000c708783b */ /* 0x0004620000000200 */
[----:B------:R-:W-:-:S03]  /*10a40*/  IADD3 R24, P0, R2, R231, RZ ;  /* 0x000000e702187210 */ /* 0x000fc60007f1e0ff */
[----:B-----5:R2:W1:Y:S02]  /*10a50*/  LDSM.16.M88.4 R40, [R200] ;  /* 0x00000000c828783b */ /* 0x0204640000000200 */
[----:B------:R-:W-:Y:S02]  /*10a60*/  IMAD.X R25, R3, 0x1, R230, P0 ;  /* 0x0000000103197824 */ /* 0x000fe400000e06e6 */
[----:B------:R2:W1:Y:S04]  /*10a70*/  LDSM.16.M88.4 R44, [R208] ;  /* 0x00000000d02c783b */ /* 0x0004680000000200 */
[----:B------:R2:W1:Y:S04]  /*10a80*/  LDSM.16.M88.4 R60, [R207] ;  /* 0x00000000cf3c783b */ /* 0x0004680000000200 */
[----:B------:R-:W-:Y:S01]  /*10a90*/  @!PT LDS RZ, [RZ] ;  /* 0x00000000fffff984 */ /* 0x000fe20000000800 */
[----:B------:R-:W-:Y:S01]  /*10aa0*/  @!PT LDS RZ, [RZ] ;  /* 0x00000000fffff984 */ /* 0x000fe20000000800 */
[----:B------:R-:W-:Y:S01]  /*10ab0*/  @!PT LDS RZ, [RZ] ;  /* 0x00000000fffff984 */ /* 0x000fe20000000800 */
[----:B------:R2:W-:Y:S01]  /*10ac0*/  LDGSTS.E.BYPASS.LTC128B.128 [R210+0x1880], [R4.64], !P1 ;  /* 0x0188000004d27fae */ /* 0x0005e2000c901d48 */
[----:B------:R-:W-:-:S04]  /*10ad0*/  ISETP.GE.AND P1, PT, R114, c[0x0][0x1d4], PT ;  /* 0x0000750072007a0c */ /* 0x000fc80003f26270 */
[----:B------:R-:W-:-:S13]  /*10ae0*/  ISETP.LT.OR P0, PT, R0, 0x1, P1 ;  /* 0x000000010000780c */ /* 0x000fda0000f01670 */
[----:B------:R2:W-:Y:S01]  /*10af0*/  LDGSTS.E.BYPASS.LTC128B.128 [R210+0x2480], [R24.64], !P0 ;  /* 0x0248000018d27fae */ /* 0x0005e2000c101d48 */
[----:B------:R-:W-:-:S05]  /*10b00*/  IADD3 R2, P0, R2, R227, RZ ;  /* 0x000000e302027210 */ /* 0x000fca0007f1e0ff */
[----:B------:R-:W-:Y:S01]  /*10b10*/  IMAD.X R3, R3, 0x1, R226, P0 ;  /* 0x0000000103037824 */ /* 0x000fe200000e06e2 */
[----:B------:R-:W-:-:S13]  /*10b20*/  ISETP.LT.OR P0, PT, R0, 0x1, P2 ;  /* 0x000000010000780c */ /* 0x000fda0001701670 */
[----:B------:R2:W-:Y:S01]  /*10b30*/  LDGSTS.E.BYPASS.LTC128B.128 [R210+0x3080], [R2.64], !P0 ;  /* 0x0308000002d27fae */ /* 0x0005e2000c101d48 */
[----:B------:R-:W-:Y:S05]  /*10b40*/  @P4 BRA `(.L_x_980) ;  /* 0x0000012000004947 */ /* 0x000fea0003800000 */
[----:B-1-34-:R-:W-:Y:S05]  /*10b50*/  BRA.DIV ~URZ, `(.L_x_981) ;  /* 0x00014db27f007947 */ /* 0x01afea000b800000 */
[----:B--2---:R1:W2:Y:S04]  /*10b60*/  SHFL.IDX PT, R4, R6, 0x1, 0x1c1f ;  /* 0x003c1f0006047f89 */ /* 0x0042a800000e0000 */
[----:B------:R1:W3:Y:S02]  /*10b70*/  SHFL.IDX PT, R2, R26, 0x1, 0x1c1f ;  /* 0x003c1f001a027f89 */ /* 0x0002e400000e0000 */
.L_x_1180:
[----:B-1-3--:R-:W-:Y:S02]  /*10b80*/  IADD3 R26, P0, R2, R229, RZ ;  /* 0x000000e5021a7210 */ /* 0x00afe40007f1e0ff */
[----:B------:R-:W-:-:S03]  /*10b90*/  ISETP.LT.OR P1, PT, R0, 0x21, P1 ;  /* 0x000000210000780c */ /* 0x000fc60000f21670 */
[----:B--2---:R-:W-:Y:S01]  /*10ba0*/  IMAD.X R27, R4, 0x1, R228, P0 ;  /* 0x00000001041b7824 */ /* 0x004fe200000e06e4 */
        /* <DEDUP_REMOVED lines=12> */
.L_x_980:
[----:B-1-34-:R-:W-:Y:S05]  /*10c70*/  BSYNC B0 ;  /* 0x0000000000007941 */ /* 0x01afea0003800000 */
.L_x_979:
[----:B------:R-:W3:Y:S04]  /*10c80*/  LDL R0, [R1+0x1c] ;  /* 0x00001c0001007983 */ /* 0x000ee80000100800 */
[----:B------:R-:W0:Y:S01]  /*10c90*/  LDGDEPBAR ;  /* 0x00000000000079af */ /* 0x000e220000000000 */
[----:B------:R-:W-:Y:S01]  /*10ca0*/  WARPSYNC 0xffffffff ;  /* 0xffffffff00007948 */ /* 0x000fe20003800000 */
[C---:B------:R-:W-:Y:S01]  /*10cb0*/  HMMA.16816.F32 R64, R12.reuse, R36, RZ ;  /* 0x000000240c40723c */ /* 0x040fe200000018ff */
[----:B------:R-:W-:Y:S07]  /*10cc0*/  BSSY B1, `(.L_x_982) ;  /* 0x00000b8000017945 */ /* 0x000fee0003800000 */
[C---:B------:R-:W-:Y:S08]  /*10cd0*/  HMMA.16816.F32 R52, R12.reuse, R32, RZ ;  /* 0x000000200c34723c */ /* 0x040ff000000018ff */
[C---:B--2---:R-:W-:Y:S08]  /*10ce0*/  HMMA.16816.F32 R24, R12.reuse, R28, RZ ;  /* 0x0000001c0c18723c */ /* 0x044ff000000018ff */
        /* <DEDUP_REMOVED lines=12> */
[C---:B------:R-:W-:Y:S08]  /*10db0*/  HMMA.16816.F32 R112, R8.reuse, R40, R64 ;  /* 0x000000280870723c */ /* 0x040ff00000001840 */
[C---:B------:R-:W-:Y:S01]  /*10dc0*/  HMMA.16816.F32 R104, R8.reuse, R44, R52 ;  /* 0x0000002c0868723c */ /* 0x040fe20000001834 */
[----:B------:R-:W-:Y:S07]  /*10dd0*/  LDSM.16.M88.4 R52, [R205] ;  /* 0x00000000cd34783b */ /* 0x000fee0000000200 */
[C---:B------:R-:W-:Y:S01]  /*10de0*/  HMMA.16816.F32 R100, R8.reuse, R60, R24 ;  /* 0x0000003c0864723c */ /* 0x040fe20000001818 */
[----:B------:R-:W-:Y:S07]  /*10df0*/  LDSM.16.M88.4 R24, [R199+0x3000] ;  /* 0x00300000c718783b */ /* 0x000fee0000000200 */
[C---:B------:R-:W-:Y:S01]  /*10e00*/  HMMA.16816.F32 R96, R8.reuse, R42, R56 ;  /* 0x0000002a0860723c */ /* 0x040fe20000001838 */
[----:B------:R-:W-:Y:S07]  /*10e10*/  LDSM.16.M88.4 R56, [R206] ;  /* 0x00000000ce38783b */ /* 0x000fee0000000200 */
[C---:B------:R-:W-:Y:S08]  /*10e20*/  HMMA.16816.F32 R92, R8.reuse, R46, R48 ;  /* 0x0000002e085c723c */ /* 0x040ff00000001830 */
[----:B------:R-:W-:Y:S01]  /*10e30*/  HMMA.16816.F32 R76, R8, R62, R12 ;  /* 0x0000003e084c723c */ /* 0x000fe2000000180c */
[----:B------:R-:W1:Y:S04]  /*10e40*/  LDSM.16.M88.4 R8, [R198+0x3000] ;  /* 0x00300000c608783b */ /* 0x000e680000000200 */
[----:B------:R-:W2:Y:S03]  /*10e50*/  LDSM.16.M88.4 R12, [R198+0x2000] ;  /* 0x00200000c60c783b */ /* 0x000ea60000000200 */
[C---:B------:R-:W-:Y:S08]  /*10e60*/  HMMA.16816.F32 R68, R20.reuse, R40, R68 ;  /* 0x000000281444723c */ /* 0x040ff00000001844 */
[C---:B------:R-:W-:Y:S08]  /*10e70*/  HMMA.16816.F32 R40, R20.reuse, R42, R84 ;  /* 0x0000002a1428723c */ /* 0x040ff00000001854 */
[C---:B------:R-:W-:Y:S08]  /*10e80*/  HMMA.16816.F32 R48, R20.reuse, R44, R72 ;  /* 0x0000002c1430723c */ /* 0x040ff00000001848 */
[C---:B------:R-:W-:Y:S08]  /*10e90*/  HMMA.16816.F32 R64, R20.reuse, R60, R80 ;  /* 0x0000003c1440723c */ /* 0x040ff00000001850 */
[C---:B------:R-:W-:Y:S08]  /*10ea0*/  HMMA.16816.F32 R44, R20.reuse, R46, R88 ;  /* 0x0000002e142c723c */ /* 0x040ff00000001858 */
[----:B------:R-:W-:Y:S01]  /*10eb0*/  HMMA.16816.F32 R20, R20, R62, R28 ;  /* 0x0000003e1414723c */ /* 0x000fe2000000181c */
[----:B------:R-:W4:Y:S04]  /*10ec0*/  LDSM.16.M88.4 R60, [R204] ;  /* 0x00000000cc3c783b */ /* 0x000f280000000200 */
[----:B------:R-:W5:Y:S03]  /*10ed0*/  LDSM.16.M88.4 R28, [R199+0x2000] ;  /* 0x00200000c71c783b */ /* 0x000f660000000200 */
        /* <DEDUP_REMOVED lines=17> */
[----:B------:R-:W-:Y:S01]  /*10ff0*/  HMMA.16816.F32 R68, R24, R56, R80 ;  /* 0x000000381844723c */ /* 0x000fe20000001850 */
[----:B---3--:R-:W-:-:S07]  /*11000*/  ISETP.GT.AND P0, PT, R126, R0, PT ;  /* 0x000000007e00720c */ /* 0x008fce0003f04270 */
[C---:B------:R-:W-:Y:S08]  /*11010*/  HMMA.16816.F32 R64, R24.reuse, R58, R96 ;  /* 0x0000003a1840723c */ /* 0x040ff00000001860 */
[C---:B------:R-:W-:Y:S08]  /*11020*/  HMMA.16816.F32 R116, R24.reuse, R52, R104 ;  /* 0x000000341874723c */ /* 0x040ff00000001868 */
[C---:B------:R-:W-:Y:S08]  /*11030*/  HMMA.16816.F32 R112, R24.reuse, R54, R92 ;  /* 0x000000361870723c */ /* 0x040ff0000000185c */
[C---:B----4-:R-:W-:Y:S08]  /*11040*/  HMMA.16816.F32 R120, R24.reuse, R60, R100 ;  /* 0x0000003c1878723c */ /* 0x050ff00000001864 */
        /* <DEDUP_REMOVED lines=28> */
[----:B------:R-:W-:Y:S08]  /*11210*/  HMMA.16816.F32 R64, R8, R34, R64 ;  /* 0x000000220840723c */ /* 0x000ff00000001840 */
[C---:B----4-:R-:W-:Y:S08]  /*11220*/  HMMA.16816.F32 R52, R12.reuse, R36, R52 ;  /* 0x000000240c34723c */ /* 0x050ff00000001834 */
[C---:B------:R-:W-:Y:S08]  /*11230*/  HMMA.16816.F32 R48, R12.reuse, R38, R48 ;  /* 0x000000260c30723c */ /* 0x040ff00000001830 */
        /* <DEDUP_REMOVED lines=9> */
[----:B------:R-:W2:Y:S04]  /*112d0*/  LDL R2, [R1+0x58] ;  /* 0x0000580001027983 */ /* 0x000ea80000100800 */
[----:B------:R-:W2:Y:S04]  /*112e0*/  LDL R0, [R1+0x24] ;  /* 0x0000240001007983 */ /* 0x000ea80000100800 */
[----:B------:R-:W3:Y:S01]  /*112f0*/  LDL.64 R130, [R1+0x48] ;  /* 0x0000480001827983 */ /* 0x000ee20000100a00 */
[----:B------:R-:W-:-:S03]  /*11300*/  IMAD.MOV.U32 R3, RZ, RZ, c[0x0][0x2b8] ;  /* 0x0000ae00ff037624 */ /* 0x000fc600078e00ff */
[----:B------:R-:W4:Y:S02]  /*11310*/  LDL R4, [R1+0x50] ;  /* 0x0000500001047983 */ /* 0x000f240000100800 */
[----:B------:R-:W-:Y:S01]  /*11320*/  ISETP.NE.AND P2, PT, R3, 0x1, PT ;  /* 0x000000010300780c */ /* 0x000fe20003f45270 */
[----:B------:R-:W-:Y:S01]  /*11330*/  IMAD.MOV.U32 R211, RZ, RZ, RZ ;  /* 0x000000ffffd37224 */ /* 0x000fe200078e00ff */
[----:B------:R-:W5:Y:S04]  /*11340*/  LDL.64 R128, [R1+0x40] ;  /* 0x0000400001807983 */ /* 0x000f680000100a00 */
[----:B------:R-:W3:Y:S01]  /*11350*/  LDL R6, [R1+0x3c] ;  /* 0x00003c0001067983 */ /* 0x000ee20000100800 */
[C---:B--2---:R-:W-:Y:S02]  /*11360*/  IADD3 R2, R0.reuse, R124, R2 ;  /* 0x0000007c00027210 */ /* 0x044fe40007ffe002 */
[----:B------:R-:W-:-:S02]  /*11370*/  ISETP.GT.AND P1, PT, R0, 0x2f, PT ;  /* 0x0000002f0000780c */ /* 0x000fc40003f24270 */
[----:B------:R-:W-:-:S05]  /*11380*/  IADD3 R2, R2, -0x30, RZ ;  /* 0xffffffd002027810 */ /* 0x000fca0007ffe0ff */
        /* <DEDUP_REMOVED lines=8> */
[----:B------:R-:W-:-:S03]  /*11410*/  IMAD.MOV R0, RZ, RZ, -R0 ;  /* 0x000000ffff007224 */ /* 0x000fc600078e0a00 */
[----:B------:R-:W1:Y:S01]  /*11420*/  S2R R127, SR_TID.X ;  /* 0x00000000007f7919 */ /* 0x000e620000002100 */
[----:B------:R-:W-:-:S04]  /*11430*/  IMAD R213, R0, c[0x0][0x2b8], R2 ;  /* 0x0000ae0000d57a24 */ /* 0x000fc800078e0202 */
[----:B------:R-:W-:Y:S01]  /*11440*/  IMAD.WIDE.U32 R2, R213, c[0x0][0x1e0], RZ ;  /* 0x00007800d5027a25 */ /* 0x000fe200078e00ff */
[----:B------:R-:W-:-:S05]  /*11450*/  SHF.R.S32.HI R0, RZ, 0x1f, R213 ;  /* 0x0000001fff007819 */ /* 0x000fca00000114d5 */
[----:B------:R-:W-:-:S04]  /*11460*/  IMAD R0, R0, c[0x0][0x1e0], RZ ;  /* 0x0000780000007a24 */ /* 0x000fc800078e02ff */
[----:B------:R-:W-:-:S04]  /*11470*/  IMAD R0, R213, c[0x0][0x1e4], R0 ;  /* 0x00007900d5007a24 */ /* 0x000fc800078e0200 */
[----:B------:R-:W-:Y:S01]  /*11480*/  IMAD.IADD R3, R3, 0x1, R0 ;  /* 0x0000000103037824 */ /* 0x000fe200078e0200 */
[----:B-1----:R-:W-:-:S04]  /*11490*/  SHF.R.S32.HI R125, RZ, 0x1f, R127 ;  /* 0x0000001fff7d7819 */ /* 0x002fc8000001147f */
[----:B------:R-:W-:-:S04]  /*114a0*/  LEA.HI R125, R125, R127, RZ, 0x2 ;  /* 0x0000007f7d7d7211 */ /* 0x000fc800078f10ff */
[----:B------:R-:W-:-:S04]  /*114b0*/  SHF.R.S32.HI R125, RZ, 0x2, R125 ;  /* 0x00000002ff7d7819 */ /* 0x000fc8000001147d */
[----:B------:R-:W-:-:S04]  /*114c0*/  IADD3 R10, -R125, 0x30, RZ ;  /* 0x000000307d0a7810 */ /* 0x000fc80007ffe1ff */
[----:B------:R-:W-:Y:S02]  /*114d0*/  ISETP.GE.AND P1, PT, R10, 0x1, PT ;  /* 0x000000010a00780c */ /* 0x000fe40003f26270 */
[----:B--2---:R-:W-:Y:S01]  /*114e0*/  SHF.R.S32.HI R0, RZ, 0x1f, R211 ;  /* 0x0000001fff007819 */ /* 0x004fe200000114d3 */
[----:B------:R-:W-:-:S04]  /*114f0*/  IMAD.WIDE.U32 R2, R211, c[0x0][0x1f0], R2 ;  /* 0x00007c00d3027a25 */ /* 0x000fc800078e0002 */
[----:B------:R-:W-:-:S04]  /*11500*/  IMAD R0, R0, c[0x0][0x1f0], RZ ;  /* 0x00007c0000007a24 */ /* 0x000fc800078e02ff */
[----:B------:R-:W-:Y:S01]  /*11510*/  IMAD R4, R211, c[0x0][0x1f4], R0 ;  /* 0x00007d00d3047a24 */ /* 0x000fe200078e0200 */
[----:B-----5:R-:W-:-:S04]  /*11520*/  IADD3 R0, P0, R128, R2, RZ ;  /* 0x0000000280007210 */ /* 0x020fc80007f1e0ff */
[----:B------:R-:W-:Y:S02]  /*11530*/  IADD3.X R2, R6, R3, R4, P0, !PT ;  /* 0x0000000306027210 */ /* 0x000fe400007fe404 */
[----:B------:R-:W-:-:S04]  /*11540*/  LEA R6, P0, R0, c[0x0][0x1c8], 0x1 ;  /* 0x0000720000067a11 */ /* 0x000fc800078008ff */
[----:B------:R-:W-:Y:S01]  /*11550*/  LEA.HI.X R5, R0, c[0x0][0x1cc], R2, 0x1, P0 ;  /* 0x0000730000057a11 */ /* 0x000fe200000f0c02 */
[----:B------:R-:W-:Y:S06]  /*11560*/  BRA.DIV ~URZ, `(.L_x_984) ;  /* 0x000144727f007947 */ /* 0x000fec000b800000 */
[----:B------:R1:W2:Y:S02]  /*11570*/  SHFL.IDX PT, R4, R5, RZ, 0x1c1f ;  /* 0x001c1fff05047589 */ /* 0x0002a400000e0000 */
.L_x_1181:
[----:B------:R-:W-:Y:S05]  /*11580*/  BRA.DIV ~URZ, `(.L_x_985) ;  /* 0x000144c27f007947 */ /* 0x000fea000b800000 */
[----:B------:R3:W4:Y:S02]  /*11590*/  SHFL.IDX PT, R0, R6, RZ, 0x1c1f ;  /* 0x001c1fff06007589 */ /* 0x00072400000e0000 */
.L_x_1182:
[----:B------:R-:W-:Y:S01]  /*115a0*/  BSSY B0, `(.L_x_986) ;  /* 0x0000013000007945 */ /* 0x000fe20003800000 */
[----:B------:R-:W-:Y:S05]  /*115b0*/  @!P1 BRA `(.L_x_987) ;  /* 0x0000011000009947 */ /* 0x000fea0003800000 */
[----:B------:R-:W5:Y:S04]  /*115c0*/  LDL R12, [R1] ;  /* 0x00000000010c7983 */ /* 0x000f680000100800 */
[----:B---3--:R-:W3:Y:S01]  /*115d0*/  LDL R11, [R1+0x4] ;  /* 0x00000400010b7983 */ /* 0x008ee20000100800 */
[----:B------:R-:W-:Y:S02]  /*115e0*/  ISETP.GE.AND P0, PT, R250, c[0x0][0x1d4], PT ;  /* 0x00007500fa007a0c */ /* 0x000fe40003f06270 */
[----:B----4-:R-:W-:-:S05]  /*115f0*/  IADD3 R2, P1, R0, R229, RZ ;  /* 0x000000e500027210 */ /* 0x010fca0007f3e0ff */
[----:B--2---:R-:W-:Y:S01]  /*11600*/  IMAD.X R3, R4, 0x1, R228, P1 ;  /* 0x0000000104037824 */ /* 0x004fe200008e06e4 */
[----:B------:R-:W-:-:S05]  /*11610*/  IADD3 R8, P1, R0, R231, RZ ;  /* 0x000000e700087210 */ /* 0x000fca0007f3e0ff */
[----:B------:R-:W-:Y:S01]  /*11620*/  @!PT LDS RZ, [RZ] ;  /* 0x00000000fffff984 */ /* 0x000fe20000000800 */
[----:B------:R-:W-:Y:S01]  /*11630*/  @!PT LDS RZ, [RZ] ;  /* 0x00000000fffff984 */ /* 0x000fe20000000800 */
[----:B------:R-:W-:Y:S01]  /*11640*/  @!PT LDS RZ, [RZ] ;  /* 0x00000000fffff984 */ /* 0x000fe20000000800 */
[----:B------:R2:W-:Y:S01]  /*11650*/  LDGSTS.E.BYPASS.LTC128B.128 [R210+0x3c80], [R2.64], !P0 ;  /* 0x03c8000002d27fae */ /* 0x0005e2000c101d48 */
[----:B------:R-:W-:Y:S01]  /*11660*/  IMAD.X R9, R4, 0x1, R230, P1 ;  /* 0x0000000104097824 */ /* 0x000fe200008e06e6 */
[----:B--2---:R-:W-:-:S05]  /*11670*/  IADD3 R2, P0, R0, R227, RZ ;  /* 0x000000e300027210 */ /* 0x004fca0007f1e0ff */
[----:B------:R-:W-:Y:S01]  /*11680*/  IMAD.X R3, R4, 0x1, R226, P0 ;  /* 0x0000000104037824 */ /* 0x000fe200000e06e2 */
[----:B-----5:R-:W-:Y:S02]  /*11690*/  ISETP.GE.AND P1, PT, R12, c[0x0][0x1d4], PT ;  /* 0x000075000c007a0c */ /* 0x020fe40003f26270 */
[----:B---3--:R-:W-:-:S11]  /*116a0*/  ISETP.GE.AND P0, PT, R11, c[0x0][0x1d4], PT ;  /* 0x000075000b007a0c */ /* 0x008fd60003f06270 */
[----:B------:R2:W-:Y:S04]  /*116b0*/  LDGSTS.E.BYPASS.LTC128B.128 [R210+0x4880], [R8.64], !P1 ;  /* 0x0488000008d27fae */ /* 0x0005e8000c901d48 */
[----:B------:R2:W-:Y:S02]  /*116c0*/  LDGSTS.E.BYPASS.LTC128B.128 [R210+0x5480], [R2.64], !P0 ;  /* 0x0548000002d27fae */ /* 0x0005e4000c101d48 */
.L_x_987:
[----:B------:R-:W-:Y:S05]  /*116d0*/  BSYNC B0 ;  /* 0x0000000000007941 */ /* 0x000fea0003800000 */
.L_x_986:
[----:B------:R-:W-:Y:S01]  /*116e0*/  ISETP.GE.AND P0, PT, R10, 0x21, PT ;  /* 0x000000210a00780c */ /* 0x000fe20003f06270 */
[----:B------:R-:W-:Y:S06]  /*116f0*/  BRA.DIV ~URZ, `(.L_x_988) ;  /* 0x000143c27f007947 */ /* 0x000fec000b800000 */
[----:B--2---:R2:W1:Y:S04]  /*11700*/  SHFL.IDX PT, R4, R5, 0x1, 0x1c1f ;  /* 0x003c1f0005047f89 */ /* 0x00446800000e0000 */
[----:B----4-:R2:W4:Y:S02]  /*11710*/  SHFL.IDX PT, R0, R6, 0x1, 0x1c1f ;  /* 0x003c1f0006007f89 */ /* 0x01052400000e0000 */
.L_x_1183:
[----:B------:R-:W-:Y:S05]  /*11720*/  @!P0 BRA `(.L_x_983) ;  /* 0x0000011000008947 */ /* 0x000fea0003800000 */
[----:B--23--:R-:W2:Y:S04]  /*11730*/  LDL R6, [R1] ;  /* 0x0000000001067983 */ /* 0x00cea80000100800 */
[----:B-1----:R-:W3:Y:S01]  /*11740*/  LDL R5, [R1+0x4] ;  /* 0x0000040001057983 */ /* 0x002ee20000100800 */
[----:B------:R-:W-:-:S02]  /*11750*/  ISETP.GE.AND P0, PT, R250, c[0x0][0x1d4], PT ;  /* 0x00007500fa007a0c */ /* 0x000fc40003f06270 */
[----:B----4-:R-:W-:-:S05]  /*11760*/  IADD3 R2, P1, R0, R229, RZ ;  /* 0x000000e500027210 */ /* 0x010fca0007f3e0ff */
[----:B------:R-:W-:Y:S01]  /*11770*/  IMAD.X R3, R4, 0x1, R228, P1 ;  /* 0x0000000104037824 */ /* 0x000fe200008e06e4 */
[----:B------:R-:W-:-:S05]  /*11780*/  IADD3 R8, P1, R0, R231, RZ ;  /* 0x000000e700087210 */ /* 0x000fca0007f3e0ff */
[----:B------:R-:W-:Y:S01]  /*11790*/  @!PT LDS RZ, [RZ] ;  /* 0x00000000fffff984 */ /* 0x000fe20000000800 */
[----:B------:R-:W-:Y:S01]  /*117a0*/  @!PT LDS RZ, [RZ] ;  /* 0x00000000fffff984 */ /* 0x000fe20000000800 */
[----:B------:R-:W-:Y:S01]  /*117b0*/  @!PT LDS RZ, [RZ] ;  /* 0x00000000fffff984 */ /* 0x000fe20000000800 */
[----:B------:R1:W-:Y:S01]  /*117c0*/  LDGSTS.E.BYPASS.LTC128B.128 [R210+0x4480], [R2.64], !P0 ;  /* 0x0448000002d27fae */ /* 0x0003e2000c101d48 */
[----:B------:R-:W-:Y:S01]  /*117d0*/  IMAD.X R9, R4, 0x1, R230, P1 ;  /* 0x0000000104097824 */ /* 0x000fe200008e06e6 */
[----:B-1----:R-:W-:-:S05]  /*117e0*/  IADD3 R2, P0, R0, R227, RZ ;  /* 0x000000e300027210 */ /* 0x002fca0007f1e0ff */
[----:B------:R-:W-:Y:S01]  /*117f0*/  IMAD.X R3, R4, 0x1, R226, P0 ;  /* 0x0000000104037824 */ /* 0x000fe200000e06e2 */
[----:B--2---:R-:W-:Y:S02]  /*11800*/  ISETP.GE.AND P1, PT, R6, c[0x0][0x1d4], PT ;  /* 0x0000750006007a0c */ /* 0x004fe40003f26270 */
[----:B---3--:R-:W-:-:S11]  /*11810*/  ISETP.GE.AND P0, PT, R5, c[0x0][0x1d4], PT ;  /* 0x0000750005007a0c */ /* 0x008fd60003f06270 */
[----:B------:R1:W-:Y:S04]  /*11820*/  LDGSTS.E.BYPASS.LTC128B.128 [R210+0x5080], [R8.64], !P1 ;  /* 0x0508000008d27fae */ /* 0x0003e8000c901d48 */
[----:B------:R1:W-:Y:S02]  /*11830*/  LDGSTS.E.BYPASS.LTC128B.128 [R210+0x5c80], [R2.64], !P0 ;  /* 0x05c8000002d27fae */ /* 0x0003e4000c101d48 */
.L_x_983:
[----:B------:R-:W-:Y:S05]  /*11840*/  BSYNC B1 ;  /* 0x0000000000017941 */ /* 0x000fea0003800000 */
.L_x_982:
[----:B-1----:R-:W5:Y:S01]  /*11850*/  LDL R2, [R1+0x54] ;  /* 0x0000540001027983 */ /* 0x002f620000100800 */
[----:B------:R-:W-:-:S03]  /*11860*/  IMAD.MOV.U32 R3, RZ, RZ, c[0x0][0x2c4] ;  /* 0x0000b100ff037624 */ /* 0x000fc600078e00ff */
[----:B----4-:R-:W5:Y:S02]  /*11870*/  LDL R0, [R1+0x78] ;  /* 0x0000780001007983 */ /* 0x010f640000100800 */
[----:B------:R-:W-:Y:S01]  /*11880*/  ISETP.NE.AND P0, PT, R3, 0x1, PT ;  /* 0x000000010300780c */ /* 0x000fe20003f05270 */
[----:B------:R-:W-:Y:S01]  /*11890*/  ULDC UR4, c[0x0][0x324] ;  /* 0x0000c90000047ab9 */ /* 0x000fe20000000800 */
[----:B------:R-:W0:Y:S01]  /*118a0*/  LDGDEPBAR ;  /* 0x00000000000079af */ /* 0x000e220000000000 */
[----:B------:R-:W-:Y:S01]  /*118b0*/  ULOP3.LUT UR4, URZ, UR4, URZ, 0x33, !UPT ;  /* 0x000000043f047292 */ /* 0x000fe2000f8e333f */
[----:B------:R-:W-:Y:S01]  /*118c0*/  IMAD.IADD R11, R109, 0x1, -R252 ;  /* 0x000000016d0b7824 */ /* 0x000fe200078e0afc */
[----:B------:R-:W-:Y:S01]  /*118d0*/  IADD3 R12, -R252, R108, RZ ;  /* 0x0000006cfc0c7210 */ /* 0x000fe20007ffe1ff */
[----:B-----5:R-:W-:Y:S01]  /*118e0*/  IMAD.IADD R0, R0, 0x1, R2 ;  /* 0x0000000100007824 */ /* 0x020fe200078e0202 */
[----:B------:R-:W-:-:S06]  /*118f0*/  IADD3 R2, -R252, 0x1, R109 ;  /* 0x00000001fc027810 */ /* 0x000fcc0007ffe16d */
[----:B------:R-:W-:-:S04]  /*11900*/  @P0 IMAD.HI.U32 R3, R0, c[0x0][0x2c8], RZ ;  /* 0x0000b20000030a27 */ /* 0x000fc800078e00ff */
[----:B------:R-:W-:Y:S01]  /*11910*/  IMAD.MOV.U32 R8, RZ, RZ, R0 ;  /* 0x000000ffff087224 */ /* 0x000fe200078e0000 */
[----:B------:R-:W-:-:S04]  /*11920*/  IADD3 R0, R2, -R248, RZ ;  /* 0x800000f802007210 */ /* 0x000fc80007ffe0ff */
[C---:B------:R-:W-:Y:S02]  /*11930*/  IADD3 R10, R0.reuse, UR4, RZ ;  /* 0x00000004000a7c10 */ /* 0x040fe4000fffe0ff */
[----:B------:R-:W-:Y:S02]  /*11940*/  @P0 SHF.R.U32.HI R8, RZ, c[0x0][0x2cc], R3 ;  /* 0x0000b300ff080a19 */ /* 0x000fe40000011603 */
[----:B------:R-:W-:Y:S01]  /*11950*/  IADD3 R9, R0, c[0x0][0x328], RZ ;  /* 0x0000ca0000097a10 */ /* 0x000fe20007ffe0ff */
[----:B------:R-:W-:Y:S05]  /*11960*/  BRA.DIV ~URZ, `(.L_x_989) ;  /* 0x000142227f007947 */ /* 0x000fea000b800000 */
[----:B------:R1:W4:Y:S02]  /*11970*/  SHFL.IDX PT, R2, R8, RZ, 0x1c1f ;  /* 0x001c1fff08027589 */ /* 0x00032400000e0000 */
.L_x_1184:
        /* <DEDUP_REMOVED lines=17> */
.L_x_992:
[----:B------:R-:W-:-:S04]  /*11a90*/  MOV R3, 0x1 ;  /* 0x0000000100037802 */ /* 0x000fc80000000f00 */
[----:B------:R-:W-:-:S13]  /*11aa0*/  ISETP.NE.AND P0, PT, R3, c[0x0][0x32c], PT ;  /* 0x0000cb0003007a0c */ /* 0x000fda0003f05270 */
[----:B------:R-:W-:-:S05]  /*11ab0*/  @P0 IMAD.HI.U32 R3, R2, c[0x0][0x330], RZ ;  /* 0x0000cc0002030a27 */ /* 0x000fca00078e00ff */
[----:B------:R-:W-:Y:S02]  /*11ac0*/  @P0 SHF.R.U32.HI R2, RZ, c[0x0][0x334], R3 ;  /* 0x0000cd00ff020a19 */ /* 0x000fe40000011603 */
.L_x_993:
[----:B------:R-:W-:Y:S05]  /*11ad0*/  BSYNC B0 ;  /* 0x0000000000007941 */ /* 0x000fea0003800000 */
.L_x_991:
[----:B------:R-:W-:-:S05]  /*11ae0*/  IMAD R2, R2, c[0x0][0x32c], R12 ;  /* 0x0000cb0002027a24 */ /* 0x000fca00078e020c */
[----:B------:R-:W-:Y:S02]  /*11af0*/  IADD3 R3, R2, c[0x0][0x32c], RZ ;  /* 0x0000cb0002037a10 */ /* 0x000fe40007ffe0ff */
[----:B------:R-:W-:Y:S02]  /*11b00*/  IMNMX R0, R0, R2, !PT ;  /* 0x0000000200007217 */ /* 0x000fe40007800200 */
[----:B------:R-:W-:Y:S02]  /*11b10*/  IMNMX R4, R4, R3, PT ;  /* 0x0000000304047217 */ /* 0x000fe40003800200 */
.L_x_990:
[----:B------:R-:W-:Y:S05]  /*11b20*/  BRA.DIV ~URZ, `(.L_x_994) ;  /* 0x000140d27f007947 */ /* 0x000fea000b800000 */
[----:B------:R4:W1:Y:S02]  /*11b30*/  SHFL.IDX PT, R2, R8, 0x1, 0x1c1f ;  /* 0x003c1f0008027f89 */ /* 0x00086400000e0000 */
.L_x_1185:
[----:B------:R-:W-:Y:S02]  /*11b40*/  IMAD.MOV.U32 R3, RZ, RZ, c[0x0][0x32c] ;  /* 0x0000cb00ff037624 */ /* 0x000fe400078e00ff */
[----:B-12---:R-:W-:-:S03]  /*11b50*/  IMAD.IADD R5, R10, 0x1, R2 ;  /* 0x000000010a057824 */ /* 0x006fc600078e0202 */
[----:B------:R-:W-:Y:S02]  /*11b60*/  ISETP.GE.AND P0, PT, R3, 0x1, PT ;  /* 0x000000010300780c */ /* 0x000fe40003f06270 */
[----:B------:R-:W-:-:S04]  /*11b70*/  IADD3 R3, R9, R2, RZ ;  /* 0x0000000209037210 */ /* 0x000fc80007ffe0ff */
[----:B---3--:R-:W-:-:S07]  /*11b80*/  IMNMX R6, R11, R3, PT ;  /* 0x000000030b067217 */ /* 0x008fce0003800200 */
        /* <DEDUP_REMOVED lines=12> */
.L_x_997:
[----:B------:R-:W-:-:S04]  /*11c50*/  MOV R3, 0x1 ;  /* 0x0000000100037802 */ /* 0x000fc80000000f00 */
[----:B------:R-:W-:-:S13]  /*11c60*/  ISETP.NE.AND P0, PT, R3, c[0x0][0x32c], PT ;  /* 0x0000cb0003007a0c */ /* 0x000fda0003f05270 */
[----:B------:R-:W-:-:S05]  /*11c70*/  @P0 IMAD.HI.U32 R3, R2, c[0x0][0x330], RZ ;  /* 0x0000cc0002030a27 */ /* 0x000fca00078e00ff */
[----:B------:R-:W-:Y:S02]  /*11c80*/  @P0 SHF.R.U32.HI R2, RZ, c[0x0][0x334], R3 ;  /* 0x0000cd00ff020a19 */ /* 0x000fe40000011603 */
.L_x_998:
[----:B------:R-:W-:Y:S05]  /*11c90*/  BSYNC B0 ;  /* 0x0000000000007941 */ /* 0x000fea0003800000 */
.L_x_996:
[----:B------:R-:W-:-:S05]  /*11ca0*/  IMAD R2, R2, c[0x0][0x32c], R12 ;  /* 0x0000cb0002027a24 */ /* 0x000fca00078e020c */
[----:B------:R-:W-:Y:S02]  /*11cb0*/  IADD3 R3, R2, c[0x0][0x32c], RZ ;  /* 0x0000cb0002037a10 */ /* 0x000fe40007ffe0ff */
[----:B------:R-:W-:Y:S02]  /*11cc0*/  IMNMX R5, R5, R2, !PT ;  /* 0x0000000205057217 */ /* 0x000fe40007800200 */
[----:B------:R-:W-:Y:S02]  /*11cd0*/  IMNMX R6, R6, R3, PT ;  /* 0x0000000306067217 */ /* 0x000fe40003800200 */
.L_x_995:
[C---:B------:R-:W-:Y:S02]  /*11ce0*/  ISETP.GE.AND P0, PT, R108.reuse, 0x2, PT ;  /* 0x000000026c00780c */ /* 0x040fe40003f06270 */
        /* <DEDUP_REMOVED lines=60> */
[----:B------:R1:W2:Y:S02]  /*120b0*/  SHFL.IDX PT, R3, R8, 0x2, 0x1c1f ;  /* 0x005c1f0008037f89 */ /* 0x0002a400000e0000 */
.L_x_1186:
[----:B------:R-:W-:Y:S01]  /*120c0*/  IMAD.MOV.U32 R0, RZ, RZ, c[0x0][0x32c] ;  /* 0x0000cb00ff007624 */ /* 0x000fe200078e00ff */
[----:B--2---:R-:W-:-:S04]  /*120d0*/  IADD3 R2, R9, R3, RZ ;  /* 0x0000000309027210 */ /* 0x004fc80007ffe0ff */
        /* <DEDUP_REMOVED lines=15> */
.L_x_1002:
[----:B------:R-:W-:-:S04]  /*121d0*/  MOV R4, 0x1 ;  /* 0x0000000100047802 */ /* 0x000fc80000000f00 */
[----:B------:R-:W-:-:S13]  /*121e0*/  ISETP.NE.AND P0, PT, R4, c[0x0][0x32c], PT ;  /* 0x0000cb0004007a0c */ /* 0x000fda0003f05270 */
[----:B------:R-:W-:-:S05]  /*121f0*/  @P0 IMAD.HI.U32 R4, R3, c[0x0][0x330], RZ ;  /* 0x0000cc0003040a27 */ /* 0x000fca00078e00ff */
[----:B------:R-:W-:Y:S02]  /*12200*/  @P0 SHF.R.U32.HI R3, RZ, c[0x0][0x334], R4 ;  /* 0x0000cd00ff030a19 */ /* 0x000fe40000011604 */
.L_x_1003:
[----:B------:R-:W-:Y:S05]  /*12210*/  BSYNC B0 ;  /* 0x0000000000007941 */ /* 0x000fea0003800000 */
.L_x_1001:
[----:B------:R-:W-:-:S05]  /*12220*/  IMAD R3, R3, c[0x0][0x32c], R12 ;  /* 0x0000cb0003037a24 */ /* 0x000fca00078e020c */
[----:B------:R-:W-:Y:S02]  /*12230*/  IADD3 R4, R3, c[0x0][0x32c], RZ ;  /* 0x0000cb0003047a10 */ /* 0x000fe40007ffe0ff */
[----:B------:R-:W-:Y:S02]  /*12240*/  IMNMX R0, R0, R3, !PT ;  /* 0x0000000300007217 */ /* 0x000fe40007800200 */
[----:B------:R-:W-:Y:S02]  /*12250*/  IMNMX R2, R2, R4, PT ;  /* 0x0000000402027217 */ /* 0x000fe40003800200 */
.L_x_1000:
        /* <DEDUP_REMOVED lines=86> */
[----:B------:R2:W3:Y:S02]  /*127c0*/  SHFL.IDX PT, R3, R8, 0x3, 0x1c1f ;  /* 0x007c1f0008037f89 */ /* 0x0004e400000e0000 */
.L_x_1187:
[----:B------:R-:W-:Y:S01]  /*127d0*/  IMAD.MOV.U32 R0, RZ, RZ, c[0x0][0x32c] ;  /* 0x0000cb00ff007624 */ /* 0x000fe200078e00ff */
[----:B---3--:R-:W-:-:S04]  /*127e0*/  IADD3 R2, R9, R3, RZ ;  /* 0x0000000309027210 */ /* 0x008fc80007ffe0ff */
        /* <DEDUP_REMOVED lines=15> */
.L_x_1007:
[----:B------:R-:W-:-:S04]  /*128e0*/  MOV R4, 0x1 ;  /* 0x0000000100047802 */ /* 0x000fc80000000f00 */
[----:B------:R-:W-:-:S13]  /*128f0*/  ISETP.NE.AND P0, PT, R4, c[0x0][0x32c], PT ;  /* 0x0000cb0004007a0c */ /* 0x000fda0003f05270 */
[----:B------:R-:W-:-:S05]  /*12900*/  @P0 IMAD.HI.U32 R4, R3, c[0x0][0x330], RZ ;  /* 0x0000cc0003040a27 */ /* 0x000fca00078e00ff */
[----:B------:R-:W-:Y:S02]  /*12910*/  @P0 SHF.R.U32.HI R3, RZ, c[0x0][0x334], R4 ;  /* 0x0000cd00ff030a19 */ /* 0x000fe40000011604 */
.L_x_1008:
[----:B------:R-:W-:Y:S05]  /*12920*/  BSYNC B0 ;  /* 0x0000000000007941 */ /* 0x000fea0003800000 */
.L_x_1006:
[----:B------:R-:W-:-:S05]  /*12930*/  IMAD R3, R3, c[0x0][0x32c], R12 ;  /* 0x0000cb0003037a24 */ /* 0x000fca00078e020c */
[----:B------:R-:W-:Y:S02]  /*12940*/  IADD3 R4, R3, c[0x0][0x32c], RZ ;  /* 0x0000cb0003047a10 */ /* 0x000fe40007ffe0ff */
[----:B------:R-:W-:Y:S02]  /*12950*/  IMNMX R0, R0, R3, !PT ;  /* 0x0000000300007217 */ /* 0x000fe40007800200 */
[----:B------:R-:W-:Y:S02]  /*12960*/  IMNMX R2, R2, R4, PT ;  /* 0x0000000402027217 */ /* 0x000fe40003800200 */
.L_x_1005:
        /* <DEDUP_REMOVED lines=45> */
[----:B------:R-:W-:Y:S02]  /*12c40*/  FMNMX.FTZ R5, R10, R11, !PT ;  /* 0x0000000b0a057209 */ /* 0x000fe40007810000 */
        /* <DEDUP_REMOVED lines=35> */
[----:B-12-4-:R-:W-:Y:S02]  /*12e80*/  FMNMX.FTZ R8, R79, R5, !PT ;  /* 0x000000054f087209 */ /* 0x016fe40007810000 */
[----:B------:R-:W-:Y:S02]  /*12e90*/  FMNMX.FTZ R4, R88, R3, !PT ;  /* 0x0000000358047209 */ /* 0x000fe40007810000 */
[----:B------:R-:W-:Y:S02]  /*12ea0*/  FMNMX.FTZ R5, R81, R2, !PT ;  /* 0x0000000251057209 */ /* 0x000fe40007810000 */
[----:B------:R-:W-:-:S02]  /*12eb0*/  FMNMX.FTZ R6, R82, R0, !PT ;  /* 0x0000000052067209 */ /* 0x000fc40007810000 */
[----:B------:R-:W-:Y:S01]  /*12ec0*/  FMNMX.FTZ R8, R77, R8, !PT ;  /* 0x000000084d087209 */ /* 0x000fe20007810000 */
[----:B------:R-:W-:Y:S05]  /*12ed0*/  BRA.DIV ~URZ, `(.L_x_1009) ;  /* 0x00012e727f007947 */ /* 0x000fea000b800000 */
[----:B------:R1:W2:Y:S02]  /*12ee0*/  SHFL.BFLY PT, R0, R4, 0x2, 0x1f ;  /* 0x0c401f0004007f89 */ /* 0x0002a400000e0000 */
.L_x_1188:
        /* <DEDUP_REMOVED lines=15> */
.L_x_1189:
[C---:B------:R-:W-:Y:S01]  /*12fe0*/  FMUL.FTZ R0, R105.reuse, c[0x0][0x2d0] ;  /* 0x0000b40069007a20 */ /* 0x040fe20000410000 */
[----:B------:R-:W-:Y:S01]  /*12ff0*/  FSETP.NEU.FTZ.AND P0, PT, R105, -INF , PT ;  /* 0xff8000006900780b */ /* 0x000fe20003f1d000 */
[----:B------:R-:W2:Y:S01]  /*13000*/  LDL R217, [R1+0x54] ;  /* 0x0000540001d97983 */ /* 0x000ea20000100800 */
[----:B------:R-:W-:Y:S01]  /*13010*/  FMUL.FTZ R3, R104, c[0x0][0x2d0] ;  /* 0x0000b40068037a20 */ /* 0x000fe20000410000 */
[----:B------:R-:W-:Y:S01]  /*13020*/  WARPSYNC 0xffffffff ;  /* 0xffffffff00007948 */ /* 0x000fe20003800000 */
[----:B------:R-:W-:Y:S01]  /*13030*/  FSEL R4, R0, RZ, P0 ;  /* 0x000000ff00047208 */ /* 0x000fe20000000000 */
[----:B------:R-:W-:Y:S01]  /*13040*/  LDSM.16.MT88.4 R60, [R196+0xc00] ;  /* 0x000c0000c43c783b */ /* 0x000fe20000004200 */
[----:B------:R-:W-:-:S02]  /*13050*/  FSETP.NEU.FTZ.AND P0, PT, R104, -INF , PT ;  /* 0xff8000006800780b */ /* 0x000fc40003f1d000 */
[----:B------:R-:W-:Y:S01]  /*13060*/  MOV R216, c[0x0][0x2c4] ;  /* 0x0000b10000d87a02 */ /* 0x000fe20000000f00 */
[--C-:B------:R-:W-:Y:S01]  /*13070*/  FFMA.FTZ R0, R14, c[0x0][0x2d0], -R4.reuse ;  /* 0x0000b4000e007a23 */ /* 0x100fe20000010804 */
[----:B------:R-:W-:Y:S01]  /*13080*/  FSEL R3, R3, RZ, P0 ;  /* 0x000000ff03037208 */ /* 0x000fe20000000000 */
[----:B------:R-:W-:Y:S01]  /*13090*/  FFMA.FTZ R2, R28, c[0x0][0x2d0], -R4 ;  /* 0x0000b4001c027a23 */ /* 0x000fe20000010804 */
[----:B------:R-:W-:Y:S01]  /*130a0*/  FSETP.NEU.FTZ.AND P0, PT, R6, -INF , PT ;  /* 0xff8000000600780b */ /* 0x000fe20003f1d000 */
[----:B------:R1:W-:Y:S01]  /*130b0*/  MUFU.EX2 R108, R0 ;  /* 0x00000000006c7308 */ /* 0x0003e20000000800 */
[----:B------:R-:W-:Y:S01]  /*130c0*/  LDSM.16.MT88.4 R64, [R197] ;  /* 0x00000000c540783b */ /* 0x000fe20000004200 */
[----:B------:R-:W-:Y:S01]  /*130d0*/  FFMA.FTZ R5, R27, c[0x0][0x2d0], -R3 ;  /* 0x0000b4001b057a23 */ /* 0x000fe20000010803 */
[----:B------:R-:W-:Y:S02]  /*130e0*/  ISETP.NE.AND P1, PT, R216, 0x1, PT ;  /* 0x00000001d800780c */ /* 0x000fe40003f25270 */
[----:B------:R-:W5:Y:S01]  /*130f0*/  LDSM.16.MT88.4 R68, [R196] ;  /* 0x00000000c444783b */ /* 0x000f620000004200 */
[----:B------:R-:W-:-:S02]  /*13100*/  MOV R216, c[0x0][0x32c] ;  /* 0x0000cb0000d87a02 */ /* 0x000fc40000000f00 */
[----:B------:R3:W-:Y:S01]  /*13110*/  MUFU.EX2 R146, R2 ;  /* 0x0000000200927308 */ /* 0x0007e20000000800 */
[----:B------:R-:W-:Y:S01]  /*13120*/  LDSM.16.MT88.4 R44, [R196+0x1000] ;  /* 0x00100000c42c783b */ /* 0x000fe20000004200 */
[----:B------:R-:W-:-:S03]  /*13130*/  IADD3 R212, R212, -0x2, RZ ;  /* 0xfffffffed4d47810 */ /* 0x000fc60007ffe0ff */
[----:B------:R-:W-:Y:S01]  /*13140*/  LDSM.16.MT88.4 R48, [R197+0x400] ;  /* 0x00040000c530783b */ /* 0x000fe20000004200 */
[----:B-1----:R-:W-:Y:S02]  /*13150*/  FFMA.FTZ R0, R16, c[0x0][0x2d0], -R4 ;  /* 0x0000b40010007a23 */ /* 0x002fe40000010804 */
[----:B------:R1:W-:Y:S01]  /*13160*/  MUFU.EX2 R144, R5 ;  /* 0x0000000500907308 */ /* 0x0003e20000000800 */
[----:B------:R-:W4:Y:S01]  /*13170*/  LDSM.16.MT88.4 R52, [R196+0x400] ;  /* 0x00040000c434783b */ /* 0x000f220000004200 */
[----:B---3--:R-:W-:-:S06]  /*13180*/  FMUL.FTZ R2, R6, c[0x0][0x2d0] ;  /* 0x0000b40006027a20 */ /* 0x008fcc0000410000 */
[----:B------:R3:W3:Y:S01]  /*13190*/  MUFU.EX2 R107, R0 ;  /* 0x00000000006b7308 */ /* 0x0006e20000000800 */
[----:B------:R-:W-:Y:S02]  /*131a0*/  FSEL R2, R2, RZ, P0 ;  /* 0x000000ff02027208 */ /* 0x000fe40000000000 */
[----:B-1--4-:R-:W-:-:S03]  /*131b0*/  FMNMX.FTZ R5, R9, R8, !PT ;  /* 0x0000000809057209 */ /* 0x012fc60007810000 */
[----:B------:R-:W-:Y:S01]  /*131c0*/  FFMA.FTZ R8, R36, c[0x0][0x2d0], -R2 ;  /* 0x0000b40024087a23 */ /* 0x000fe20000010802 */
[----:B------:R-:W-:-:S03]  /*131d0*/  FSETP.NEU.FTZ.AND P0, PT, R5, -INF , PT ;  /* 0xff8000000500780b */ /* 0x000fc60003f1d000 */
[----:B------:R1:W-:Y:S01]  /*131e0*/  MUFU.EX2 R129, R8 ;  /* 0x0000000800817308 */ /* 0x0003e20000000800 */
[----:B---3--:R-:W-:-:S07]  /*131f0*/  FFMA.FTZ R0, R18, c[0x0][0x2d0], -R4 ;  /* 0x0000b40012007a23 */ /* 0x008fce0000010804 */
[----:B------:R3:W-:Y:S01]  /*13200*/  MUFU.EX2 R112, R0 ;  /* 0x0000000000707308 */ /* 0x0007e20000000800 */
[----:B-1----:R-:W-:-:S07]  /*13210*/  FFMA.FTZ R8, R37, c[0x0][0x2d0], -R2 ;  /* 0x0000b40025087a23 */ /* 0x002fce0000010802 */
[----:B------:R-:W-:Y:S01]  /*13220*/  MUFU.EX2 R130, R8 ;  /* 0x0000000800827308 */ /* 0x000fe20000000800 */
[----:B---3--:R-:W-:Y:S01]  /*13230*/  FFMA.FTZ R0, R20, c[0x0][0x2d0], -R4 ;  /* 0x0000b40014007a23 */ /* 0x008fe20000010804 */
[----:B------:R-:W-:-:S06]  /*13240*/  F2FP.PACK_AB R20, R107, R108 ;  /* 0x0000006c6b14723e */ /* 0x000fcc00000000ff */
[----:B------:R1:W-:Y:S02]  /*13250*/  MUFU.EX2 R123, R0 ;  /* 0x00000000007b7308 */ /* 0x0003e40000000800 */
[----:B-1----:R-:W-:-:S06]  /*13260*/  FFMA.FTZ R0, R23, c[0x0][0x2d0], -R4 ;  /* 0x0000b40017007a23 */ /* 0x002fcc0000010804 */
[----:B------:R1:W-:Y:S02]  /*13270*/  MUFU.EX2 R128, R0 ;  /* 0x0000000000807308 */ /* 0x0003e40000000800 */
[----:B-1----:R-:W-:-:S06]  /*13280*/  FFMA.FTZ R0, R26, c[0x0][0x2d0], -R4 ;  /* 0x0000b4001a007a23 */ /* 0x002fcc0000010804 */
[----:B------:R1:W-:Y:S02]  /*13290*/  MUFU.EX2 R131, R0 ;  /* 0x0000000000837308 */ /* 0x0003e40000000800 */
[----:B-1----:R-:W-:-:S06]  /*132a0*/  FFMA.FTZ R0, R31, c[0x0][0x2d0], -R4 ;  /* 0x0000b4001f007a23 */ /* 0x002fcc0000010804 */
[----:B------:R1:W3:Y:S02]  /*132b0*/  MUFU.EX2 R147, R0 ;  /* 0x0000000000937308 */ /* 0x0002e40000000800 */
[----:B-1----:R-:W-:Y:S01]  /*132c0*/  FFMA.FTZ R0, R13, c[0x0][0x2d0], -R3 ;  /* 0x0000b4000d007a23 */ /* 0x002fe20000010803 */
[----:B---3--:R-:W-:-:S05]  /*132d0*/  F2FP.PACK_AB R14, R147, R146 ;  /* 0x00000092930e723e */ /* 0x008fca00000000ff */
        /* <DEDUP_REMOVED lines=8> */
[----:B------:R-:W-:Y:S02]  /*13360*/  F2FP.PACK_AB R22, R123, R112 ;  /* 0x000000707b16723e */ /* 0x000fe400000000ff */
[----:B---3--:R-:W-:-:S03]  /*13370*/  F2FP.PACK_AB R23, R113, R103 ;  /* 0x000000677117723e */ /* 0x008fc600000000ff */
[----:B------:R1:W-:Y:S02]  /*13380*/  MUFU.EX2 R114, R0 ;  /* 0x0000000000727308 */ /* 0x0003e40000000800 */
[----:B-1----:R-:W-:-:S06]  /*13390*/  FFMA.FTZ R0, R25, c[0x0][0x2d0], -R3 ;  /* 0x0000b40019007a23 */ /* 0x002fcc0000010803 */
[----:B------:R1:W3:Y:S02]  /*133a0*/  MUFU.EX2 R122, R0 ;  /* 0x00000000007a7308 */ /* 0x0002e40000000800 */
[----:B-1----:R-:W-:Y:S01]  /*133b0*/  FFMA.FTZ R0, R30, c[0x0][0x2d0], -R3 ;  /* 0x0000b4001e007a23 */ /* 0x002fe20000010803 */
[----:B---3--:R-:W-:-:S05]  /*133c0*/  F2FP.PACK_AB R13, R122, R114 ;  /* 0x000000727a0d723e */ /* 0x008fca00000000ff */
[----:B------:R1:W3:Y:S02]  /*133d0*/  MUFU.EX2 R145, R0 ;  /* 0x0000000000917308 */ /* 0x0002e40000000800 */
[----:B-1----:R-:W-:Y:S01]  /*133e0*/  FFMA.FTZ R0, R21, c[0x0][0x2d0], -R2 ;  /* 0x0000b40015007a23 */ /* 0x002fe20000010802 */
[----:B------:R-:W-:Y:S02]  /*133f0*/  F2FP.PACK_AB R21, R100, R101 ;  /* 0x000000656415723e */ /* 0x000fe400000000ff */
[----:B---3--:R-:W-:-:S03]  /*13400*/  F2FP.PACK_AB R15, R145, R144 ;  /* 0x00000090910f723e */ /* 0x008fc600000000ff */
[----:B------:R1:W-:Y:S02]  /*13410*/  MUFU.EX2 R96, R0 ;  /* 0x0000000000607308 */ /* 0x0003e40000000800 */
[C---:B-----5:R-:W-:Y:S08]  /*13420*/  HMMA.16816.F32 R36, R20.reuse, R68, RZ ;  /* 0x000000441424723c */ /* 0x060ff000000018ff */
[----:B------:R-:W-:Y:S01]  /*13430*/  HMMA.16816.F32 R72, R20, R64, RZ ;  /* 0x000000401448723c */ /* 0x000fe200000018ff */
[----:B-1----:R-:W-:-:S04]  /*13440*/  FFMA.FTZ R0, R24, c[0x0][0x2d0], -R2 ;  /* 0x0000b40018007a23 */ /* 0x002fc80000010802 */
[----:B------:R1:W3:Y:S02]  /*13450*/  MUFU.EX2 R95, R0 ;  /* 0x00000000005f7308 */ /* 0x0002e40000000800 */
[----:B-1----:R-:W-:Y:S01]  /*13460*/  FFMA.FTZ R0, R29, c[0x0][0x2d0], -R2 ;  /* 0x0000b4001d007a23 */ /* 0x002fe20000010802 */
[----:B---3--:R-:W-:-:S05]  /*13470*/  F2FP.PACK_AB R16, R95, R96 ;  /* 0x000000605f10723e */ /* 0x008fca00000000ff */
        /* <DEDUP_REMOVED lines=8> */
[----:B-1----:R-:W-:-:S05]  /*13500*/  FMUL.FTZ R0, R5, c[0x0][0x2d0] ;  /* 0x0000b40005007a20 */ /* 0x002fca0000410000 */
[----:B------:R-:W-:-:S05]  /*13510*/  FSEL R0, R0, RZ, P0 ;  /* 0x000000ff00007208 */ /* 0x000fca0000000000 */
[----:B------:R-:W-:Y:S01]  /*13520*/  FFMA.FTZ R8, R10, c[0x0][0x2d0], -R0 ;  /* 0x0000b4000a087a23 */ /* 0x000fe20000010800 */
[----:B------:R-:W-:-:S03]  /*13530*/  F2FP.PACK_AB R10, R130, R129 ;  /* 0x00000081820a723e */ /* 0x000fc600000000ff */
[----:B------:R1:W-:Y:S02]  /*13540*/  MUFU.EX2 R93, R8 ;  /* 0x00000008005d7308 */ /* 0x0003e40000000800 */
[----:B-1----:R-:W-:-:S06]  /*13550*/  FFMA.FTZ R8, R11, c[0x0][0x2d0], -R0 ;  /* 0x0000b4000b087a23 */ /* 0x002fcc0000010800 */
[----:B------:R1:W3:Y:S02]  /*13560*/  MUFU.EX2 R92, R8 ;  /* 0x00000008005c7308 */ /* 0x0002e40000000800 */
[----:B-1----:R-:W-:Y:S01]  /*13570*/  FFMA.FTZ R8, R12, c[0x0][0x2d0], -R0 ;  /* 0x0000b4000c087a23 */ /* 0x002fe20000010800 */
[----:B---3--:R-:W-:Y:S02]  /*13580*/  F2FP.PACK_AB R17, R92, R93 ;  /* 0x0000005d5c11723e */ /* 0x008fe400000000ff */
[----:B------:R-:W-:-:S03]  /*13590*/  F2FP.PACK_AB R12, R131, R128 ;  /* 0x00000080830c723e */ /* 0x000fc600000000ff */
[----:B------:R1:W-:Y:S04]  /*135a0*/  MUFU.EX2 R94, R8 ;  /* 0x00000008005e7308 */ /* 0x0003e80000000800 */
[C---:B------:R-:W-:Y:S01]  /*135b0*/  HMMA.16816.F32 R140, R12.reuse, R52, R36 ;  /* 0x000000340c8c723c */ /* 0x040fe20000001824 */
[----:B------:R-:W-:Y:S07]  /*135c0*/  LDSM.16.MT88.4 R36, [R196+0x1800] ;  /* 0x00180000c424783b */ /* 0x000fee0000004200 */
[----:B------:R-:W-:Y:S01]  /*135d0*/  HMMA.16816.F32 R148, R12, R48, R72 ;  /* 0x000000300c94723c */ /* 0x000fe20000001848 */
[----:B-1----:R-:W-:-:S04]  /*135e0*/  FFMA.FTZ R8, R35, c[0x0][0x2d0], -R0 ;  /* 0x0000b40023087a23 */ /* 0x002fc80000010800 */
[----:B------:R1:W3:Y:S02]  /*135f0*/  MUFU.EX2 R97, R8 ;  /* 0x0000000800617308 */ /* 0x0002e40000000800 */
[----:B-1----:R-:W-:Y:S01]  /*13600*/  FFMA.FTZ R8, R40, c[0x0][0x2d0], -R0 ;  /* 0x0000b40028087a23 */ /* 0x002fe20000010800 */
[----:B---3--:R-:W-:-:S05]  /*13610*/  F2FP.PACK_AB R19, R97, R94 ;  /* 0x0000005e6113723e */ /* 0x008fca00000000ff */
[----:B------:R1:W-:Y:S02]  /*13620*/  MUFU.EX2 R99, R8 ;  /* 0x0000000800637308 */ /* 0x0003e40000000800 */
[C---:B------:R-:W-:Y:S07]  /*13630*/  HMMA.16816.F32 R28, R16.reuse, R64, RZ ;  /* 0x00000040101c723c */ /* 0x040fee00000018ff */
[--C-:B------:R-:W-:Y:S01]  /*13640*/  FFMA.FTZ R64, R76, c[0x0][0x2d0], -R0.reuse ;  /* 0x0000b4004c407a23 */ /* 0x100fe20000010800 */
[----:B------:R-:W-:Y:S01]  /*13650*/  HMMA.16816.F32 R24, R16, R60, RZ ;  /* 0x0000003c1018723c */ /* 0x000fe200000018ff */
[----:B------:R-:W-:-:S02]  /*13660*/  FFMA.FTZ R65, R78, c[0x0][0x2d0], -R0 ;  /* 0x0000b4004e417a23 */ /* 0x000fc40000010800 */
[----:B-1----:R-:W-:-:S04]  /*13670*/  FFMA.FTZ R8, R41, c[0x0][0x2d0], -R0 ;  /* 0x0000b40029087a23 */ /* 0x002fc80000010800 */
[----:B------:R1:W3:Y:S01]  /*13680*/  MUFU.EX2 R120, R8 ;  /* 0x0000000800787308 */ /* 0x0002e20000000800 */
[----:B------:R-:W-:Y:S07]  /*13690*/  HMMA.16816.F32 R40, R20, R60, RZ ;  /* 0x0000003c1428723c */ /* 0x000fee00000018ff */
[--C-:B------:R-:W-:Y:S01]  /*136a0*/  FFMA.FTZ R61, R91, c[0x0][0x2d0], -R4.reuse ;  /* 0x0000b4005b3d7a23 */ /* 0x100fe20000010804 */
[----:B------:R-:W-:Y:S01]  /*136b0*/  HMMA.16816.F32 R32, R16, R68, RZ ;  /* 0x000000441020723c */ /* 0x000fe200000018ff */
[----:B------:R-:W-:-:S02]  /*136c0*/  FFMA.FTZ R60, R90, c[0x0][0x2d0], -R4 ;  /* 0x0000b4005a3c7a23 */ /* 0x000fc40000010804 */
[----:B-1----:R-:W-:Y:S01]  /*136d0*/  FFMA.FTZ R8, R56, c[0x0][0x2d0], -R0 ;  /* 0x0000b40038087a23 */ /* 0x002fe20000010800 */
[----:B---3--:R-:W-:-:S03]  /*136e0*/  F2FP.PACK_AB R9, R120, R99 ;  /* 0x000000637809723e */ /* 0x008fc600000000ff */
[--C-:B------:R-:W-:Y:S01]  /*136f0*/  FFMA.FTZ R68, R79, c[0x0][0x2d0], -R0.reuse ;  /* 0x0000b4004f447a23 */ /* 0x100fe20000010800 */
[----:B------:R1:W-:Y:S01]  /*13700*/  MUFU.EX2 R115, R8 ;  /* 0x0000000800737308 */ /* 0x0003e20000000800 */
[----:B------:R-:W-:-:S07]  /*13710*/  FFMA.FTZ R69, R77, c[0x0][0x2d0], -R0 ;  /* 0x0000b4004d457a23 */ /* 0x000fce0000010800 */
[----:B------:R-:W-:Y:S01]  /*13720*/  HMMA.16816.F32 R156, R12, R44, R40 ;  /* 0x0000002c0c9c723c */ /* 0x000fe20000001828 */
[----:B------:R-:W-:Y:S01]  /*13730*/  LDSM.16.MT88.4 R40, [R197+0x1000] ;  /* 0x00100000c528783b */ /* 0x000fe20000004200 */
[----:B-1----:R-:W-:-:S03]  /*13740*/  FFMA.FTZ R8, R57, c[0x0][0x2d0], -R0 ;  /* 0x0000b40039087a23 */ /* 0x002fc60000010800 */
[----:B------:R-:W1:Y:S01]  /*13750*/  LDSM.16.MT88.4 R56, [R197+0xc00] ;  /* 0x000c0000c538783b */ /* 0x000e620000004200 */
[----:B------:R-:W-:Y:S01]  /*13760*/  FADD.FTZ R0, R96, R95 ;  /* 0x0000005f60007221 */ /* 0x000fe20000010000 */
[----:B------:R3:W4:Y:S03]  /*13770*/  MUFU.EX2 R121, R8 ;  /* 0x0000000800797308 */ /* 0x0007260000000800 */
[----:B------:R-:W-:-:S04]  /*13780*/  FADD.FTZ R0, R98, R0 ;  /* 0x0000000062007221 */ /* 0x000fc80000010000 */
[----:B------:R-:W-:-:S04]  /*13790*/  FADD.FTZ R0, R102, R0 ;  /* 0x0000000066007221 */ /* 0x000fc80000010000 */
[----:B------:R-:W-:Y:S01]  /*137a0*/  FADD.FTZ R0, R106, R0 ;  /* 0x000000006a007221 */ /* 0x000fe20000010000 */
[----:B---3--:R-:W-:Y:S02]  /*137b0*/  F2FP.PACK_AB R8, R109, R106 ;  /* 0x0000006a6d08723e */ /* 0x008fe400000000ff */
[----:B----4-:R-:W-:-:S07]  /*137c0*/  F2FP.PACK_AB R11, R121, R115 ;  /* 0x00000073790b723e */ /* 0x010fce00000000ff */
[C---:B------:R-:W-:Y:S07]  /*137d0*/  HMMA.16816.F32 R124, R8.reuse, R48, R28 ;  /* 0x00000030087c723c */ /* 0x040fee000000181c */
[--C-:B------:R-:W-:Y:S01]  /*137e0*/  FFMA.FTZ R49, R85, c[0x0][0x2d0], -R3.reuse ;  /* 0x0000b40055317a23 */ /* 0x100fe20000010803 */
[----:B------:R-:W-:Y:S01]  /*137f0*/  HMMA.16816.F32 R116, R8, R44, R24 ;  /* 0x0000002c0874723c */ /* 0x000fe20000001818 */
[----:B------:R-:W-:-:S04]  /*13800*/  FFMA.FTZ R48, R81, c[0x0][0x2d0], -R3 ;  /* 0x0000b40051307a23 */ /* 0x000fc80000010803 */
[----:B------:R-:W-:Y:S02]  /*13810*/  MUFU.EX2 R49, R49 ;  /* 0x0000003100317308 */ /* 0x000fe40000000800 */
[--C-:B------:R-:W-:Y:S01]  /*13820*/  FFMA.FTZ R45, R80, c[0x0][0x2d0], -R2.reuse ;  /* 0x0000b400502d7a23 */ /* 0x100fe20000010802 */
[----:B-1----:R-:W-:Y:S01]  /*13830*/  HMMA.16816.F32 R28, R20, R56, RZ ;  /* 0x00000038141c723c */ /* 0x002fe200000018ff */
[----:B------:R-:W-:-:S04]  /*13840*/  FFMA.FTZ R44, R83, c[0x0][0x2d0], -R2 ;  /* 0x0000b400532c7a23 */ /* 0x000fc80000010802 */
[----:B------:R-:W-:Y:S03]  /*13850*/  MUFU.EX2 R45, R45 ;  /* 0x0000002d002d7308 */ /* 0x000fe60000000800 */
[----:B------:R-:W-:Y:S05]  /*13860*/  HMMA.16816.F32 R132, R8, R52, R32 ;  /* 0x000000340884723c */ /* 0x000fea0000001820 */
[----:B------:R-:W-:Y:S02]  /*13870*/  MUFU.EX2 R48, R48 ;  /* 0x0000003000307308 */ /* 0x000fe40000000800 */
[--C-:B------:R-:W-:Y:S01]  /*13880*/  FFMA.FTZ R53, R87, c[0x0][0x2d0], -R3.reuse ;  /* 0x0000b40057357a23 */ /* 0x100fe20000010803 */
[----:B------:R-:W-:Y:S01]  /*13890*/  HMMA.16816.F32 R24, R16, R56, RZ ;  /* 0x000000381018723c */ /* 0x000fe200000018ff */
[----:B------:R-:W-:-:S02]  /*138a0*/  FFMA.FTZ R52, R86, c[0x0][0x2d0], -R3 ;  /* 0x0000b40056347a23 */ /* 0x000fc40000010803 */
[----:B------:R-:W-:Y:S02]  /*138b0*/  FADD.FTZ R3, R108, R107 ;  /* 0x0000006b6c037221 */ /* 0x000fe40000010000 */
[----:B------:R-:W1:Y:S02]  /*138c0*/  MUFU.EX2 R44, R44 ;  /* 0x0000002c002c7308 */ /* 0x000e640000000800 */
[----:B------:R-:W-:Y:S01]  /*138d0*/  FADD.FTZ R3, R112, R3 ;  /* 0x0000000370037221 */ /* 0x000fe20000010000 */
[----:B------:R-:W-:Y:S01]  /*138e0*/  HMMA.16816.F32 R192, R12, R40, R28 ;  /* 0x000000280cc0723c */ /* 0x000fe2000000181c */
[----:B------:R-:W3:Y:S01]  /*138f0*/  LDSM.16.MT88.4 R28, [R196+0x1c00] ;  /* 0x001c0000c41c783b */ /* 0x000ee20000004200 */
[--C-:B------:R-:W-:Y:S02]  /*13900*/  FFMA.FTZ R57, R89, c[0x0][0x2d0], -R4.reuse ;  /* 0x0000b40059397a23 */ /* 0x100fe40000010804 */
[----:B------:R-:W-:Y:S02]  /*13910*/  FFMA.FTZ R56, R88, c[0x0][0x2d0], -R4 ;  /* 0x0000b40058387a23 */ /* 0x000fe40000010804 */
[----:B------:R-:W-:-:S02]  /*13920*/  FADD.FTZ R4, R93, R92 ;  /* 0x0000005c5d047221 */ /* 0x000fc40000010000 */
[----:B------:R-:W-:Y:S01]  /*13930*/  HMMA.16816.F32 R32, R20, R36, RZ ;  /* 0x000000241420723c */ /* 0x000fe200000018ff */
[----:B------:R-:W-:Y:S01]  /*13940*/  FADD.FTZ R3, R123, R3 ;  /* 0x000000037b037221 */ /* 0x000fe20000010000 */
[----:B------:R-:W-:Y:S01]  /*13950*/  MUFU.EX2 R57, R57 ;  /* 0x0000003900397308 */ /* 0x000fe20000000800 */
[----:B------:R-:W-:Y:S02]  /*13960*/  FADD.FTZ R4, R94, R4 ;  /* 0x000000045e047221 */ /* 0x000fe40000010000 */
[----:B------:R-:W-:Y:S01]  /*13970*/  FADD.FTZ R3, R128, R3 ;  /* 0x0000000380037221 */ /* 0x000fe20000010000 */
[----:B-1----:R-:W-:Y:S02]  /*13980*/  F2FP.PACK_AB R96, R44, R45 ;  /* 0x0000002d2c60723e */ /* 0x002fe400000000ff */
[----:B------:R-:W-:Y:S02]  /*13990*/  HMMA.16816.F32 R188, R8, R40, R24 ;  /* 0x0000002808bc723c */ /* 0x000fe40000001818 */
[----:B------:R-:W1:Y:S05]  /*139a0*/  MUFU.EX2 R56, R56 ;  /* 0x0000003800387308 */ /* 0x000e6a0000000800 */
[--C-:B------:R-:W-:Y:S01]  /*139b0*/  FFMA.FTZ R41, R84, c[0x0][0x2d0], -R2.reuse ;  /* 0x0000b40054297a23 */ /* 0x100fe20000010802 */
[----:B------:R-:W-:Y:S01]  /*139c0*/  HMMA.16816.F32 R24, R16, R36, RZ ;  /* 0x000000241018723c */ /* 0x000fe200000018ff */
[----:B------:R-:W-:Y:S01]  /*139d0*/  FFMA.FTZ R40, R82, c[0x0][0x2d0], -R2 ;  /* 0x0000b40052287a23 */ /* 0x000fe20000010802 */
[----:B------:R-:W-:Y:S01]  /*139e0*/  MUFU.EX2 R37, R61 ;  /* 0x0000003d00257308 */ /* 0x000fe20000000800 */
[----:B------:R-:W-:-:S04]  /*139f0*/  FADD.FTZ R2, R101, R100 ;  /* 0x0000006465027221 */ /* 0x000fc80000010000 */
[----:B------:R-:W-:Y:S01]  /*13a00*/  FADD.FTZ R2, R103, R2 ;  /* 0x0000000267027221 */ /* 0x000fe20000010000 */
[----:B------:R-:W-:Y:S01]  /*13a10*/  HMMA.16816.F32 R84, R16, R66, RZ ;  /* 0x000000421054723c */ /* 0x000fe200000018ff */
[----:B------:R-:W-:Y:S01]  /*13a20*/  F2FP.PACK_AB R103, R48, R49 ;  /* 0x000000313067723e */ /* 0x000fe200000000ff */
[----:B------:R-:W4:Y:S01]  /*13a30*/  MUFU.EX2 R36, R60 ;  /* 0x0000003c00247308 */ /* 0x000f220000000800 */
[----:B------:R-:W-:Y:S01]  /*13a40*/  FADD.FTZ R2, R113, R2 ;  /* 0x0000000271027221 */ /* 0x000fe20000010000 */
[----:B-1----:R-:W-:-:S03]  /*13a50*/  F2FP.PACK_AB R102, R56, R57 ;  /* 0x000000393866723e */ /* 0x002fc600000000ff */
[----:B------:R-:W-:Y:S01]  /*13a60*/  FADD.FTZ R2, R114, R2 ;  /* 0x0000000272027221 */ /* 0x000fe20000010000 */
[----:B------:R-:W-:Y:S02]  /*13a70*/  HMMA.16816.F32 R80, R16, R62, RZ ;  /* 0x0000003e1050723c */ /* 0x000fe400000018ff */
[----:B------:R-:W-:Y:S06]  /*13a80*/  MUFU.EX2 R41, R41 ;  /* 0x0000002900297308 */ /* 0x000fec0000000800 */
[----:B---3--:R-:W-:Y:S01]  /*13a90*/  HMMA.16816.F32 R180, R12, R28, R32 ;  /* 0x0000001c0cb4723c */ /* 0x008fe20000001820 */
[----:B------:R-:W1:Y:S01]  /*13aa0*/  LDSM.16.MT88.4 R32, [R197+0x1800] ;  /* 0x00180000c520783b */ /* 0x000e620000004200 */
[----:B----4-:R-:W-:-:S06]  /*13ab0*/  F2FP.PACK_AB R100, R36, R37 ;  /* 0x000000252464723e */ /* 0x010fcc00000000ff */
[----:B------:R-:W-:Y:S01]  /*13ac0*/  HMMA.16816.F32 R184, R8, R28, R24 ;  /* 0x0000001c08b8723c */ /* 0x000fe20000001818 */
[----:B------:R-:W3:Y:S06]  /*13ad0*/  LDSM.16.MT88.4 R24, [R197+0x1c00] ;  /* 0x001c0000c518783b */ /* 0x000eec0000004200 */
[----:B------:R-:W-:Y:S01]  /*13ae0*/  FADD.FTZ R29, R97, R4 ;  /* 0x00000004611d7221 */ /* 0x000fe20000010000 */
[----:B------:R-:W-:Y:S01]  /*13af0*/  HMMA.16816.F32 R60, R20, R62, RZ ;  /* 0x0000003e143c723c */ /* 0x000fe200000018ff */
[----:B------:R-:W-:Y:S02]  /*13b00*/  FADD.FTZ R28, R131, R3 ;  /* 0x00000003831c7221 */ /* 0x000fe40000010000 */
[----:B------:R-:W-:-:S02]  /*13b10*/  FADD.FTZ R4, R122, R2 ;  /* 0x000000027a047221 */ /* 0x000fc40000010000 */
[----:B------:R-:W-:Y:S02]  /*13b20*/  FADD.FTZ R2, R99, R29 ;  /* 0x0000001d63027221 */ /* 0x000fe40000010000 */
[----:B------:R-:W-:Y:S01]  /*13b30*/  FADD.FTZ R3, R109, R0 ;  /* 0x000000006d037221 */ /* 0x000fe20000010000 */
[----:B------:R-:W4:Y:S01]  /*13b40*/  MUFU.EX2 R29, R40 ;  /* 0x00000028001d7308 */ /* 0x000f220000000800 */
[----:B------:R-:W-:Y:S01]  /*13b50*/  FADD.FTZ R0, R146, R28 ;  /* 0x0000001c92007221 */ /* 0x000fe20000010000 */
[----:B------:R-:W-:Y:S01]  /*13b60*/  HMMA.16816.F32 R80, R8, R46, R80 ;  /* 0x0000002e0850723c */ /* 0x000fe20000001850 */
[----:B------:R-:W-:Y:S02]  /*13b70*/  FADD.FTZ R2, R120, R2 ;  /* 0x0000000278027221 */ /* 0x000fe40000010000 */
[----:B------:R-:W-:Y:S02]  /*13b80*/  FADD.FTZ R0, R147, R0 ;  /* 0x0000000093007221 */ /* 0x000fe40000010000 */
[----:B------:R-:W-:Y:S01]  /*13b90*/  FADD.FTZ R4, R144, R4 ;  /* 0x0000000490047221 */ /* 0x000fe20000010000 */
[----:B------:R-:W-:Y:S01]  /*13ba0*/  MUFU.EX2 R28, R64 ;  /* 0x00000040001c7308 */ /* 0x000fe20000000800 */
[----:B------:R-:W-:Y:S01]  /*13bb0*/  FADD.FTZ R0, R37, R0 ;  /* 0x0000000025007221 */ /* 0x000fe20000010000 */
[----:B------:R-:W-:Y:S03]  /*13bc0*/  HMMA.16816.F32 R88, R16, R70, RZ ;  /* 0x000000461058723c */ /* 0x000fe600000018ff */
[----:B------:R-:W-:Y:S01]  /*13bd0*/  FADD.FTZ R0, R36, R0 ;  /* 0x0000000024007221 */ /* 0x000fe20000010000 */
[----:B----4-:R-:W-:-:S03]  /*13be0*/  F2FP.PACK_AB R98, R29, R41 ;  /* 0x000000291d62723e */ /* 0x010fc600000000ff */
[----:B------:R-:W-:Y:S01]  /*13bf0*/  FADD.FTZ R0, R57, R0 ;  /* 0x0000000039007221 */ /* 0x000fe20000010000 */
[----:B-1----:R-:W-:Y:S03]  /*13c00*/  HMMA.16816.F32 R76, R20, R32, RZ ;  /* 0x00000020144c723c */ /* 0x002fe600000018ff */
[----:B------:R-:W-:-:S05]  /*13c10*/  FADD.FTZ R215, R56, R0 ;  /* 0x0000000038d77221 */ /* 0x000fca0000010000 */
[----:B------:R-:W-:Y:S01]  /*13c20*/  HMMA.16816.F32 R72, R16, R32, RZ ;  /* 0x000000201048723c */ /* 0x000fe200000018ff */
[----:B------:R-:W-:Y:S07]  /*13c30*/  MUFU.EX2 R33, R53 ;  /* 0x0000003500217308 */ /* 0x000fee0000000800 */
[C---:B------:R-:W-:Y:S01]  /*13c40*/  HMMA.16816.F32 R60, R12.reuse, R46, R60 ;  /* 0x0000002e0c3c723c */ /* 0x040fe2000000183c */
[----:B------:R-:W1:Y:S07]  /*13c50*/  MUFU.EX2 R32, R52 ;  /* 0x0000003400207308 */ /* 0x000e6e0000000800 */
[-C--:B---3--:R-:W-:Y:S08]  /*13c60*/  HMMA.16816.F32 R172, R12, R24.reuse, R76 ;  /* 0x000000180cac723c */ /* 0x088ff0000000184c */
[----:B------:R-:W-:Y:S01]  /*13c70*/  HMMA.16816.F32 R176, R8, R24, R72 ;  /* 0x0000001808b0723c */ /* 0x000fe20000001848 */
[----:B------:R3:W4:Y:S01]  /*13c80*/  MUFU.EX2 R25, R65 ;  /* 0x0000004100197308 */ /* 0x0007220000000800 */
[----:B-1----:R-:W-:-:S05]  /*13c90*/  F2FP.PACK_AB R101, R32, R33 ;  /* 0x000000212065723e */ /* 0x002fca00000000ff */
[----:B------:R-:W-:Y:S01]  /*13ca0*/  FADD.FTZ R24, R129, R3 ;  /* 0x0000000381187221 */ /* 0x000fe20000010000 */
[----:B------:R-:W-:Y:S01]  /*13cb0*/  HMMA.16816.F32 R76, R16, R58, RZ ;  /* 0x0000003a104c723c */ /* 0x000fe200000018ff */
[----:B------:R-:W-:Y:S02]  /*13cc0*/  FADD.FTZ R3, R115, R2 ;  /* 0x0000000273037221 */ /* 0x000fe40000010000 */
[----:B------:R-:W-:Y:S01]  /*13cd0*/  LDSM.16.MT88.4 R112, [R196+0x1400] ;  /* 0x00140000c470783b */ /* 0x000fe20000004200 */
[----:B------:R-:W-:Y:S02]  /*13ce0*/  FADD.FTZ R2, R145, R4 ;  /* 0x0000000491027221 */ /* 0x000fe40000010000 */
[----:B------:R-:W-:Y:S02]  /*13cf0*/  FADD.FTZ R3, R121, R3 ;  /* 0x0000000379037221 */ /* 0x000fe40000010000 */
[----:B------:R-:W1:Y:S01]  /*13d00*/  LDSM.16.MT88.4 R120, [R197+0x800] ;  /* 0x00080000c578783b */ /* 0x000e620000004200 */
[----:B---3--:R-:W-:Y:S01]  /*13d10*/  HMMA.16816.F32 R64, R20, R66, RZ ;  /* 0x000000421440723c */ /* 0x008fe200000018ff */
[----:B------:R-:W-:Y:S01]  /*13d20*/  FADD.FTZ R4, R130, R24 ;  /* 0x0000001882047221 */ /* 0x000fe20000010000 */
[----:B----4-:R-:W-:Y:S01]  /*13d30*/  F2FP.PACK_AB R97, R25, R28 ;  /* 0x0000001c1961723e */ /* 0x010fe200000000ff */
[----:B------:R-:W-:Y:S01]  /*13d40*/  MUFU.EX2 R24, R68 ;  /* 0x0000004400187308 */ /* 0x000fe20000000800 */
[----:B------:R-:W3:Y:S01]  /*13d50*/  LDSM.16.MT88.4 R128, [R196+0x800] ;  /* 0x00080000c480783b */ /* 0x000ee20000004200 */
[----:B------:R-:W-:-:S02]  /*13d60*/  FADD.FTZ R0, R45, R4 ;  /* 0x000000042d007221 */ /* 0x000fc40000010000 */
[----:B------:R-:W-:Y:S01]  /*13d70*/  FADD.FTZ R2, R33, R2 ;  /* 0x0000000221027221 */ /* 0x000fe20000010000 */
[C---:B------:R-:W-:Y:S01]  /*13d80*/  HMMA.16816.F32 R72, R16.reuse, R38, RZ ;  /* 0x000000261048723c */ /* 0x040fe200000018ff */
[----:B------:R-:W-:Y:S02]  /*13d90*/  FADD.FTZ R0, R44, R0 ;  /* 0x000000002c007221 */ /* 0x000fe40000010000 */
[----:B------:R-:W4:Y:S01]  /*13da0*/  MUFU.EX2 R4, R69 ;  /* 0x0000004500047308 */ /* 0x000f220000000800 */
[----:B------:R-:W-:Y:S02]  /*13db0*/  FADD.FTZ R2, R32, R2 ;  /* 0x0000000220027221 */ /* 0x000fe40000010000 */
[----:B------:R-:W-:Y:S02]  /*13dc0*/  FADD.FTZ R0, R41, R0 ;  /* 0x0000000029007221 */ /* 0x000fe40000010000 */
[----:B------:R-:W-:Y:S01]  /*13dd0*/  HMMA.16816.F32 R16, R16, R34, RZ ;  /* 0x000000221010723c */ /* 0x000fe200000018ff */
[----:B------:R-:W-:-:S02]  /*13de0*/  FADD.FTZ R2, R49, R2 ;  /* 0x0000000231027221 */ /* 0x000fc40000010000 */
[----:B------:R-:W-:Y:S02]  /*13df0*/  FADD.FTZ R232, R29, R0 ;  /* 0x000000001de87221 */ /* 0x000fe40000010000 */
[----:B------:R-:W-:Y:S02]  /*13e00*/  FADD.FTZ R214, R48, R2 ;  /* 0x0000000230d67221 */ /* 0x000fe40000010000 */
[----:B------:R-:W-:Y:S01]  /*13e10*/  FADD.FTZ R2, R28, R3 ;  /* 0x000000031c027221 */ /* 0x000fe20000010000 */
[----:B------:R-:W-:Y:S01]  /*13e20*/  HMMA.16816.F32 R64, R12, R50, R64 ;  /* 0x000000320c40723c */ /* 0x000fe20000001840 */
[----:B----4-:R-:W-:Y:S02]  /*13e30*/  F2FP.PACK_AB R99, R4, R24 ;  /* 0x000000180463723e */ /* 0x010fe400000000ff */
[----:B------:R-:W-:-:S05]  /*13e40*/  FADD.FTZ R2, R25, R2 ;  /* 0x0000000219027221 */ /* 0x000fca0000010000 */
[----:B------:R-:W-:Y:S01]  /*13e50*/  HMMA.16816.F32 R68, R20, R70, RZ ;  /* 0x000000461444723c */ /* 0x000fe200000018ff */
[----:B------:R-:W-:Y:S02]  /*13e60*/  FADD.FTZ R0, R24, R2 ;  /* 0x0000000218007221 */ /* 0x000fe40000010000 */
[----:B--2---:R-:W-:-:S04]  /*13e70*/  @P1 IMAD.HI.U32 R2, R217, c[0x0][0x2c8], RZ ;  /* 0x0000b200d9021a27 */ /* 0x004fc800078e00ff */
[----:B------:R-:W-:Y:S01]  /*13e80*/  FADD.FTZ R233, R4, R0 ;  /* 0x0000000004e97221 */ /* 0x000fe20000010000 */
[C---:B------:R-:W-:Y:S01]  /*13e90*/  HMMA.16816.F32 R56, R20.reuse, R58, RZ ;  /* 0x0000003a1438723c */ /* 0x040fe200000018ff */
[----:B------:R-:W-:Y:S02]  /*13ea0*/  MOV R0, R217 ;  /* 0x000000d900007202 */ /* 0x000fe40000000f00 */
[----:B------:R-:W-:Y:S02]  /*13eb0*/  @P1 SHF.R.U32.HI R0, RZ, c[0x0][0x2cc], R2 ;  /* 0x0000b300ff001a19 */ /* 0x000fe40000011602 */
[----:B------:R-:W-:Y:S02]  /*13ec0*/  ISETP.GE.AND P1, PT, R216, 0x1, PT ;  /* 0x00000001d800780c */ /* 0x000fe40003f26270 */
[----:B------:R-:W-:Y:S01]  /*13ed0*/  IADD3 R0, R218, R0, RZ ;  /* 0x00000000da007210 */ /* 0x000fe20007ffe0ff */
[----:B------:R-:W-:Y:S03]  /*13ee0*/  HMMA.16816.F32 R36, R20, R38, RZ ;  /* 0x000000261424723c */ /* 0x000fe600000018ff */
[----:B------:R-:W-:-:S05]  /*13ef0*/  IADD3 R3, R0, c[0x0][0x328], RZ ;  /* 0x0000ca0000037a10 */ /* 0x000fca0007ffe0ff */
[----:B------:R-:W-:Y:S08]  /*13f00*/  HMMA.16816.F32 R20, R20, R34, RZ ;  /* 0x000000221414723c */ /* 0x000ff000000018ff */
[C---:B-1----:R-:W-:Y:S01]  /*13f10*/  HMMA.16816.F32 R152, R100.reuse, R122, R64 ;  /* 0x0000007a6498723c */ /* 0x042fe20000001840 */
[----:B------:R-:W1:Y:S07]  /*13f20*/  LDSM.16.MT88.4 R64, [R197+0x1400] ;  /* 0x00140000c540783b */ /* 0x000e6e0000004200 */
[-C--:B------:R-:W-:Y:S08]  /*13f30*/  HMMA.16816.F32 R156, R100, R112.reuse, R156 ;  /* 0x00000070649c723c */ /* 0x080ff0000000189c */
[----:B------:R-:W-:Y:S08]  /*13f40*/  HMMA.16816.F32 R116, R96, R112, R116 ;  /* 0x000000706074723c */ /* 0x000ff00000001874 */
[-C--:B------:R-:W-:Y:S08]  /*13f50*/  HMMA.16816.F32 R160, R100, R114.reuse, R60 ;  /* 0x0000007264a0723c */ /* 0x080ff0000000183c */
[----:B------:R-:W-:Y:S01]  /*13f60*/  HMMA.16816.F32 R112, R96, R114, R80 ;  /* 0x000000726070723c */ /* 0x000fe20000001850 */
[----:B------:R-:W2:Y:S07]  /*13f70*/  LDSM.16.MT88.4 R80, [R196+0x2000] ;  /* 0x00200000c450783b */ /* 0x000eae0000004200 */
[C---:B------:R-:W-:Y:S08]  /*13f80*/  HMMA.16816.F32 R88, R8.reuse, R54, R88 ;  /* 0x000000360858723c */ /* 0x040ff00000001858 */
[C---:B------:R-:W-:Y:S08]  /*13f90*/  HMMA.16816.F32 R84, R8.reuse, R50, R84 ;  /* 0x000000320854723c */ /* 0x040ff00000001854 */
[C---:B------:R-:W-:Y:S08]  /*13fa0*/  HMMA.16816.F32 R76, R8.reuse, R42, R76 ;  /* 0x0000002a084c723c */ /* 0x040ff0000000184c */
[C---:B------:R-:W-:Y:S08]  /*13fb0*/  HMMA.16816.F32 R92, R8.reuse, R30, R72 ;  /* 0x0000001e085c723c */ /* 0x040ff00000001848 */
[----:B------:R-:W-:Y:S01]  /*13fc0*/  HMMA.16816.F32 R16, R8, R26, R16 ;  /* 0x0000001a0810723c */ /* 0x000fe20000001810 */
[----:B------:R-:W4:Y:S07]  /*13fd0*/  LDSM.16.MT88.4 R8, [R197+0x2000] ;  /* 0x00200000c508783b */ /* 0x000f2e0000004200 */
[C---:B------:R-:W-:Y:S08]  /*13fe0*/  HMMA.16816.F32 R68, R12.reuse, R54, R68 ;  /* 0x000000360c44723c */ /* 0x040ff00000001844 */
[C---:B------:R-:W-:Y:S08]  /*13ff0*/  HMMA.16816.F32 R40, R12.reuse, R42, R56 ;  /* 0x0000002a0c28723c */ /* 0x040ff00000001838 */
[C---:B------:R-:W-:Y:S08]  /*14000*/  HMMA.16816.F32 R36, R12.reuse, R30, R36 ;  /* 0x0000001e0c24723c */ /* 0x040ff00000001824 */
[----:B------:R-:W-:Y:S08]  /*14010*/  HMMA.16816.F32 R20, R12, R26, R20 ;  /* 0x0000001a0c14723c */ /* 0x000ff00000001814 */
[C---:B---3--:R-:W-:Y:S08]  /*14020*/  HMMA.16816.F32 R144, R100.reuse, R130, R68 ;  /* 0x000000826490723c */ /* 0x048ff00000001844 */
[-C--:B------:R-:W-:Y:S08]  /*14030*/  HMMA.16816.F32 R148, R100, R120.reuse, R148 ;  /* 0x000000786494723c */ /* 0x080ff00000001894 */
[----:B------:R-:W-:Y:S08]  /*14040*/  HMMA.16816.F32 R124, R96, R120, R124 ;  /* 0x00000078607c723c */ /* 0x000ff0000000187c */
[-C--:B-1----:R-:W-:Y:S08]  /*14050*/  HMMA.16816.F32 R56, R100, R64.reuse, R192 ;  /* 0x000000406438723c */ /* 0x082ff000000018c0 */
[----:B------:R-:W-:Y:S08]  /*14060*/  HMMA.16816.F32 R60, R96, R64, R188 ;  /* 0x00000040603c723c */ /* 0x000ff000000018bc */
[----:B------:R-:W-:Y:S08]  /*14070*/  HMMA.16816.F32 R68, R100, R66, R40 ;  /* 0x000000426444723c */ /* 0x000ff00000001828 */
[C---:B------:R-:W-:Y:S08]  /*14080*/  HMMA.16816.F32 R120, R96.reuse, R122, R84 ;  /* 0x0000007a6078723c */ /* 0x040ff00000001854 */
[----:B------:R-:W-:Y:S08]  /*14090*/  HMMA.16816.F32 R64, R96, R66, R76 ;  /* 0x000000426040723c */ /* 0x000ff0000000184c */
[-C--:B------:R-:W-:Y:S08]  /*140a0*/  HMMA.16816.F32 R140, R100, R128.reuse, R140 ;  /* 0x00000080648c723c */ /* 0x080ff0000000188c */
[----:B------:R-:W-:Y:S08]  /*140b0*/  HMMA.16816.F32 R132, R96, R128, R132 ;  /* 0x000000806084723c */ /* 0x000ff00000001884 */
[C---:B--2---:R-:W-:Y:S08]  /*140c0*/  HMMA.16816.F32 R72, R100.reuse, R80, R180 ;  /* 0x000000506448723c */ /* 0x044ff000000018b4 */
[----:B------:R-:W-:Y:S08]  /*140d0*/  HMMA.16816.F32 R84, R100, R82, R36 ;  /* 0x000000526454723c */ /* 0x000ff00000001824 */
[C---:B------:R-:W-:Y:S08]  /*140e0*/  HMMA.16816.F32 R76, R96.reuse, R80, R184 ;  /* 0x00000050604c723c */ /* 0x040ff000000018b8 */
[C---:B------:R-:W-:Y:S08]  /*140f0*/  HMMA.16816.F32 R128, R96.reuse, R130, R88 ;  /* 0x000000826080723c */ /* 0x040ff00000001858 */
[----:B------:R-:W-:Y:S08]  /*14100*/  HMMA.16816.F32 R80, R96, R82, R92 ;  /* 0x000000526050723c */ /* 0x000ff0000000185c */
[-C--:B----4-:R-:W-:Y:S08]  /*14110*/  HMMA.16816.F32 R88, R100, R8.reuse, R172 ;  /* 0x000000086458723c */ /* 0x090ff000000018ac */
[----:B------:R-:W-:Y:S08]  /*14120*/  HMMA.16816.F32 R92, R96, R8, R176 ;  /* 0x00000008605c723c */ /* 0x000ff000000018b0 */
[-C--:B------:R-:W-:Y:S08]  /*14130*/  HMMA.16816.F32 R100, R100, R10.reuse, R20 ;  /* 0x0000000a6464723c */ /* 0x080ff00000001814 */
[----:B------:R-:W-:Y:S01]  /*14140*/  HMMA.16816.F32 R96, R96, R10, R16 ;  /* 0x0000000a6060723c */ /* 0x000fe20000001810 */
[----:B------:R-:W-:Y:S07]  /*14150*/  @!P1 BRA `(.L_x_1011) ;  /* 0x0000013000009947 */ /* 0x000fee0003800000 */
[C---:B------:R-:W-:Y:S01]  /*14160*/  ISETP.GT.AND P0, PT, R0.reuse, RZ, PT ;  /* 0x000000ff0000720c */ /* 0x040fe20003f04270 */
[----:B------:R-:W-:Y:S01]  /*14170*/  BSSY B0, `(.L_x_1012) ;  /* 0x000000e000007945 */ /* 0x000fe20003800000 */
[----:B------:R-:W-:-:S11]  /*14180*/  IADD3 R2, R0, -0x1, RZ ;  /* 0xffffffff00027810 */ /* 0x000fd60007ffe0ff */
[----:B------:R-:W-:Y:S05]  /*14190*/  @P0 BRA `(.L_x_1013) ;  /* 0x0000007000000947 */ /* 0x000fea0003800000 */
[----:B------:R-:W-:Y:S02]  /*141a0*/  IMAD.MOV.U32 R2, RZ, RZ, 0x1 ;  /* 0x00000001ff027424 */ /* 0x000fe400078e00ff */
[----:B------:R-:W-:-:S03]  /*141b0*/  IMAD.MOV R0, RZ, RZ, -R0 ;  /* 0x000000ffff007224 */ /* 0x000fc600078e0a00 */
[----:B------:R-:W-:-:S13]  /*141c0*/  ISETP.NE.AND P0, PT, R2, c[0x0][0x32c], PT ;  /* 0x0000cb0002007a0c */ /* 0x000fda0003f05270 */
[----:B------:R-:W-:-:S05]  /*141d0*/  @P0 IMAD.HI.U32 R2, R0, c[0x0][0x330], RZ ;  /* 0x0000cc0000020a27 */ /* 0x000fca00078e00ff */
[----:B------:R-:W-:-:S04]  /*141e0*/  @P0 SHF.R.U32.HI R0, RZ, c[0x0][0x334], R2 ;  /* 0x0000cd00ff000a19 */ /* 0x000fc80000011602 */
[----:B------:R-:W-:Y:S01]  /*141f0*/  LOP3.LUT R2, RZ, R0, RZ, 0x33, !PT ;  /* 0x00000000ff027212 */ /* 0x000fe200078e33ff */
[----:B------:R-:W-:Y:S05]  /*14200*/  BRA `(.L_x_1014) ;  /* 0x0000004000007947 */ /* 0x000fea0003800000 */
.L_x_1013:
[----:B------:R-:W-:-:S04]  /*14210*/  MOV R0, 0x1 ;  /* 0x0000000100007802 */ /* 0x000fc80000000f00 */
[----:B------:R-:W-:-:S13]  /*14220*/  ISETP.NE.AND P0, PT, R0, c[0x0][0x32c], PT ;  /* 0x0000cb0000007a0c */ /* 0x000fda0003f05270 */
[----:B------:R-:W-:-:S05]  /*14230*/  @P0 IMAD.HI.U32 R0, R2, c[0x0][0x330], RZ ;  /* 0x0000cc0002000a27 */ /* 0x000fca00078e00ff */
[----:B------:R-:W-:Y:S02]  /*14240*/  @P0 SHF.R.U32.HI R2, RZ, c[0x0][0x334], R0 ;  /* 0x0000cd00ff020a19 */ /* 0x000fe40000011600 */
.L_x_1014:
[----:B------:R-:W-:Y:S05]  /*14250*/  BSYNC B0 ;  /* 0x0000000000007941 */ /* 0x000fea0003800000 */
.L_x_1012:
[----:B------:R-:W-:-:S05]  /*14260*/  MOV R0, c[0x0][0x32c] ;  /* 0x0000cb0000007a02 */ /* 0x000fca0000000f00 */
[----:B------:R-:W-:-:S05]  /*14270*/  IMAD R2, R2, R0, c[0x0][0x32c] ;  /* 0x0000cb0002027624 */ /* 0x000fca00078e0200 */
[----:B------:R-:W-:-:S04]  /*14280*/  IMNMX R3, R3, R2, PT ;  /* 0x0000000203037217 */ /* 0x000fc80003800200 */
.L_x_1011:
[----:B------:R-:W2:Y:S01]  /*14290*/  LDL R2, [R1+0x1c] ;  /* 0x00001c0001027983 */ /* 0x000ea20000100800 */
[----:B------:R-:W-:-:S05]  /*142a0*/  IMAD.HI R3, R3, 0x2aaaaaab, RZ ;  /* 0x2aaaaaab03037827 */ /* 0x000fca00078e02ff */
[----:B------:R-:W-:-:S04]  /*142b0*/  SHF.R.U32.HI R0, RZ, 0x1f, R3 ;  /* 0x0000001fff007819 */ /* 0x000fc80000011603 */
[----:B------:R-:W-:-:S04]  /*142c0*/  LEA.HI.SX32 R3, R3, R0, 0x1d ;  /* 0x0000000003037211 */ /* 0x000fc800078feaff */
[----:B--2---:R-:W-:-:S04]  /*142d0*/  IMNMX R247, R2, R3, !PT ;  /* 0x0000000302f77217 */ /* 0x004fc80007800200 */
[----:B------:R-:W-:-:S13]  /*142e0*/  ISETP.GE.AND P0, PT, R212, R247, PT ;  /* 0x000000f7d400720c */ /* 0x000fda0003f06270 */
[----:B------:R-:W-:Y:S05]  /*142f0*/  @!P0 BRA `(.L_x_1015) ;  /* 0x0000443000008947 */ /* 0x000fea0003800000 */
[----:B------:R-:W-:Y:S01]  /*14300*/  IMAD.MOV.U32 R107, RZ, RZ, R104 ;  /* 0x000000ffff6b7224 */ /* 0x000fe200078e0068 */
[----:B------:R-:W-:Y:S01]  /*14310*/  MOV R109, R5 ;  /* 0x00000005006d7202 */ /* 0x000fe20000000f00 */
[----:B------:R-:W-:Y:S01]  /*14320*/  IMAD.MOV.U32 R106, RZ, RZ, R105 ;  /* 0x000000ffff6a7224 */ /* 0x000fe200078e0069 */
[----:B------:R-:W-:Y:S02]  /*14330*/  MOV R108, R6 ;  /* 0x00000006006c7202 */ /* 0x000fe40000000f00 */
.L_x_1048:
[----:B------:R-:W2:Y:S01]  /*14340*/  LDL R0, [R1+0x1c] ;  /* 0x00001c0001007983 */ /* 0x000ea20000100800 */
[----:B------:R-:W-:Y:S04]  /*14350*/  DEPBAR.LE SB0, 0x0 ;  /* 0x000080000000791a */ /* 0x000fe80000000000 */
[----:B------:R-:W-:Y:S01]  /*14360*/  WARPSYNC 0xffffffff ;  /* 0xffffffff00007948 */ /* 0x000fe20003800000 */
[----:B------:R-:W-:Y:S06]  /*14370*/  BAR.SYNC.DEFER_BLOCKING 0x0 ;  /* 0x0000000000007b1d */ /* 0x000fec0000010000 */
[----:B------:R1:W3:Y:S01]  /*14380*/  LDSM.16.M88.4 R52, [R198] ;  /* 0x00000000c634783b */ /* 0x0002e20000000200 */
[----:B------:R-:W-:Y:S03]  /*14390*/  BSSY B0, `(.L_x_1016) ;  /* 0x0000043000007945 */ /* 0x000fe60003800000 */
[----:B------:R1:W4:Y:S04]  /*143a0*/  LDSM.16.M88.4 R48, [R198+0x1000] ;  /* 0x00100000c630783b */ /* 0x0003280000000200 */
        /* <DEDUP_REMOVED lines=8> */
[----:B--2---:R-:W-:Y:S11]  /*14430*/  ISETP.GT.AND P0, PT, R0, R212, PT ;  /* 0x000000d40000720c */ /* 0x004ff60003f04270 */
[----:B------:R-:W-:Y:S02]  /*14440*/  @!UPT UIADD3 URZ, URZ, URZ, URZ ;  /* 0x0000003f3f3ff290 */ /* 0x000fe4000fffe03f */
[----:B------:R-:W-:-:S05]  /*14450*/  @P0 BRA `(.L_x_1017) ;  /* 0x0000036000000947 */ /* 0x000fca0003800000 */
[C---:B-1-34-:R-:W-:Y:S01]  /*14460*/  IMAD.WIDE.U32 R2, R213.reuse, c[0x0][0x208], RZ ;  /* 0x00008200d5027a25 */ /* 0x05afe200078e00ff */
[----:B------:R-:W-:Y:S01]  /*14470*/  SHF.R.S32.HI R0, RZ, 0x1f, R213 ;  /* 0x0000001fff007819 */ /* 0x000fe200000114d5 */
[----:B------:R-:W2:Y:S04]  /*14480*/  LDL.64 R8, [R1+0x30] ;  /* 0x0000300001087983 */ /* 0x000ea80000100a00 */
[----:B------:R-:W-:Y:S02]  /*14490*/  IMAD R0, R0, c[0x0][0x208], RZ ;  /* 0x0000820000007a24 */ /* 0x000fe400078e02ff */
[----:B------:R-:W3:Y:S02]  /*144a0*/  LDL R5, [R1+0x28] ;  /* 0x0000280001057983 */ /* 0x000ee40000100800 */
[----:B------:R-:W-:Y:S05]  /*144b0*/  IMAD R0, R213, c[0x0][0x20c], R0 ;  /* 0x00008300d5007a24 */ /* 0x000fea00078e0200 */
[----:B------:R-:W-:Y:S02]  /*144c0*/  IADD3 R3, R3, R0, RZ ;  /* 0x0000000003037210 */ /* 0x000fe40007ffe0ff */
[----:B------:R-:W-:Y:S03]  /*144d0*/  SHF.R.S32.HI R0, RZ, 0x1f, R211 ;  /* 0x0000001fff007819 */ /* 0x000fe600000114d3 */
[C---:B------:R-:W-:Y:S04]  /*144e0*/  IMAD.WIDE.U32 R2, R211.reuse, c[0x0][0x218], R2 ;  /* 0x00008600d3027a25 */ /* 0x040fe800078e0002 */
[----:B------:R-:W-:Y:S04]  /*144f0*/  IMAD R4, R0, c[0x0][0x218], RZ ;  /* 0x0000860000047a24 */ /* 0x000fe800078e02ff */
[----:B------:R-:W-:Y:S01]  /*14500*/  IMAD R4, R211, c[0x0][0x21c], R4 ;  /* 0x00008700d3047a24 */ /* 0x000fe200078e0204 */
[----:B--2---:R-:W-:Y:S04]  /*14510*/  IADD3 R0, P0, R8, R2, RZ ;  /* 0x0000000208007210 */ /* 0x004fe80007f1e0ff */
[----:B---3--:R-:W-:Y:S02]  /*14520*/  IADD3.X R2, R5, R3, R4, P0, !PT ;  /* 0x0000000305027210 */ /* 0x008fe400007fe404 */
[C---:B------:R-:W-:Y:S04]  /*14530*/  LEA R6, P0, R0.reuse, c[0x0][0x1f8], 0x1 ;  /* 0x00007e0000067a11 */ /* 0x040fe800078008ff */
[----:B------:R-:W-:Y:S01]  /*14540*/  LEA.HI.X R5, R0, c[0x0][0x1fc], R2, 0x1, P0 ;  /* 0x00007f0000057a11 */ /* 0x000fe200000f0c02 */
[----:B------:R-:W-:-:S06]  /*14550*/  BRA.DIV ~URZ, `(.L_x_1018) ;  /* 0x00011a627f007947 */ /* 0x000fcc000b800000 */
[----:B------:R1:W2:Y:S02]  /*14560*/  SHFL.IDX PT, R4, R5, RZ, 0x1c1f ;  /* 0x001c1fff05047589 */ /* 0x0002a400000e0000 */
.L_x_1190:
[----:B------:R-:W-:-:S05]  /*14570*/  BRA.DIV ~URZ, `(.L_x_1019) ;  /* 0x00011ab27f007947 */ /* 0x000fca000b800000 */
[----:B------:R3:W4:Y:S02]  /*14580*/  SHFL.IDX PT, R0, R6, RZ, 0x1c1f ;  /* 0x001c1fff06007589 */ /* 0x00072400000e0000 */
.L_x_1191:
[----:B------:R-:W5:Y:S01]  /*14590*/  LDL R10, [R1] ;  /* 0x00000000010a7983 */ /* 0x000f620000100800 */
[----:B------:R-:W-:Y:S02]  /*145a0*/  ISETP.GE.AND P3, PT, R250, c[0x0][0x1d4], PT ;  /* 0x00007500fa007a0c */ /* 0x000fe40003f66270 */
[----:B----4-:R-:W-:Y:S01]  /*145b0*/  IADD3 R2, P0, R0, R229, RZ ;  /* 0x000000e500027210 */ /* 0x010fe20007f1e0ff */
[----:B------:R-:W4:Y:S04]  /*145c0*/  LDL R8, [R1+0x4] ;  /* 0x0000040001087983 */ /* 0x000f280000100800 */
[----:B------:R-:W1:Y:S01]  /*145d0*/  S2R R9, SR_TID.X ;  /* 0x0000000000097919 */ /* 0x000e620000002100 */
[----:B--2---:R-:W-:Y:S05]  /*145e0*/  IMAD.X R3, R4, 0x1, R228, P0 ;  /* 0x0000000104037824 */ /* 0x004fea00000e06e4 */
[----:B------:R-:W-:Y:S01]  /*145f0*/  @!PT LDS RZ, [RZ] ;  /* 0x00000000fffff984 */ /* 0x000fe20000000800 */
[----:B------:R-:W-:Y:S01]  /*14600*/  @!PT LDS RZ, [RZ] ;  /* 0x00000000fffff984 */ /* 0x000fe20000000800 */
[----:B------:R-:W-:Y:S01]  /*14610*/  @!PT LDS RZ, [RZ] ;  /* 0x00000000fffff984 */ /* 0x000fe20000000800 */
[----:B------:R2:W-:Y:S01]  /*14620*/  LDGSTS.E.BYPASS.LTC128B.128 [R210+0x1880], [R2.64], !P3 ;  /* 0x0188000002d27fae */ /* 0x0005e2000d901d48 */
[----:B-1----:R-:W-:Y:S02]  /*14630*/  ISETP.GT.AND P4, PT, R9, 0x3f, PT ;  /* 0x0000003f0900780c */ /* 0x002fe40003f84270 */
[----:B--2---:R-:W-:Y:S05]  /*14640*/  IADD3 R2, P0, R0, R231, RZ ;  /* 0x000000e700027210 */ /* 0x004fea0007f1e0ff */
[----:B------:R-:W-:Y:S01]  /*14650*/  IMAD.X R3, R4, 0x1, R230, P0 ;  /* 0x0000000104037824 */ /* 0x000fe200000e06e6 */
[----:B-----5:R-:W-:Y:S02]  /*14660*/  ISETP.GE.AND P2, PT, R10, c[0x0][0x1d4], PT ;  /* 0x000075000a007a0c */ /* 0x020fe40003f46270 */
[----:B----4-:R-:W-:Y:S11]  /*14670*/  ISETP.GE.AND P1, PT, R8, c[0x0][0x1d4], PT ;  /* 0x0000750008007a0c */ /* 0x010ff60003f26270 */
[----:B------:R1:W-:Y:S02]  /*14680*/  LDGSTS.E.BYPASS.LTC128B.128 [R210+0x2480], [R2.64], !P2 ;  /* 0x0248000002d27fae */ /* 0x0003e4000d101d48 */
[----:B-1----:R-:W-:Y:S05]  /*14690*/  IADD3 R2, P0, R0, R227, RZ ;  /* 0x000000e300027210 */ /* 0x002fea0007f1e0ff */
[----:B------:R-:W-:Y:S05]  /*146a0*/  IMAD.X R3, R4, 0x1, R226, P0 ;  /* 0x0000000104037824 */ /* 0x000fea00000e06e2 */
[----:B------:R1:W-:Y:S01]  /*146b0*/  LDGSTS.E.BYPASS.LTC128B.128 [R210+0x3080], [R2.64], !P1 ;  /* 0x0308000002d27fae */ /* 0x0003e2000c901d48 */
[----:B------:R-:W-:-:S05]  /*146c0*/  @P4 BRA `(.L_x_1017) ;  /* 0x000000f000004947 */ /* 0x000fca0003800000 */
[----:B------:R-:W-:-:S05]  /*146d0*/  BRA.DIV ~URZ, `(.L_x_1020) ;  /* 0x000119c27f007947 */ /* 0x000fca000b800000 */
[----:B------:R2:W4:Y:S04]  /*146e0*/  SHFL.IDX PT, R4, R5, 0x1, 0x1c1f ;  /* 0x003c1f0005047f89 */ /* 0x00052800000e0000 */
[----:B------:R2:W1:Y:S02]  /*146f0*/  SHFL.IDX PT, R0, R6, 0x1, 0x1c1f ;  /* 0x003c1f0006007f89 */ /* 0x00046400000e0000 */
.L_x_1192:
[----:B-1----:R-:W-:Y:S05]  /*14700*/  IADD3 R2, P0, R0, R229, RZ ;  /* 0x000000e500027210 */ /* 0x002fea0007f1e0ff */
[----:B----4-:R-:W-:Y:S05]  /*14710*/  IMAD.X R3, R4, 0x1, R228, P0 ;  /* 0x0000000104037824 */ /* 0x010fea00000e06e4 */
[----:B------:R-:W-:Y:S01]  /*14720*/  @!PT LDS RZ, [RZ] ;  /* 0x00000000fffff984 */ /* 0x000fe20000000800 */
[----:B------:R-:W-:Y:S01]  /*14730*/  @!PT LDS RZ, [RZ] ;  /* 0x00000000fffff984 */ /* 0x000fe20000000800 */
[----:B------:R-:W-:Y:S01]  /*14740*/  @!PT LDS RZ, [RZ] ;  /* 0x00000000fffff984 */ /* 0x000fe20000000800 */
[----:B------:R1:W-:Y:S02]  /*14750*/  LDGSTS.E.BYPASS.LTC128B.128 [R210+0x2080], [R2.64], !P3 ;  /* 0x0208000002d27fae */ /* 0x0003e4000d901d48 */
[----:B-1----:R-:W-:Y:S05]  /*14760*/  IADD3 R2, P0, R0, R231, RZ ;  /* 0x000000e700027210 */ /* 0x002fea0007f1e0ff */
[----:B------:R-:W-:Y:S05]  /*14770*/  IMAD.X R3, R4, 0x1, R230, P0 ;  /* 0x0000000104037824 */ /* 0x000fea00000e06e6 */
[----:B------:R1:W-:Y:S02]  /*14780*/  LDGSTS.E.BYPASS.LTC128B.128 [R210+0x2c80], [R2.64], !P2 ;  /* 0x02c8000002d27fae */ /* 0x0003e4000d101d48 */
[----:B-1----:R-:W-:Y:S05]  /*14790*/  IADD3 R2, P0, R0, R227, RZ ;  /* 0x000000e300027210 */ /* 0x002fea0007f1e0ff */
[----:B------:R-:W-:Y:S05]  /*147a0*/  IMAD.X R3, R4, 0x1, R226, P0 ;  /* 0x0000000104037824 */ /* 0x000fea00000e06e2 */
[----:B------:R1:W-:Y:S03]  /*147b0*/  LDGSTS.E.BYPASS.LTC128B.128 [R210+0x3880], [R2.64], !P1 ;  /* 0x0388000002d27fae */ /* 0x0003e6000c901d48 */
.L_x_1017:
[----:B-1-34-:R-:W-:Y:S05]  /*147c0*/  BSYNC B0 ;  /* 0x0000000000007941 */ /* 0x01afea0003800000 */
.L_x_1016:
[----:B------:R-:W0:Y:S01]  /*147d0*/  LDGDEPBAR ;  /* 0x00000000000079af */ /* 0x000e220000000000 */
[----:B------:R-:W-:Y:S01]  /*147e0*/  WARPSYNC 0xffffffff ;  /* 0xffffffff00007948 */ /* 0x000fe20003800000 */
[-C--:B------:R-:W-:Y:S01]  /*147f0*/  HMMA.16816.F32 R8, R52, R20.reuse, RZ ;  /* 0x000000143408723c */ /* 0x080fe200000018ff */
[----:B------:R-:W-:Y:S05]  /*14800*/  BSSY B0, `(.L_x_1021) ;  /* 0x00000bb000007945 */ /* 0x000fea0003800000 */
[----:B------:R-:W3:Y:S02]  /*14810*/  LDL R0, [R1+0x1c] ;  /* 0x00001c0001007983 */ /* 0x000ee40000100800 */
        /* <DEDUP_REMOVED lines=25> */
[----:B------:R-:W4:Y:S07]  /*149b0*/  LDSM.16.M88.4 R184, [R198+0x3000] ;  /* 0x00300000c6b8783b */ /* 0x000f2e0000000200 */
[----:B------:R-:W-:Y:S01]  /*149c0*/  HMMA.16816.F32 R52, R176, R194, R52 ;  /* 0x000000c2b034723c */ /* 0x000fe20000001834 */
[----:B------:R-:W5:Y:S07]  /*149d0*/  LDSM.16.M88.4 R176, [R171+0x1000] ;  /* 0x00100000abb0783b */ /* 0x000f6e0000000200 */
[-C--:B-1----:R-:W-:Y:S08]  /*149e0*/  HMMA.16816.F32 R8, R172, R180.reuse, R8 ;  /* 0x000000b4ac08723c */ /* 0x082ff00000001808 */
[C---:B----4-:R-:W-:Y:S08]  /*149f0*/  HMMA.16816.F32 R12, R184.reuse, R180, R12 ;  /* 0x000000b4b80c723c */ /* 0x050ff0000000180c */
[-C--:B------:R-:W-:Y:S08]  /*14a00*/  HMMA.16816.F32 R16, R184, R182.reuse, R16 ;  /* 0x000000b6b810723c */ /* 0x080ff00000001810 */
[C---:B------:R-:W-:Y:S01]  /*14a10*/  HMMA.16816.F32 R20, R172.reuse, R182, R20 ;  /* 0x000000b6ac14723c */ /* 0x040fe20000001814 */
[----:B------:R-:W-:Y:S07]  /*14a20*/  LDSM.16.M88.4 R180, [R206] ;  /* 0x00000000ceb4783b */ /* 0x000fee0000000200 */
[-C--:B-----5:R-:W-:Y:S08]  /*14a30*/  HMMA.16816.F32 R24, R172, R176.reuse, R24 ;  /* 0x000000b0ac18723c */ /* 0x0a0ff00000001818 */
[C---:B------:R-:W-:Y:S08]  /*14a40*/  HMMA.16816.F32 R28, R184.reuse, R176, R28 ;  /* 0x000000b0b81c723c */ /* 0x040ff0000000181c */
[-C--:B------:R-:W-:Y:S08]  /*14a50*/  HMMA.16816.F32 R32, R184, R178.reuse, R32 ;  /* 0x000000b2b820723c */ /* 0x080ff00000001820 */
[C---:B------:R-:W-:Y:S01]  /*14a60*/  HMMA.16816.F32 R36, R172.reuse, R178, R36 ;  /* 0x000000b2ac24723c */ /* 0x040fe20000001824 */
[----:B------:R-:W1:Y:S07]  /*14a70*/  LDSM.16.M88.4 R176, [R199+0x2000] ;  /* 0x00200000c7b0783b */ /* 0x000e6e0000000200 */
[-C--:B------:R-:W-:Y:S08]  /*14a80*/  HMMA.16816.F32 R40, R172, R188.reuse, R40 ;  /* 0x000000bcac28723c */ /* 0x080ff00000001828 */
[C---:B------:R-:W-:Y:S08]  /*14a90*/  HMMA.16816.F32 R44, R184.reuse, R188, R44 ;  /* 0x000000bcb82c723c */ /* 0x040ff0000000182c */
[-C--:B------:R-:W-:Y:S01]  /*14aa0*/  HMMA.16816.F32 R48, R184, R190.reuse, R48 ;  /* 0x000000beb830723c */ /* 0x080fe20000001830 */
[----:B------:R-:W4:Y:S07]  /*14ab0*/  LDSM.16.M88.4 R184, [R199+0x3000] ;  /* 0x00300000c7b8783b */ /* 0x000f2e0000000200 */
[----:B------:R-:W-:Y:S01]  /*14ac0*/  HMMA.16816.F32 R52, R172, R190, R52 ;  /* 0x000000beac34723c */ /* 0x000fe20000001834 */
[----:B------:R-:W5:Y:S07]  /*14ad0*/  LDSM.16.M88.4 R172, [R205] ;  /* 0x00000000cdac783b */ /* 0x000f6e0000000200 */
[-C--:B-1----:R-:W-:Y:S01]  /*14ae0*/  HMMA.16816.F32 R8, R176, R180.reuse, R8 ;  /* 0x000000b4b008723c */ /* 0x082fe20000001808 */
[----:B------:R-:W1:Y:S04]  /*14af0*/  LDSM.16.M88.4 R188, [R204] ;  /* 0x00000000ccbc783b */ /* 0x000e680000000200 */
[----:B---3--:R-:W-:Y:S03]  /*14b00*/  ISETP.GT.AND P0, PT, R212, R0, PT ;  /* 0x00000000d400720c */ /* 0x008fe60003f04270 */
[C---:B----4-:R-:W-:Y:S08]  /*14b10*/  HMMA.16816.F32 R12, R184.reuse, R180, R12 ;  /* 0x000000b4b80c723c */ /* 0x050ff0000000180c */
[-C--:B------:R-:W-:Y:S08]  /*14b20*/  HMMA.16816.F32 R16, R184, R182.reuse, R16 ;  /* 0x000000b6b810723c */ /* 0x080ff00000001810 */
[C---:B------:R-:W-:Y:S01]  /*14b30*/  HMMA.16816.F32 R20, R176.reuse, R182, R20 ;  /* 0x000000b6b014723c */ /* 0x040fe20000001814 */
[----:B------:R-:W-:Y:S07]  /*14b40*/  LDSM.16.M88.4 R180, [R171+0x1800] ;  /* 0x00180000abb4783b */ /* 0x000fee0000000200 */
[-C--:B-----5:R-:W-:Y:S08]  /*14b50*/  HMMA.16816.F32 R24, R176, R172.reuse, R24 ;  /* 0x000000acb018723c */ /* 0x0a0ff00000001818 */
[C---:B------:R-:W-:Y:S08]  /*14b60*/  HMMA.16816.F32 R28, R184.reuse, R172, R28 ;  /* 0x000000acb81c723c */ /* 0x040ff0000000181c */
[-C--:B------:R-:W-:Y:S08]  /*14b70*/  HMMA.16816.F32 R32, R184, R174.reuse, R32 ;  /* 0x000000aeb820723c */ /* 0x080ff00000001820 */
[C---:B------:R-:W-:Y:S01]  /*14b80*/  HMMA.16816.F32 R36, R176.reuse, R174, R36 ;  /* 0x000000aeb024723c */ /* 0x040fe20000001824 */
[----:B------:R-:W3:Y:S07]  /*14b90*/  LDSM.16.M88.4 R172, [R198+0x4000] ;  /* 0x00400000c6ac783b */ /* 0x000eee0000000200 */
[-C--:B-1----:R-:W-:Y:S08]  /*14ba0*/  HMMA.16816.F32 R40, R176, R188.reuse, R40 ;  /* 0x000000bcb028723c */ /* 0x082ff00000001828 */
[C---:B------:R-:W-:Y:S08]  /*14bb0*/  HMMA.16816.F32 R44, R184.reuse, R188, R44 ;  /* 0x000000bcb82c723c */ /* 0x040ff0000000182c */
[-C--:B------:R-:W-:Y:S01]  /*14bc0*/  HMMA.16816.F32 R48, R184, R190.reuse, R48 ;  /* 0x000000beb830723c */ /* 0x080fe20000001830 */
[----:B------:R-:W1:Y:S07]  /*14bd0*/  LDSM.16.M88.4 R184, [R198+0x5000] ;  /* 0x00500000c6b8783b */ /* 0x000e6e0000000200 */
[----:B------:R-:W-:Y:S01]  /*14be0*/  HMMA.16816.F32 R52, R176, R190, R52 ;  /* 0x000000beb034723c */ /* 0x000fe20000001834 */
[----:B------:R-:W4:Y:S07]  /*14bf0*/  LDSM.16.M88.4 R176, [R171+0x1c00] ;  /* 0x001c0000abb0783b */ /* 0x000f2e0000000200 */
[-C--:B---3--:R-:W-:Y:S01]  /*14c00*/  HMMA.16816.F32 R8, R172, R180.reuse, R8 ;  /* 0x000000b4ac08723c */ /* 0x088fe20000001808 */
[----:B------:R-:W3:Y:S07]  /*14c10*/  LDSM.16.M88.4 R188, [R171+0x2000] ;  /* 0x00200000abbc783b */ /* 0x000eee0000000200 */
[C---:B-1----:R-:W-:Y:S08]  /*14c20*/  HMMA.16816.F32 R12, R184.reuse, R180, R12 ;  /* 0x000000b4b80c723c */ /* 0x042ff0000000180c */
        /* <DEDUP_REMOVED lines=8> */
[-C--:B---3--:R-:W-:Y:S08]  /*14cb0*/  HMMA.16816.F32 R40, R172, R188.reuse, R40 ;  /* 0x000000bcac28723c */ /* 0x088ff00000001828 */
[C---:B------:R-:W-:Y:S08]  /*14cc0*/  HMMA.16816.F32 R44, R184.reuse, R188, R44 ;  /* 0x000000bcb82c723c */ /* 0x040ff0000000182c */
[-C--:B------:R-:W-:Y:S01]  /*14cd0*/  HMMA.16816.F32 R48, R184, R190.reuse, R48 ;  /* 0x000000beb830723c */ /* 0x080fe20000001830 */
[----:B------:R-:W3:Y:S07]  /*14ce0*/  LDSM.16.M88.4 R184, [R199+0x5000] ;  /* 0x00500000c7b8783b */ /* 0x000eee0000000200 */
[----:B------:R-:W-:Y:S01]  /*14cf0*/  HMMA.16816.F32 R52, R172, R190, R52 ;  /* 0x000000beac34723c */ /* 0x000fe20000001834 */
[----:B------:R-:W4:Y:S07]  /*14d00*/  LDSM.16.M88.4 R172, [R202] ;  /* 0x00000000caac783b */ /* 0x000f2e0000000200 */
[-C--:B-1----:R-:W-:Y:S01]  /*14d10*/  HMMA.16816.F32 R8, R176, R180.reuse, R8 ;  /* 0x000000b4b008723c */ /* 0x082fe20000001808 */
[----:B------:R-:W1:Y:S01]  /*14d20*/  LDSM.16.M88.4 R188, [R201] ;  /* 0x00000000c9bc783b */ /* 0x000e620000000200 */
[----:B------:R-:W-:Y:S07]  /*14d30*/  DEPBAR.LE SB0, 0x0 ;  /* 0x000080000000791a */ /* 0x000fee0000000000 */
[----:B------:R-:W-:Y:S01]  /*14d40*/  BAR.SYNC.DEFER_BLOCKING 0x0 ;  /* 0x0000000000007b1d */ /* 0x000fe20000010000 */
[C---:B---3--:R-:W-:Y:S08]  /*14d50*/  HMMA.16816.F32 R12, R184.reuse, R180, R12 ;  /* 0x000000b4b80c723c */ /* 0x048ff0000000180c */
[-C--:B------:R-:W-:Y:S08]  /*14d60*/  HMMA.16816.F32 R16, R184, R182.reuse, R16 ;  /* 0x000000b6b810723c */ /* 0x080ff00000001810 */
[C---:B------:R-:W-:Y:S08]  /*14d70*/  HMMA.16816.F32 R20, R176.reuse, R182, R20 ;  /* 0x000000b6b014723c */ /* 0x040ff00000001814 */
[-C--:B----4-:R-:W-:Y:S08]  /*14d80*/  HMMA.16816.F32 R24, R176, R172.reuse, R24 ;  /* 0x000000acb018723c */ /* 0x090ff00000001818 */
        /* <DEDUP_REMOVED lines=9> */
[----:B------:R-:W3:Y:S01]  /*14e20*/  LDL R2, [R1+0x58] ;  /* 0x0000580001027983 */ /* 0x000ee20000100800 */
[----:B------:R-:W-:Y:S02]  /*14e30*/  IMAD.MOV.U32 R3, RZ, RZ, c[0x0][0x2b8] ;  /* 0x0000ae00ff037624 */ /* 0x000fe400078e00ff */
[----:B------:R-:W-:Y:S01]  /*14e40*/  IMAD.MOV.U32 R211, RZ, RZ, RZ ;  /* 0x000000ffffd37224 */ /* 0x000fe200078e00ff */
[----:B------:R-:W4:Y:S02]  /*14e50*/  LDL R0, [R1+0x24] ;  /* 0x0000240001007983 */ /* 0x000f240000100800 */
[----:B------:R-:W-:Y:S02]  /*14e60*/  ISETP.NE.AND P2, PT, R3, 0x1, PT ;  /* 0x000000010300780c */ /* 0x000fe40003f45270 */
[----:B------:R-:W5:Y:S04]  /*14e70*/  LDL.64 R104, [R1+0x48] ;  /* 0x0000480001687983 */ /* 0x000f680000100a00 */
[----:B--2---:R-:W2:Y:S04]  /*14e80*/  LDL R5, [R1+0x50] ;  /* 0x0000500001057983 */ /* 0x004ea80000100800 */
[----:B------:R-:W2:Y:S04]  /*14e90*/  LDL.64 R216, [R1+0x40] ;  /* 0x0000400001d87983 */ /* 0x000ea80000100a00 */
[----:B------:R-:W2:Y:S01]  /*14ea0*/  LDL R6, [R1+0x3c] ;  /* 0x00003c0001067983 */ /* 0x000ea20000100800 */
[----:B----4-:R-:W-:Y:S01]  /*14eb0*/  ISETP.GT.AND P1, PT, R0, 0x2f, PT ;  /* 0x0000002f0000780c */ /* 0x010fe20003f24270 */
[----:B---3--:R-:W-:Y:S05]  /*14ec0*/  IMAD R2, R212, 0x30, R2 ;  /* 0x00000030d4027824 */ /* 0x008fea00078e0202 */
[----:B------:R-:W-:Y:S05]  /*14ed0*/  IADD3 R2, R2, -0x30, R0 ;  /* 0xffffffd002027810 */ /* 0x000fea0007ffe000 */
[----:B------:R-:W-:Y:S04]  /*14ee0*/  @P2 IMAD.HI.U32 R3, R2, c[0x0][0x2bc], RZ ;  /* 0x0000af0002032a27 */ /* 0x000fe800078e00ff */
[----:B------:R-:W-:Y:S01]  /*14ef0*/  IMAD.MOV.U32 R0, RZ, RZ, R2 ;  /* 0x000000ffff007224 */ /* 0x000fe200078e0002 */
[----:B------:R-:W-:Y:S04]  /*14f00*/  @P2 SHF.R.U32.HI R0, RZ, c[0x0][0x2c0], R3 ;  /* 0x0000b000ff002a19 */ /* 0x000fe80000011603 */
[C---:B-----5:R-:W-:Y:S01]  /*14f10*/  @!P1 IADD3 R3, P0, R0.reuse, R104, RZ ;  /* 0x0000006800039210 */ /* 0x060fe20007f1e0ff */
[----:B------:R-:W-:Y:S01]  /*14f20*/  IMAD.MOV R4, RZ, RZ, -R0 ;  /* 0x000000ffff047224 */ /* 0x000fe200078e0a00 */
[----:B------:R-:W1:Y:S02]  /*14f30*/  S2R R104, SR_TID.X ;  /* 0x0000000000687919 */ /* 0x000e640000002100 */
[----:B--2---:R-:W-:Y:S01]  /*14f40*/  @!P1 LEA.HI.X.SX32 R0, R0, R5, 0x1, P0 ;  /* 0x0000000500009211 */ /* 0x004fe200000f0eff */
[----:B------:R-:W-:Y:S01]  /*14f50*/  IMAD R213, R4, c[0x0][0x2b8], R2 ;  /* 0x0000ae0004d57a24 */ /* 0x000fe200078e0202 */
[C---:B------:R-:W-:Y:S04]  /*14f60*/  @!P1 LEA R2, P0, R3.reuse, c[0x0][0x2a0], 0x2 ;  /* 0x0000a80003029a11 */ /* 0x040fe800078010ff */
[----:B------:R-:W-:Y:S02]  /*14f70*/  @!P1 LEA.HI.X R3, R3, c[0x0][0x2a4], R0, 0x2, P0 ;  /* 0x0000a90003039a11 */ /* 0x000fe400000f1400 */
[----:B------:R-:W-:Y:S03]  /*14f80*/  SHF.R.S32.HI R0, RZ, 0x1f, R213 ;  /* 0x0000001fff007819 */ /* 0x000fe600000114d5 */
[----:B------:R2:W3:Y:S02]  /*14f90*/  @!P1 LDG.E R211, [R2.64] ;  /* 0x0000000802d39981 */ /* 0x0004e4000c1e1900 */
[----:B------:R-:W-:Y:S04]  /*14fa0*/  IMAD R0, R0, c[0x0][0x1e0], RZ ;  /* 0x0000780000007a24 */ /* 0x000fe800078e02ff */
[----:B------:R-:W-:Y:S01]  /*14fb0*/  IMAD R0, R213, c[0x0][0x1e4], R0 ;  /* 0x00007900d5007a24 */ /* 0x000fe200078e0200 */
[----:B-1----:R-:W-:Y:S04]  /*14fc0*/  SHF.R.S32.HI R5, RZ, 0x1f, R104 ;  /* 0x0000001fff057819 */ /* 0x002fe80000011468 */
[----:B------:R-:W-:Y:S04]  /*14fd0*/  LEA.HI R5, R5, R104, RZ, 0x2 ;  /* 0x0000006805057211 */ /* 0x000fe800078f10ff */
[----:B------:R-:W-:Y:S04]  /*14fe0*/  SHF.R.S32.HI R5, RZ, 0x2, R5 ;  /* 0x00000002ff057819 */ /* 0x000fe80000011405 */
[----:B------:R-:W-:Y:S01]  /*14ff0*/  IADD3 R5, -R5, 0x30, RZ ;  /* 0x0000003005057810 */ /* 0x000fe20007ffe1ff */
[----:B--2---:R-:W-:Y:S04]  /*15000*/  IMAD.WIDE.U32 R2, R213, c[0x0][0x1e0], RZ ;  /* 0x00007800d5027a25 */ /* 0x004fe800078e00ff */
[----:B------:R-:W-:Y:S01]  /*15010*/  IMAD.IADD R3, R3, 0x1, R0 ;  /* 0x0000000103037824 */ /* 0x000fe200078e0200 */
[----:B---3--:R-:W-:Y:S03]  /*15020*/  SHF.R.S32.HI R0, RZ, 0x1f, R211 ;  /* 0x0000001fff007819 */ /* 0x008fe600000114d3 */
[C---:B------:R-:W-:Y:S04]  /*15030*/  IMAD.WIDE.U32 R2, R211.reuse, c[0x0][0x1f0], R2 ;  /* 0x00007c00d3027a25 */ /* 0x040fe800078e0002 */
        /* <DEDUP_REMOVED lines=9> */
.L_x_1193:
[----:B------:R-:W-:-:S05]  /*150d0*/  BRA.DIV ~URZ, `(.L_x_1024) ;  /* 0x000111027f007947 */ /* 0x000fca000b800000 */
[----:B------:R3:W4:Y:S02]  /*150e0*/  SHFL.IDX PT, R0, R104, RZ, 0x1c1f ;  /* 0x001c1fff68007589 */ /* 0x00072400000e0000 */
.L_x_1194:
[----:B------:R-:W5:Y:S01]  /*150f0*/  LDL R172, [R1] ;  /* 0x0000000001ac7983 */ /* 0x000f620000100800 */
[----:B----4-:R-:W-:Y:S03]  /*15100*/  @P0 IADD3 R2, P1, R0, R229, RZ ;  /* 0x000000e500020210 */ /* 0x010fe60007f3e0ff */
[----:B------:R-:W4:Y:S02]  /*15110*/  LDL R105, [R1+0x4] ;  /* 0x0000040001697983 */ /* 0x000f240000100800 */
[----:B--2---:R-:W-:Y:S01]  /*15120*/  @P0 IMAD.X R3, R4, 0x1, R228, P1 ;  /* 0x0000000104030824 */ /* 0x004fe200008e06e4 */
[----:B------:R-:W-:Y:S11]  /*15130*/  @P0 ISETP.GE.AND P1, PT, R250, c[0x0][0x1d4], PT ;  /* 0x00007500fa000a0c */ /* 0x000ff60003f26270 */
[----:B------:R-:W-:Y:S02]  /*15140*/  @!UPT UIADD3 URZ, URZ, URZ, URZ ;  /* 0x0000003f3f3ff290 */ /* 0x000fe4000fffe03f */
[----:B------:R-:W-:Y:S01]  /*15150*/  @!PT LDS RZ, [RZ] ;  /* 0x00000000fffff984 */ /* 0x000fe20000000800 */
[----:B------:R-:W-:Y:S01]  /*15160*/  @!PT LDS RZ, [RZ] ;  /* 0x00000000fffff984 */ /* 0x000fe20000000800 */
[----:B------:R-:W-:Y:S01]  /*15170*/  @!PT LDS RZ, [RZ] ;  /* 0x00000000fffff984 */ /* 0x000fe20000000800 */
[----:B------:R2:W-:Y:S02]  /*15180*/  @P0 LDGSTS.E.BYPASS.LTC128B.128 [R210+0x3c80], [R2.64], !P1 ;  /* 0x03c8000002d20fae */ /* 0x0005e4000c901d48 */
[----:B--2---:R-:W-:Y:S05]  /*15190*/  @P0 IADD3 R2, P1, R0, R231, RZ ;  /* 0x000000e700020210 */ /* 0x004fea0007f3e0ff */
[----:B------:R-:W-:Y:S01]  /*151a0*/  @P0 IMAD.X R3, R4, 0x1, R230, P1 ;  /* 0x0000000104030824 */ /* 0x000fe200008e06e6 */
[----:B-----5:R-:W-:Y:S11]  /*151b0*/  @P0 ISETP.GE.AND P1, PT, R172, c[0x0][0x1d4], PT ;  /* 0x00007500ac000a0c */ /* 0x020ff60003f26270 */
[----:B------:R-:W-:Y:S02]  /*151c0*/  @!UPT UIADD3 URZ, URZ, URZ, URZ ;  /* 0x0000003f3f3ff290 */ /* 0x000fe4000fffe03f */
[----:B------:R2:W-:Y:S02]  /*151d0*/  @P0 LDGSTS.E.BYPASS.LTC128B.128 [R210+0x4880], [R2.64], !P1 ;  /* 0x0488000002d20fae */ /* 0x0005e4000c901d48 */
[----:B--2---:R-:W-:Y:S05]  /*151e0*/  @P0 IADD3 R2, P1, R0, R227, RZ ;  /* 0x000000e300020210 */ /* 0x004fea0007f3e0ff */
[----:B------:R-:W-:Y:S01]  /*151f0*/  @P0 IMAD.X R3, R4, 0x1, R226, P1 ;  /* 0x0000000104030824 */ /* 0x000fe200008e06e2 */
[----:B----4-:R-:W-:Y:S11]  /*15200*/  @P0 ISETP.GE.AND P1, PT, R105, c[0x0][0x1d4], PT ;  /* 0x0000750069000a0c */ /* 0x010ff60003f26270 */
[----:B------:R-:W-:Y:S02]  /*15210*/  @!UPT UIADD3 URZ, URZ, URZ, URZ ;  /* 0x0000003f3f3ff290 */ /* 0x000fe4000fffe03f */
[----:B------:R2:W-:Y:S01]  /*15220*/  @P0 LDGSTS.E.BYPASS.LTC128B.128 [R210+0x5480], [R2.64], !P1 ;  /* 0x0548000002d20fae */ /* 0x0005e2000c901d48 */
[----:B------:R-:W-:Y:S01]  /*15230*/  ISETP.GE.AND P0, PT, R5, 0x21, PT ;  /* 0x000000210500780c */ /* 0x000fe20003f06270 */
[----:B------:R-:W-:-:S06]  /*15240*/  BRA.DIV ~URZ, `(.L_x_1025) ;  /* 0x000110027f007947 */ /* 0x000fcc000b800000 */
[----:B------:R4:W1:Y:S04]  /*15250*/  SHFL.IDX PT, R4, R6, 0x1, 0x1c1f ;  /* 0x003c1f0006047f89 */ /* 0x00086800000e0000 */
[----:B------:R4:W2:Y:S02]  /*15260*/  SHFL.IDX PT, R0, R104, 0x1, 0x1c1f ;  /* 0x003c1f0068007f89 */ /* 0x0008a400000e0000 */
.L_x_1195:
[----:B-1--4-:R-:W4:Y:S01]  /*15270*/  LDL R6, [R1] ;  /* 0x0000000001067983 */ /* 0x012f220000100800 */
[----:B--2---:R-:W-:Y:S03]  /*15280*/  @P0 IADD3 R2, P1, R0, R229, RZ ;  /* 0x000000e500020210 */ /* 0x004fe60007f3e0ff */
[----:B------:R-:W2:Y:S02]  /*15290*/  LDL R5, [R1+0x4] ;  /* 0x0000040001057983 */ /* 0x000ea40000100800 */
[----:B------:R-:W-:Y:S01]  /*152a0*/  @P0 IMAD.X R3, R4, 0x1, R228, P1 ;  /* 0x0000000104030824 */ /* 0x000fe200008e06e4 */
[----:B------:R-:W-:Y:S11]  /*152b0*/  @P0 ISETP.GE.AND P1, PT, R250, c[0x0][0x1d4], PT ;  /* 0x00007500fa000a0c */ /* 0x000ff60003f26270 */
[----:B------:R-:W-:Y:S02]  /*152c0*/  @!UPT UIADD3 URZ, URZ, URZ, URZ ;  /* 0x0000003f3f3ff290 */ /* 0x000fe4000fffe03f */
[----:B------:R-:W-:Y:S01]  /*152d0*/  @!PT LDS RZ, [RZ] ;  /* 0x00000000fffff984 */ /* 0x000fe20000000800 */
[----:B------:R-:W-:Y:S01]  /*152e0*/  @!PT LDS RZ, [RZ] ;  /* 0x00000000fffff984 */ /* 0x000fe20000000800 */
[----:B------:R-:W-:Y:S01]  /*152f0*/  @!PT LDS RZ, [RZ] ;  /* 0x00000000fffff984 */ /* 0x000fe20000000800 */
[----:B------:R1:W-:Y:S02]  /*15300*/  @P0 LDGSTS.E.BYPASS.LTC128B.128 [R210+0x4480], [R2.64], !P1 ;  /* 0x0448000002d20fae */ /* 0x0003e4000c901d48 */
[----:B-1----:R-:W-:Y:S05]  /*15310*/  @P0 IADD3 R2, P1, R0, R231, RZ ;  /* 0x000000e700020210 */ /* 0x002fea0007f3e0ff */
[----:B------:R-:W-:Y:S01]  /*15320*/  @P0 IMAD.X R3, R4, 0x1, R230, P1 ;  /* 0x0000000104030824 */ /* 0x000fe200008e06e6 */
[----:B----4-:R-:W-:Y:S11]  /*15330*/  @P0 ISETP.GE.AND P1, PT, R6, c[0x0][0x1d4], PT ;  /* 0x0000750006000a0c */ /* 0x010ff60003f26270 */
[----:B------:R-:W-:Y:S02]  /*15340*/  @!UPT UIADD3 URZ, URZ, URZ, URZ ;  /* 0x0000003f3f3ff290 */ /* 0x000fe4000fffe03f */
[----:B------:R1:W-:Y:S02]  /*15350*/  @P0 LDGSTS.E.BYPASS.LTC128B.128 [R210+0x5080], [R2.64], !P1 ;  /* 0x0508000002d20fae */ /* 0x0003e4000c901d48 */
[----:B-1----:R-:W-:Y:S05]  /*15360*/  @P0 IADD3 R2, P1, R0, R227, RZ ;  /* 0x000000e300020210 */ /* 0x002fea0007f3e0ff */
[----:B------:R-:W-:Y:S01]  /*15370*/  @P0 IMAD.X R3, R4, 0x1, R226, P1 ;  /* 0x0000000104030824 */ /* 0x000fe200008e06e2 */
[----:B--2---:R-:W-:Y:S11]  /*15380*/  @P0 ISETP.GE.AND P1, PT, R5, c[0x0][0x1d4], PT ;  /* 0x0000750005000a0c */ /* 0x004ff60003f26270 */
[----:B------:R-:W-:Y:S02]  /*15390*/  @!UPT UIADD3 URZ, URZ, URZ, URZ ;  /* 0x0000003f3f3ff290 */ /* 0x000fe4000fffe03f */
[----:B------:R1:W-:Y:S02]  /*153a0*/  @P0 LDGSTS.E.BYPASS.LTC128B.128 [R210+0x5c80], [R2.64], !P1 ;  /* 0x05c8000002d20fae */ /* 0x0003e4000c901d48 */
.L_x_1022:
[----:B------:R-:W-:Y:S05]  /*153b0*/  BSYNC B0 ;  /* 0x0000000000007941 */ /* 0x000fea0003800000 */
.L_x_1021:
[----:B------:R-:W-:Y:S01]  /*153c0*/  LOP3.LUT R174, RZ, c[0x0][0x324], RZ, 0x33, !PT ;  /* 0x0000c900ffae7a12 */ /* 0x000fe200078e33ff */
[----:B-1----:R-:W4:Y:S01]  /*153d0*/  LDL R2, [R1+0x54] ;  /* 0x0000540001027983 */ /* 0x002f220000100800 */
[----:B------:R-:W-:Y:S02]  /*153e0*/  IMAD.MOV.U32 R3, RZ, RZ, c[0x0][0x2c4] ;  /* 0x0000b100ff037624 */ /* 0x000fe400078e00ff */
[----:B------:R-:W-:Y:S01]  /*153f0*/  IMAD R4, R212, -0x30, RZ ;  /* 0xffffffd0d4047824 */ /* 0x000fe200078e02ff */
[----:B------:R-:W4:Y:S02]  /*15400*/  LDL R0, [R1+0x78] ;  /* 0x0000780001007983 */ /* 0x000f240000100800 */
[----:B------:R-:W-:Y:S02]  /*15410*/  ISETP.NE.AND P0, PT, R3, 0x1, PT ;  /* 0x000000010300780c */ /* 0x000fe40003f05270 */
[----:B------:R-:W0:Y:S01]  /*15420*/  LDGDEPBAR ;  /* 0x00000000000079af */ /* 0x000e220000000000 */
[----:B----4-:R-:W-:Y:S10]  /*15430*/  IMAD.IADD R172, R0, 0x1, R2 ;  /* 0x0000000100ac7824 */ /* 0x010ff400078e0202 */
[----:B------:R-:W-:Y:S05]  /*15440*/  @P0 IMAD.HI.U32 R0, R172, c[0x0][0x2c8], RZ ;  /* 0x0000b200ac000a27 */ /* 0x000fea00078e00ff */
[----:B------:R-:W-:Y:S02]  /*15450*/  @P0 SHF.R.U32.HI R172, RZ, c[0x0][0x2cc], R0 ;  /* 0x0000b300ffac0a19 */ /* 0x000fe40000011600 */
[----:B------:R-:W-:Y:S04]  /*15460*/  IADD3 R0, -R252, 0x1, R4 ;  /* 0x00000001fc007810 */ /* 0x000fe80007ffe104 */
[----:B--2---:R-:W-:Y:S04]  /*15470*/  IADD3 R5, -R248, R0, R249 ;  /* 0x00000000f8057210 */ /* 0x004fe80007ffe1f9 */
[----:B------:R-:W-:Y:S01]  /*15480*/  IADD3 R173, R5, c[0x0][0x328], RZ ;  /* 0x0000ca0005ad7a10 */ /* 0x000fe20007ffe0ff */
[----:B------:R-:W-:-:S05]  /*15490*/  BRA.DIV ~URZ, `(.L_x_1026) ;  /* 0x00010e827f007947 */ /* 0x000fca000b800000 */
[----:B------:R1:W2:Y:S02]  /*154a0*/  SHFL.IDX PT, R0, R172, RZ, 0x1c1f ;  /* 0x001c1fffac007589 */ /* 0x0002a400000e0000 */
.L_x_1196:
[-C--:B--23--:R-:W-:Y:S01]  /*154b0*/  IADD3 R104, R173, R0.reuse, RZ ;  /* 0x00000000ad687210 */ /* 0x08cfe20007ffe0ff */
        /* <DEDUP_REMOVED lines=18> */
.L_x_1029:
[----:B------:R-:W-:Y:S04]  /*155e0*/  MOV R2, c[0x0][0x32c] ;  /* 0x0000cb0000027a02 */ /* 0x000fe80000000f00 */
[----:B------:R-:W-:Y:S11]  /*155f0*/  ISETP.NE.AND P0, PT, R2, 0x1, PT ;  /* 0x000000010200780c */ /* 0x000ff60003f05270 */
[----:B------:R-:W-:Y:S02]  /*15600*/  @!UPT UIADD3 URZ, URZ, URZ, URZ ;  /* 0x0000003f3f3ff290 */ /* 0x000fe4000fffe03f */
[----:B------:R-:W-:Y:S05]  /*15610*/  @P0 IMAD.HI.U32 R2, R0, c[0x0][0x330], RZ ;  /* 0x0000cc0000020a27 */ /* 0x000fea00078e00ff */
[----:B------:R-:W-:Y:S02]  /*15620*/  @P0 SHF.R.U32.HI R0, RZ, c[0x0][0x334], R2 ;  /* 0x0000cd00ff000a19 */ /* 0x000fe40000011602 */
.L_x_1030:
[----:B------:R-:W-:Y:S05]  /*15630*/  BSYNC B0 ;  /* 0x0000000000007941 */ /* 0x000fea0003800000 */
.L_x_1028:
[----:B------:R-:W-:Y:S04]  /*15640*/  IMAD.IADD R2, R4, 0x1, -R252 ;  /* 0x0000000104027824 */ /* 0x000fe800078e0afc */
[----:B------:R-:W-:Y:S05]  /*15650*/  IMAD R0, R0, c[0x0][0x32c], R2 ;  /* 0x0000cb0000007a24 */ /* 0x000fea00078e0202 */
[----:B------:R-:W-:Y:S02]  /*15660*/  IMNMX R5, R5, R0, !PT ;  /* 0x0000000005057217 */ /* 0x000fe40007800200 */
[----:B------:R-:W-:Y:S04]  /*15670*/  IADD3 R0, R0, c[0x0][0x32c], RZ ;  /* 0x0000cb0000007a10 */ /* 0x000fe80007ffe0ff */
[----:B------:R-:W-:Y:S02]  /*15680*/  IMNMX R104, R104, R0, PT ;  /* 0x0000000068687217 */ /* 0x000fe40003800200 */
.L_x_1027:
[----:B------:R-:W-:-:S05]  /*15690*/  BRA.DIV ~URZ, `(.L_x_1031) ;  /* 0x00010cf27f007947 */ /* 0x000fca000b800000 */
[----:B------:R2:W3:Y:S02]  /*156a0*/  SHFL.IDX PT, R2, R172, 0x1, 0x1c1f ;  /* 0x003c1f00ac027f89 */ /* 0x0004e400000e0000 */
.L_x_1197:
        /* <DEDUP_REMOVED lines=19> */
.L_x_1034:
[----:B------:R-:W-:Y:S04]  /*157e0*/  MOV R3, c[0x0][0x32c] ;  /* 0x0000cb0000037a02 */ /* 0x000fe80000000f00 */
[----:B------:R-:W-:Y:S11]  /*157f0*/  ISETP.NE.AND P0, PT, R3, 0x1, PT ;  /* 0x000000010300780c */ /* 0x000ff60003f05270 */
[----:B------:R-:W-:Y:S02]  /*15800*/  @!UPT UIADD3 URZ, URZ, URZ, URZ ;  /* 0x0000003f3f3ff290 */ /* 0x000fe4000fffe03f */
[----:B------:R-:W-:Y:S05]  /*15810*/  @P0 IMAD.HI.U32 R3, R2, c[0x0][0x330], RZ ;  /* 0x0000cc0002030a27 */ /* 0x000fea00078e00ff */
[----:B------:R-:W-:Y:S02]  /*15820*/  @P0 SHF.R.U32.HI R2, RZ, c[0x0][0x334], R3 ;  /* 0x0000cd00ff020a19 */ /* 0x000fe40000011603 */
.L_x_1035:
[----:B------:R-:W-:Y:S05]  /*15830*/  BSYNC B0 ;  /* 0x0000000000007941 */ /* 0x000fea0003800000 */
.L_x_1033:
[----:B------:R-:W-:Y:S04]  /*15840*/  IMAD.IADD R3, R4, 0x1, -R252 ;  /* 0x0000000104037824 */ /* 0x000fe800078e0afc */
[----:B------:R-:W-:Y:S05]  /*15850*/  IMAD R2, R2, c[0x0][0x32c], R3 ;  /* 0x0000cb0002027a24 */ /* 0x000fea00078e0203 */
[----:B------:R-:W-:Y:S02]  /*15860*/  IMNMX R0, R0, R2, !PT ;  /* 0x0000000200007217 */ /* 0x000fe40007800200 */
[----:B------:R-:W-:Y:S04]  /*15870*/  IADD3 R2, R2, c[0x0][0x32c], RZ ;  /* 0x0000cb0002027a10 */ /* 0x000fe80007ffe0ff */
[----:B------:R-:W-:Y:S02]  /*15880*/  IMNMX R6, R6, R2, PT ;  /* 0x0000000206067217 */ /* 0x000fe40003800200 */
.L_x_1032:
[----:B------:R-:W-:-:S05]  /*15890*/  BRA.DIV ~URZ, `(.L_x_1036) ;  /* 0x00010b627f007947 */ /* 0x000fca000b800000 */
[----:B------:R3:W4:Y:S02]  /*158a0*/  SHFL.IDX PT, R105, R172, 0x2, 0x1c1f ;  /* 0x005c1f00ac697f89 */ /* 0x00072400000e0000 */
.L_x_1198:
        /* <DEDUP_REMOVED lines=19> */
.L_x_1039:
[----:B------:R-:W-:Y:S04]  /*159e0*/  MOV R175, c[0x0][0x32c] ;  /* 0x0000cb0000af7a02 */ /* 0x000fe80000000f00 */
[----:B------:R-:W-:Y:S11]  /*159f0*/  ISETP.NE.AND P0, PT, R175, 0x1, PT ;  /* 0x00000001af00780c */ /* 0x000ff60003f05270 */
[----:B------:R-:W-:Y:S02]  /*15a00*/  @!UPT UIADD3 URZ, URZ, URZ, URZ ;  /* 0x0000003f3f3ff290 */ /* 0x000fe4000fffe03f */
[----:B------:R-:W-:Y:S05]  /*15a10*/  @P0 IMAD.HI.U32 R175, R105, c[0x0][0x330], RZ ;  /* 0x0000cc0069af0a27 */ /* 0x000fea00078e00ff */
[----:B------:R-:W-:Y:S02]  /*15a20*/  @P0 SHF.R.U32.HI R105, RZ, c[0x0][0x334], R175 ;  /* 0x0000cd00ff690a19 */ /* 0x000fe400000116af */
.L_x_1040:
[----:B------:R-:W-:Y:S05]  /*15a30*/  BSYNC B0 ;  /* 0x0000000000007941 */ /* 0x000fea0003800000 */
.L_x_1038:
[----:B------:R-:W-:Y:S04]  /*15a40*/  IMAD.IADD R175, R4, 0x1, -R252 ;  /* 0x0000000104af7824 */ /* 0x000fe800078e0afc */
[----:B------:R-:W-:Y:S05]  /*15a50*/  IMAD R105, R105, c[0x0][0x32c], R175 ;  /* 0x0000cb0069697a24 */ /* 0x000fea00078e02af */
[----:B------:R-:W-:Y:S02]  /*15a60*/  IMNMX R2, R2, R105, !PT ;  /* 0x0000006902027217 */ /* 0x000fe40007800200 */
[----:B------:R-:W-:Y:S04]  /*15a70*/  IADD3 R105, R105, c[0x0][0x32c], RZ ;  /* 0x0000cb0069697a10 */ /* 0x000fe80007ffe0ff */
[----:B------:R-:W-:Y:S02]  /*15a80*/  IMNMX R3, R3, R105, PT ;  /* 0x0000006903037217 */ /* 0x000fe40003800200 */
.L_x_1037:
[C---:B------:R-:W-:Y:S02]  /*15a90*/  ISETP.GE.AND P0, PT, R4.reuse, 0x9, PT ;  /* 0x000000090400780c */ /* 0x040fe40003f06270 */
[C---:B------:R-:W-:Y:S02]  /*15aa0*/  ISETP.GE.AND P1, PT, R4.reuse, 0xa, PT ;  /* 0x0000000a0400780c */ /* 0x040fe40003f26270 */
        /* <DEDUP_REMOVED lines=11> */
[C---:B------:R-:W-:Y:S02]  /*15b60*/  ISETP.LT.OR P0, PT, R104.reuse, 0xa, P0 ;  /* 0x0000000a6800780c */ /* 0x040fe40000701670 */
        /* <DEDUP_REMOVED lines=21> */
[C---:B------:R-:W-:Y:S02]  /*15cc0*/  ISETP.LT.OR P3, PT, R104.reuse, 0x1a, P0 ;  /* 0x0000001a6800780c */ /* 0x040fe40000761670 */
        /* <DEDUP_REMOVED lines=12> */
[C---:B------:R-:W-:Y:S02]  /*15d90*/  ISETP.GE.AND P5, PT, R4.reuse, 0x1, PT ;  /* 0x000000010400780c */ /* 0x040fe40003fa6270 */
[----:B------:R-:W-:Y:S02]  /*15da0*/  LOP3.LUT R209, R209, 0xfffffdff, RZ, 0xc0, !PT ;  /* 0xfffffdffd1d17812 */ /* 0x000fe400078ec0ff */
[----:B------:R-:W-:Y:S07]  /*15db0*/  ISETP.GT.AND P0, PT, R5, RZ, !P5 ;  /* 0x000000ff0500720c */ /* 0x000fee0006f04270 */
[----:B------:R-:W-:Y:S02]  /*15dc0*/  @P6 LOP3.LUT R209, R209, 0x200, RZ, 0xfc, !PT ;  /* 0x00000200d1d16812 */ /* 0x000fe400078efcff */
[----:B------:R-:W-:Y:S02]  /*15dd0*/  ISETP.GE.AND P6, PT, R4, 0x2, PT ;  /* 0x000000020400780c */ /* 0x000fe40003fc6270 */
[----:B------:R-:W-:Y:S04]  /*15de0*/  LOP3.LUT R209, R209, 0xffbfffff, RZ, 0xc0, !PT ;  /* 0xffbfffffd1d17812 */ /* 0x000fe800078ec0ff */
[----:B------:R-:W-:Y:S02]  /*15df0*/  @P5 LOP3.LUT R209, R209, 0x400000, RZ, 0xfc, !PT ;  /* 0x00400000d1d15812 */ /* 0x000fe400078efcff */
[C---:B------:R-:W-:Y:S02]  /*15e00*/  ISETP.LT.OR P5, PT, R104.reuse, 0x1, P0 ;  /* 0x000000016800780c */ /* 0x040fe400007a1670 */
        /* <DEDUP_REMOVED lines=25> */
[C---:B------:R-:W-:Y:S02]  /*15fa0*/  LOP3.LUT P2, RZ, R209.reuse, 0x1000, RZ, 0xc0, !PT ;  /* 0x00001000d1ff7812 */ /* 0x040fe4000784c0ff */
[----:B------:R-:W-:Y:S02]  /*15fb0*/  ISETP.GT.AND P0, PT, R0, 0x9, !P0 ;  /* 0x000000090000780c */ /* 0x000fe40004704270 */
[----:B------:R-:W-:Y:S02]  /*15fc0*/  LOP3.LUT P5, RZ, R209, 0x400, RZ, 0xc0, !PT ;  /* 0x00000400d1ff7812 */ /* 0x000fe400078ac0ff */
[----:B------:R-:W-:Y:S04]  /*15fd0*/  ISETP.LT.OR P0, PT, R6, 0xa, P0 ;  /* 0x0000000a0600780c */ /* 0x000fe80000701670 */
[----:B------:R-:W-:Y:S02]  /*15fe0*/  FSEL R188, R23, -INF , !P0 ;  /* 0xff80000017bc7808 */ /* 0x000fe40004000000 */
[C---:B------:R-:W-:Y:S02]  /*15ff0*/  LOP3.LUT P0, RZ, R209.reuse, 0x1, RZ, 0xc0, !PT ;  /* 0x00000001d1ff7812 */ /* 0x040fe4000780c0ff */
[----:B------:R-:W-:Y:S02]  /*16000*/  LOP3.LUT R209, R209, 0xffdfffff, RZ, 0xc0, !PT ;  /* 0xffdfffffd1d17812 */ /* 0x000fe400078ec0ff */
[----:B------:R-:W-:Y:S02]  /*16010*/  ISETP.GT.AND P0, PT, R0, 0x10, !P0 ;  /* 0x000000100000780c */ /* 0x000fe40004704270 */
[----:B------:R-:W-:Y:S02]  /*16020*/  @P2 LOP3.LUT R209, R209, 0x200000, RZ, 0xfc, !PT ;  /* 0x00200000d1d12812 */ /* 0x000fe400078efcff */
[----:B------:R-:W-:Y:S02]  /*16030*/  ISETP.LT.OR P0, PT, R6, 0x11, P0 ;  /* 0x000000110600780c */ /* 0x000fe40000701670 */
[C---:B------:R-:W-:Y:S02]  /*16040*/  LOP3.LUT P3, RZ, R209.reuse, 0x80, RZ, 0xc0, !PT ;  /* 0x00000080d1ff7812 */ /* 0x040fe4000786c0ff */
[----:B------:R-:W-:Y:S02]  /*16050*/  FSEL R187, R26, -INF , !P0 ;  /* 0xff8000001abb7808 */ /* 0x000fe40004000000 */
[C---:B------:R-:W-:Y:S02]  /*16060*/  LOP3.LUT P0, RZ, R209.reuse, 0x8, RZ, 0xc0, !PT ;  /* 0x00000008d1ff7812 */ /* 0x040fe4000780c0ff */
[C---:B------:R-:W-:Y:S02]  /*16070*/  LOP3.LUT P4, RZ, R209.reuse, 0x100, RZ, 0xc0, !PT ;  /* 0x00000100d1ff7812 */ /* 0x040fe4000788c0ff */
[----:B------:R-:W-:Y:S02]  /*16080*/  ISETP.GT.AND P0, PT, R0, 0x11, !P0 ;  /* 0x000000110000780c */ /* 0x000fe40004704270 */
[C---:B------:R-:W-:Y:S02]  /*16090*/  LOP3.LUT P1, RZ, R209.reuse, 0x40, RZ, 0xc0, !PT ;  /* 0x00000040d1ff7812 */ /* 0x040fe4000782c0ff */
[----:B------:R-:W-:Y:S02]  /*160a0*/  ISETP.LT.OR P0, PT, R6, 0x12, P0 ;  /* 0x000000120600780c */ /* 0x000fe40000701670 */
[----:B------:R-:W-:Y:S02]  /*160b0*/  LOP3.LUT P2, RZ, R209, 0x8000, RZ, 0xc0, !PT ;  /* 0x00008000d1ff7812 */ /* 0x000fe4000784c0ff */
[----:B------:R-:W-:Y:S02]  /*160c0*/  FSEL R186, R27, -INF , !P0 ;  /* 0xff8000001bba7808 */ /* 0x000fe40004000000 */
[C---:B------:R-:W-:Y:S02]  /*160d0*/  LOP3.LUT P0, RZ, R209.reuse, 0x10, RZ, 0xc0, !PT ;  /* 0x00000010d1ff7812 */ /* 0x040fe4000780c0ff */
[----:B------:R-:W-:Y:S02]  /*160e0*/  FSEL R27, R52, -INF , !P2 ;  /* 0xff800000341b7808 */ /* 0x000fe40005000000 */
[----:B------:R-:W-:Y:S02]  /*160f0*/  ISETP.GT.AND P0, PT, R0, 0x18, !P0 ;  /* 0x000000180000780c */ /* 0x000fe40004704270 */
[C---:B------:R-:W-:Y:S02]  /*16100*/  LOP3.LUT P2, RZ, R209.reuse, 0x200000, RZ, 0xc0, !PT ;  /* 0x00200000d1ff7812 */ /* 0x040fe4000784c0ff */
[----:B------:R-:W-:Y:S04]  /*16110*/  ISETP.LT.OR P0, PT, R6, 0x19, P0 ;  /* 0x000000190600780c */ /* 0x000fe80000701670 */
[----:B------:R-:W-:Y:S02]  /*16120*/  FSEL R185, R38, -INF , !P0 ;  /* 0xff80000026b97808 */ /* 0x000fe40004000000 */
[----:B------:R-:W-:Y:S04]  /*16130*/  LOP3.LUT P0, RZ, R209, 0x20, RZ, 0xc0, !PT ;  /* 0x00000020d1ff7812 */ /* 0x000fe8000780c0ff */
[----:B------:R-:W-:Y:S04]  /*16140*/  ISETP.GT.AND P0, PT, R0, 0x19, !P0 ;  /* 0x000000190000780c */ /* 0x000fe80004704270 */
[----:B------:R-:W-:Y:S04]  /*16150*/  ISETP.LT.OR P0, PT, R6, 0x1a, P0 ;  /* 0x0000001a0600780c */ /* 0x000fe80000701670 */
[----:B------:R-:W-:Y:S02]  /*16160*/  FSEL R184, R39, -INF , !P0 ;  /* 0xff80000027b87808 */ /* 0x000fe40004000000 */
[----:B------:R-:W-:Y:S02]  /*16170*/  LOP3.LUT P0, RZ, R209, 0x200, RZ, 0xc0, !PT ;  /* 0x00000200d1ff7812 */ /* 0x000fe4000780c0ff */
[----:B------:R-:W-:Y:S02]  /*16180*/  FSEL R39, R40, -INF , !P5 ;  /* 0xff80000028277808 */ /* 0x000fe40006800000 */
[----:B------:R-:W-:Y:S02]  /*16190*/  FSEL R38, R41, -INF , !P0 ;  /* 0xff80000029267808 */ /* 0x000fe40004000000 */
[----:B------:R-:W-:Y:S02]  /*161a0*/  ISETP.GT.AND P0, PT, R0, 0x20, !P3 ;  /* 0x000000200000780c */ /* 0x000fe40005f04270 */
[C---:B------:R-:W-:Y:S02]  /*161b0*/  LOP3.LUT P5, RZ, R209.reuse, 0x800000, RZ, 0xc0, !PT ;  /* 0x00800000d1ff7812 */ /* 0x040fe400078ac0ff */
[----:B------:R-:W-:Y:S02]  /*161c0*/  ISETP.LT.OR P0, PT, R6, 0x21, P0 ;  /* 0x000000210600780c */ /* 0x000fe40000701670 */
[----:B------:R-:W-:Y:S02]  /*161d0*/  FSEL R23, R8, -INF , !P5 ;  /* 0xff80000008177808 */ /* 0x000fe40006800000 */
        /* <DEDUP_REMOVED lines=21> */
[C---:B------:R-:W-:Y:S04]  /*16330*/  ISETP.GT.AND P0, PT, R2.reuse, 0x1, !P6 ;  /* 0x000000010200780c */ /* 0x040fe80007704270 */
[----:B------:R-:W-:Y:S04]  /*16340*/  ISETP.LT.OR P0, PT, R3, 0x2, P0 ;  /* 0x000000020300780c */ /* 0x000fe80000701670 */
[----:B------:R-:W-:Y:S02]  /*16350*/  FSEL R55, R13, -INF , !P0 ;  /* 0xff8000000d377808 */ /* 0x000fe40004000000 */
[----:B------:R-:W-:Y:S04]  /*16360*/  LOP3.LUT P0, RZ, R209, 0x4, RZ, 0xc0, !PT ;  /* 0x00000004d1ff7812 */ /* 0x000fe8000780c0ff */
[----:B------:R-:W-:Y:S04]  /*16370*/  ISETP.GT.AND P0, PT, R2, 0x8, !P0 ;  /* 0x000000080200780c */ /* 0x000fe80004704270 */
[----:B------:R-:W-:Y:S04]  /*16380*/  ISETP.LT.OR P0, PT, R3, 0x9, P0 ;  /* 0x000000090300780c */ /* 0x000fe80000701670 */
[----:B------:R-:W-:Y:S02]  /*16390*/  FSEL R54, R16, -INF , !P0 ;  /* 0xff80000010367808 */ /* 0x000fe40004000000 */
[----:B------:R-:W-:Y:S04]  /*163a0*/  LOP3.LUT P0, RZ, R209, 0x2, RZ, 0xc0, !PT ;  /* 0x00000002d1ff7812 */ /* 0x000fe8000780c0ff */
        /* <DEDUP_REMOVED lines=36> */
.L_x_1199:
        /* <DEDUP_REMOVED lines=19> */
.L_x_1044:
[----:B------:R-:W-:Y:S04]  /*16720*/  MOV R5, c[0x0][0x32c] ;  /* 0x0000cb0000057a02 */ /* 0x000fe80000000f00 */
[----:B------:R-:W-:Y:S11]  /*16730*/  ISETP.NE.AND P0, PT, R5, 0x1, PT ;  /* 0x000000010500780c */ /* 0x000ff60003f05270 */
[----:B------:R-:W-:Y:S02]  /*16740*/  @!UPT UIADD3 URZ, URZ, URZ, URZ ;  /* 0x0000003f3f3ff290 */ /* 0x000fe4000fffe03f */
[----:B------:R-:W-:Y:S05]  /*16750*/  @P0 IMAD.HI.U32 R5, R3, c[0x0][0x330], RZ ;  /* 0x0000cc0003050a27 */ /* 0x000fea00078e00ff */
[----:B------:R-:W-:Y:S02]  /*16760*/  @P0 SHF.R.U32.HI R3, RZ, c[0x0][0x334], R5 ;  /* 0x0000cd00ff030a19 */ /* 0x000fe40000011605 */
.L_x_1045:
[----:B------:R-:W-:Y:S05]  /*16770*/  BSYNC B0 ;  /* 0x0000000000007941 */ /* 0x000fea0003800000 */
.L_x_1043:
[----:B------:R-:W-:Y:S04]  /*16780*/  IMAD.IADD R4, R4, 0x1, -R252 ;  /* 0x0000000104047824 */ /* 0x000fe800078e0afc */
[----:B------:R-:W-:Y:S05]  /*16790*/  IMAD R3, R3, c[0x0][0x32c], R4 ;  /* 0x0000cb0003037a24 */ /* 0x000fea00078e0204 */
[----:B------:R-:W-:Y:S02]  /*167a0*/  IMNMX R0, R0, R3, !PT ;  /* 0x0000000300007217 */ /* 0x000fe40007800200 */
[----:B------:R-:W-:Y:S04]  /*167b0*/  IADD3 R3, R3, c[0x0][0x32c], RZ ;  /* 0x0000cb0003037a10 */ /* 0x000fe80007ffe0ff */
[----:B------:R-:W-:Y:S02]  /*167c0*/  IMNMX R2, R2, R3, PT ;  /* 0x0000000302027217 */ /* 0x000fe40003800200 */
.L_x_1042:
[----:B------:R-:W-:Y:S02]  /*167d0*/  ISETP.GT.AND P0, PT, R0, RZ, !P5 ;  /* 0x000000ff0000720c */ /* 0x000fe40006f04270 */
[C---:B------:R-:W-:Y:S02]  /*167e0*/  LOP3.LUT P3, RZ, R209.reuse, 0x4, RZ, 0xc0, !PT ;  /* 0x00000004d1ff7812 */ /* 0x040fe4000786c0ff */
[----:B------:R-:W-:Y:S02]  /*167f0*/  ISETP.LT.OR P0, PT, R2, 0x1, P0 ;  /* 0x000000010200780c */ /* 0x000fe40000701670 */
[C---:B------:R-:W-:Y:S02]  /*16800*/  LOP3.LUT P2, RZ, R209.reuse, 0x2, RZ, 0xc0, !PT ;  /* 0x00000002d1ff7812 */ /* 0x040fe4000784c0ff */
[----:B------:R-:W-:Y:S02]  /*16810*/  FSEL R17, R14, -INF , !P0 ;  /* 0xff8000000e117808 */ /* 0x000fe40004000000 */
[----:B------:R-:W-:Y:S02]  /*16820*/  ISETP.GT.AND P0, PT, R0, 0x1, !P6 ;  /* 0x000000010000780c */ /* 0x000fe40007704270 */
[C---:B------:R-:W-:Y:S02]  /*16830*/  LOP3.LUT P1, RZ, R209.reuse, 0x1, RZ, 0xc0, !PT ;  /* 0x00000001d1ff7812 */ /* 0x040fe4000782c0ff */
[----:B------:R-:W-:Y:S02]  /*16840*/  ISETP.LT.OR P0, PT, R2, 0x2, P0 ;  /* 0x000000020200780c */ /* 0x000fe40000701670 */
[----:B------:R-:W-:Y:S02]  /*16850*/  LOP3.LUT P6, RZ, R209, 0x10, RZ, 0xc0, !PT ;  /* 0x00000010d1ff7812 */ /* 0x000fe400078cc0ff */
[----:B------:R-:W-:Y:S02]  /*16860*/  FSEL R22, R15, -INF , !P0 ;  /* 0xff8000000f167808 */ /* 0x000fe40004000000 */
[----:B------:R-:W-:Y:S02]  /*16870*/  ISETP.GT.AND P0, PT, R0, 0x8, !P3 ;  /* 0x000000080000780c */ /* 0x000fe40005f04270 */
        /* <DEDUP_REMOVED lines=85> */
.L_x_1200:
        /* <DEDUP_REMOVED lines=15> */
.L_x_1201:
[C---:B------:R-:W-:Y:S01]  /*16ec0*/  FSETP.NEU.FTZ.AND P0, PT, R105.reuse, -INF , PT ;  /* 0xff8000006900780b */ /* 0x040fe20003f1d000 */
[C---:B------:R-:W-:Y:S01]  /*16ed0*/  FMUL.FTZ R2, R105.reuse, c[0x0][0x2d0] ;  /* 0x0000b40069027a20 */ /* 0x040fe20000410000 */
[----:B--2---:R-:W-:Y:S01]  /*16ee0*/  FMNMX.FTZ R5, R0, R4, !PT ;  /* 0x0000000400057209 */ /* 0x004fe20007810000 */
[----:B------:R-:W-:Y:S01]  /*16ef0*/  WARPSYNC 0xffffffff ;  /* 0xffffffff00007948 */ /* 0x000fe20003800000 */
[----:B------:R-:W-:Y:S02]  /*16f00*/  FSEL R0, R105, RZ, P0 ;  /* 0x000000ff69007208 */ /* 0x000fe40000000000 */
[----:B------:R-:W-:Y:S02]  /*16f10*/  FSEL R2, R2, RZ, P0 ;  /* 0x000000ff02027208 */ /* 0x000fe40000000000 */
[----:B------:R-:W-:Y:S01]  /*16f20*/  FSETP.NEU.FTZ.AND P0, PT, R104, -INF , PT ;  /* 0xff8000006800780b */ /* 0x000fe20003f1d000 */
[----:B------:R-:W-:Y:S02]  /*16f30*/  FADD.FTZ R0, -R0, R106 ;  /* 0x0000006a00007221 */ /* 0x000fe40000010100 */
[--C-:B------:R-:W-:Y:S02]  /*16f40*/  FFMA.FTZ R3, R23, c[0x0][0x2d0], -R2.reuse ;  /* 0x0000b40017037a23 */ /* 0x100fe40000010802 */
[----:B------:R-:W-:Y:S02]  /*16f50*/  FMUL.FTZ R0, R0, c[0x0][0x2d0] ;  /* 0x0000b40000007a20 */ /* 0x000fe40000410000 */
[--C-:B------:R-:W-:Y:S02]  /*16f60*/  FFMA.FTZ R8, R9, c[0x0][0x2d0], -R2.reuse ;  /* 0x0000b40009087a23 */ /* 0x100fe40000010802 */
        /* <DEDUP_REMOVED lines=11> */
[----:B------:R-:W-:Y:S01]  /*17020*/  FFMA.FTZ R222, R26, c[0x0][0x2d0], -R2 ;  /* 0x0000b4001ade7a23 */ /* 0x000fe20000010802 */
[----:B------:R-:W-:Y:S10]  /*17030*/  MUFU.EX2 R106, R106 ;  /* 0x0000006a006a7308 */ /* 0x000ff40000000800 */
[----:B------:R-:W1:Y:S02]  /*17040*/  MUFU.EX2 R2, R8 ;  /* 0x0000000800027308 */ /* 0x000e640000000800 */
[----:B-1-34-:R-:W-:Y:S01]  /*17050*/  F2FP.PACK_AB R172, R2, R3 ;  /* 0x0000000302ac723e */ /* 0x01afe200000000ff */
[C---:B------:R-:W-:Y:S02]  /*17060*/  FFMA.FTZ R0, R4.reuse, R215, R3 ;  /* 0x000000d704007223 */ /* 0x040fe40000010003 */
[----:B------:R-:W-:Y:S02]  /*17070*/  FMUL.FTZ R56, R4, R56 ;  /* 0x0000003804387220 */ /* 0x000fe40000410000 */
[----:B------:R-:W-:Y:S01]  /*17080*/  FADD.FTZ R23, R2, R0 ;  /* 0x0000000002177221 */ /* 0x000fe20000010000 */
[C---:B------:R-:W-:Y:S01]  /*17090*/  FSEL R0, R104.reuse, RZ, P0 ;  /* 0x000000ff68007208 */ /* 0x040fe20000000000 */
[----:B------:R-:W-:Y:S02]  /*170a0*/  FMUL.FTZ R2, R104, c[0x0][0x2d0] ;  /* 0x0000b40068027a20 */ /* 0x000fe40000410000 */
[----:B------:R-:W-:Y:S02]  /*170b0*/  FMUL.FTZ R57, R4, R57 ;  /* 0x0000003904397220 */ /* 0x000fe40000410000 */
[----:B------:R-:W-:Y:S01]  /*170c0*/  FADD.FTZ R0, -R0, R107 ;  /* 0x0000006b00007221 */ /* 0x000fe20000010100 */
[----:B------:R-:W-:Y:S01]  /*170d0*/  FSEL R2, R2, RZ, P0 ;  /* 0x000000ff02027208 */ /* 0x000fe20000000000 */
[----:B------:R-:W-:Y:S01]  /*170e0*/  FMUL.FTZ R68, R4, R68 ;  /* 0x0000004404447220 */ /* 0x000fe20000410000 */
[----:B------:R-:W-:Y:S01]  /*170f0*/  FSETP.NEU.FTZ.AND P0, PT, R6, -INF , PT ;  /* 0xff8000000600780b */ /* 0x000fe20003f1d000 */
[----:B------:R-:W-:Y:S01]  /*17100*/  FMUL.FTZ R0, R0, c[0x0][0x2d0] ;  /* 0x0000b40000007a20 */ /* 0x000fe20000410000 */
        /* <DEDUP_REMOVED lines=12> */
[----:B------:R-:W1:Y:S01]  /*171d0*/  MUFU.EX2 R3, R0 ;  /* 0x0000000000037308 */ /* 0x000e620000000800 */
[--C-:B------:R-:W-:Y:S02]  /*171e0*/  FFMA.FTZ R186, R185, c[0x0][0x2d0], -R2.reuse ;  /* 0x0000b400b9ba7a23 */ /* 0x100fe40000010802 */
[----:B------:R-:W-:Y:S02]  /*171f0*/  FFMA.FTZ R185, R184, c[0x0][0x2d0], -R2 ;  /* 0x0000b400b8b97a23 */ /* 0x000fe40000010802 */
        /* <DEDUP_REMOVED lines=9> */
[----:B------:R3:W-:Y:S01]  /*17290*/  MUFU.EX2 R235, R39 ;  /* 0x0000002700eb7308 */ /* 0x0007e20000000800 */
[----:B------:R-:W-:Y:S02]  /*172a0*/  FMUL.FTZ R89, R4, R89 ;  /* 0x0000005904597220 */ /* 0x000fe40000410000 */
[C---:B-1----:R-:W-:Y:S02]  /*172b0*/  FFMA.FTZ R0, R3.reuse, R214, R26 ;  /* 0x000000d603007223 */ /* 0x042fe4000001001a */
[C---:B------:R-:W-:Y:S02]  /*172c0*/  FMUL.FTZ R58, R3.reuse, R58 ;  /* 0x0000003a033a7220 */ /* 0x040fe40000410000 */
[C---:B------:R-:W-:Y:S02]  /*172d0*/  FMUL.FTZ R59, R3.reuse, R59 ;  /* 0x0000003b033b7220 */ /* 0x040fe40000410000 */
[C---:B------:R-:W-:Y:S01]  /*172e0*/  FMUL.FTZ R70, R3.reuse, R70 ;  /* 0x0000004603467220 */ /* 0x040fe20000410000 */
[----:B------:R-:W-:Y:S01]  /*172f0*/  MUFU.EX2 R239, R187 ;  /* 0x000000bb00ef7308 */ /* 0x000fe20000000800 */
[C---:B------:R-:W-:Y:S02]  /*17300*/  FMUL.FTZ R71, R3.reuse, R71 ;  /* 0x0000004703477220 */ /* 0x040fe40000410000 */
[C---:B--2---:R-:W-:Y:S01]  /*17310*/  FADD.FTZ R38, R2.reuse, R0 ;  /* 0x0000000002267221 */ /* 0x044fe20000010000 */
[----:B------:R-:W-:Y:S01]  /*17320*/  F2FP.PACK_AB R173, R2, R26 ;  /* 0x0000001a02ad723e */ /* 0x000fe200000000ff */
[C---:B------:R-:W-:Y:S01]  /*17330*/  FMUL.FTZ R2, R6.reuse, c[0x0][0x2d0] ;  /* 0x0000b40006027a20 */ /* 0x040fe20000410000 */
[----:B------:R-:W-:Y:S01]  /*17340*/  FSEL R0, R6, RZ, P0 ;  /* 0x000000ff06007208 */ /* 0x000fe20000000000 */
[C---:B------:R-:W-:Y:S02]  /*17350*/  FMUL.FTZ R74, R3.reuse, R74 ;  /* 0x0000004a034a7220 */ /* 0x040fe40000410000 */
[----:B------:R-:W-:Y:S01]  /*17360*/  FMUL.FTZ R75, R3, R75 ;  /* 0x0000004b034b7220 */ /* 0x000fe20000410000 */
[----:B------:R-:W-:Y:S01]  /*17370*/  FSEL R2, R2, RZ, P0 ;  /* 0x000000ff02027208 */ /* 0x000fe20000000000 */
[----:B------:R-:W-:Y:S01]  /*17380*/  FADD.FTZ R0, -R0, R108 ;  /* 0x0000006c00007221 */ /* 0x000fe20000010100 */
[----:B------:R1:W-:Y:S01]  /*17390*/  MUFU.EX2 R26, R9 ;  /* 0x00000009001a7308 */ /* 0x0003e20000000800 */
[----:B------:R-:W-:Y:S01]  /*173a0*/  FSETP.NEU.FTZ.AND P0, PT, R5, -INF , PT ;  /* 0xff8000000500780b */ /* 0x000fe20003f1d000 */
[----:B---3--:R-:W-:Y:S02]  /*173b0*/  FMUL.FTZ R39, R3, R155 ;  /* 0x0000009b03277220 */ /* 0x008fe40000410000 */
[--C-:B------:R-:W-:Y:S02]  /*173c0*/  FFMA.FTZ R8, R25, c[0x0][0x2d0], -R2.reuse ;  /* 0x0000b40019087a23 */ /* 0x100fe40000010802 */
[----:B------:R-:W-:Y:S02]  /*173d0*/  FMUL.FTZ R0, R0, c[0x0][0x2d0] ;  /* 0x0000b40000007a20 */ /* 0x000fe40000410000 */
[--C-:B------:R-:W-:Y:S02]  /*173e0*/  FFMA.FTZ R177, R40, c[0x0][0x2d0], -R2.reuse ;  /* 0x0000b40028b17a23 */ /* 0x100fe40000010802 */
[----:B------:R2:W-:Y:S01]  /*173f0*/  MUFU.EX2 R41, R8 ;  /* 0x0000000800297308 */ /* 0x0005e20000000800 */
[--C-:B------:R-:W-:Y:S02]  /*17400*/  FFMA.FTZ R195, R33, c[0x0][0x2d0], -R2.reuse ;  /* 0x0000b40021c37a23 */ /* 0x100fe40000010802 */
[--C-:B------:R-:W-:Y:S02]  /*17410*/  FFMA.FTZ R194, R32, c[0x0][0x2d0], -R2.reuse ;  /* 0x0000b40020c27a23 */ /* 0x100fe40000010802 */
[--C-:B------:R-:W-:Y:S02]  /*17420*/  FFMA.FTZ R189, R29, c[0x0][0x2d0], -R2.reuse ;  /* 0x0000b4001dbd7a23 */ /* 0x100fe40000010802 */
[--C-:B------:R-:W-:Y:S02]  /*17430*/  FFMA.FTZ R215, R28, c[0x0][0x2d0], -R2.reuse ;  /* 0x0000b4001cd77a23 */ /* 0x100fe40000010802 */
[--C-:B------:R-:W-:Y:S01]  /*17440*/  FFMA.FTZ R180, R43, c[0x0][0x2d0], -R2.reuse ;  /* 0x0000b4002bb47a23 */ /* 0x100fe20000010802 */
[----:B------:R-:W3:Y:S01]  /*17450*/  MUFU.EX2 R25, R24 ;  /* 0x0000001800197308 */ /* 0x000ee20000000800 */
[--C-:B------:R-:W-:Y:S02]  /*17460*/  FFMA.FTZ R179, R42, c[0x0][0x2d0], -R2.reuse ;  /* 0x0000b4002ab37a23 */ /* 0x100fe40000010802 */
[--C-:B------:R-:W-:Y:S02]  /*17470*/  FFMA.FTZ R37, R54, c[0x0][0x2d0], -R2.reuse ;  /* 0x0000b40036257a23 */ /* 0x100fe40000010802 */
[--C-:B-1----:R-:W-:Y:S02]  /*17480*/  FFMA.FTZ R9, R55, c[0x0][0x2d0], -R2.reuse ;  /* 0x0000b40037097a23 */ /* 0x102fe40000010802 */
[--C-:B------:R-:W-:Y:S02]  /*17490*/  FFMA.FTZ R36, R53, c[0x0][0x2d0], -R2.reuse ;  /* 0x0000b40035247a23 */ /* 0x100fe40000010802 */
[----:B------:R-:W-:Y:S01]  /*174a0*/  FFMA.FTZ R182, R52, c[0x0][0x2d0], -R2 ;  /* 0x0000b40034b67a23 */ /* 0x000fe20000010802 */
[----:B------:R-:W1:Y:S01]  /*174b0*/  MUFU.EX2 R40, R13 ;  /* 0x0000000d00287308 */ /* 0x000e620000000800 */
[C---:B------:R-:W-:Y:S01]  /*174c0*/  FSEL R2, R5.reuse, RZ, P0 ;  /* 0x000000ff05027208 */ /* 0x040fe20000000000 */
[----:B------:R-:W-:Y:S02]  /*174d0*/  FMUL.FTZ R52, R4, R160 ;  /* 0x000000a004347220 */ /* 0x000fe40000410000 */
[----:B--2---:R-:W-:Y:S02]  /*174e0*/  FMUL.FTZ R8, R5, c[0x0][0x2d0] ;  /* 0x0000b40005087a20 */ /* 0x004fe40000410000 */
[----:B------:R-:W-:Y:S02]  /*174f0*/  FADD.FTZ R2, -R2, R109 ;  /* 0x0000006d02027221 */ /* 0x000fe40000010100 */
[----:B------:R-:W-:Y:S01]  /*17500*/  FMUL.FTZ R53, R4, R161 ;  /* 0x000000a104357220 */ /* 0x000fe20000410000 */
[----:B------:R-:W-:Y:S01]  /*17510*/  FSEL R8, R8, RZ, P0 ;  /* 0x000000ff08087208 */ /* 0x000fe20000000000 */
[----:B------:R-:W2:Y:S01]  /*17520*/  MUFU.EX2 R0, R0 ;  /* 0x0000000000007308 */ /* 0x000ea20000000800 */
[----:B------:R-:W-:Y:S01]  /*17530*/  FMUL.FTZ R2, R2, c[0x0][0x2d0] ;  /* 0x0000b40002027a20 */ /* 0x000fe20000410000 */
[C---:B------:R-:W-:Y:S01]  /*17540*/  ISETP.GT.AND P0, PT, R212.reuse, R247, PT ;  /* 0x000000f7d400720c */ /* 0x040fe20003f04270 */
[----:B------:R-:W-:Y:S01]  /*17550*/  FMUL.FTZ R54, R3, R162 ;  /* 0x000000a203367220 */ /* 0x000fe20000410000 */
[----:B---3--:R-:W-:Y:S01]  /*17560*/  F2FP.PACK_AB R174, R25, R26 ;  /* 0x0000001a19ae723e */ /* 0x008fe200000000ff */
[--C-:B------:R-:W-:Y:S01]  /*17570*/  FFMA.FTZ R24, R17, c[0x0][0x2d0], -R8.reuse ;  /* 0x0000b40011187a23 */ /* 0x100fe20000010808 */
[----:B------:R-:W-:Y:S01]  /*17580*/  IADD3 R212, R212, -0x1, RZ ;  /* 0xffffffffd4d47810 */ /* 0x000fe20007ffe0ff */
[--C-:B------:R-:W-:Y:S02]  /*17590*/  FFMA.FTZ R22, R22, c[0x0][0x2d0], -R8.reuse ;  /* 0x0000b40016167a23 */ /* 0x100fe40000010808 */
[--C-:B------:R-:W-:Y:S01]  /*175a0*/  FFMA.FTZ R21, R21, c[0x0][0x2d0], -R8.reuse ;  /* 0x0000b40015157a23 */ /* 0x100fe20000010808 */
[----:B------:R-:W3:Y:S01]  /*175b0*/  MUFU.EX2 R27, R9 ;  /* 0x00000009001b7308 */ /* 0x000ee20000000800 */
[--C-:B------:R-:W-:Y:S02]  /*175c0*/  FFMA.FTZ R20, R20, c[0x0][0x2d0], -R8.reuse ;  /* 0x0000b40014147a23 */ /* 0x100fe40000010808 */
[--C-:B------:R-:W-:Y:S01]  /*175d0*/  FFMA.FTZ R176, R19, c[0x0][0x2d0], -R8.reuse ;  /* 0x0000b40013b07a23 */ /* 0x100fe20000010808 */
[----:B-1----:R-:W-:Y:S01]  /*175e0*/  F2FP.PACK_AB R175, R235, R40 ;  /* 0x00000028ebaf723e */ /* 0x002fe200000000ff */
[--C-:B------:R-:W-:Y:S02]  /*175f0*/  FFMA.FTZ R178, R18, c[0x0][0x2d0], -R8.reuse ;  /* 0x0000b40012b27a23 */ /* 0x100fe40000010808 */
[--C-:B------:R-:W-:Y:S02]  /*17600*/  FFMA.FTZ R183, R16, c[0x0][0x2d0], -R8.reuse ;  /* 0x0000b40010b77a23 */ /* 0x100fe40000010808 */
[--C-:B------:R-:W-:Y:S01]  /*17610*/  FFMA.FTZ R184, R15, c[0x0][0x2d0], -R8.reuse ;  /* 0x0000b4000fb87a23 */ /* 0x100fe20000010808 */
[----:B------:R-:W1:Y:S01]  /*17620*/  MUFU.EX2 R2, R2 ;  /* 0x0000000200027308 */ /* 0x000e620000000800 */
[--C-:B------:R-:W-:Y:S02]  /*17630*/  FFMA.FTZ R193, R14, c[0x0][0x2d0], -R8.reuse ;  /* 0x0000b4000ec17a23 */ /* 0x100fe40000010808 */
[--C-:B------:R-:W-:Y:S02]  /*17640*/  FFMA.FTZ R214, R12, c[0x0][0x2d0], -R8.reuse ;  /* 0x0000b4000cd67a23 */ /* 0x100fe40000010808 */
[C---:B--2---:R-:W-:Y:S02]  /*17650*/  FMUL.FTZ R16, R0.reuse, R128 ;  /* 0x0000008000107220 */ /* 0x044fe40000410000 */
        /* <DEDUP_REMOVED lines=8> */
[----:B------:R-:W2:Y:S01]  /*176e0*/  MUFU.EX2 R245, R36 ;  /* 0x0000002400f57308 */ /* 0x000ea20000000800 */
[--C-:B------:R-:W-:Y:S02]  /*176f0*/  FFMA.FTZ R216, R11, c[0x0][0x2d0], -R8.reuse ;  /* 0x0000b4000bd87a23 */ /* 0x100fe40000010808 */
[----:B------:R-:W-:Y:S02]  /*17700*/  FFMA.FTZ R217, R10, c[0x0][0x2d0], -R8 ;  /* 0x0000b4000ad97a23 */ /* 0x000fe40000010808 */
[C---:B------:R-:W-:Y:S02]  /*17710*/  FFMA.FTZ R8, R0.reuse, R232, R41 ;  /* 0x000000e800087223 */ /* 0x040fe40000010029 */
[C---:B------:R-:W-:Y:S02]  /*17720*/  FMUL.FTZ R12, R0.reuse, R132 ;  /* 0x00000084000c7220 */ /* 0x040fe40000410000 */
[C---:B------:R-:W-:Y:S01]  /*17730*/  FMUL.FTZ R13, R0.reuse, R133 ;  /* 0x00000085000d7220 */ /* 0x040fe20000410000 */
[----:B------:R-:W-:Y:S01]  /*17740*/  MUFU.EX2 R232, R22 ;  /* 0x0000001600e87308 */ /* 0x000fe20000000800 */
[C---:B------:R-:W-:Y:S01]  /*17750*/  FMUL.FTZ R48, R0.reuse, R112 ;  /* 0x0000007000307220 */ /* 0x040fe20000410000 */
[C---:B---3--:R-:W-:Y:S01]  /*17760*/  F2FP.PACK_AB R112, R27.reuse, R41 ;  /* 0x000000291b70723e */ /* 0x048fe200000000ff */
        /* <DEDUP_REMOVED lines=14> */
[----:B------:R-:W-:Y:S02]  /*17850*/  FMUL.FTZ R97, R0, R97 ;  /* 0x0000006100617220 */ /* 0x000fe40000410000 */
[----:B------:R-:W-:Y:S01]  /*17860*/  FADD.FTZ R9, R26, R23 ;  /* 0x000000171a097221 */ /* 0x000fe20000010000 */
[----:B------:R3:W4:Y:S01]  /*17870*/  MUFU.EX2 R0, R24 ;  /* 0x0000001800007308 */ /* 0x0007220000000800 */
[----:B------:R-:W-:Y:S02]  /*17880*/  FADD.FTZ R133, R27, R8 ;  /* 0x000000081b857221 */ /* 0x000fe40000010000 */
[----:B------:R-:W-:Y:S02]  /*17890*/  FADD.FTZ R181, R25, R9 ;  /* 0x0000000919b57221 */ /* 0x000fe40000010000 */
[C---:B------:R-:W-:Y:S02]  /*178a0*/  FMUL.FTZ R8, R4.reuse, R140 ;  /* 0x0000008c04087220 */ /* 0x040fe40000410000 */
[----:B------:R-:W-:Y:S02]  /*178b0*/  FMUL.FTZ R9, R4, R141 ;  /* 0x0000008d04097220 */ /* 0x000fe40000410000 */
[C---:B------:R-:W-:Y:S01]  /*178c0*/  FMUL.FTZ R10, R3.reuse, R142 ;  /* 0x0000008e030a7220 */ /* 0x040fe20000410000 */
[----:B------:R-:W-:Y:S01]  /*178d0*/  MUFU.EX2 R242, R186 ;  /* 0x000000ba00f27308 */ /* 0x000fe20000000800 */
[----:B------:R-:W-:Y:S02]  /*178e0*/  FMUL.FTZ R11, R3, R143 ;  /* 0x0000008f030b7220 */ /* 0x000fe40000410000 */
[----:B------:R-:W-:Y:S02]  /*178f0*/  FADD.FTZ R109, R40, R38 ;  /* 0x00000026286d7221 */ /* 0x000fe40000010000 */
[----:B------:R-:W-:Y:S01]  /*17900*/  LDSM.16.MT88.4 R40, [R197] ;  /* 0x00000000c528783b */ /* 0x000fe20000004200 */
[C---:B-1----:R-:W-:Y:S01]  /*17910*/  FMUL.FTZ R50, R2.reuse, R114 ;  /* 0x0000007202327220 */ /* 0x042fe20000410000 */
[----:B--2---:R-:W-:Y:S01]  /*17920*/  F2FP.PACK_AB R114, R245, R234 ;  /* 0x000000eaf572723e */ /* 0x004fe200000000ff */
[C---:B------:R-:W-:Y:S02]  /*17930*/  FMUL.FTZ R51, R2.reuse, R115 ;  /* 0x0000007302337220 */ /* 0x040fe40000410000 */
[C---:B------:R-:W-:Y:S01]  /*17940*/  FMUL.FTZ R14, R2.reuse, R134 ;  /* 0x00000086020e7220 */ /* 0x040fe20000410000 */
[----:B------:R-:W-:Y:S01]  /*17950*/  MUFU.EX2 R243, R185 ;  /* 0x000000b900f37308 */ /* 0x000fe20000000800 */
[C---:B------:R-:W-:Y:S01]  /*17960*/  FMUL.FTZ R15, R2.reuse, R135 ;  /* 0x00000087020f7220 */ /* 0x040fe20000410000 */
[----:B---3--:R-:W1:Y:S01]  /*17970*/  LDSM.16.MT88.4 R24, [R196] ;  /* 0x00000000c418783b */ /* 0x008e620000004200 */
[----:B----4-:R-:W-:Y:S01]  /*17980*/  FFMA.FTZ R132, R2, R233, R0 ;  /* 0x000000e902847223 */ /* 0x010fe20000010000 */
[----:B------:R-:W-:Y:S01]  /*17990*/  F2FP.PACK_AB R113, R232, R0 ;  /* 0x00000000e871723e */ /* 0x000fe200000000ff */
[C---:B------:R-:W-:Y:S02]  /*179a0*/  FMUL.FTZ R18, R2.reuse, R130 ;  /* 0x0000008202127220 */ /* 0x040fe40000410000 */
[----:B------:R-:W-:Y:S03]  /*179b0*/  FMUL.FTZ R19, R2, R131 ;  /* 0x0000008302137220 */ /* 0x000fe60000410000 */
[----:B------:R-:W2:Y:S01]  /*179c0*/  MUFU.EX2 R233, R21 ;  /* 0x0000001500e97308 */ /* 0x000ea20000000800 */
[----:B------:R-:W-:Y:S01]  /*179d0*/  LDSM.16.MT88.4 R128, [R196+0x1000] ;  /* 0x00100000c480783b */ /* 0x000fe20000004200 */
[----:B------:R-:W-:Y:S02]  /*179e0*/  FMUL.FTZ R20, R4, R144 ;  /* 0x0000009004147220 */ /* 0x000fe40000410000 */
[C---:B------:R-:W-:Y:S02]  /*179f0*/  FMUL.FTZ R22, R3.reuse, R146 ;  /* 0x0000009203167220 */ /* 0x040fe40000410000 */
[C---:B------:R-:W-:Y:S02]  /*17a00*/  FMUL.FTZ R23, R3.reuse, R147 ;  /* 0x0000009303177220 */ /* 0x040fe40000410000 */
[C---:B------:R-:W-:Y:S02]  /*17a10*/  FMUL.FTZ R46, R2.reuse, R118 ;  /* 0x00000076022e7220 */ /* 0x040fe40000410000 */
[C---:B------:R-:W-:Y:S01]  /*17a20*/  FMUL.FTZ R47, R2.reuse, R119 ;  /* 0x00000077022f7220 */ /* 0x040fe20000410000 */
[----:B------:R-:W-:Y:S01]  /*17a30*/  MUFU.EX2 R135, R188 ;  /* 0x000000bc00877308 */ /* 0x000fe20000000800 */
[----:B------:R-:W3:Y:S01]  /*17a40*/  LDSM.16.MT88.4 R116, [R196+0xc00] ;  /* 0x000c0000c474783b */ /* 0x000ee20000004200 */
[C---:B------:R-:W-:Y:S02]  /*17a50*/  FMUL.FTZ R30, R2.reuse, R126 ;  /* 0x0000007e021e7220 */ /* 0x040fe40000410000 */
[C---:B------:R-:W-:Y:S02]  /*17a60*/  FMUL.FTZ R31, R2.reuse, R127 ;  /* 0x0000007f021f7220 */ /* 0x040fe40000410000 */
[C---:B------:R-:W-:Y:S02]  /*17a70*/  FMUL.FTZ R34, R2.reuse, R122 ;  /* 0x0000007a02227220 */ /* 0x040fe40000410000 */
[----:B------:R-:W-:Y:S01]  /*17a80*/  FMUL.FTZ R35, R2, R123 ;  /* 0x0000007b02237220 */ /* 0x000fe20000410000 */
[----:B------:R-:W-:Y:S01]  /*17a90*/  LDSM.16.MT88.4 R124, [R197+0x400] ;  /* 0x00040000c57c783b */ /* 0x000fe20000004200 */
[C---:B------:R-:W-:Y:S01]  /*17aa0*/  FMUL.FTZ R36, R4.reuse, R152 ;  /* 0x0000009804247220 */ /* 0x040fe20000410000 */
[----:B------:R-:W-:Y:S01]  /*17ab0*/  MUFU.EX2 R134, R182 ;  /* 0x000000b600867308 */ /* 0x000fe20000000800 */
[----:B------:R-:W-:Y:S01]  /*17ac0*/  FMUL.FTZ R37, R4, R153 ;  /* 0x0000009904257220 */ /* 0x000fe20000410000 */
[----:B--2---:R-:W-:Y:S01]  /*17ad0*/  F2FP.PACK_AB R115, R246, R233 ;  /* 0x000000e9f673723e */ /* 0x004fe200000000ff */
[----:B------:R-:W-:Y:S02]  /*17ae0*/  FMUL.FTZ R21, R4, R145 ;  /* 0x0000009104157220 */ /* 0x000fe40000410000 */
[C---:B------:R-:W-:Y:S01]  /*17af0*/  FMUL.FTZ R38, R3.reuse, R154 ;  /* 0x0000009a03267220 */ /* 0x040fe20000410000 */
[----:B------:R-:W-:Y:S01]  /*17b00*/  LDSM.16.MT88.4 R120, [R196+0x400] ;  /* 0x00040000c478783b */ /* 0x000fe20000004200 */
[C---:B------:R-:W-:Y:S02]  /*17b10*/  FMUL.FTZ R55, R3.reuse, R163 ;  /* 0x000000a303377220 */ /* 0x040fe40000410000 */
[C---:B------:R-:W-:Y:S01]  /*17b20*/  FMUL.FTZ R62, R2.reuse, R62 ;  /* 0x0000003e023e7220 */ /* 0x040fe20000410000 */
[----:B------:R-:W-:Y:S01]  /*17b30*/  MUFU.EX2 R240, R180 ;  /* 0x000000b400f07308 */ /* 0x000fe20000000800 */
[-C--:B-1----:R-:W-:Y:S03]  /*17b40*/  HMMA.16816.F32 R8, R172, R24.reuse, R8 ;  /* 0x00000018ac08723c */ /* 0x082fe60000001808 */
[----:B------:R-:W-:Y:S02]  /*17b50*/  LDSM.16.MT88.4 R144, [R196+0x800] ;  /* 0x00080000c490783b */ /* 0x000fe40000004200 */
[C---:B------:R-:W-:Y:S02]  /*17b60*/  FMUL.FTZ R63, R2.reuse, R63 ;  /* 0x0000003f023f7220 */ /* 0x040fe40000410000 */
[C---:B------:R-:W-:Y:S01]  /*17b70*/  FMUL.FTZ R66, R2.reuse, R66 ;  /* 0x0000004202427220 */ /* 0x040fe20000410000 */
[C---:B------:R-:W-:Y:S01]  /*17b80*/  HMMA.16816.F32 R12, R112.reuse, R24, R12 ;  /* 0x00000018700c723c */ /* 0x040fe2000000180c */
[----:B------:R-:W-:Y:S02]  /*17b90*/  MUFU.EX2 R241, R179 ;  /* 0x000000b300f17308 */ /* 0x000fe40000000800 */
[----:B------:R-:W-:Y:S01]  /*17ba0*/  LDSM.16.MT88.4 R152, [R197+0x800] ;  /* 0x00080000c598783b */ /* 0x000fe20000004200 */
[C---:B------:R-:W-:Y:S02]  /*17bb0*/  FMUL.FTZ R67, R2.reuse, R67 ;  /* 0x0000004302437220 */ /* 0x040fe40000410000 */
[C---:B------:R-:W-:Y:S02]  /*17bc0*/  FMUL.FTZ R78, R2.reuse, R78 ;  /* 0x0000004e024e7220 */ /* 0x040fe40000410000 */
[-C--:B------:R-:W-:Y:S03]  /*17bd0*/  HMMA.16816.F32 R16, R112, R26.reuse, R16 ;  /* 0x0000001a7010723c */ /* 0x080fe60000001810 */
[----:B------:R-:W-:Y:S01]  /*17be0*/  LDSM.16.MT88.4 R160, [R196+0x1400] ;  /* 0x00140000c4a0783b */ /* 0x000fe20000004200 */
[C---:B------:R-:W-:Y:S01]  /*17bf0*/  FMUL.FTZ R79, R2.reuse, R79 ;  /* 0x0000004f024f7220 */ /* 0x040fe20000410000 */
[----:B------:R-:W-:Y:S01]  /*17c00*/  MUFU.EX2 R244, R177 ;  /* 0x000000b100f47308 */ /* 0x000fe20000000800 */
[----:B------:R-:W-:Y:S02]  /*17c10*/  FMUL.FTZ R82, R2, R82 ;  /* 0x0000005202527220 */ /* 0x000fe40000410000 */
[C---:B------:R-:W-:Y:S04]  /*17c20*/  HMMA.16816.F32 R20, R172.reuse, R26, R20 ;  /* 0x0000001aac14723c */ /* 0x040fe80000001814 */
[C---:B------:R-:W-:Y:S02]  /*17c30*/  FMUL.FTZ R24, R4.reuse, R148 ;  /* 0x0000009404187220 */ /* 0x040fe40000410000 */
[----:B------:R-:W-:Y:S01]  /*17c40*/  FMUL.FTZ R25, R4, R149 ;  /* 0x0000009504197220 */ /* 0x000fe20000410000 */
[----:B------:R-:W-:Y:S01]  /*17c50*/  MUFU.EX2 R238, R176 ;  /* 0x000000b000ee7308 */ /* 0x000fe20000000800 */
[C---:B------:R-:W-:Y:S04]  /*17c60*/  FMUL.FTZ R26, R3.reuse, R150 ;  /* 0x00000096031a7220 */ /* 0x040fe80000410000 */
[C---:B------:R-:W-:Y:S02]  /*17c70*/  FMUL.FTZ R27, R3.reuse, R151 ;  /* 0x00000097031b7220 */ /* 0x040fe40000410000 */
[C---:B------:R-:W-:Y:S02]  /*17c80*/  FMUL.FTZ R83, R2.reuse, R83 ;  /* 0x0000005302537220 */ /* 0x040fe40000410000 */
[C---:B------:R-:W-:Y:S01]  /*17c90*/  FMUL.FTZ R86, R3.reuse, R86 ;  /* 0x0000005603567220 */ /* 0x040fe20000410000 */
[----:B------:R-:W-:Y:S01]  /*17ca0*/  MUFU.EX2 R237, R178 ;  /* 0x000000b200ed7308 */ /* 0x000fe20000000800 */
[C---:B------:R-:W-:Y:S01]  /*17cb0*/  FMUL.FTZ R87, R3.reuse, R87 ;  /* 0x0000005703577220 */ /* 0x040fe20000410000 */
[-C--:B------:R-:W-:Y:S03]  /*17cc0*/  HMMA.16816.F32 R24, R172, R40.reuse, R24 ;  /* 0x00000028ac18723c */ /* 0x080fe60000001818 */
[C---:B------:R-:W-:Y:S02]  /*17cd0*/  FMUL.FTZ R90, R3.reuse, R90 ;  /* 0x0000005a035a7220 */ /* 0x040fe40000410000 */
[C---:B------:R-:W-:Y:S02]  /*17ce0*/  FMUL.FTZ R91, R3.reuse, R91 ;  /* 0x0000005b035b7220 */ /* 0x040fe40000410000 */
[C---:B------:R-:W-:Y:S01]  /*17cf0*/  FMUL.FTZ R102, R3.reuse, R102 ;  /* 0x0000006603667220 */ /* 0x040fe20000410000 */
[C---:B------:R-:W-:Y:S01]  /*17d00*/  HMMA.16816.F32 R28, R112.reuse, R40, R28 ;  /* 0x00000028701c723c */ /* 0x040fe2000000181c */
[----:B------:R-:W-:Y:S03]  /*17d10*/  MUFU.EX2 R236, R183 ;  /* 0x000000b700ec7308 */ /* 0x000fe60000000800 */
[----:B------:R-:W-:Y:S02]  /*17d20*/  FMUL.FTZ R103, R3, R103 ;  /* 0x0000006703677220 */ /* 0x000fe40000410000 */
[----:B------:R-:W-:Y:S02]  /*17d30*/  FMUL.FTZ R94, R2, R94 ;  /* 0x0000005e025e7220 */ /* 0x000fe40000410000 */
[-C--:B------:R-:W-:Y:S03]  /*17d40*/  HMMA.16816.F32 R32, R112, R42.reuse, R32 ;  /* 0x0000002a7020723c */ /* 0x080fe60000001820 */
[----:B------:R-:W-:Y:S01]  /*17d50*/  MUFU.EX2 R186, R221 ;  /* 0x000000dd00ba7308 */ /* 0x000fe20000000800 */
[C---:B------:R-:W-:Y:S02]  /*17d60*/  FMUL.FTZ R40, R4.reuse, R156 ;  /* 0x0000009c04287220 */ /* 0x040fe40000410000 */
[----:B------:R-:W-:Y:S02]  /*17d70*/  FMUL.FTZ R41, R4, R157 ;  /* 0x0000009d04297220 */ /* 0x000fe40000410000 */
[C---:B------:R-:W-:Y:S04]  /*17d80*/  HMMA.16816.F32 R36, R172.reuse, R42, R36 ;  /* 0x0000002aac24723c */ /* 0x040fe80000001824 */
[----:B------:R-:W-:Y:S01]  /*17d90*/  FADD.FTZ R4, R235, R109 ;  /* 0x0000006deb047221 */ /* 0x000fe20000010000 */
[----:B------:R-:W-:Y:S01]  /*17da0*/  MUFU.EX2 R187, R220 ;  /* 0x000000dc00bb7308 */ /* 0x000fe20000000800 */
[----:B------:R-:W-:Y:S02]  /*17db0*/  FMUL.FTZ R95, R2, R95 ;  /* 0x0000005f025f7220 */ /* 0x000fe40000410000 */
[C---:B------:R-:W-:Y:S04]  /*17dc0*/  FMUL.FTZ R42, R3.reuse, R158 ;  /* 0x0000009e032a7220 */ /* 0x040fe80000410000 */
[----:B------:R-:W-:Y:S02]  /*17dd0*/  FMUL.FTZ R43, R3, R159 ;  /* 0x0000009f032b7220 */ /* 0x000fe40000410000 */
[----:B------:R-:W-:Y:S01]  /*17de0*/  FADD.FTZ R3, R234, R133 ;  /* 0x00000085ea037221 */ /* 0x000fe20000010000 */
[----:B------:R-:W-:Y:S01]  /*17df0*/  MUFU.EX2 R109, R222 ;  /* 0x000000de006d7308 */ /* 0x000fe20000000800 */
[C---:B------:R-:W-:Y:S02]  /*17e00*/  FMUL.FTZ R98, R2.reuse, R98 ;  /* 0x0000006202627220 */ /* 0x040fe40000410000 */
[----:B------:R-:W-:Y:S01]  /*17e10*/  FMUL.FTZ R99, R2, R99 ;  /* 0x0000006302637220 */ /* 0x000fe20000410000 */
[-C--:B---3--:R-:W-:Y:S03]  /*17e20*/  HMMA.16816.F32 R40, R172, R116.reuse, R40 ;  /* 0x00000074ac28723c */ /* 0x088fe60000001828 */
[----:B------:R-:W-:Y:S03]  /*17e30*/  FADD.FTZ R0, R106, R181 ;  /* 0x000000b56a007221 */ /* 0x000fe60000010000 */
[----:B------:R-:W1:Y:S02]  /*17e40*/  MUFU.EX2 R2, R192 ;  /* 0x000000c000027308 */ /* 0x000e640000000800 */
[C---:B------:R-:W-:Y:S08]  /*17e50*/  HMMA.16816.F32 R44, R112.reuse, R116, R44 ;  /* 0x00000074702c723c */ /* 0x040ff0000000182c */
[-C--:B------:R-:W-:Y:S01]  /*17e60*/  HMMA.16816.F32 R48, R112, R118.reuse, R48 ;  /* 0x000000767030723c */ /* 0x080fe20000001830 */
[----:B------:R-:W-:Y:S07]  /*17e70*/  MUFU.EX2 R192, R184 ;  /* 0x000000b800c07308 */ /* 0x000fee0000000800 */
[C---:B------:R-:W-:Y:S01]  /*17e80*/  HMMA.16816.F32 R52, R172.reuse, R118, R52 ;  /* 0x00000076ac34723c */ /* 0x040fe20000001834 */
[----:B------:R-:W2:Y:S02]  /*17e90*/  LDSM.16.MT88.4 R116, [R197+0xc00] ;  /* 0x000c0000c574783b */ /* 0x000ea40000004200 */
[----:B------:R-:W-:Y:S01]  /*17ea0*/  MUFU.EX2 R190, R219 ;  /* 0x000000db00be7308 */ /* 0x000fe20000000800 */
[----:B-1----:R-:W-:Y:S04]  /*17eb0*/  FADD.FTZ R0, R2, R0 ;  /* 0x0000000002007221 */ /* 0x002fe80000010000 */
[----:B------:R-:W-:Y:S05]  /*17ec0*/  FADD.FTZ R0, R108, R0 ;  /* 0x000000006c007221 */ /* 0x000fea0000010000 */
[----:B------:R-:W-:Y:S10]  /*17ed0*/  MUFU.EX2 R191, R218 ;  /* 0x000000da00bf7308 */ /* 0x000ff40000000800 */
[----:B------:R-:W-:Y:S10]  /*17ee0*/  MUFU.EX2 R185, R195 ;  /* 0x000000c300b97308 */ /* 0x000ff40000000800 */
[----:B------:R-:W1:Y:S01]  /*17ef0*/  MUFU.EX2 R188, R194 ;  /* 0x000000c200bc7308 */ /* 0x000e620000000800 */
[-C--:B--2---:R-:W-:Y:S09]  /*17f00*/  HMMA.16816.F32 R56, R172, R116.reuse, R56 ;  /* 0x00000074ac38723c */ /* 0x084ff20000001838 */
[----:B------:R-:W-:Y:S01]  /*17f10*/  MUFU.EX2 R189, R189 ;  /* 0x000000bd00bd7308 */ /* 0x000fe20000000800 */
[C---:B------:R-:W-:Y:S09]  /*17f20*/  HMMA.16816.F32 R60, R112.reuse, R116, R60 ;  /* 0x00000074703c723c */ /* 0x040ff2000000183c */
[----:B------:R-:W2:Y:S01]  /*17f30*/  MUFU.EX2 R184, R215 ;  /* 0x000000d700b87308 */ /* 0x000ea20000000800 */
[-C--:B------:R-:W-:Y:S03]  /*17f40*/  HMMA.16816.F32 R64, R112, R118.reuse, R64 ;  /* 0x000000767040723c */ /* 0x080fe60000001840 */
[----:B-1----:R-:W-:Y:S06]  /*17f50*/  F2FP.PACK_AB R176, R188, R185 ;  /* 0x000000b9bcb0723e */ /* 0x002fec00000000ff */
[----:B------:R-:W-:Y:S01]  /*17f60*/  MUFU.EX2 R183, R193 ;  /* 0x000000c100b77308 */ /* 0x000fe20000000800 */
[C---:B------:R-:W-:Y:S01]  /*17f70*/  HMMA.16816.F32 R68, R172.reuse, R118, R68 ;  /* 0x00000076ac44723c */ /* 0x040fe20000001844 */
[----:B------:R-:W1:Y:S08]  /*17f80*/  LDSM.16.MT88.4 R116, [R196+0x1800] ;  /* 0x00180000c474783b */ /* 0x000e700000004200 */
[----:B------:R-:W3:Y:S03]  /*17f90*/  MUFU.EX2 R182, R214 ;  /* 0x000000d600b67308 */ /* 0x000ee60000000800 */
[----:B--2---:R-:W-:Y:S07]  /*17fa0*/  F2FP.PACK_AB R178, R184, R189 ;  /* 0x000000bdb8b2723e */ /* 0x004fee00000000ff */
[----:B------:R-:W-:Y:S10]  /*17fb0*/  MUFU.EX2 R181, R216 ;  /* 0x000000d800b57308 */ /* 0x000ff40000000800 */
[----:B------:R-:W2:Y:S01]  /*17fc0*/  MUFU.EX2 R180, R217 ;  /* 0x000000d900b47308 */ /* 0x000ea20000000800 */
[----:B---3--:R-:W-:Y:S01]  /*17fd0*/  F2FP.PACK_AB R177, R182, R183 ;  /* 0x000000b7b6b1723e */ /* 0x008fe200000000ff */
[-C--:B-1----:R-:W-:Y:S08]  /*17fe0*/  HMMA.16816.F32 R72, R172, R116.reuse, R72 ;  /* 0x00000074ac48723c */ /* 0x082ff00000001848 */
[C---:B------:R-:W-:Y:S04]  /*17ff0*/  HMMA.16816.F32 R76, R112.reuse, R116, R76 ;  /* 0x00000074704c723c */ /* 0x040fe8000000184c */
[----:B--2---:R-:W-:Y:S04]  /*18000*/  F2FP.PACK_AB R179, R180, R181 ;  /* 0x000000b5b4b3723e */ /* 0x004fe800000000ff */
        /* <DEDUP_REMOVED lines=13> */
[----:B------:R-:W1:Y:S01]  /*180e0*/  MUFU.EX2 R108, R225 ;  /* 0x000000e1006c7308 */ /* 0x000e620000000800 */
[----:B------:R-:W-:Y:S01]  /*180f0*/  F2FP.PACK_AB R115, R243, R242 ;  /* 0x000000f2f373723e */ /* 0x000fe200000000ff */
[----:B------:R-:W-:Y:S03]  /*18100*/  FADD.FTZ R0, R232, R132 ;  /* 0x00000084e8007221 */ /* 0x000fe60000010000 */
[----:B------:R-:W-:Y:S01]  /*18110*/  F2FP.PACK_AB R118, R244, R241 ;  /* 0x000000f1f476723e */ /* 0x000fe200000000ff */
[----:B------:R-:W-:Y:S01]  /*18120*/  FADD.FTZ R106, R233, R0 ;  /* 0x00000000e96a7221 */ /* 0x000fe20000010000 */
[----:B------:R-:W-:Y:S01]  /*18130*/  F2FP.PACK_AB R119, R192, R236 ;  /* 0x000000ecc077723e */ /* 0x000fe200000000ff */
[-C--:B------:R-:W-:Y:S02]  /*18140*/  HMMA.16816.F32 R8, R112, R120.reuse, R8 ;  /* 0x000000787008723c */ /* 0x080fe40000001808 */
[----:B------:R-:W2:Y:S03]  /*18150*/  MUFU.EX2 R132, R223 ;  /* 0x000000df00847308 */ /* 0x000ea60000000800 */
[----:B------:R-:W-:Y:S02]  /*18160*/  F2FP.PACK_AB R173, R187, R186 ;  /* 0x000000babbad723e */ /* 0x000fe400000000ff */
[----:B------:R-:W-:Y:S01]  /*18170*/  F2FP.PACK_AB R175, R191, R190 ;  /* 0x000000bebfaf723e */ /* 0x000fe200000000ff */
[C---:B------:R-:W-:Y:S04]  /*18180*/  HMMA.16816.F32 R12, R116.reuse, R120, R12 ;  /* 0x00000078740c723c */ /* 0x040fe8000000180c */
[----:B------:R-:W3:Y:S04]  /*18190*/  MUFU.EX2 R107, R224 ;  /* 0x000000e0006b7308 */ /* 0x000ee80000000800 */
[-C--:B------:R-:W-:Y:S04]  /*181a0*/  HMMA.16816.F32 R16, R116, R122.reuse, R16 ;  /* 0x0000007a7410723c */ /* 0x080fe80000001810 */
[----:B-1----:R-:W-:Y:S02]  /*181b0*/  FADD.FTZ R0, R108, R2 ;  /* 0x000000026c007221 */ /* 0x002fe40000010000 */
[----:B------:R-:W-:Y:S01]  /*181c0*/  FADD.FTZ R2, R246, R106 ;  /* 0x0000006af6027221 */ /* 0x000fe20000010000 */
[----:B------:R-:W-:Y:S01]  /*181d0*/  MOV R106, R105 ;  /* 0x00000069006a7202 */ /* 0x000fe20000000f00 */
[C---:B------:R-:W-:Y:S01]  /*181e0*/  HMMA.16816.F32 R20, R112.reuse, R122, R20 ;  /* 0x0000007a7014723c */ /* 0x040fe20000001814 */
[----:B------:R-:W1:Y:S03]  /*181f0*/  LDSM.16.MT88.4 R120, [R197+0x1000] ;  /* 0x00100000c578783b */ /* 0x000e660000004200 */
[----:B--2---:R-:W-:Y:S01]  /*18200*/  F2FP.PACK_AB R174, R109, R132 ;  /* 0x000000846dae723e */ /* 0x004fe200000000ff */
[----:B------:R-:W-:Y:S03]  /*18210*/  FADD.FTZ R2, R238, R2 ;  /* 0x00000002ee027221 */ /* 0x000fe60000010000 */
[-C--:B------:R-:W-:Y:S04]  /*18220*/  HMMA.16816.F32 R24, R112, R124.reuse, R24 ;  /* 0x0000007c7018723c */ /* 0x080fe80000001818 */
[C---:B---3--:R-:W-:Y:S01]  /*18230*/  F2FP.PACK_AB R172, R107.reuse, R108 ;  /* 0x0000006c6bac723e */ /* 0x048fe200000000ff */
[----:B------:R-:W-:Y:S01]  /*18240*/  FADD.FTZ R0, R107, R0 ;  /* 0x000000006b007221 */ /* 0x000fe20000010000 */
[----:B------:R-:W-:Y:S01]  /*18250*/  MOV R107, R104 ;  /* 0x00000068006b7202 */ /* 0x000fe20000000f00 */
[----:B------:R-:W-:Y:S01]  /*18260*/  FADD.FTZ R2, R237, R2 ;  /* 0x00000002ed027221 */ /* 0x000fe20000010000 */
[C---:B------:R-:W-:Y:S04]  /*18270*/  HMMA.16816.F32 R28, R116.reuse, R124, R28 ;  /* 0x0000007c741c723c */ /* 0x040fe8000000181c */
[----:B------:R-:W-:Y:S01]  /*18280*/  FADD.FTZ R0, R132, R0 ;  /* 0x0000000084007221 */ /* 0x000fe20000010000 */
[----:B------:R-:W-:Y:S01]  /*18290*/  MOV R108, R6 ;  /* 0x00000006006c7202 */ /* 0x000fe20000000f00 */
[----:B------:R-:W-:Y:S02]  /*182a0*/  FADD.FTZ R2, R236, R2 ;  /* 0x00000002ec027221 */ /* 0x000fe40000010000 */
[-C--:B------:R-:W-:Y:S04]  /*182b0*/  HMMA.16816.F32 R32, R116, R126.reuse, R32 ;  /* 0x0000007e7420723c */ /* 0x080fe80000001820 */
[----:B------:R-:W-:Y:S01]  /*182c0*/  FADD.FTZ R215, R109, R0 ;  /* 0x000000006dd77221 */ /* 0x000fe20000010000 */
[----:B------:R-:W-:Y:S01]  /*182d0*/  MOV R109, R5 ;  /* 0x00000005006d7202 */ /* 0x000fe20000000f00 */
[----:B------:R-:W-:Y:S02]  /*182e0*/  FADD.FTZ R0, R245, R3 ;  /* 0x00000003f5007221 */ /* 0x000fe40000010000 */
[C---:B------:R-:W-:Y:S01]  /*182f0*/  HMMA.16816.F32 R36, R112.reuse, R126, R36 ;  /* 0x0000007e7024723c */ /* 0x040fe20000001824 */
[----:B------:R-:W2:Y:S03]  /*18300*/  LDSM.16.MT88.4 R124, [R196+0x1c00] ;  /* 0x001c0000c47c783b */ /* 0x000ea60000004200 */
        /* <DEDUP_REMOVED lines=12> */
[----:B------:R-:W3:Y:S03]  /*183d0*/  LDSM.16.MT88.4 R128, [R197+0x1c00] ;  /* 0x001c0000c580783b */ /* 0x000ee60000004200 */
        /* <DEDUP_REMOVED lines=18> */
[----:B------:R-:W-:Y:S04]  /*18500*/  FADD.FTZ R233, R180, R0 ;  /* 0x00000000b4e97221 */ /* 0x000fe80000010000 */
[-C--:B------:R-:W-:Y:S08]  /*18510*/  HMMA.16816.F32 R80, R116, R126.reuse, R80 ;  /* 0x0000007e7450723c */ /* 0x080ff00000001850 */
[C---:B------:R-:W-:Y:S08]  /*18520*/  HMMA.16816.F32 R84, R112.reuse, R126, R84 ;  /* 0x0000007e7054723c */ /* 0x040ff00000001854 */
[-C--:B---3--:R-:W-:Y:S08]  /*18530*/  HMMA.16816.F32 R88, R112, R128.reuse, R88 ;  /* 0x000000807058723c */ /* 0x088ff00000001858 */
[C---:B------:R-:W-:Y:S08]  /*18540*/  HMMA.16816.F32 R92, R116.reuse, R128, R92 ;  /* 0x00000080745c723c */ /* 0x040ff0000000185c */
[-C--:B------:R-:W-:Y:S08]  /*18550*/  HMMA.16816.F32 R96, R116, R130.reuse, R96 ;  /* 0x000000827460723c */ /* 0x080ff00000001860 */
[----:B------:R-:W-:Y:S08]  /*18560*/  HMMA.16816.F32 R100, R112, R130, R100 ;  /* 0x000000827064723c */ /* 0x000ff00000001864 */
        /* <DEDUP_REMOVED lines=28> */
.L_x_1015:
[----:B------:R-:W2:Y:S01]  /*18730*/  LDL R0, [R1+0x54] ;  /* 0x0000540001007983 */ /* 0x000ea20000100800 */
[----:B------:R-:W-:-:S05]  /*18740*/  IMAD.MOV.U32 R2, RZ, RZ, c[0x0][0x2c4] ;  /* 0x0000b100ff027624 */ /* 0x000fca00078e00ff */
[----:B------:R-:W-:Y:S01]  /*18750*/  ISETP.NE.AND P0, PT, R2, 0x1, PT ;  /* 0x000000010200780c */ /* 0x000fe20003f05270 */
[----:B------:R-:W-:Y:S01]  /*18760*/  IMAD.MOV.U32 R3, RZ, RZ, c[0x0][0x32c] ;  /* 0x0000cb00ff037624 */ /* 0x000fe200078e00ff */
[----:B--2---:R-:W-:-:S11]  /*18770*/  IADD3 R0, R0, 0x7f, RZ ;  /* 0x0000007f00007810 */ /* 0x004fd60007ffe0ff */
[----:B------:R-:W-:-:S05]  /*18780*/  @P0 IMAD.HI.U32 R2, R0, c[0x0][0x2c8], RZ ;  /* 0x0000b20000020a27 */ /* 0x000fca00078e00ff */
[----:B------:R-:W-:Y:S02]  /*18790*/  @P0 SHF.R.U32.HI R0, RZ, c[0x0][0x2cc], R2 ;  /* 0x0000b300ff000a19 */ /* 0x000fe40000011602 */
[----:B------:R-:W-:Y:S02]  /*187a0*/  ISETP.GE.AND P0, PT, R3, 0x1, PT ;  /* 0x000000010300780c */ /* 0x000fe40003f06270 */
[----:B------:R-:W-:-:S05]  /*187b0*/  IADD3 R2, R249, 0x1, -R248 ;  /* 0x00000001f9027810 */ /* 0x000fca0007ffe8f8 */
        /* <DEDUP_REMOVED lines=13> */
.L_x_1051:
[----:B------:R-:W-:-:S04]  /*18890*/  MOV R3, 0x1 ;  /* 0x0000000100037802 */ /* 0x000fc80000000f00 */
[----:B------:R-:W-:-:S13]  /*188a0*/  ISETP.NE.AND P0, PT, R3, c[0x0][0x32c], PT ;  /* 0x0000cb0003007a0c */ /* 0x000fda0003f05270 */
[----:B------:R-:W-:-:S05]  /*188b0*/  @P0 IMAD.HI.U32 R3, R0, c[0x0][0x330], RZ ;  /* 0x0000cc0000030a27 */ /* 0x000fca00078e00ff */
[----:B------:R-:W-:Y:S02]  /*188c0*/  @P0 SHF.R.U32.HI R0, RZ, c[0x0][0x334], R3 ;  /* 0x0000cd00ff000a19 */ /* 0x000fe40000011603 */
.L_x_1052:
[----:B------:R-:W-:Y:S05]  /*188d0*/  BSYNC B0 ;  /* 0x0000000000007941 */ /* 0x000fea0003800000 */
.L_x_1050:
[----:B------:R-:W-:-:S05]  /*188e0*/  IMAD R0, R0, c[0x0][0x32c], RZ ;  /* 0x0000cb0000007a24 */ /* 0x000fca00078e02ff */
[----:B------:R-:W-:-:S03]  /*188f0*/  IMNMX R2, R2, R0, !PT ;  /* 0x0000000002027217 */ /* 0x000fc60007800200 */
.L_x_1049:
[----:B------:R-:W2:Y:S01]  /*18900*/  LDL R3, [R1+0x1c] ;  /* 0x00001c0001037983 */ /* 0x000ea20000100800 */
[----:B------:R-:W-:-:S05]  /*18910*/  IADD3 R2, R2, 0x2f, RZ ;  /* 0x0000002f02027810 */ /* 0x000fca0007ffe0ff */
[----:B------:R-:W-:-:S05]  /*18920*/  IMAD.HI R2, R2, 0x2aaaaaab, RZ ;  /* 0x2aaaaaab02027827 */ /* 0x000fca00078e02ff */
[----:B------:R-:W-:-:S04]  /*18930*/  SHF.R.U32.HI R0, RZ, 0x1f, R2 ;  /* 0x0000001fff007819 */ /* 0x000fc80000011602 */
[----:B------:R-:W-:-:S04]  /*18940*/  LEA.HI.SX32 R0, R2, R0, 0x1d ;  /* 0x0000000002007211 */ /* 0x000fc800078feaff */
[----:B--2---:R-:W-:-:S04]  /*18950*/  IMNMX R3, R3, R0, !PT ;  /* 0x0000000003037217 */ /* 0x004fc80007800200 */
[----:B------:R-:W-:Y:S01]  /*18960*/  ISETP.GE.AND P0, PT, R212, R3, PT ;  /* 0x00000003d400720c */ /* 0x000fe20003f06270 */
[----:B------:R1:W-:-:S12]  /*18970*/  STL [R1+0x20], R3 ;  /* 0x0000200301007387 */ /* 0x0003d80000100800 */
[----:B------:R-:W-:Y:S05]  /*18980*/  @!P0 BRA `(.L_x_1053) ;  /* 0x00002c7000008947 */ /* 0x000fea0003800000 */
.L_x_1066:
[----:B------:R-:W2:Y:S01]  /*18990*/  LDL R0, [R1+0x1c] ;  /* 0x00001c0001007983 */ /* 0x000ea20000100800 */
[----:B------:R-:W-:Y:S04]  /*189a0*/  DEPBAR.LE SB0, 0x0 ;  /* 0x000080000000791a */ /* 0x000fe80000000000 */
[----:B------:R-:W-:Y:S01]  /*189b0*/  WARPSYNC 0xffffffff ;  /* 0xffffffff00007948 */ /* 0x000fe20003800000 */
[----:B------:R-:W-:Y:S01]  /*189c0*/  BAR.SYNC.DEFER_BLOCKING 0x0 ;  /* 0x0000000000007b1d */ /* 0x000fe20000010000 */
[----:B------:R-:W-:Y:S01]  /*189d0*/  IMAD.MOV.U32 R107, RZ, RZ, R105 ;  /* 0x000000ffff6b7224 */ /* 0x000fe200078e0069 */
[----:B------:R-:W-:Y:S01]  /*189e0*/  MOV R108, R104 ;  /* 0x00000068006c7202 */ /* 0x000fe20000000f00 */
[----:B------:R-:W-:Y:S03]  /*189f0*/  IMAD.MOV.U32 R109, RZ, RZ, R6 ;  /* 0x000000ffff6d7224 */ /* 0x000fe600078e0006 */
[----:B------:R3:W4:Y:S01]  /*18a00*/  LDSM.16.M88.4 R52, [R198] ;  /* 0x00000000c634783b */ /* 0x0007220000000200 */
[----:B------:R-:W-:Y:S03]  /*18a10*/  BSSY B0, `(.L_x_1054) ;  /* 0x0000043000007945 */ /* 0x000fe60003800000 */
        /* <DEDUP_REMOVED lines=29> */
.L_x_1202:
[----:B------:R-:W-:-:S05]  /*18bf0*/  BRA.DIV ~URZ, `(.L_x_1057) ;  /* 0x0000db827f007947 */ /* 0x000fca000b800000 */
[----:B------:R3:W4:Y:S02]  /*18c00*/  SHFL.IDX PT, R0, R9, RZ, 0x1c1f ;  /* 0x001c1fff09007589 */ /* 0x00072400000e0000 */
.L_x_1203:
        /* <DEDUP_REMOVED lines=23> */
.L_x_1204:
        /* <DEDUP_REMOVED lines=12> */
.L_x_1055:
[----:B-1-34-:R-:W-:Y:S05]  /*18e40*/  BSYNC B0 ;  /* 0x0000000000007941 */ /* 0x01afea0003800000 */
.L_x_1054:
[----:B------:R-:W0:Y:S01]  /*18e50*/  LDGDEPBAR ;  /* 0x00000000000079af */ /* 0x000e220000000000 */
[----:B------:R-:W-:Y:S01]  /*18e60*/  WARPSYNC 0xffffffff ;  /* 0xffffffff00007948 */ /* 0x000fe20003800000 */
[-C--:B--2---:R-:W-:Y:S01]  /*18e70*/  HMMA.16816.F32 R8, R52, R20.reuse, RZ ;  /* 0x000000143408723c */ /* 0x084fe200000018ff */
[----:B------:R-:W-:Y:S05]  /*18e80*/  BSSY B0, `(.L_x_1059) ;  /* 0x00000bb000007945 */ /* 0x000fea0003800000 */
[----:B------:R-:W2:Y:S02]  /*18e90*/  LDL R0, [R1+0x1c] ;  /* 0x00001c0001007983 */ /* 0x000ea40000100800 */
        /* <DEDUP_REMOVED lines=96> */
[----:B------:R-:W2:Y:S01]  /*194a0*/  LDL R2, [R1+0x58] ;  /* 0x0000580001027983 */ /* 0x000ea20000100800 */
[----:B------:R-:W-:Y:S02]  /*194b0*/  IMAD.MOV.U32 R3, RZ, RZ, c[0x0][0x2b8] ;  /* 0x0000ae00ff037624 */ /* 0x000fe400078e00ff */
[----:B------:R-:W-:Y:S01]  /*194c0*/  IMAD.MOV.U32 R211, RZ, RZ, RZ ;  /* 0x000000ffffd37224 */ /* 0x000fe200078e00ff */
[----:B------:R-:W3:Y:S02]  /*194d0*/  LDL R0, [R1+0x24] ;  /* 0x0000240001007983 */ /* 0x000ee40000100800 */
[----:B------:R-:W-:Y:S02]  /*194e0*/  ISETP.NE.AND P2, PT, R3, 0x1, PT ;  /* 0x000000010300780c */ /* 0x000fe40003f45270 */
[----:B------:R-:W4:Y:S04]  /*194f0*/  LDL.64 R218, [R1+0x48] ;  /* 0x0000480001da7983 */ /* 0x000f280000100a00 */
[----:B------:R-:W5:Y:S04]  /*19500*/  LDL R106, [R1+0x50] ;  /* 0x00005000016a7983 */ /* 0x000f680000100800 */
[----:B------:R-:W4:Y:S04]  /*19510*/  LDL.64 R216, [R1+0x40] ;  /* 0x0000400001d87983 */ /* 0x000f280000100a00 */
[----:B------:R-:W4:Y:S04]  /*19520*/  LDL R172, [R1+0x3c] ;  /* 0x00003c0001ac7983 */ /* 0x000f280000100800 */
[----:B------:R-:W1:Y:S01]  /*19530*/  S2R R173, SR_TID.X ;  /* 0x0000000000ad7919 */ /* 0x000e620000002100 */
[----:B---3--:R-:W-:Y:S01]  /*19540*/  ISETP.GT.AND P1, PT, R0, 0x2f, PT ;  /* 0x0000002f0000780c */ /* 0x008fe20003f24270 */
[----:B--2---:R-:W-:Y:S05]  /*19550*/  IMAD R2, R212, 0x30, R2 ;  /* 0x00000030d4027824 */ /* 0x004fea00078e0202 */
[----:B------:R-:W-:Y:S05]  /*19560*/  IADD3 R2, R2, -0x30, R0 ;  /* 0xffffffd002027810 */ /* 0x000fea0007ffe000 */
[----:B------:R-:W-:Y:S04]  /*19570*/  @P2 IMAD.HI.U32 R3, R2, c[0x0][0x2bc], RZ ;  /* 0x0000af0002032a27 */ /* 0x000fe800078e00ff */
[----:B------:R-:W-:Y:S01]  /*19580*/  IMAD.MOV.U32 R0, RZ, RZ, R2 ;  /* 0x000000ffff007224 */ /* 0x000fe200078e0002 */
[----:B------:R-:W-:Y:S04]  /*19590*/  @P2 SHF.R.U32.HI R0, RZ, c[0x0][0x2c0], R3 ;  /* 0x0000b000ff002a19 */ /* 0x000fe80000011603 */
[C---:B----4-:R-:W-:Y:S01]  /*195a0*/  @!P1 IADD3 R3, P0, R0.reuse, R218, RZ ;  /* 0x000000da00039210 */ /* 0x050fe20007f1e0ff */
[----:B------:R-:W-:Y:S03]  /*195b0*/  IMAD.MOV R4, RZ, RZ, -R0 ;  /* 0x000000ffff047224 */ /* 0x000fe600078e0a00 */
[----:B-----5:R-:W-:Y:S01]  /*195c0*/  @!P1 LEA.HI.X.SX32 R0, R0, R106, 0x1, P0 ;  /* 0x0000006a00009211 */ /* 0x020fe200000f0eff */
[----:B------:R-:W-:Y:S01]  /*195d0*/  IMAD R213, R4, c[0x0][0x2b8], R2 ;  /* 0x0000ae0004d57a24 */ /* 0x000fe200078e0202 */
[C---:B------:R-:W-:Y:S02]  /*195e0*/  @!P1 LEA R2, P0, R3.reuse, c[0x0][0x2a0], 0x2 ;  /* 0x0000a80003029a11 */ /* 0x040fe400078010ff */
[----:B-1----:R-:W-:Y:S02]  /*195f0*/  SHF.R.S32.HI R106, RZ, 0x1f, R173 ;  /* 0x0000001fff6a7819 */ /* 0x002fe400000114ad */
[----:B------:R-:W-:Y:S02]  /*19600*/  @!P1 LEA.HI.X R3, R3, c[0x0][0x2a4], R0, 0x2, P0 ;  /* 0x0000a90003039a11 */ /* 0x000fe400000f1400 */
[----:B------:R-:W-:Y:S02]  /*19610*/  SHF.R.S32.HI R0, RZ, 0x1f, R213 ;  /* 0x0000001fff007819 */ /* 0x000fe400000114d5 */
[----:B------:R-:W-:Y:S01]  /*19620*/  LEA.HI R106, R106, R173, RZ, 0x2 ;  /* 0x000000ad6a6a7211 */ /* 0x000fe200078f10ff */
[----:B------:R1:W2:Y:S02]  /*19630*/  @!P1 LDG.E R211, [R2.64] ;  /* 0x0000000802d39981 */ /* 0x0002a4000c1e1900 */
[----:B------:R-:W-:Y:S01]  /*19640*/  IMAD R0, R0, c[0x0][0x1e0], RZ ;  /* 0x0000780000007a24 */ /* 0x000fe200078e02ff */
[----:B------:R-:W-:Y:S03]  /*19650*/  SHF.R.S32.HI R106, RZ, 0x2, R106 ;  /* 0x00000002ff6a7819 */ /* 0x000fe6000001146a */
[C---:B------:R-:W-:Y:S01]  /*19660*/  IMAD R0, R213.reuse, c[0x0][0x1e4], R0 ;  /* 0x00007900d5007a24 */ /* 0x040fe200078e0200 */
[----:B------:R-:W-:Y:S01]  /*19670*/  IADD3 R106, -R106, 0x30, RZ ;  /* 0x000000306a6a7810 */ /* 0x000fe20007ffe1ff */
[----:B-1----:R-:W-:Y:S04]  /*19680*/  IMAD.WIDE.U32 R2, R213, c[0x0][0x1e0], RZ ;  /* 0x00007800d5027a25 */ /* 0x002fe800078e00ff */
        /* <DEDUP_REMOVED lines=12> */
.L_x_1205:
[----:B------:R-:W-:-:S05]  /*19750*/  BRA.DIV ~URZ, `(.L_x_1062) ;  /* 0x0000d1d27f007947 */ /* 0x000fca000b800000 */
[----:B------:R3:W4:Y:S02]  /*19760*/  SHFL.IDX PT, R0, R173, RZ, 0x1c1f ;  /* 0x001c1fffad007589 */ /* 0x00072400000e0000 */
.L_x_1206:
        /* <DEDUP_REMOVED lines=24> */
.L_x_1207:
        /* <DEDUP_REMOVED lines=20> */
.L_x_1060:
[----:B------:R-:W-:Y:S05]  /*19a30*/  BSYNC B0 ;  /* 0x0000000000007941 */ /* 0x000fea0003800000 */
.L_x_1059:
        /* <DEDUP_REMOVED lines=51> */
.L_x_1208:
        /* <DEDUP_REMOVED lines=15> */
.L_x_1209:
[C---:B------:R-:W-:Y:S01]  /*19e60*/  FMUL.FTZ R2, R105.reuse, c[0x0][0x2d0] ;  /* 0x0000b40069027a20 */ /* 0x040fe20000410000 */
[----:B--2---:R-:W-:Y:S01]  /*19e70*/  FMNMX.FTZ R106, R0, R4, !PT ;  /* 0x00000004006a7209 */ /* 0x004fe20007810000 */
        /* <DEDUP_REMOVED lines=17> */
[----:B------:R1:W2:Y:S10]  /*19f90*/  MUFU.EX2 R2, R8 ;  /* 0x0000000800027308 */ /* 0x0002b40000000800 */
[----:B------:R-:W-:Y:S01]  /*19fa0*/  MUFU.EX2 R107, R107 ;  /* 0x0000006b006b7308 */ /* 0x000fe20000000800 */
[----:B-1----:R-:W-:Y:S04]  /*19fb0*/  FMUL.FTZ R8, R6, c[0x0][0x2d0] ;  /* 0x0000b40006087a20 */ /* 0x002fe80000410000 */
[--C-:B------:R-:W-:Y:S02]  /*19fc0*/  FFMA.FTZ R180, R28, c[0x0][0x2d0], -R8.reuse ;  /* 0x0000b4001cb47a23 */ /* 0x100fe40000010808 */
[--C-:B------:R-:W-:Y:S02]  /*19fd0*/  FFMA.FTZ R179, R29, c[0x0][0x2d0], -R8.reuse ;  /* 0x0000b4001db37a23 */ /* 0x100fe40000010808 */
[----:B------:R-:W-:Y:S02]  /*19fe0*/  FFMA.FTZ R178, R32, c[0x0][0x2d0], -R8 ;  /* 0x0000b40020b27a23 */ /* 0x000fe40000010808 */
[----:B--2---:R-:W-:Y:S01]  /*19ff0*/  FFMA.FTZ R0, R4, R215, R2 ;  /* 0x000000d704007223 */ /* 0x004fe20000010002 */
[C---:B------:R-:W-:Y:S01]  /*1a000*/  F2FP.PACK_AB R172, R3.reuse, R2 ;  /* 0x0000000203ac723e */ /* 0x040fe200000000ff */
[C---:B------:R-:W-:Y:S01]  /*1a010*/  FMUL.FTZ R2, R104.reuse, c[0x0][0x2d0] ;  /* 0x0000b40068027a20 */ /* 0x040fe20000410000 */
        /* <DEDUP_REMOVED lines=19> */
[----:B------:R-:W2:Y:S01]  /*1a150*/  MUFU.EX2 R10, R10 ;  /* 0x0000000a000a7308 */ /* 0x000ea20000000800 */
[--C-:B------:R-:W-:Y:S02]  /*1a160*/  FFMA.FTZ R23, R16, c[0x0][0x2d0], -R8.reuse ;  /* 0x0000b40010177a23 */ /* 0x100fe40000010808 */
[--C-:B------:R-:W-:Y:S02]  /*1a170*/  FFMA.FTZ R22, R17, c[0x0][0x2d0], -R8.reuse ;  /* 0x0000b40011167a23 */ /* 0x100fe40000010808 */
[--C-:B------:R-:W-:Y:S02]  /*1a180*/  FFMA.FTZ R176, R33, c[0x0][0x2d0], -R8.reuse ;  /* 0x0000b40021b07a23 */ /* 0x100fe40000010808 */
[--C-:B------:R-:W-:Y:S02]  /*1a190*/  FFMA.FTZ R194, R44, c[0x0][0x2d0], -R8.reuse ;  /* 0x0000b4002cc27a23 */ /* 0x100fe40000010808 */
[--C-:B------:R-:W-:Y:S01]  /*1a1a0*/  FFMA.FTZ R193, R45, c[0x0][0x2d0], -R8.reuse ;  /* 0x0000b4002dc17a23 */ /* 0x100fe20000010808 */
[----:B------:R-:W4:Y:S01]  /*1a1b0*/  MUFU.EX2 R2, R11 ;  /* 0x0000000b00027308 */ /* 0x000f220000000800 */
[----:B------:R-:W-:Y:S02]  /*1a1c0*/  FFMA.FTZ R192, R48, c[0x0][0x2d0], -R8 ;  /* 0x0000b40030c07a23 */ /* 0x000fe40000010808 */
[C---:B------:R-:W-:Y:S02]  /*1a1d0*/  FMUL.FTZ R52, R4.reuse, R160 ;  /* 0x000000a004347220 */ /* 0x040fe40000410000 */
[C---:B-1----:R-:W-:Y:S02]  /*1a1e0*/  FMUL.FTZ R39, R3.reuse, R155 ;  /* 0x0000009b03277220 */ /* 0x042fe40000410000 */
[C---:B------:R-:W-:Y:S02]  /*1a1f0*/  FMUL.FTZ R53, R4.reuse, R161 ;  /* 0x000000a104357220 */ /* 0x040fe40000410000 */
[C---:B------:R-:W-:Y:S01]  /*1a200*/  FMUL.FTZ R54, R3.reuse, R162 ;  /* 0x000000a203367220 */ /* 0x040fe20000410000 */
[----:B------:R1:W-:Y:S01]  /*1a210*/  MUFU.EX2 R26, R9 ;  /* 0x00000009001a7308 */ /* 0x0003e20000000800 */
[C---:B------:R-:W-:Y:S02]  /*1a220*/  FMUL.FTZ R55, R3.reuse, R163 ;  /* 0x000000a303377220 */ /* 0x040fe40000410000 */
[----:B------:R-:W-:Y:S01]  /*1a230*/  LDSM.16.MT88.4 R160, [R196+0x1400] ;  /* 0x00140000c4a0783b */ /* 0x000fe20000004200 */
[----:B--2---:R-:W-:Y:S02]  /*1a240*/  FFMA.FTZ R0, R3, R214, R10 ;  /* 0x000000d603007223 */ /* 0x004fe4000001000a */
[----:B------:R-:W-:Y:S02]  /*1a250*/  FFMA.FTZ R214, R49, c[0x0][0x2d0], -R8 ;  /* 0x0000b40031d67a23 */ /* 0x000fe40000010808 */
[C---:B------:R-:W-:Y:S02]  /*1a260*/  FMUL.FTZ R56, R4.reuse, R56 ;  /* 0x0000003804387220 */ /* 0x040fe40000410000 */
[----:B------:R-:W2:Y:S01]  /*1a270*/  MUFU.EX2 R27, R20 ;  /* 0x00000014001b7308 */ /* 0x000ea20000000800 */
[----:B------:R-:W-:Y:S02]  /*1a280*/  FMUL.FTZ R57, R4, R57 ;  /* 0x0000003904397220 */ /* 0x000fe40000410000 */
[C---:B------:R-:W-:Y:S01]  /*1a290*/  FMUL.FTZ R58, R3.reuse, R58 ;  /* 0x0000003a033a7220 */ /* 0x040fe20000410000 */
[C---:B---34-:R-:W-:Y:S01]  /*1a2a0*/  F2FP.PACK_AB R173, R2.reuse, R10 ;  /* 0x0000000a02ad723e */ /* 0x058fe200000000ff */
[----:B------:R-:W-:Y:S02]  /*1a2b0*/  FADD.FTZ R37, R2, R0 ;  /* 0x0000000002257221 */ /* 0x000fe40000010000 */
[----:B------:R-:W-:Y:S02]  /*1a2c0*/  FADD.FTZ R0, -R6, R109 ;  /* 0x0000006d06007221 */ /* 0x000fe40000010100 */
[--C-:B------:R-:W-:Y:S01]  /*1a2d0*/  FFMA.FTZ R10, R12, c[0x0][0x2d0], -R8.reuse ;  /* 0x0000b4000c0a7a23 */ /* 0x100fe20000010808 */
[----:B------:R3:W-:Y:S01]  /*1a2e0*/  MUFU.EX2 R235, R36 ;  /* 0x0000002400eb7308 */ /* 0x0007e20000000800 */
[----:B------:R-:W-:Y:S02]  /*1a2f0*/  FMUL.FTZ R0, R0, c[0x0][0x2d0] ;  /* 0x0000b40000007a20 */ /* 0x000fe40000410000 */
[----:B------:R-:W-:Y:S02]  /*1a300*/  FMUL.FTZ R59, R3, R59 ;  /* 0x0000003b033b7220 */ /* 0x000fe40000410000 */
[----:B-1----:R-:W-:Y:S02]  /*1a310*/  FFMA.FTZ R9, R13, c[0x0][0x2d0], -R8 ;  /* 0x0000b4000d097a23 */ /* 0x002fe40000010808 */
[----:B------:R-:W-:Y:S02]  /*1a320*/  FMUL.FTZ R8, R106, c[0x0][0x2d0] ;  /* 0x0000b4006a087a20 */ /* 0x000fe40000410000 */
[----:B------:R-:W-:Y:S01]  /*1a330*/  FMUL.FTZ R68, R4, R68 ;  /* 0x0000004404447220 */ /* 0x000fe20000410000 */
[----:B------:R1:W4:Y:S01]  /*1a340*/  MUFU.EX2 R2, R0 ;  /* 0x0000000000027308 */ /* 0x0003220000000800 */
[--C-:B------:R-:W-:Y:S02]  /*1a350*/  FFMA.FTZ R21, R15, c[0x0][0x2d0], -R8.reuse ;  /* 0x0000b4000f157a23 */ /* 0x100fe40000010808 */
[--C-:B------:R-:W-:Y:S01]  /*1a360*/  FFMA.FTZ R11, R19, c[0x0][0x2d0], -R8.reuse ;  /* 0x0000b400130b7a23 */ /* 0x100fe20000010808 */
[----:B--2---:R-:W-:Y:S01]  /*1a370*/  F2FP.PACK_AB R174, R26, R27 ;  /* 0x0000001b1aae723e */ /* 0x004fe200000000ff */
[--C-:B------:R-:W-:Y:S02]  /*1a380*/  FFMA.FTZ R20, R18, c[0x0][0x2d0], -R8.reuse ;  /* 0x0000b40012147a23 */ /* 0x100fe40000010808 */
[--C-:B------:R-:W-:Y:S02]  /*1a390*/  FFMA.FTZ R177, R30, c[0x0][0x2d0], -R8.reuse ;  /* 0x0000b4001eb17a23 */ /* 0x100fe40000010808 */
[--C-:B------:R-:W-:Y:S01]  /*1a3a0*/  FFMA.FTZ R181, R31, c[0x0][0x2d0], -R8.reuse ;  /* 0x0000b4001fb57a23 */ /* 0x100fe20000010808 */
[----:B------:R2:W5:Y:S01]  /*1a3b0*/  MUFU.EX2 R38, R10 ;  /* 0x0000000a00267308 */ /* 0x0005620000000800 */
[--C-:B------:R-:W-:Y:S02]  /*1a3c0*/  FFMA.FTZ R182, R34, c[0x0][0x2d0], -R8.reuse ;  /* 0x0000b40022b67a23 */ /* 0x100fe40000010808 */
[--C-:B------:R-:W-:Y:S02]  /*1a3d0*/  FFMA.FTZ R183, R35, c[0x0][0x2d0], -R8.reuse ;  /* 0x0000b40023b77a23 */ /* 0x100fe40000010808 */
[--C-:B------:R-:W-:Y:S02]  /*1a3e0*/  FFMA.FTZ R195, R46, c[0x0][0x2d0], -R8.reuse ;  /* 0x0000b4002ec37a23 */ /* 0x100fe40000010808 */
[--C-:B------:R-:W-:Y:S02]  /*1a3f0*/  FFMA.FTZ R215, R47, c[0x0][0x2d0], -R8.reuse ;  /* 0x0000b4002fd77a23 */ /* 0x100fe40000010808 */
[--C-:B------:R-:W-:Y:S01]  /*1a400*/  FFMA.FTZ R216, R50, c[0x0][0x2d0], -R8.reuse ;  /* 0x0000b40032d87a23 */ /* 0x100fe20000010808 */
[----:B------:R-:W5:Y:S01]  /*1a410*/  MUFU.EX2 R9, R9 ;  /* 0x0000000900097308 */ /* 0x000f620000000800 */
[--C-:B------:R-:W-:Y:S02]  /*1a420*/  FFMA.FTZ R221, R51, c[0x0][0x2d0], -R8.reuse ;  /* 0x0000b40033dd7a23 */ /* 0x100fe40000010808 */
[----:B---3--:R-:W-:Y:S02]  /*1a430*/  FMUL.FTZ R36, R4, R152 ;  /* 0x0000009804247220 */ /* 0x008fe40000410000 */
[----:B-1----:R-:W-:Y:S02]  /*1a440*/  FADD.FTZ R0, -R106, R5 ;  /* 0x000000056a007221 */ /* 0x002fe40000010100 */
[----:B------:R-:W-:Y:S02]  /*1a450*/  FADD.FTZ R5, R27, R25 ;  /* 0x000000191b057221 */ /* 0x000fe40000010000 */
[----:B------:R-:W-:Y:S01]  /*1a460*/  FMUL.FTZ R0, R0, c[0x0][0x2d0] ;  /* 0x0000b40000007a20 */ /* 0x000fe20000410000 */
[----:B------:R-:W-:Y:S01]  /*1a470*/  MUFU.EX2 R247, R11 ;  /* 0x0000000b00f77308 */ /* 0x000fe20000000800 */
[----:B------:R-:W-:Y:S02]  /*1a480*/  FADD.FTZ R188, R26, R5 ;  /* 0x000000051abc7221 */ /* 0x000fe40000010000 */
[----:B----4-:R-:W-:Y:S02]  /*1a490*/  FMUL.FTZ R16, R2, R128 ;  /* 0x0000008002107220 */ /* 0x010fe40000410000 */
        /* <DEDUP_REMOVED lines=10> */
[C---:B-----5:R-:W-:Y:S02]  /*1a540*/  FFMA.FTZ R5, R2.reuse, R232, R38 ;  /* 0x000000e802057223 */ /* 0x060fe40000010026 */
[C---:B------:R-:W-:Y:S01]  /*1a550*/  FMUL.FTZ R48, R2.reuse, R112 ;  /* 0x0000007002307220 */ /* 0x040fe20000410000 */
[C---:B------:R-:W-:Y:S01]  /*1a560*/  F2FP.PACK_AB R112, R9.reuse, R38 ;  /* 0x000000260970723e */ /* 0x040fe200000000ff */
        /* <DEDUP_REMOVED lines=32> */
[----:B------:R-:W-:Y:S01]  /*1a770*/  FMUL.FTZ R50, R0, R114 ;  /* 0x0000007200327220 */ /* 0x000fe20000410000 */
[----:B--2---:R-:W-:Y:S01]  /*1a780*/  F2FP.PACK_AB R114, R246, R234 ;  /* 0x000000eaf672723e */ /* 0x004fe200000000ff */
[C---:B------:R-:W-:Y:S01]  /*1a790*/  FMUL.FTZ R51, R0.reuse, R115 ;  /* 0x0000007300337220 */ /* 0x040fe20000410000 */
[----:B------:R-:W-:Y:S01]  /*1a7a0*/  LDSM.16.MT88.4 R116, [R196+0xc00] ;  /* 0x000c0000c474783b */ /* 0x000fe20000004200 */
[C---:B------:R-:W-:Y:S02]  /*1a7b0*/  FMUL.FTZ R62, R0.reuse, R62 ;  /* 0x0000003e003e7220 */ /* 0x040fe40000410000 */
[C---:B------:R-:W-:Y:S01]  /*1a7c0*/  FMUL.FTZ R63, R0.reuse, R63 ;  /* 0x0000003f003f7220 */ /* 0x040fe20000410000 */
[----:B------:R-:W-:Y:S01]  /*1a7d0*/  MUFU.EX2 R135, R187 ;  /* 0x000000bb00877308 */ /* 0x000fe20000000800 */
[----:B------:R-:W-:Y:S01]  /*1a7e0*/  FMUL.FTZ R66, R0, R66 ;  /* 0x0000004200427220 */ /* 0x000fe20000410000 */
        /* <DEDUP_REMOVED lines=29> */
[----:B------:R-:W-:Y:S01]  /*1a9c0*/  FMUL.FTZ R73, R4, R73 ;  /* 0x0000004904497220 */ /* 0x000fe20000410000 */
[----:B------:R-:W4:Y:S01]  /*1a9d0*/  MUFU.EX2 R5, R191 ;  /* 0x000000bf00057308 */ /* 0x000f220000000800 */
[C---:B------:R-:W-:Y:S02]  /*1a9e0*/  FMUL.FTZ R74, R3.reuse, R74 ;  /* 0x0000004a034a7220 */ /* 0x040fe40000410000 */
[----:B------:R-:W-:Y:S01]  /*1a9f0*/  FMUL.FTZ R75, R3, R75 ;  /* 0x0000004b034b7220 */ /* 0x000fe20000410000 */
[----:B-1----:R-:W1:Y:S01]  /*1aa00*/  LDSM.16.MT88.4 R24, [R196] ;  /* 0x00000000c418783b */ /* 0x002e620000004200 */
[----:B--2---:R-:W-:Y:S01]  /*1aa10*/  F2FP.PACK_AB R175, R235, R0 ;  /* 0x00000000ebaf723e */ /* 0x004fe200000000ff */
[----:B------:R-:W-:Y:S02]  /*1aa20*/  FADD.FTZ R132, R0, R37 ;  /* 0x0000002500847221 */ /* 0x000fe40000010000 */
[C---:B------:R-:W-:Y:S02]  /*1aa30*/  FMUL.FTZ R37, R4.reuse, R153 ;  /* 0x0000009904257220 */ /* 0x040fe40000410000 */
[C---:B------:R-:W-:Y:S01]  /*1aa40*/  FMUL.FTZ R84, R4.reuse, R84 ;  /* 0x0000005404547220 */ /* 0x040fe20000410000 */
        /* <DEDUP_REMOVED lines=9> */
[C---:B------:R-:W-:Y:S02]  /*1aae0*/  FMUL.FTZ R100, R4.reuse, R100 ;  /* 0x0000006404647220 */ /* 0x040fe40000410000 */
[C---:B------:R-:W-:Y:S02]  /*1aaf0*/  FMUL.FTZ R101, R4.reuse, R101 ;  /* 0x0000006504657220 */ /* 0x040fe40000410000 */
[C---:B------:R-:W-:Y:S02]  /*1ab00*/  FMUL.FTZ R102, R3.reuse, R102 ;  /* 0x0000006603667220 */ /* 0x040fe40000410000 */
[----:B------:R-:W-:Y:S02]  /*1ab10*/  FMUL.FTZ R103, R3, R103 ;  /* 0x0000006703677220 */ /* 0x000fe40000410000 */
[----:B----4-:R-:W-:Y:S01]  /*1ab20*/  FADD.FTZ R0, R5, R188 ;  /* 0x000000bc05007221 */ /* 0x010fe20000010000 */
[----:B------:R-:W-:Y:S01]  /*1ab30*/  MUFU.EX2 R244, R176 ;  /* 0x000000b000f47308 */ /* 0x000fe20000000800 */
[C---:B------:R-:W-:Y:S02]  /*1ab40*/  FMUL.FTZ R88, R4.reuse, R88 ;  /* 0x0000005804587220 */ /* 0x040fe40000410000 */
[----:B------:R-:W-:Y:S02]  /*1ab50*/  FMUL.FTZ R89, R4, R89 ;  /* 0x0000005904597220 */ /* 0x000fe40000410000 */
[----:B--2---:R-:W-:Y:S02]  /*1ab60*/  FADD.FTZ R0, R2, R0 ;  /* 0x0000000002007221 */ /* 0x004fe40000010000 */
[C---:B------:R-:W-:Y:S02]  /*1ab70*/  FMUL.FTZ R90, R3.reuse, R90 ;  /* 0x0000005a035a7220 */ /* 0x040fe40000410000 */
[----:B------:R-:W-:Y:S01]  /*1ab80*/  FADD.FTZ R0, R108, R0 ;  /* 0x000000006c007221 */ /* 0x000fe20000010000 */
[----:B------:R-:W-:Y:S01]  /*1ab90*/  MUFU.EX2 R239, R177 ;  /* 0x000000b100ef7308 */ /* 0x000fe20000000800 */
[C---:B------:R-:W-:Y:S01]  /*1aba0*/  FMUL.FTZ R91, R3.reuse, R91 ;  /* 0x0000005b035b7220 */ /* 0x040fe20000410000 */
[-C--:B-1----:R-:W-:Y:S08]  /*1abb0*/  HMMA.16816.F32 R8, R172, R24.reuse, R8 ;  /* 0x00000018ac08723c */ /* 0x082ff00000001808 */
        /* <DEDUP_REMOVED lines=63> */
[----:B------:R-:W2:Y:S01]  /*1afb0*/  LDL R232, [R1+0x20] ;  /* 0x0000200001e87983 */ /* 0x000ea20000100800 */
        /* <DEDUP_REMOVED lines=99> */
[----:B------:R-:W-:-:S07]  /*1b5f0*/  @P0 BRA `(.L_x_1066) ;  /* 0xffffd39000000947 */ /* 0x000fce000383ffff */
.L_x_1053:
[----:B------:R-:W2:Y:S02]  /*1b600*/  LDL R0, [R1+0x1c] ;  /* 0x00001c0001007983 */ /* 0x000ea40000100800 */
[----:B--2---:R-:W-:-:S13]  /*1b610*/  ISETP.GE.AND P0, PT, R212, R0, PT ;  /* 0x00000000d400720c */ /* 0x004fda0003f06270 */
[----:B------:R-:W-:Y:S05]  /*1b620*/  @!P0 BRA `(.L_x_1067) ;  /* 0x0000430000008947 */ /* 0x000fea0003800000 */
[----:B------:R-:W-:Y:S01]  /*1b630*/  IMAD.MOV.U32 R107, RZ, RZ, R104 ;  /* 0x000000ffff6b7224 */ /* 0x000fe200078e0068 */
[----:B------:R-:W-:Y:S01]  /*1b640*/  MOV R109, R5 ;  /* 0x00000005006d7202 */ /* 0x000fe20000000f00 */
[----:B------:R-:W-:Y:S01]  /*1b650*/  IMAD.MOV.U32 R106, RZ, RZ, R105 ;  /* 0x000000ffff6a7224 */ /* 0x000fe200078e0069 */
[----:B------:R-:W-:Y:S02]  /*1b660*/  MOV R108, R6 ;  /* 0x00000006006c7202 */ /* 0x000fe40000000f00 */
.L_x_1099:
[----:B------:R-:W2:Y:S01]  /*1b670*/  LDL.64 R8, [R1+0x30] ;  /* 0x0000300001087983 */ /* 0x000ea20000100a00 */
[----:B------:R-:W-:Y:S04]  /*1b680*/  DEPBAR.LE SB0, 0x0 ;  /* 0x000080000000791a */ /* 0x000fe80000000000 */
[----:B------:R-:W3:Y:S01]  /*1b690*/  LDL R5, [R1+0x28] ;  /* 0x0000280001057983 */ /* 0x000ee20000100800 */
[----:B------:R-:W-:Y:S01]  /*1b6a0*/  WARPSYNC 0xffffffff ;  /* 0xffffffff00007948 */ /* 0x000fe20003800000 */
[----:B------:R-:W-:Y:S01]  /*1b6b0*/  SHF.R.S32.HI R0, RZ, 0x1f, R213 ;  /* 0x0000001fff007819 */ /* 0x000fe200000114d5 */
[C---:B-1----:R-:W-:Y:S01]  /*1b6c0*/  IMAD.WIDE.U32 R2, R213.reuse, c[0x0][0x208], RZ ;  /* 0x00008200d5027a25 */ /* 0x042fe200078e00ff */
[----:B------:R-:W-:Y:S01]  /*1b6d0*/  BAR.SYNC.DEFER_BLOCKING 0x0 ;  /* 0x0000000000007b1d */ /* 0x000fe20000010000 */
[----:B------:R-:W-:Y:S02]  /*1b6e0*/  SHF.R.S32.HI R4, RZ, 0x1f, R211 ;  /* 0x0000001fff047819 */ /* 0x000fe400000114d3 */
[----:B------:R-:W-:Y:S03]  /*1b6f0*/  IMAD R0, R0, c[0x0][0x208], RZ ;  /* 0x0000820000007a24 */ /* 0x000fe600078e02ff */
[----:B------:R-:W-:Y:S02]  /*1b700*/  IMAD R4, R4, c[0x0][0x218], RZ ;  /* 0x0000860004047a24 */ /* 0x000fe400078e02ff */
[----:B------:R-:W-:Y:S02]  /*1b710*/  IMAD R0, R213, c[0x0][0x20c], R0 ;  /* 0x00008300d5007a24 */ /* 0x000fe400078e0200 */
[----:B------:R-:W-:Y:S03]  /*1b720*/  IMAD R4, R211, c[0x0][0x21c], R4 ;  /* 0x00008700d3047a24 */ /* 0x000fe600078e0204 */
[----:B------:R-:W-:Y:S05]  /*1b730*/  IADD3 R3, R3, R0, RZ ;  /* 0x0000000003037210 */ /* 0x000fea0007ffe0ff */
        /* <DEDUP_REMOVED lines=17> */
.L_x_1210:
[----:B------:R-:W3:Y:S01]  /*1b850*/  LDL R3, [R1] ;  /* 0x0000000001037983 */ /* 0x000ee20000100800 */
[----:B------:R-:W-:Y:S01]  /*1b860*/  ISETP.GE.AND P4, PT, R250, c[0x0][0x1d4], PT ;  /* 0x00007500fa007a0c */ /* 0x000fe20003f86270 */
[----:B------:R-:W-:Y:S02]  /*1b870*/  BSSY B0, `(.L_x_1069) ;  /* 0x0000022000007945 */ /* 0x000fe40003800000 */
[----:B------:R-:W4:Y:S04]  /*1b880*/  LDL R9, [R1+0x4] ;  /* 0x0000040001097983 */ /* 0x000f280000100800 */
[----:B------:R-:W5:Y:S04]  /*1b890*/  SHFL.IDX PT, R2, R8, RZ, 0x1c1f ;  /* 0x001c1fff08027589 */ /* 0x000f6800000e0000 */
[----:B------:R-:W1:Y:S01]  /*1b8a0*/  S2R R10, SR_TID.X ;  /* 0x00000000000a7919 */ /* 0x000e620000002100 */
[----:B----4-:R-:W-:Y:S02]  /*1b8b0*/  ISETP.GE.AND P2, PT, R9, c[0x0][0x1d4], PT ;  /* 0x0000750009007a0c */ /* 0x010fe40003f46270 */
[----:B-----5:R-:W-:Y:S02]  /*1b8c0*/  IADD3 R4, P0, R2, R229, RZ ;  /* 0x000000e502047210 */ /* 0x020fe40007f1e0ff */
[----:B---3--:R-:W-:Y:S02]  /*1b8d0*/  ISETP.GE.AND P3, PT, R3, c[0x0][0x1d4], PT ;  /* 0x0000750003007a0c */ /* 0x008fe40003f66270 */
[----:B-1----:R-:W-:Y:S01]  /*1b8e0*/  ISETP.GT.AND P1, PT, R10, 0x3f, PT ;  /* 0x0000003f0a00780c */ /* 0x002fe20003f24270 */
[----:B--2---:R-:W-:Y:S05]  /*1b8f0*/  IMAD.X R5, R0, 0x1, R228, P0 ;  /* 0x0000000100057824 */ /* 0x004fea00000e06e4 */
[----:B------:R-:W-:Y:S01]  /*1b900*/  @!PT LDS RZ, [RZ] ;  /* 0x00000000fffff984 */ /* 0x000fe20000000800 */
[----:B------:R-:W-:Y:S01]  /*1b910*/  @!PT LDS RZ, [RZ] ;  /* 0x00000000fffff984 */ /* 0x000fe20000000800 */
[----:B------:R1:W-:Y:S02]  /*1b920*/  LDGSTS.E.BYPASS.LTC128B.128 [R210+0x1880], [R4.64], !P4 ;  /* 0x0188000004d27fae */ /* 0x0003e4000e101d48 */
[----:B-1----:R-:W-:Y:S05]  /*1b930*/  IADD3 R4, P0, R2, R231, RZ ;  /* 0x000000e702047210 */ /* 0x002fea0007f1e0ff */
[----:B------:R-:W-:Y:S01]  /*1b940*/  IMAD.X R5, R0, 0x1, R230, P0 ;  /* 0x0000000100057824 */ /* 0x000fe200000e06e6 */
[----:B------:R-:W-:Y:S04]  /*1b950*/  IADD3 R2, P0, R2, R227, RZ ;  /* 0x000000e302027210 */ /* 0x000fe80007f1e0ff */
[----:B------:R1:W-:Y:S01]  /*1b960*/  LDGSTS.E.BYPASS.LTC128B.128 [R210+0x2480], [R4.64], !P3 ;  /* 0x0248000004d27fae */ /* 0x0003e2000d901d48 */
[----:B------:R-:W-:Y:S05]  /*1b970*/  IMAD.X R3, R0, 0x1, R226, P0 ;  /* 0x0000000100037824 */ /* 0x000fea00000e06e2 */
[----:B------:R1:W-:Y:S01]  /*1b980*/  LDGSTS.E.BYPASS.LTC128B.128 [R210+0x3080], [R2.64], !P2 ;  /* 0x0308000002d27fae */ /* 0x0003e2000d101d48 */
[----:B------:R-:W-:-:S05]  /*1b990*/  @P1 BRA `(.L_x_1070) ;  /* 0x000000f000001947 */ /* 0x000fca0003800000 */
[----:B------:R-:W-:-:S05]  /*1b9a0*/  BRA.DIV ~URZ, `(.L_x_1071) ;  /* 0x0000b3627f007947 */ /* 0x000fca000b800000 */
[----:B-1----:R1:W2:Y:S04]  /*1b9b0*/  SHFL.IDX PT, R4, R6, 0x1, 0x1c1f ;  /* 0x003c1f0006047f89 */ /* 0x0022a800000e0000 */
[----:B------:R1:W3:Y:S02]  /*1b9c0*/  SHFL.IDX PT, R0, R8, 0x1, 0x1c1f ;  /* 0x003c1f0008007f89 */ /* 0x0002e400000e0000 */
.L_x_1211:
[----:B---3--:R-:W-:Y:S05]  /*1b9d0*/  IADD3 R2, P0, R0, R229, RZ ;  /* 0x000000e500027210 */ /* 0x008fea0007f1e0ff */
[----:B--2---:R-:W-:Y:S05]  /*1b9e0*/  IMAD.X R3, R4, 0x1, R228, P0 ;  /* 0x0000000104037824 */ /* 0x004fea00000e06e4 */
[----:B------:R-:W-:Y:S01]  /*1b9f0*/  @!PT LDS RZ, [RZ] ;  /* 0x00000000fffff984 */ /* 0x000fe20000000800 */
[----:B------:R-:W-:Y:S01]  /*1ba00*/  @!PT LDS RZ, [RZ] ;  /* 0x00000000fffff984 */ /* 0x000fe20000000800 */
[----:B------:R-:W-:Y:S01]  /*1ba10*/  @!PT LDS RZ, [RZ] ;  /* 0x00000000fffff984 */ /* 0x000fe20000000800 */
[----:B------:R2:W-:Y:S02]  /*1ba20*/  LDGSTS.E.BYPASS.LTC128B.128 [R210+0x2080], [R2.64], !P4 ;  /* 0x0208000002d27fae */ /* 0x0005e4000e101d48 */
[----:B--2---:R-:W-:Y:S05]  /*1ba30*/  IADD3 R2, P0, R0, R231, RZ ;  /* 0x000000e700027210 */ /* 0x004fea0007f1e0ff */
[----:B------:R-:W-:Y:S05]  /*1ba40*/  IMAD.X R3, R4, 0x1, R230, P0 ;  /* 0x0000000104037824 */ /* 0x000fea00000e06e6 */
[----:B------:R2:W-:Y:S02]  /*1ba50*/  LDGSTS.E.BYPASS.LTC128B.128 [R210+0x2c80], [R2.64], !P3 ;  /* 0x02c8000002d27fae */ /* 0x0005e4000d901d48 */
[----:B--2---:R-:W-:Y:S05]  /*1ba60*/  IADD3 R2, P0, R0, R227, RZ ;  /* 0x000000e300027210 */ /* 0x004fea0007f1e0ff */
[----:B------:R-:W-:Y:S05]  /*1ba70*/  IMAD.X R3, R4, 0x1, R226, P0 ;  /* 0x0000000104037824 */ /* 0x000fea00000e06e2 */
[----:B------:R2:W-:Y:S03]  /*1ba80*/  LDGSTS.E.BYPASS.LTC128B.128 [R210+0x3880], [R2.64], !P2 ;  /* 0x0388000002d27fae */ /* 0x0005e6000d101d48 */
.L_x_1070:
[----:B------:R-:W-:Y:S05]  /*1ba90*/  BSYNC B0 ;  /* 0x0000000000007941 */ /* 0x000fea0003800000 */
.L_x_1069:
[----:B------:R-:W0:Y:S01]  /*1baa0*/  LDGDEPBAR ;  /* 0x00000000000079af */ /* 0x000e220000000000 */
[----:B------:R-:W-:Y:S01]  /*1bab0*/  WARPSYNC 0xffffffff ;  /* 0xffffffff00007948 */ /* 0x000fe20003800000 */
[-C--:B-1----:R-:W-:Y:S01]  /*1bac0*/  HMMA.16816.F32 R8, R52, R20.reuse, RZ ;  /* 0x000000143408723c */ /* 0x082fe200000018ff */
        /* <DEDUP_REMOVED lines=98> */
[----:B--2---:R-:W2:Y:S01]  /*1c0f0*/  LDL R2, [R1+0x58] ;  /* 0x0000580001027983 */ /* 0x004ea20000100800 */
[----:B------:R-:W-:Y:S02]  /*1c100*/  IMAD.MOV.U32 R3, RZ, RZ, c[0x0][0x2b8] ;  /* 0x0000ae00ff037624 */ /* 0x000fe400078e00ff */
[----:B------:R-:W-:Y:S01]  /*1c110*/  IMAD.MOV.U32 R211, RZ, RZ, RZ ;  /* 0x000000ffffd37224 */ /* 0x000fe200078e00ff */
[----:B------:R-:W3:Y:S02]  /*1c120*/  LDL R0, [R1+0x24] ;  /* 0x0000240001007983 */ /* 0x000ee40000100800 */
[----:B------:R-:W-:Y:S02]  /*1c130*/  ISETP.NE.AND P5, PT, R3, 0x1, PT ;  /* 0x000000010300780c */ /* 0x000fe40003fa5270 */
[----:B------:R-:W4:Y:S04]  /*1c140*/  LDL.64 R104, [R1+0x48] ;  /* 0x0000480001687983 */ /* 0x000f280000100a00 */
[----:B------:R-:W5:Y:S04]  /*1c150*/  LDL R4, [R1+0x50] ;  /* 0x0000500001047983 */ /* 0x000f680000100800 */
[----:B------:R-:W4:Y:S04]  /*1c160*/  LDL.64 R216, [R1+0x40] ;  /* 0x0000400001d87983 */ /* 0x000f280000100a00 */
[----:B------:R-:W4:Y:S01]  /*1c170*/  LDL R6, [R1+0x3c] ;  /* 0x00003c0001067983 */ /* 0x000f220000100800 */
[----:B---3--:R-:W-:Y:S01]  /*1c180*/  ISETP.GT.AND P1, PT, R0, 0x2f, PT ;  /* 0x0000002f0000780c */ /* 0x008fe20003f24270 */
[----:B--2---:R-:W-:Y:S05]  /*1c190*/  IMAD R2, R212, 0x30, R2 ;  /* 0x00000030d4027824 */ /* 0x004fea00078e0202 */
[----:B------:R-:W-:Y:S05]  /*1c1a0*/  IADD3 R2, R2, -0x30, R0 ;  /* 0xffffffd002027810 */ /* 0x000fea0007ffe000 */
[----:B------:R-:W-:Y:S04]  /*1c1b0*/  @P5 IMAD.HI.U32 R3, R2, c[0x0][0x2bc], RZ ;  /* 0x0000af0002035a27 */ /* 0x000fe800078e00ff */
[----:B------:R-:W-:Y:S01]  /*1c1c0*/  IMAD.MOV.U32 R0, RZ, RZ, R2 ;  /* 0x000000ffff007224 */ /* 0x000fe200078e0002 */
[----:B------:R-:W-:Y:S04]  /*1c1d0*/  @P5 SHF.R.U32.HI R0, RZ, c[0x0][0x2c0], R3 ;  /* 0x0000b000ff005a19 */ /* 0x000fe80000011603 */
[C---:B----4-:R-:W-:Y:S02]  /*1c1e0*/  @!P1 IADD3 R3, P0, R0.reuse, R104, RZ ;  /* 0x0000006800039210 */ /* 0x050fe40007f1e0ff */
[----:B------:R-:W1:Y:S02]  /*1c1f0*/  S2R R104, SR_TID.X ;  /* 0x0000000000687919 */ /* 0x000e640000002100 */
[----:B-----5:R-:W-:Y:S01]  /*1c200*/  @!P1 LEA.HI.X.SX32 R5, R0, R4, 0x1, P0 ;  /* 0x0000000400059211 */ /* 0x020fe200000f0eff */
[----:B------:R-:W-:Y:S01]  /*1c210*/  IMAD.MOV R0, RZ, RZ, -R0 ;  /* 0x000000ffff007224 */ /* 0x000fe200078e0a00 */
[C---:B------:R-:W-:Y:S03]  /*1c220*/  @!P1 LEA R4, P0, R3.reuse, c[0x0][0x2a0], 0x2 ;  /* 0x0000a80003049a11 */ /* 0x040fe600078010ff */
[----:B------:R-:W-:Y:S01]  /*1c230*/  IMAD R213, R0, c[0x0][0x2b8], R2 ;  /* 0x0000ae0000d57a24 */ /* 0x000fe200078e0202 */
[----:B------:R-:W-:Y:S03]  /*1c240*/  @!P1 LEA.HI.X R5, R3, c[0x0][0x2a4], R5, 0x2, P0 ;  /* 0x0000a90003059a11 */ /* 0x000fe600000f1405 */
[C---:B------:R-:W-:Y:S01]  /*1c250*/  IMAD.WIDE.U32 R2, R213.reuse, c[0x0][0x1e0], RZ ;  /* 0x00007800d5027a25 */ /* 0x040fe200078e00ff */
[----:B------:R-:W-:Y:S01]  /*1c260*/  SHF.R.S32.HI R0, RZ, 0x1f, R213 ;  /* 0x0000001fff007819 */ /* 0x000fe200000114d5 */
[----:B------:R2:W3:Y:S04]  /*1c270*/  @!P1 LDG.E R211, [R4.64] ;  /* 0x0000000804d39981 */ /* 0x0004e8000c1e1900 */
[----:B------:R-:W-:Y:S04]  /*1c280*/  IMAD R0, R0, c[0x0][0x1e0], RZ ;  /* 0x0000780000007a24 */ /* 0x000fe800078e02ff */
[----:B------:R-:W-:Y:S01]  /*1c290*/  IMAD R0, R213, c[0x0][0x1e4], R0 ;  /* 0x00007900d5007a24 */ /* 0x000fe200078e0200 */
[----:B-1----:R-:W-:Y:S03]  /*1c2a0*/  SHF.R.S32.HI R105, RZ, 0x1f, R104 ;  /* 0x0000001fff697819 */ /* 0x002fe60000011468 */
[----:B------:R-:W-:Y:S01]  /*1c2b0*/  IMAD.IADD R3, R3, 0x1, R0 ;  /* 0x0000000103037824 */ /* 0x000fe200078e0200 */
[----:B------:R-:W-:Y:S04]  /*1c2c0*/  LEA.HI R105, R105, R104, RZ, 0x2 ;  /* 0x0000006869697211 */ /* 0x000fe800078f10ff */
[----:B------:R-:W-:Y:S04]  /*1c2d0*/  SHF.R.S32.HI R105, RZ, 0x2, R105 ;  /* 0x00000002ff697819 */ /* 0x000fe80000011469 */
[----:B--2---:R-:W-:Y:S02]  /*1c2e0*/  IADD3 R5, -R105, 0x30, RZ ;  /* 0x0000003069057810 */ /* 0x004fe40007ffe1ff */
[----:B---3--:R-:W-:Y:S01]  /*1c2f0*/  SHF.R.S32.HI R0, RZ, 0x1f, R211 ;  /* 0x0000001fff007819 */ /* 0x008fe200000114d3 */
        /* <DEDUP_REMOVED lines=10> */
.L_x_1212:
[----:B------:R-:W-:-:S05]  /*1c3a0*/  BRA.DIV ~URZ, `(.L_x_1075) ;  /* 0x0000aaa27f007947 */ /* 0x000fca000b800000 */
[----:B------:R3:W4:Y:S02]  /*1c3b0*/  SHFL.IDX PT, R0, R104, RZ, 0x1c1f ;  /* 0x001c1fff68007589 */ /* 0x00072400000e0000 */
.L_x_1213:
        /* <DEDUP_REMOVED lines=9> */
[----:B--2---:R-:W-:Y:S05]  /*1c450*/  @P0 IADD3 R2, P1, R0, R227, RZ ;  /* 0x000000e300020210 */ /* 0x004fea0007f3e0ff */
[----:B------:R-:W-:Y:S05]  /*1c460*/  @P0 IMAD.X R3, R4, 0x1, R226, P1 ;  /* 0x0000000104030824 */ /* 0x000fea00008e06e2 */
[----:B------:R2:W-:Y:S01]  /*1c470*/  @P0 LDGSTS.E.BYPASS.LTC128B.128 [R210+0x5480], [R2.64], !P2 ;  /* 0x0548000002d20fae */ /* 0x0005e2000d101d48 */
[----:B------:R-:W-:Y:S01]  /*1c480*/  ISETP.GE.AND P0, PT, R5, 0x21, PT ;  /* 0x000000210500780c */ /* 0x000fe20003f06270 */
[----:B------:R-:W-:-:S06]  /*1c490*/  BRA.DIV ~URZ, `(.L_x_1076) ;  /* 0x0000aa227f007947 */ /* 0x000fcc000b800000 */
[----:B------:R4:W1:Y:S04]  /*1c4a0*/  SHFL.IDX PT, R4, R6, 0x1, 0x1c1f ;  /* 0x003c1f0006047f89 */ /* 0x00086800000e0000 */
[----:B------:R4:W2:Y:S02]  /*1c4b0*/  SHFL.IDX PT, R0, R104, 0x1, 0x1c1f ;  /* 0x003c1f0068007f89 */ /* 0x0008a400000e0000 */
.L_x_1214:
[----:B--2---:R-:W-:Y:S05]  /*1c4c0*/  @P0 IADD3 R2, P1, R0, R229, RZ ;  /* 0x000000e500020210 */ /* 0x004fea0007f3e0ff */
[----:B-1----:R-:W-:Y:S05]  /*1c4d0*/  @P0 IMAD.X R3, R4, 0x1, R228, P1 ;  /* 0x0000000104030824 */ /* 0x002fea00008e06e4 */
[----:B------:R-:W-:Y:S01]  /*1c4e0*/  @!PT LDS RZ, [RZ] ;  /* 0x00000000fffff984 */ /* 0x000fe20000000800 */
[----:B------:R-:W-:Y:S01]  /*1c4f0*/  @!PT LDS RZ, [RZ] ;  /* 0x00000000fffff984 */ /* 0x000fe20000000800 */
[----:B------:R-:W-:Y:S01]  /*1c500*/  @!PT LDS RZ, [RZ] ;  /* 0x00000000fffff984 */ /* 0x000fe20000000800 */
[----:B------:R1:W-:Y:S02]  /*1c510*/  @P0 LDGSTS.E.BYPASS.LTC128B.128 [R210+0x4480], [R2.64], !P4 ;  /* 0x0448000002d20fae */ /* 0x0003e4000e101d48 */
[----:B-1----:R-:W-:Y:S05]  /*1c520*/  @P0 IADD3 R2, P1, R0, R231, RZ ;  /* 0x000000e700020210 */ /* 0x002fea0007f3e0ff */
[----:B------:R-:W-:Y:S05]  /*1c530*/  @P0 IMAD.X R3, R4, 0x1, R230, P1 ;  /* 0x0000000104030824 */ /* 0x000fea00008e06e6 */
[----:B------:R1:W-:Y:S02]  /*1c540*/  @P0 LDGSTS.E.BYPASS.LTC128B.128 [R210+0x5080], [R2.64], !P3 ;  /* 0x0508000002d20fae */ /* 0x0003e4000d901d48 */
[----:B-1----:R-:W-:Y:S05]  /*1c550*/  @P0 IADD3 R2, P1, R0, R227, RZ ;  /* 0x000000e300020210 */ /* 0x002fea0007f3e0ff */
[----:B------:R-:W-:Y:S05]  /*1c560*/  @P0 IMAD.X R3, R4, 0x1, R226, P1 ;  /* 0x0000000104030824 */ /* 0x000fea00008e06e2 */
[----:B------:R1:W-:Y:S03]  /*1c570*/  @P0 LDGSTS.E.BYPASS.LTC128B.128 [R210+0x5c80], [R2.64], !P2 ;  /* 0x05c8000002d20fae */ /* 0x0003e6000d101d48 */
.L_x_1073:
[----:B------:R-:W-:Y:S05]  /*1c580*/  BSYNC B0 ;  /* 0x0000000000007941 */ /* 0x000fea0003800000 */
.L_x_1072:
[----:B------:R-:W-:Y:S01]  /*1c590*/  LOP3.LUT R174, RZ, c[0x0][0x324], RZ, 0x33, !PT ;  /* 0x0000c900ffae7a12 */ /* 0x000fe200078e33ff */
[----:B-12---:R-:W2:Y:S01]  /*1c5a0*/  LDL R2, [R1+0x54] ;  /* 0x0000540001027983 */ /* 0x006ea20000100800 */
[----:B------:R-:W-:Y:S02]  /*1c5b0*/  IMAD.MOV.U32 R3, RZ, RZ, c[0x0][0x2c4] ;  /* 0x0000b100ff037624 */ /* 0x000fe400078e00ff */
[----:B------:R-:W-:Y:S01]  /*1c5c0*/  IMAD R4, R212, -0x30, RZ ;  /* 0xffffffd0d4047824 */ /* 0x000fe200078e02ff */
[----:B------:R-:W2:Y:S02]  /*1c5d0*/  LDL R0, [R1+0x78] ;  /* 0x0000780001007983 */ /* 0x000ea40000100800 */
[----:B------:R-:W-:Y:S02]  /*1c5e0*/  ISETP.NE.AND P0, PT, R3, 0x1, PT ;  /* 0x000000010300780c */ /* 0x000fe40003f05270 */
[----:B------:R-:W0:Y:S01]  /*1c5f0*/  LDGDEPBAR ;  /* 0x00000000000079af */ /* 0x000e220000000000 */
[----:B--2---:R-:W-:Y:S10]  /*1c600*/  IMAD.IADD R172, R0, 0x1, R2 ;  /* 0x0000000100ac7824 */ /* 0x004ff400078e0202 */
[----:B------:R-:W-:Y:S05]  /*1c610*/  @P0 IMAD.HI.U32 R0, R172, c[0x0][0x2c8], RZ ;  /* 0x0000b200ac000a27 */ /* 0x000fea00078e00ff */
[----:B------:R-:W-:Y:S02]  /*1c620*/  @P0 SHF.R.U32.HI R172, RZ, c[0x0][0x2cc], R0 ;  /* 0x0000b300ffac0a19 */ /* 0x000fe40000011600 */
[----:B------:R-:W-:Y:S04]  /*1c630*/  IADD3 R0, -R252, 0x1, R4 ;  /* 0x00000001fc007810 */ /* 0x000fe80007ffe104 */
[----:B------:R-:W-:Y:S04]  /*1c640*/  IADD3 R5, -R248, R0, R249 ;  /* 0x00000000f8057210 */ /* 0x000fe80007ffe1f9 */
[----:B------:R-:W-:Y:S01]  /*1c650*/  IADD3 R173, R5, c[0x0][0x328], RZ ;  /* 0x0000ca0005ad7a10 */ /* 0x000fe20007ffe0ff */
[----:B------:R-:W-:-:S05]  /*1c660*/  BRA.DIV ~URZ, `(.L_x_1077) ;  /* 0x0000a9227f007947 */ /* 0x000fca000b800000 */
[----:B------:R1:W2:Y:S02]  /*1c670*/  SHFL.IDX PT, R0, R172, RZ, 0x1c1f ;  /* 0x001c1fffac007589 */ /* 0x0002a400000e0000 */
.L_x_1215:
[-C--:B--234-:R-:W-:Y:S01]  /*1c680*/  IADD3 R104, R173, R0.reuse, RZ ;  /* 0x00000000ad687210 */ /* 0x09cfe20007ffe0ff */
        /* <DEDUP_REMOVED lines=18> */
.L_x_1080:
[----:B------:R-:W-:Y:S04]  /*1c7b0*/  MOV R2, 0x1 ;  /* 0x0000000100027802 */ /* 0x000fe80000000f00 */
[----:B------:R-:W-:Y:S11]  /*1c7c0*/  ISETP.NE.AND P0, PT, R2, c[0x0][0x32c], PT ;  /* 0x0000cb0002007a0c */ /* 0x000ff60003f05270 */
[----:B------:R-:W-:Y:S02]  /*1c7d0*/  @!UPT UIADD3 URZ, URZ, URZ, URZ ;  /* 0x0000003f3f3ff290 */ /* 0x000fe4000fffe03f */
[----:B------:R-:W-:Y:S05]  /*1c7e0*/  @P0 IMAD.HI.U32 R2, R0, c[0x0][0x330], RZ ;  /* 0x0000cc0000020a27 */ /* 0x000fea00078e00ff */
[----:B------:R-:W-:Y:S02]  /*1c7f0*/  @P0 SHF.R.U32.HI R0, RZ, c[0x0][0x334], R2 ;  /* 0x0000cd00ff000a19 */ /* 0x000fe40000011602 */
.L_x_1081:
[----:B------:R-:W-:Y:S05]  /*1c800*/  BSYNC B0 ;  /* 0x0000000000007941 */ /* 0x000fea0003800000 */
.L_x_1079:
[----:B------:R-:W-:Y:S04]  /*1c810*/  IMAD.IADD R2, R4, 0x1, -R252 ;  /* 0x0000000104027824 */ /* 0x000fe800078e0afc */
[----:B------:R-:W-:Y:S05]  /*1c820*/  IMAD R0, R0, c[0x0][0x32c], R2 ;  /* 0x0000cb0000007a24 */ /* 0x000fea00078e0202 */
[----:B------:R-:W-:Y:S02]  /*1c830*/  IMNMX R5, R5, R0, !PT ;  /* 0x0000000005057217 */ /* 0x000fe40007800200 */
[----:B------:R-:W-:Y:S04]  /*1c840*/  IADD3 R0, R0, c[0x0][0x32c], RZ ;  /* 0x0000cb0000007a10 */ /* 0x000fe80007ffe0ff */
[----:B------:R-:W-:Y:S02]  /*1c850*/  IMNMX R104, R104, R0, PT ;  /* 0x0000000068687217 */ /* 0x000fe40003800200 */
.L_x_1078:
[----:B------:R-:W-:-:S05]  /*1c860*/  BRA.DIV ~URZ, `(.L_x_1082) ;  /* 0x0000a7927f007947 */ /* 0x000fca000b800000 */
[----:B------:R2:W3:Y:S02]  /*1c870*/  SHFL.IDX PT, R2, R172, 0x1, 0x1c1f ;  /* 0x003c1f00ac027f89 */ /* 0x0004e400000e0000 */
.L_x_1216:
        /* <DEDUP_REMOVED lines=19> */
.L_x_1085:
[----:B------:R-:W-:Y:S04]  /*1c9b0*/  MOV R3, 0x1 ;  /* 0x0000000100037802 */ /* 0x000fe80000000f00 */
[----:B------:R-:W-:Y:S11]  /*1c9c0*/  ISETP.NE.AND P0, PT, R3, c[0x0][0x32c], PT ;  /* 0x0000cb0003007a0c */ /* 0x000ff60003f05270 */
[----:B------:R-:W-:Y:S02]  /*1c9d0*/  @!UPT UIADD3 URZ, URZ, URZ, URZ ;  /* 0x0000003f3f3ff290 */ /* 0x000fe4000fffe03f */
[----:B------:R-:W-:Y:S05]  /*1c9e0*/  @P0 IMAD.HI.U32 R3, R2, c[0x0][0x330], RZ ;  /* 0x0000cc0002030a27 */ /* 0x000fea00078e00ff */
[----:B------:R-:W-:Y:S02]  /*1c9f0*/  @P0 SHF.R.U32.HI R2, RZ, c[0x0][0x334], R3 ;  /* 0x0000cd00ff020a19 */ /* 0x000fe40000011603 */
.L_x_1086:
[----:B------:R-:W-:Y:S05]  /*1ca00*/  BSYNC B0 ;  /* 0x0000000000007941 */ /* 0x000fea0003800000 */
.L_x_1084:
[----:B------:R-:W-:Y:S04]  /*1ca10*/  IMAD.IADD R3, R4, 0x1, -R252 ;  /* 0x0000000104037824 */ /* 0x000fe800078e0afc */
[----:B------:R-:W-:Y:S05]  /*1ca20*/  IMAD R2, R2, c[0x0][0x32c], R3 ;  /* 0x0000cb0002027a24 */ /* 0x000fea00078e0203 */
[----:B------:R-:W-:Y:S02]  /*1ca30*/  IMNMX R0, R0, R2, !PT ;  /* 0x0000000200007217 */ /* 0x000fe40007800200 */
[----:B------:R-:W-:Y:S04]  /*1ca40*/  IADD3 R2, R2, c[0x0][0x32c], RZ ;  /* 0x0000cb0002027a10 */ /* 0x000fe80007ffe0ff */
[----:B------:R-:W-:Y:S02]  /*1ca50*/  IMNMX R6, R6, R2, PT ;  /* 0x0000000206067217 */ /* 0x000fe40003800200 */
.L_x_1083:
[----:B------:R-:W-:-:S05]  /*1ca60*/  BRA.DIV ~URZ, `(.L_x_1087) ;  /* 0x0000a6027f007947 */ /* 0x000fca000b800000 */
[----:B------:R3:W4:Y:S02]  /*1ca70*/  SHFL.IDX PT, R105, R172, 0x2, 0x1c1f ;  /* 0x005c1f00ac697f89 */ /* 0x00072400000e0000 */
.L_x_1217:
        /* <DEDUP_REMOVED lines=19> */
.L_x_1090:
[----:B------:R-:W-:Y:S04]  /*1cbb0*/  MOV R175, 0x1 ;  /* 0x0000000100af7802 */ /* 0x000fe80000000f00 */
[----:B------:R-:W-:Y:S11]  /*1cbc0*/  ISETP.NE.AND P0, PT, R175, c[0x0][0x32c], PT ;  /* 0x0000cb00af007a0c */ /* 0x000ff60003f05270 */
[----:B------:R-:W-:Y:S02]  /*1cbd0*/  @!UPT UIADD3 URZ, URZ, URZ, URZ ;  /* 0x0000003f3f3ff290 */ /* 0x000fe4000fffe03f */
[----:B------:R-:W-:Y:S05]  /*1cbe0*/  @P0 IMAD.HI.U32 R175, R105, c[0x0][0x330], RZ ;  /* 0x0000cc0069af0a27 */ /* 0x000fea00078e00ff */
[----:B------:R-:W-:Y:S02]  /*1cbf0*/  @P0 SHF.R.U32.HI R105, RZ, c[0x0][0x334], R175 ;  /* 0x0000cd00ff690a19 */ /* 0x000fe400000116af */
.L_x_1091:
[----:B------:R-:W-:Y:S05]  /*1cc00*/  BSYNC B0 ;  /* 0x0000000000007941 */ /* 0x000fea0003800000 */
.L_x_1089:
[----:B------:R-:W-:Y:S04]  /*1cc10*/  IMAD.IADD R175, R4, 0x1, -R252 ;  /* 0x0000000104af7824 */ /* 0x000fe800078e0afc */
[----:B------:R-:W-:Y:S05]  /*1cc20*/  IMAD R105, R105, c[0x0][0x32c], R175 ;  /* 0x0000cb0069697a24 */ /* 0x000fea00078e02af */
[----:B------:R-:W-:Y:S02]  /*1cc30*/  IMNMX R2, R2, R105, !PT ;  /* 0x0000006902027217 */ /* 0x000fe40007800200 */
[----:B------:R-:W-:Y:S04]  /*1cc40*/  IADD3 R105, R105, c[0x0][0x32c], RZ ;  /* 0x0000cb0069697a10 */ /* 0x000fe80007ffe0ff */
[----:B------:R-:W-:Y:S02]  /*1cc50*/  IMNMX R3, R3, R105, PT ;  /* 0x0000006903037217 */ /* 0x000fe40003800200 */
.L_x_1088:
        /* <DEDUP_REMOVED lines=182> */
.L_x_1218:
        /* <DEDUP_REMOVED lines=19> */
.L_x_1095:
[----:B------:R-:W-:Y:S04]  /*1d8f0*/  MOV R5, 0x1 ;  /* 0x0000000100057802 */ /* 0x000fe80000000f00 */
[----:B------:R-:W-:Y:S11]  /*1d900*/  ISETP.NE.AND P0, PT, R5, c[0x0][0x32c], PT ;  /* 0x0000cb0005007a0c */ /* 0x000ff60003f05270 */
[----:B------:R-:W-:Y:S02]  /*1d910*/  @!UPT UIADD3 URZ, URZ, URZ, URZ ;  /* 0x0000003f3f3ff290 */ /* 0x000fe4000fffe03f */
[----:B------:R-:W-:Y:S05]  /*1d920*/  @P0 IMAD.HI.U32 R5, R3, c[0x0][0x330], RZ ;  /* 0x0000cc0003050a27 */ /* 0x000fea00078e00ff */
[----:B------:R-:W-:Y:S02]  /*1d930*/  @P0 SHF.R.U32.HI R3, RZ, c[0x0][0x334], R5 ;  /* 0x0000cd00ff030a19 */ /* 0x000fe40000011605 */
.L_x_1096:
[----:B------:R-:W-:Y:S05]  /*1d940*/  BSYNC B0 ;  /* 0x0000000000007941 */ /* 0x000fea0003800000 */
.L_x_1094:
[----:B------:R-:W-:Y:S04]  /*1d950*/  IMAD.IADD R4, R4, 0x1, -R252 ;  /* 0x0000000104047824 */ /* 0x000fe800078e0afc */
[----:B------:R-:W-:Y:S05]  /*1d960*/  IMAD R3, R3, c[0x0][0x32c], R4 ;  /* 0x0000cb0003037a24 */ /* 0x000fea00078e0204 */
[----:B------:R-:W-:Y:S02]  /*1d970*/  IMNMX R0, R0, R3, !PT ;  /* 0x0000000300007217 */ /* 0x000fe40007800200 */
[----:B------:R-:W-:Y:S04]  /*1d980*/  IADD3 R3, R3, c[0x0][0x32c], RZ ;  /* 0x0000cb0003037a10 */ /* 0x000fe80007ffe0ff */
[----:B------:R-:W-:Y:S02]  /*1d990*/  IMNMX R2, R2, R3, PT ;  /* 0x0000000302027217 */ /* 0x000fe40003800200 */
.L_x_1093:
        /* <DEDUP_REMOVED lines=96> */
.L_x_1219:
        /* <DEDUP_REMOVED lines=15> */
.L_x_1220:
[C---:B------:R-:W-:Y:S01]  /*1e090*/  FSETP.NEU.FTZ.AND P0, PT, R105.reuse, -INF , PT ;  /* 0xff8000006900780b */ /* 0x040fe20003f1d000 */
[C---:B------:R-:W-:Y:S01]  /*1e0a0*/  FMUL.FTZ R2, R105.reuse, c[0x0][0x2d0] ;  /* 0x0000b40069027a20 */ /* 0x040fe20000410000 */
[----:B--2---:R-:W-:Y:S01]  /*1e0b0*/  FMNMX.FTZ R5, R0, R4, !PT ;  /* 0x0000000400057209 */ /* 0x004fe20007810000 */
[----:B------:R-:W-:Y:S01]  /*1e0c0*/  WARPSYNC 0xffffffff ;  /* 0xffffffff00007948 */ /* 0x000fe20003800000 */
[----:B------:R-:W-:Y:S01]  /*1e0d0*/  FSEL R0, R105, RZ, P0 ;  /* 0x000000ff69007208 */ /* 0x000fe20000000000 */
[----:B------:R-:W2:Y:S01]  /*1e0e0*/  LDL R247, [R1+0x1c] ;  /* 0x00001c0001f77983 */ /* 0x000ea20000100800 */
[----:B------:R-:W-:Y:S02]  /*1e0f0*/  FSEL R2, R2, RZ, P0 ;  /* 0x000000ff02027208 */ /* 0x000fe40000000000 */
[----:B------:R-:W-:Y:S01]  /*1e100*/  FSETP.NEU.FTZ.AND P0, PT, R104, -INF , PT ;  /* 0xff8000006800780b */ /* 0x000fe20003f1d000 */
[----:B------:R-:W-:Y:S02]  /*1e110*/  FADD.FTZ R0, -R0, R106 ;  /* 0x0000006a00007221 */ /* 0x000fe40000010100 */
[--C-:B------:R-:W-:Y:S02]  /*1e120*/  FFMA.FTZ R3, R23, c[0x0][0x2d0], -R2.reuse ;  /* 0x0000b40017037a23 */ /* 0x100fe40000010802 */
[----:B------:R-:W-:Y:S02]  /*1e130*/  FMUL.FTZ R0, R0, c[0x0][0x2d0] ;  /* 0x0000b40000007a20 */ /* 0x000fe40000410000 */
[--C-:B------:R-:W-:Y:S02]  /*1e140*/  FFMA.FTZ R8, R9, c[0x0][0x2d0], -R2.reuse ;  /* 0x0000b40009087a23 */ /* 0x100fe40000010802 */
[----:B-1----:R-:W1:Y:S01]  /*1e150*/  MUFU.EX2 R4, R0 ;  /* 0x0000000000047308 */ /* 0x002e620000000800 */
[--C-:B------:R-:W-:Y:S02]  /*1e160*/  FFMA.FTZ R9, R183, c[0x0][0x2d0], -R2.reuse ;  /* 0x0000b400b7097a23 */ /* 0x100fe40000010802 */
[--C-:B------:R-:W-:Y:S02]  /*1e170*/  FFMA.FTZ R24, R182, c[0x0][0x2d0], -R2.reuse ;  /* 0x0000b400b6187a23 */ /* 0x100fe40000010802 */
[--C-:B------:R-:W-:Y:S02]  /*1e180*/  FFMA.FTZ R106, R179, c[0x0][0x2d0], -R2.reuse ;  /* 0x0000b400b36a7a23 */ /* 0x100fe40000010802 */
[--C-:B------:R-:W-:Y:S02]  /*1e190*/  FFMA.FTZ R190, R175, c[0x0][0x2d0], -R2.reuse ;  /* 0x0000b400afbe7a23 */ /* 0x100fe40000010802 */
[--C-:B------:R-:W-:Y:S01]  /*1e1a0*/  FFMA.FTZ R223, R27, c[0x0][0x2d0], -R2.reuse ;  /* 0x0000b4001bdf7a23 */ /* 0x100fe20000010802 */
[----:B------:R-:W5:Y:S01]  /*1e1b0*/  MUFU.EX2 R3, R3 ;  /* 0x0000000300037308 */ /* 0x000f620000000800 */
[--C-:B------:R-:W-:Y:S02]  /*1e1c0*/  FFMA.FTZ R192, R178, c[0x0][0x2d0], -R2.reuse ;  /* 0x0000b400b2c07a23 */ /* 0x100fe40000010802 */
[--C-:B------:R-:W-:Y:S02]  /*1e1d0*/  FFMA.FTZ R191, R177, c[0x0][0x2d0], -R2.reuse ;  /* 0x0000b400b1bf7a23 */ /* 0x100fe40000010802 */
[--C-:B------:R-:W-:Y:S02]  /*1e1e0*/  FFMA.FTZ R225, R39, c[0x0][0x2d0], -R2.reuse ;  /* 0x0000b40027e17a23 */ /* 0x100fe40000010802 */
[--C-:B------:R-:W-:Y:S02]  /*1e1f0*/  FFMA.FTZ R224, R38, c[0x0][0x2d0], -R2.reuse ;  /* 0x0000b40026e07a23 */ /* 0x100fe40000010802 */
[----:B------:R-:W-:Y:S01]  /*1e200*/  FFMA.FTZ R222, R26, c[0x0][0x2d0], -R2 ;  /* 0x0000b4001ade7a23 */ /* 0x000fe20000010802 */
[----:B------:R-:W-:Y:S10]  /*1e210*/  MUFU.EX2 R106, R106 ;  /* 0x0000006a006a7308 */ /* 0x000ff40000000800 */
[----:B------:R-:W3:Y:S01]  /*1e220*/  MUFU.EX2 R2, R8 ;  /* 0x0000000800027308 */ /* 0x000ee20000000800 */
[C---:B-1----:R-:W-:Y:S02]  /*1e230*/  FMUL.FTZ R56, R4.reuse, R56 ;  /* 0x0000003804387220 */ /* 0x042fe40000410000 */
[C---:B------:R-:W-:Y:S02]  /*1e240*/  FMUL.FTZ R57, R4.reuse, R57 ;  /* 0x0000003904397220 */ /* 0x040fe40000410000 */
[C---:B-----5:R-:W-:Y:S02]  /*1e250*/  FFMA.FTZ R0, R4.reuse, R215, R3 ;  /* 0x000000d704007223 */ /* 0x060fe40000010003 */
        /* <DEDUP_REMOVED lines=9> */
[C---:B---34-:R-:W-:Y:S01]  /*1e2f0*/  F2FP.PACK_AB R172, R2.reuse, R3 ;  /* 0x0000000302ac723e */ /* 0x058fe200000000ff */
[----:B------:R-:W-:Y:S01]  /*1e300*/  FADD.FTZ R23, R2, R0 ;  /* 0x0000000002177221 */ /* 0x000fe20000010000 */
[C---:B------:R-:W-:Y:S01]  /*1e310*/  FSEL R0, R104.reuse, RZ, P0 ;  /* 0x000000ff68007208 */ /* 0x040fe20000000000 */
[----:B------:R-:W-:Y:S02]  /*1e320*/  FMUL.FTZ R2, R104, c[0x0][0x2d0] ;  /* 0x0000b40068027a20 */ /* 0x000fe40000410000 */
[----:B------:R-:W-:Y:S02]  /*1e330*/  FMUL.FTZ R89, R4, R89 ;  /* 0x0000005904597220 */ /* 0x000fe40000410000 */
[----:B------:R-:W-:Y:S01]  /*1e340*/  FADD.FTZ R0, -R0, R107 ;  /* 0x0000006b00007221 */ /* 0x000fe20000010100 */
[----:B------:R-:W-:Y:S01]  /*1e350*/  FSEL R2, R2, RZ, P0 ;  /* 0x000000ff02027208 */ /* 0x000fe20000000000 */
[----:B------:R-:W-:Y:S01]  /*1e360*/  MUFU.EX2 R107, R190 ;  /* 0x000000be006b7308 */ /* 0x000fe20000000800 */
[----:B------:R-:W-:Y:S01]  /*1e370*/  FSETP.NEU.FTZ.AND P0, PT, R6, -INF , PT ;  /* 0xff8000000600780b */ /* 0x000fe20003f1d000 */
[----:B------:R-:W-:Y:S02]  /*1e380*/  FMUL.FTZ R0, R0, c[0x0][0x2d0] ;  /* 0x0000b40000007a20 */ /* 0x000fe40000410000 */
[--C-:B------:R-:W-:Y:S02]  /*1e390*/  FFMA.FTZ R3, R36, c[0x0][0x2d0], -R2.reuse ;  /* 0x0000b40024037a23 */ /* 0x100fe40000010802 */
[--C-:B------:R-:W-:Y:S02]  /*1e3a0*/  FFMA.FTZ R8, R176, c[0x0][0x2d0], -R2.reuse ;  /* 0x0000b400b0087a23 */ /* 0x100fe40000010802 */
[--C-:B------:R-:W-:Y:S02]  /*1e3b0*/  FFMA.FTZ R13, R189, c[0x0][0x2d0], -R2.reuse ;  /* 0x0000b400bd0d7a23 */ /* 0x100fe40000010802 */
        /* <DEDUP_REMOVED lines=8> */
[--C-:B------:R-:W-:Y:S02]  /*1e440*/  FFMA.FTZ R187, R186, c[0x0][0x2d0], -R2.reuse ;  /* 0x0000b400babb7a23 */ /* 0x100fe40000010802 */
[--C-:B------:R-:W-:Y:S02]  /*1e450*/  FFMA.FTZ R186, R185, c[0x0][0x2d0], -R2.reuse ;  /* 0x0000b400b9ba7a23 */ /* 0x100fe40000010802 */
[----:B------:R-:W-:Y:S03]  /*1e460*/  FFMA.FTZ R185, R184, c[0x0][0x2d0], -R2 ;  /* 0x0000b400b8b97a23 */ /* 0x000fe60000010802 */
[----:B------:R-:W3:Y:S10]  /*1e470*/  MUFU.EX2 R2, R8 ;  /* 0x0000000800027308 */ /* 0x000ef40000000800 */
[----:B------:R4:W-:Y:S01]  /*1e480*/  MUFU.EX2 R235, R39 ;  /* 0x0000002700eb7308 */ /* 0x0009e20000000800 */
[C---:B-1----:R-:W-:Y:S02]  /*1e490*/  FFMA.FTZ R0, R3.reuse, R214, R26 ;  /* 0x000000d603007223 */ /* 0x042fe4000001001a */
[C---:B------:R-:W-:Y:S02]  /*1e4a0*/  FMUL.FTZ R58, R3.reuse, R58 ;  /* 0x0000003a033a7220 */ /* 0x040fe40000410000 */
[C---:B------:R-:W-:Y:S02]  /*1e4b0*/  FMUL.FTZ R59, R3.reuse, R59 ;  /* 0x0000003b033b7220 */ /* 0x040fe40000410000 */
[C---:B------:R-:W-:Y:S03]  /*1e4c0*/  FMUL.FTZ R70, R3.reuse, R70 ;  /* 0x0000004603467220 */ /* 0x040fe60000410000 */
[----:B------:R-:W-:Y:S01]  /*1e4d0*/  MUFU.EX2 R239, R187 ;  /* 0x000000bb00ef7308 */ /* 0x000fe20000000800 */
[C---:B------:R-:W-:Y:S02]  /*1e4e0*/  FMUL.FTZ R71, R3.reuse, R71 ;  /* 0x0000004703477220 */ /* 0x040fe40000410000 */
[C---:B---3--:R-:W-:Y:S01]  /*1e4f0*/  FADD.FTZ R38, R2.reuse, R0 ;  /* 0x0000000002267221 */ /* 0x048fe20000010000 */
        /* <DEDUP_REMOVED lines=9> */
[----:B----4-:R-:W-:Y:S02]  /*1e590*/  FMUL.FTZ R39, R3, R155 ;  /* 0x0000009b03277220 */ /* 0x010fe40000410000 */
        /* <DEDUP_REMOVED lines=9> */
[----:B------:R-:W4:Y:S01]  /*1e630*/  MUFU.EX2 R25, R24 ;  /* 0x0000001800197308 */ /* 0x000f220000000800 */
        /* <DEDUP_REMOVED lines=8> */
[----:B---3--:R-:W-:Y:S02]  /*1e6c0*/  FMUL.FTZ R8, R5, c[0x0][0x2d0] ;  /* 0x0000b40005087a20 */ /* 0x008fe40000410000 */
[----:B------:R-:W-:Y:S02]  /*1e6d0*/  FADD.FTZ R2, -R2, R109 ;  /* 0x0000006d02027221 */ /* 0x000fe40000010100 */
[----:B------:R-:W-:Y:S01]  /*1e6e0*/  FMUL.FTZ R53, R4, R161 ;  /* 0x000000a104357220 */ /* 0x000fe20000410000 */
[----:B------:R-:W-:Y:S01]  /*1e6f0*/  FSEL R8, R8, RZ, P0 ;  /* 0x000000ff08087208 */ /* 0x000fe20000000000 */
[----:B------:R-:W3:Y:S01]  /*1e700*/  MUFU.EX2 R0, R0 ;  /* 0x0000000000007308 */ /* 0x000ee20000000800 */
[----:B------:R-:W-:Y:S02]  /*1e710*/  FMUL.FTZ R2, R2, c[0x0][0x2d0] ;  /* 0x0000b40002027a20 */ /* 0x000fe40000410000 */
[----:B------:R-:W-:Y:S01]  /*1e720*/  FMUL.FTZ R54, R3, R162 ;  /* 0x000000a203367220 */ /* 0x000fe20000410000 */
[----:B----4-:R-:W-:Y:S01]  /*1e730*/  F2FP.PACK_AB R174, R25, R26 ;  /* 0x0000001a19ae723e */ /* 0x010fe200000000ff */
[--C-:B------:R-:W-:Y:S02]  /*1e740*/  FFMA.FTZ R24, R17, c[0x0][0x2d0], -R8.reuse ;  /* 0x0000b40011187a23 */ /* 0x100fe40000010808 */
[--C-:B------:R-:W-:Y:S02]  /*1e750*/  FFMA.FTZ R22, R22, c[0x0][0x2d0], -R8.reuse ;  /* 0x0000b40016167a23 */ /* 0x100fe40000010808 */
[--C-:B------:R-:W-:Y:S01]  /*1e760*/  FFMA.FTZ R21, R21, c[0x0][0x2d0], -R8.reuse ;  /* 0x0000b40015157a23 */ /* 0x100fe20000010808 */
[----:B------:R-:W4:Y:S01]  /*1e770*/  MUFU.EX2 R27, R9 ;  /* 0x00000009001b7308 */ /* 0x000f220000000800 */
        /* <DEDUP_REMOVED lines=9> */
[C---:B---3--:R-:W-:Y:S02]  /*1e810*/  FMUL.FTZ R16, R0.reuse, R128 ;  /* 0x0000008000107220 */ /* 0x048fe40000410000 */
        /* <DEDUP_REMOVED lines=8> */
[----:B------:R-:W3:Y:S01]  /*1e8a0*/  MUFU.EX2 R245, R36 ;  /* 0x0000002400f57308 */ /* 0x000ee20000000800 */
[--C-:B------:R-:W-:Y:S02]  /*1e8b0*/  FFMA.FTZ R216, R11, c[0x0][0x2d0], -R8.reuse ;  /* 0x0000b4000bd87a23 */ /* 0x100fe40000010808 */
[----:B------:R-:W-:Y:S02]  /*1e8c0*/  FFMA.FTZ R217, R10, c[0x0][0x2d0], -R8 ;  /* 0x0000b4000ad97a23 */ /* 0x000fe40000010808 */
[C---:B------:R-:W-:Y:S02]  /*1e8d0*/  FFMA.FTZ R8, R0.reuse, R232, R41 ;  /* 0x000000e800087223 */ /* 0x040fe40000010029 */
[C---:B------:R-:W-:Y:S02]  /*1e8e0*/  FMUL.FTZ R12, R0.reuse, R132 ;  /* 0x00000084000c7220 */ /* 0x040fe40000410000 */
[C---:B------:R-:W-:Y:S01]  /*1e8f0*/  FMUL.FTZ R13, R0.reuse, R133 ;  /* 0x00000085000d7220 */ /* 0x040fe20000410000 */
[----:B------:R-:W-:Y:S01]  /*1e900*/  MUFU.EX2 R232, R22 ;  /* 0x0000001600e87308 */ /* 0x000fe20000000800 */
[C---:B------:R-:W-:Y:S01]  /*1e910*/  FMUL.FTZ R48, R0.reuse, R112 ;  /* 0x0000007000307220 */ /* 0x040fe20000410000 */
[C---:B----4-:R-:W-:Y:S01]  /*1e920*/  F2FP.PACK_AB R112, R27.reuse, R41 ;  /* 0x000000291b70723e */ /* 0x050fe200000000ff */
        /* <DEDUP_REMOVED lines=16> */
[----:B------:R4:W5:Y:S01]  /*1ea30*/  MUFU.EX2 R0, R24 ;  /* 0x0000001800007308 */ /* 0x0009620000000800 */
        /* <DEDUP_REMOVED lines=10> */
[----:B---3--:R-:W-:Y:S01]  /*1eae0*/  F2FP.PACK_AB R114, R245, R234 ;  /* 0x000000eaf572723e */ /* 0x008fe200000000ff */
[C---:B------:R-:W-:Y:S02]  /*1eaf0*/  FMUL.FTZ R51, R2.reuse, R115 ;  /* 0x0000007302337220 */ /* 0x040fe40000410000 */
[C---:B------:R-:W-:Y:S01]  /*1eb00*/  FMUL.FTZ R14, R2.reuse, R134 ;  /* 0x00000086020e7220 */ /* 0x040fe20000410000 */
[----:B------:R-:W-:Y:S01]  /*1eb10*/  MUFU.EX2 R243, R185 ;  /* 0x000000b900f37308 */ /* 0x000fe20000000800 */
[C---:B------:R-:W-:Y:S01]  /*1eb20*/  FMUL.FTZ R15, R2.reuse, R135 ;  /* 0x00000087020f7220 */ /* 0x040fe20000410000 */
[----:B----4-:R-:W1:Y:S01]  /*1eb30*/  LDSM.16.MT88.4 R24, [R196] ;  /* 0x00000000c418783b */ /* 0x010e620000004200 */
[----:B-----5:R-:W-:Y:S01]  /*1eb40*/  FFMA.FTZ R132, R2, R233, R0 ;  /* 0x000000e902847223 */ /* 0x020fe20000010000 */
[----:B------:R-:W-:Y:S01]  /*1eb50*/  F2FP.PACK_AB R113, R232, R0 ;  /* 0x00000000e871723e */ /* 0x000fe200000000ff */
[C---:B------:R-:W-:Y:S02]  /*1eb60*/  FMUL.FTZ R18, R2.reuse, R130 ;  /* 0x0000008202127220 */ /* 0x040fe40000410000 */
[----:B------:R-:W-:Y:S03]  /*1eb70*/  FMUL.FTZ R19, R2, R131 ;  /* 0x0000008302137220 */ /* 0x000fe60000410000 */
[----:B------:R-:W3:Y:S01]  /*1eb80*/  MUFU.EX2 R233, R21 ;  /* 0x0000001500e97308 */ /* 0x000ee20000000800 */
[----:B------:R-:W-:Y:S01]  /*1eb90*/  LDSM.16.MT88.4 R128, [R196+0x1000] ;  /* 0x00100000c480783b */ /* 0x000fe20000004200 */
[----:B------:R-:W-:Y:S02]  /*1eba0*/  FMUL.FTZ R20, R4, R144 ;  /* 0x0000009004147220 */ /* 0x000fe40000410000 */
[C---:B------:R-:W-:Y:S02]  /*1ebb0*/  FMUL.FTZ R22, R3.reuse, R146 ;  /* 0x0000009203167220 */ /* 0x040fe40000410000 */
[C---:B------:R-:W-:Y:S02]  /*1ebc0*/  FMUL.FTZ R23, R3.reuse, R147 ;  /* 0x0000009303177220 */ /* 0x040fe40000410000 */
[C---:B------:R-:W-:Y:S02]  /*1ebd0*/  FMUL.FTZ R46, R2.reuse, R118 ;  /* 0x00000076022e7220 */ /* 0x040fe40000410000 */
[C---:B------:R-:W-:Y:S01]  /*1ebe0*/  FMUL.FTZ R47, R2.reuse, R119 ;  /* 0x00000077022f7220 */ /* 0x040fe20000410000 */
[----:B------:R-:W-:Y:S01]  /*1ebf0*/  MUFU.EX2 R135, R188 ;  /* 0x000000bc00877308 */ /* 0x000fe20000000800 */
[----:B------:R-:W4:Y:S01]  /*1ec00*/  LDSM.16.MT88.4 R116, [R196+0xc00] ;  /* 0x000c0000c474783b */ /* 0x000f220000004200 */
[----:B------:R-:W-:Y:S01]  /*1ec10*/  FMUL.FTZ R30, R2, R126 ;  /* 0x0000007e021e7220 */ /* 0x000fe20000410000 */
[----:B--2---:R-:W-:Y:S01]  /*1ec20*/  ISETP.GT.AND P0, PT, R212, R247, PT ;  /* 0x000000f7d400720c */ /* 0x004fe20003f04270 */
[C---:B------:R-:W-:Y:S02]  /*1ec30*/  FMUL.FTZ R31, R2.reuse, R127 ;  /* 0x0000007f021f7220 */ /* 0x040fe40000410000 */
[C---:B------:R-:W-:Y:S02]  /*1ec40*/  FMUL.FTZ R34, R2.reuse, R122 ;  /* 0x0000007a02227220 */ /* 0x040fe40000410000 */
[----:B------:R-:W-:Y:S01]  /*1ec50*/  FMUL.FTZ R35, R2, R123 ;  /* 0x0000007b02237220 */ /* 0x000fe20000410000 */
[----:B------:R-:W-:Y:S01]  /*1ec60*/  LDSM.16.MT88.4 R124, [R197+0x400] ;  /* 0x00040000c57c783b */ /* 0x000fe20000004200 */
[C---:B------:R-:W-:Y:S01]  /*1ec70*/  FMUL.FTZ R36, R4.reuse, R152 ;  /* 0x0000009804247220 */ /* 0x040fe20000410000 */
[----:B------:R-:W-:Y:S01]  /*1ec80*/  MUFU.EX2 R134, R182 ;  /* 0x000000b600867308 */ /* 0x000fe20000000800 */
[----:B------:R-:W-:Y:S01]  /*1ec90*/  FMUL.FTZ R37, R4, R153 ;  /* 0x0000009904257220 */ /* 0x000fe20000410000 */
[----:B---3--:R-:W-:Y:S01]  /*1eca0*/  F2FP.PACK_AB R115, R246, R233 ;  /* 0x000000e9f673723e */ /* 0x008fe200000000ff */
        /* <DEDUP_REMOVED lines=52> */
[-C--:B----4-:R-:W-:Y:S03]  /*1eff0*/  HMMA.16816.F32 R40, R172, R116.reuse, R40 ;  /* 0x00000074ac28723c */ /* 0x090fe60000001828 */
        /* <DEDUP_REMOVED lines=94> */
[----:B------:R-:W-:Y:S04]  /*1f5e0*/  FADD.FTZ R4, R183, R2 ;  /* 0x00000002b7047221 */ /* 0x000fe80000010000 */
        /* <DEDUP_REMOVED lines=37> */
[----:B------:R-:W-:Y:S01]  /*1f840*/  FADD.FTZ R2, R181, R0 ;  /* 0x00000000b5027221 */ /* 0x000fe20000010000 */
[----:B------:R-:W-:Y:S01]  /*1f850*/  IADD3 R0, R212, -0x1, RZ ;  /* 0xffffffffd4007810 */ /* 0x000fe20007ffe0ff */
[C---:B------:R-:W-:Y:S04]  /*1f860*/  HMMA.16816.F32 R76, R176.reuse, R12, R76 ;  /* 0x0000000cb04c723c */ /* 0x040fe8000000184c */
[----:B------:R-:W-:Y:S01]  /*1f870*/  FADD.FTZ R214, R191, R4 ;  /* 0x00000004bfd67221 */ /* 0x000fe20000010000 */
[----:B------:R-:W-:Y:S01]  /*1f880*/  MOV R212, R0 ;  /* 0x0000000000d47202 */ /* 0x000fe20000000f00 */
[----:B------:R-:W-:Y:S02]  /*1f890*/  FADD.FTZ R232, R184, R3 ;  /* 0x00000003b8e87221 */ /* 0x000fe40000010000 */
[-C--:B------:R-:W-:Y:S04]  /*1f8a0*/  HMMA.16816.F32 R80, R176, R14.reuse, R80 ;  /* 0x0000000eb050723c */ /* 0x080fe80000001850 */
[----:B------:R-:W-:Y:S04]  /*1f8b0*/  FADD.FTZ R233, R180, R2 ;  /* 0x00000002b4e97221 */ /* 0x000fe80000010000 */
[C---:B------:R-:W-:Y:S08]  /*1f8c0*/  HMMA.16816.F32 R84, R172.reuse, R14, R84 ;  /* 0x0000000eac54723c */ /* 0x040ff00000001854 */
[-C--:B---3--:R-:W-:Y:S08]  /*1f8d0*/  HMMA.16816.F32 R88, R172, R16.reuse, R88 ;  /* 0x00000010ac58723c */ /* 0x088ff00000001858 */
[C---:B------:R-:W-:Y:S08]  /*1f8e0*/  HMMA.16816.F32 R92, R176.reuse, R16, R92 ;  /* 0x00000010b05c723c */ /* 0x040ff0000000185c */
[-C--:B------:R-:W-:Y:S08]  /*1f8f0*/  HMMA.16816.F32 R96, R176, R18.reuse, R96 ;  /* 0x00000012b060723c */ /* 0x080ff00000001860 */
[----:B------:R-:W-:Y:S01]  /*1f900*/  HMMA.16816.F32 R100, R172, R18, R100 ;  /* 0x00000012ac64723c */ /* 0x000fe20000001864 */
[----:B------:R-:W-:Y:S07]  /*1f910*/  @!UPT UIADD3 URZ, URZ, URZ, URZ ;  /* 0x0000003f3f3ff290 */ /* 0x000fee000fffe03f */
[----:B------:R-:W-:-:S11]  /*1f920*/  @P0 BRA `(.L_x_1099) ;  /* 0xffffbd4000000947 */ /* 0x000fd6000383ffff */
.L_x_1067:
[----:B------:R-:W-:Y:S05]  /*1f930*/  BRA.DIV ~URZ, `(.L_x_1100) ;  /* 0x00007a427f007947 */ /* 0x000fea000b800000 */
[----:B------:R2:W3:Y:S02]  /*1f940*/  SHFL.BFLY PT, R0, R215, 0x2, 0x1f ;  /* 0x0c401f00d7007f89 */ /* 0x0004e400000e0000 */
.L_x_1221:
[----:B---3--:R-:W-:Y:S01]  /*1f950*/  FADD.FTZ R4, R0, R215 ;  /* 0x000000d700047221 */ /* 0x008fe20000010000 */
[----:B------:R-:W-:Y:S05]  /*1f960*/  BRA.DIV ~URZ, `(.L_x_1101) ;  /* 0x00007a627f007947 */ /* 0x000fea000b800000 */
[----:B------:R-:W3:Y:S04]  /*1f970*/  SHFL.BFLY PT, R2, R214, 0x2, 0x1f ;  /* 0x0c401f00d6027f89 */ /* 0x000ee800000e0000 */
[----:B------:R-:W4:Y:S04]  /*1f980*/  SHFL.BFLY PT, R0, R232, 0x2, 0x1f ;  /* 0x0c401f00e8007f89 */ /* 0x000f2800000e0000 */
[----:B------:R-:W5:Y:S04]  /*1f990*/  SHFL.BFLY PT, R11, R233, 0x2, 0x1f ;  /* 0x0c401f00e90b7f89 */ /* 0x000f6800000e0000 */
[----:B-1----:R-:W1:Y:S01]  /*1f9a0*/  SHFL.BFLY PT, R3, R4, 0x1, 0x1f ;  /* 0x0c201f0004037f89 */ /* 0x002e6200000e0000 */
[----:B---3--:R-:W-:-:S02]  /*1f9b0*/  FADD.FTZ R2, R2, R214 ;  /* 0x000000d602027221 */ /* 0x008fc40000010000 */
[----:B----4-:R-:W-:-:S03]  /*1f9c0*/  FADD.FTZ R0, R0, R232 ;  /* 0x000000e800007221 */ /* 0x010fc60000010000 */
[----:B------:R-:W3:Y:S01]  /*1f9d0*/  SHFL.BFLY PT, R9, R2, 0x1, 0x1f ;  /* 0x0c201f0002097f89 */ /* 0x000ee200000e0000 */
[----:B-----5:R-:W-:-:S03]  /*1f9e0*/  FADD.FTZ R11, R11, R233 ;  /* 0x000000e90b0b7221 */ /* 0x020fc60000010000 */
[----:B------:R-:W4:Y:S01]  /*1f9f0*/  SHFL.BFLY PT, R8, R0, 0x1, 0x1f ;  /* 0x0c201f0000087f89 */ /* 0x000f2200000e0000 */
[----:B-1----:R-:W-:-:S03]  /*1fa00*/  FADD.FTZ R10, R4, R3 ;  /* 0x00000003040a7221 */ /* 0x002fc60000010000 */
[----:B------:R1:W2:Y:S01]  /*1fa10*/  SHFL.BFLY PT, R12, R11, 0x1, 0x1f ;  /* 0x0c201f000b0c7f89 */ /* 0x0002a200000e0000 */
[----:B---3--:R-:W-:Y:S02]  /*1fa20*/  FADD.FTZ R9, R2, R9 ;  /* 0x0000000902097221 */ /* 0x008fe40000010000 */
[----:B----4-:R-:W-:Y:S02]  /*1fa30*/  FADD.FTZ R8, R0, R8 ;  /* 0x0000000800087221 */ /* 0x010fe40000010000 */
.L_x_1222:
[----:B------:R-:W-:Y:S01]  /*1fa40*/  FSETP.NE.FTZ.AND P3, PT, R10, RZ, PT ;  /* 0x000000ff0a00720b */ /* 0x000fe20003f75000 */
[----:B------:R-:W-:Y:S01]  /*1fa50*/  CS2R R2, SRZ ;  /* 0x0000000000027805 */ /* 0x000fe2000001ff00 */
[----:B------:R-:W-:Y:S01]  /*1fa60*/  MOV R0, RZ ;  /* 0x000000ff00007202 */ /* 0x000fe20000000f00 */
[----:B--2---:R-:W-:Y:S01]  /*1fa70*/  FADD.FTZ R4, R12, R11 ;  /* 0x0000000b0c047221 */ /* 0x004fe20000010000 */
[----:B------:R-:W-:Y:S02]  /*1fa80*/  FSETP.NE.FTZ.AND P2, PT, R9, RZ, PT ;  /* 0x000000ff0900720b */ /* 0x000fe40003f55000 */
[----:B------:R-:W-:Y:S02]  /*1fa90*/  FSETP.NE.FTZ.AND P1, PT, R8, RZ, PT ;  /* 0x000000ff0800720b */ /* 0x000fe40003f35000 */
[----:B------:R-:W-:-:S02]  /*1faa0*/  FSETP.NE.FTZ.AND P0, PT, R4, RZ, PT ;  /* 0x000000ff0400720b */ /* 0x000fc40003f15000 */
[----:B------:R-:W-:Y:S02]  /*1fab0*/  MOV R25, 0xff800000 ;  /* 0xff80000000197802 */ /* 0x000fe40000000f00 */
[----:B------:R-:W-:Y:S01]  /*1fac0*/  MOV R23, 0xff800000 ;  /* 0xff80000000177802 */ /* 0x000fe20000000f00 */
[----:B------:R-:W2:Y:S01]  /*1fad0*/  @P3 MUFU.RCP R0, R10 ;  /* 0x0000000a00003308 */ /* 0x000ea20000001000 */
[----:B------:R-:W-:Y:S02]  /*1fae0*/  MOV R24, 0xff800000 ;  /* 0xff80000000187802 */ /* 0x000fe40000000f00 */
[----:B------:R-:W-:-:S03]  /*1faf0*/  MOV R22, 0xff800000 ;  /* 0xff80000000167802 */ /* 0x000fc60000000f00 */
[----:B------:R-:W-:Y:S02]  /*1fb00*/  @P1 MOV R13, 0x3f317218 ;  /* 0x3f317218000d1802 */ /* 0x000fe40000000f00 */
[----:B------:R-:W-:Y:S01]  /*1fb10*/  @P2 MUFU.RCP R3, R9 ;  /* 0x0000000900032308 */ /* 0x000fe20000001000 */
[----:B--2---:R-:W-:-:S07]  /*1fb20*/  FMUL.FTZ R182, R0, R84 ;  /* 0x0000005400b67220 */ /* 0x004fce0000410000 */
[----:B------:R-:W2:Y:S01]  /*1fb30*/  @P2 MUFU.LG2 R9, R9 ;  /* 0x0000000900092308 */ /* 0x000ea20000000c00 */
        /* <DEDUP_REMOVED lines=25> */
[----:B------:R3:W4:Y:S01]  /*1fcd0*/  @P1 MUFU.LG2 R0, R8 ;  /* 0x0000000800001308 */ /* 0x0007220000000c00 */
[----:B-12---:R-:W-:-:S02]  /*1fce0*/  @P2 FMUL.FTZ R11, R9, 0.69314718246459960938 ;  /* 0x3f317218090b2820 */ /* 0x006fc40000410000 */
[C---:B------:R-:W-:Y:S02]  /*1fcf0*/  FMUL.FTZ R144, R3.reuse, R142 ;  /* 0x0000008e03907220 */ /* 0x040fe40000410000 */
[C---:B------:R-:W-:Y:S02]  /*1fd00*/  FMUL.FTZ R145, R3.reuse, R143 ;  /* 0x0000008f03917220 */ /* 0x040fe40000410000 */
[C---:B------:R-:W-:Y:S02]  /*1fd10*/  FMUL.FTZ R88, R3.reuse, R154 ;  /* 0x0000009a03587220 */ /* 0x040fe40000410000 */
[C---:B------:R-:W-:Y:S02]  /*1fd20*/  FMUL.FTZ R89, R3.reuse, R155 ;  /* 0x0000009b03597220 */ /* 0x040fe40000410000 */
[C---:B------:R-:W-:Y:S02]  /*1fd30*/  FMUL.FTZ R100, R3.reuse, R158 ;  /* 0x0000009e03647220 */ /* 0x040fe40000410000 */
[----:B------:R-:W-:-:S02]  /*1fd40*/  FMUL.FTZ R101, R3, R159 ;  /* 0x0000009f03657220 */ /* 0x000fc40000410000 */
[C---:B------:R-:W-:Y:S01]  /*1fd50*/  FMUL.FTZ R142, R3.reuse, R70 ;  /* 0x00000046038e7220 */ /* 0x040fe20000410000 */
[----:B---3--:R-:W-:Y:S01]  /*1fd60*/  @P2 MOV R8, 0x3f317218 ;  /* 0x3f31721800082802 */ /* 0x008fe20000000f00 */
[----:B----4-:R-:W-:Y:S01]  /*1fd70*/  @P1 FMUL.FTZ R9, R0, 0.69314718246459960938 ;  /* 0x3f31721800091820 */ /* 0x010fe20000410000 */
        /* <DEDUP_REMOVED lines=8> */
[----:B------:R-:W-:Y:S02]  /*1fe00*/  FMUL.FTZ R45, R2, R61 ;  /* 0x0000003d022d7220 */ /* 0x000fe40000410000 */
        /* <DEDUP_REMOVED lines=73> */
.L_x_922:
[----:B------:R2:W5:Y:S04]  /*202a0*/  LDL R6, [R1+0x80] ;  /* 0x0000800001067983 */ /* 0x0005680000100800 */
[----:B------:R-:W4:Y:S01]  /*202b0*/  S2R R2, SR_TID.X ;  /* 0x0000000000027919 */ /* 0x000f220000002100 */
[----:B------:R-:W-:Y:S01]  /*202c0*/  BSSY B0, `(.L_x_1102) ;  /* 0x0000011000007945 */ /* 0x000fe20003800000 */
[----:B----4-:R-:W-:-:S13]  /*202d0*/  LOP3.LUT P0, RZ, R2, 0x7f, RZ, 0xc0, !PT ;  /* 0x0000007f02ff7812 */ /* 0x010fda000780c0ff */
[----:B------:R-:W-:Y:S05]  /*202e0*/  @P0 BRA `(.L_x_1103) ;  /* 0x000000e000000947 */ /* 0x000fea0003800000 */
[----:B--2---:R-:W2:Y:S01]  /*202f0*/  S2R R4, SR_LANEID ;  /* 0x0000000000047919 */ /* 0x004ea20000000000 */
[----:B------:R-:W-:Y:S01]  /*20300*/  VOTEU.ANY UR4, UPT, PT ;  /* 0x0000000000047886 */ /* 0x000fe200038e0100 */
[----:B---3--:R-:W-:Y:S01]  /*20310*/  IMAD.MOV.U32 R5, RZ, RZ, c[0x0][0x564] ;  /* 0x00015900ff057624 */ /* 0x008fe200078e00ff */
[----:B-1----:R-:W2:Y:S08]  /*20320*/  FLO.U32 R3, UR4 ;  /* 0x0000000400037d00 */ /* 0x002eb000080e0000 */
        /* <DEDUP_REMOVED lines=8> */
[----:B--2--5:R-:W-:-:S05]  /*203b0*/  IADD3 R6, R3, c[0x0][0xc], R2 ;  /* 0x0000030003067a10 */ /* 0x024fca0007ffe002 */
[----:B------:R1:W-:Y:S02]  /*203c0*/  STL [R1+0x80], R6 ;  /* 0x0000800601007387 */ /* 0x0003e40000100800 */
.L_x_1103:
[----:B--2---:R-:W-:Y:S05]  /*203d0*/  BSYNC B0 ;  /* 0x0000000000007941 */ /* 0x004fea0003800000 */
.L_x_1102:
[----:B------:R-:W-:Y:S01]  /*203e0*/  PRMT R0, R0, 0x9910, RZ ;  /* 0x0000991000007816 */ /* 0x000fe200000000ff */
[----:B------:R-:W-:Y:S01]  /*203f0*/  BSSY B1, `(.L_x_1104) ;  /* 0x00003cc000017945 */ /* 0x000fe20003800000 */
[----:B-----5:R-:W-:Y:S02]  /*20400*/  IMAD.MOV.U32 R76, RZ, RZ, R6 ;  /* 0x000000ffff4c7224 */ /* 0x020fe400078e0006 */
[----:B------:R-:W-:-:S13]  /*20410*/  ISETP.NE.AND P0, PT, R0, RZ, PT ;  /* 0x000000ff0000720c */ /* 0x000fda0003f05270 */
[----:B------:R-:W-:Y:S05]  /*20420*/  @!P0 BRA `(.L_x_1105) ;  /* 0x00002ef000008947 */ /* 0x000fea0003800000 */
[----:B------:R-:W2:Y:S04]  /*20430*/  LDL R10, [R1+0x94] ;  /* 0x00009400010a7983 */ /* 0x000ea80000100800 */
[----:B------:R-:W4:Y:S04]  /*20440*/  LDL R9, [R1+0x98] ;  /* 0x0000980001097983 */ /* 0x000f280000100800 */
[----:B---3--:R-:W3:Y:S04]  /*20450*/  LDL R8, [R1+0xa0] ;  /* 0x0000a00001087983 */ /* 0x008ee80000100800 */
[----:B------:R-:W3:Y:S04]  /*20460*/  LDL R11, [R1+0x9c] ;  /* 0x00009c00010b7983 */ /* 0x000ee80000100800 */
[----:B-1----:R-:W3:Y:S01]  /*20470*/  LDL R6, [R1+0x8c] ;  /* 0x00008c0001067983 */ /* 0x002ee20000100800 */
        /* <DEDUP_REMOVED lines=20> */
[----:B------:R4:W-:Y:S01]  /*205c0*/  STS [R10+0x1280], R2 ;  /* 0x001280020a007388 */ /* 0x0009e20000000800 */
[----:B-1----:R-:W-:Y:S02]  /*205d0*/  F2FP.PACK_AB R0, R37, R36 ;  /* 0x000000242500723e */ /* 0x002fe400000000ff */
[----:B--2---:R-:W-:-:S03]  /*205e0*/  F2FP.PACK_AB R3, R149, R148 ;  /* 0x000000949503723e */ /* 0x004fc600000000ff */
[----:B------:R1:W-:Y:S01]  /*205f0*/  STS [R9+0x1000], R0 ;  /* 0x0010000009007388 */ /* 0x0003e20000000800 */
[----:B----4-:R-:W-:-:S03]  /*20600*/  F2FP.PACK_AB R2, R151, R150 ;  /* 0x000000969702723e */ /* 0x010fc600000000ff */
[----:B------:R2:W-:Y:S04]  /*20610*/  STS [R9+0x1200], R4 ;  /* 0x0012000409007388 */ /* 0x0005e80000000800 */
[----:B---3--:R3:W-:Y:S04]  /*20620*/  STS [R8+0x80], R3 ;  /* 0x0000800308007388 */ /* 0x0087e80000000800 */
[----:B------:R4:W-:Y:S01]  /*20630*/  STS [R8+0x280], R2 ;  /* 0x0002800208007388 */ /* 0x0009e20000000800 */
[----:B-1----:R-:W-:Y:S02]  /*20640*/  F2FP.PACK_AB R0, R153, R152 ;  /* 0x000000989900723e */ /* 0x002fe400000000ff */
[----:B--2---:R-:W-:-:S03]  /*20650*/  F2FP.PACK_AB R4, R39, R38 ;  /* 0x000000262704723e */ /* 0x004fc600000000ff */
[----:B------:R1:W-:Y:S01]  /*20660*/  STS [R11], R0 ;  /* 0x000000000b007388 */ /* 0x0003e20000000800 */
        /* <DEDUP_REMOVED lines=69> */
[----:B-1----:R-:W-:-:S02]  /*20ac0*/  F2FP.PACK_AB R2, R27, R26 ;  /* 0x0000001a1b02723e */ /* 0x002fc400000000ff */
[----:B--2---:R-:W-:-:S03]  /*20ad0*/  F2FP.PACK_AB R0, R33, R32 ;  /* 0x000000202100723e */ /* 0x004fc600000000ff */
[----:B------:R-:W-:Y:S01]  /*20ae0*/  STS [R11+0x5000], R2 ;  /* 0x005000020b007388 */ /* 0x000fe20000000800 */
[----:B---3--:R-:W-:-:S03]  /*20af0*/  IMAD.MOV.U32 R4, RZ, RZ, 0x4 ;  /* 0x00000004ff047424 */ /* 0x008fc600078e00ff */
[----:B------:R1:W-:Y:S01]  /*20b00*/  STS [R11+0x5200], R0 ;  /* 0x005200000b007388 */ /* 0x0003e20000000800 */
[----:B------:R-:W-:Y:S02]  /*20b10*/  IMAD.MOV.U32 R3, RZ, RZ, RZ ;  /* 0x000000ffff037224 */ /* 0x000fe400078e00ff */
[CC--:B------:R-:W-:Y:S01]  /*20b20*/  @P1 IMAD.WIDE R8, R6.reuse, R4.reuse, c[0x0][0x508] ;  /* 0x0001420006081625 */ /* 0x0c0fe200078e0204 */
[----:B------:R-:W-:Y:S03]  /*20b30*/  BAR.SYNC.DEFER_BLOCKING 0x1, 0x80 ;  /* 0x0042000000007b1d */ /* 0x000fe60000010000 */
[----:B------:R-:W-:-:S03]  /*20b40*/  IMAD.WIDE R4, R6, R4, c[0x0][0x500] ;  /* 0x0001400006047625 */ /* 0x000fc600078e0204 */
[----:B------:R2:W5:Y:S04]  /*20b50*/  @P1 LDG.E R12, [R8.64] ;  /* 0x00000008080c1981 */ /* 0x000568000c1e1900 */
[----:B------:R2:W5:Y:S01]  /*20b60*/  @P2 LDG.E R3, [R4.64] ;  /* 0x0000000804032981 */ /* 0x000562000c1e1900 */
[----:B----4-:R-:W-:-:S04]  /*20b70*/  ISETP.NE.AND P0, PT, R10, RZ, PT ;  /* 0x000000ff0a00720c */ /* 0x010fc80003f05270 */
[----:B-1----:R-:W-:Y:S01]  /*20b80*/  SEL R0, R10, c[0x0][0x3d4], P0 ;  /* 0x0000f5000a007a07 */ /* 0x002fe20000000000 */
[----:B------:R-:W-:Y:S05]  /*20b90*/  @P1 BRA `(.L_x_1106) ;  /* 0x0000004000001947 */ /* 0x000fea0003800000 */
[----:B--2---:R-:W-:Y:S05]  /*20ba0*/  @!P2 BRA `(.L_x_1106) ;  /* 0x000000300000a947 */ /* 0x004fea0003800000 */
[----:B-----5:R1:W2:Y:S04]  /*20bb0*/  LDG.E R12, [R4.64] ;  /* 0x00000008040c7981 */ /* 0x0202a8000c1e1900 */
[----:B-1----:R-:W2:Y:S02]  /*20bc0*/  LDG.E R4, [R4.64+0x4] ;  /* 0x0000040804047981 */ /* 0x002ea4000c1e1900 */
[----:B--2---:R-:W-:Y:S02]  /*20bd0*/  IADD3 R12, -R12, R4, RZ ;  /* 0x000000040c0c7210 */ /* 0x004fe40007ffe1ff */
.L_x_1106:
[----:B--2---:R-:W2:Y:S04]  /*20be0*/  LDL R4, [R1+0x78] ;  /* 0x0000780001047983 */ /* 0x004ea80000100800 */
[----:B------:R-:W3:Y:S04]  /*20bf0*/  LDL.LU R5, [R1+0x88] ;  /* 0x0000880001057983 */ /* 0x000ee80000300800 */
[----:B------:R-:W2:Y:S04]  /*20c00*/  LDL R77, [R1+0x54] ;  /* 0x00005400014d7983 */ /* 0x000ea80000100800 */
[----:B------:R-:W4:Y:S04]  /*20c10*/  LDL R15, [R1+0xa4] ;  /* 0x0000a400010f7983 */ /* 0x000f280000100800 */
[----:B------:R-:W4:Y:S01]  /*20c20*/  LDL R78, [R1+0xe4] ;  /* 0x0000e400014e7983 */ /* 0x000f220000100800 */
[----:B------:R-:W-:Y:S01]  /*20c30*/  IMAD.MOV.U32 R13, RZ, RZ, 0x368 ;  /* 0x00000368ff0d7424 */ /* 0x000fe200078e00ff */
[----:B------:R-:W-:-:S04]  /*20c40*/  ISETP.GT.AND P2, PT, R0, 0x1, PT ;  /* 0x000000010000780c */ /* 0x000fc80003f44270 */
[----:B------:R-:W-:-:S04]  /*20c50*/  SEL R13, R13, 0x328, P2 ;  /* 0x000003280d0d7807 */ /* 0x000fc80001000000 */
[----:B------:R-:W1:Y:S08]  /*20c60*/  LDC.64 R8, c[0x0][R13+0x170] ;  /* 0x00005c000d087b82 */ /* 0x000e700000000a00 */
[----:B------:R-:W2:Y:S08]  /*20c70*/  LDC.64 R16, c[0x0][R13+0x168] ;  /* 0x00005a000d107b82 */ /* 0x000eb00000000a00 */
[----:B------:R1:W2:Y:S08]  /*20c80*/  LDC.64 R20, c[0x0][R13+0x178] ;  /* 0x00005e000d147b82 */ /* 0x0002b00000000a00 */
[----:B------:R1:W2:Y:S01]  /*20c90*/  LDC.64 R18, c[0x0][R13+0x160] ;  /* 0x000058000d127b82 */ /* 0x0002a20000000a00 */
[----:B------:R-:W-:Y:S01]  /*20ca0*/  ISETP.NE.U32.AND P0, PT, RZ, c[0x0][0x500], PT ;  /* 0x00014000ff007a0c */ /* 0x000fe20003f05070 */
[----:B------:R-:W-:-:S03]  /*20cb0*/  IMAD.MOV.U32 R0, RZ, RZ, c[0x0][0x4e8] ;  /* 0x00013a00ff007624 */ /* 0x000fc600078e00ff */
[----:B------:R-:W-:Y:S02]  /*20cc0*/  ISETP.NE.AND.EX P0, PT, RZ, c[0x0][0x504], PT, P0 ;  /* 0x00014100ff007a0c */ /* 0x000fe40003f05300 */
[----:B------:R-:W-:Y:S02]  /*20cd0*/  ISETP.NE.AND P5, PT, R0, 0x1, PT ;  /* 0x000000010000780c */ /* 0x000fe40003fa5270 */
[----:B------:R-:W-:Y:S02]  /*20ce0*/  SHF.R.S32.HI R0, RZ, 0x1f, R6 ;  /* 0x0000001fff007819 */ /* 0x000fe40000011406 */
[----:B------:R-:W-:Y:S02]  /*20cf0*/  SEL R2, R6, RZ, !P0 ;  /* 0x000000ff06027207 */ /* 0x000fe40004000000 */
[----:B------:R-:W-:Y:S01]  /*20d00*/  SEL R6, R0, RZ, !P0 ;  /* 0x000000ff00067207 */ /* 0x000fe20004000000 */
[----:B------:R-:W2:Y:S02]  /*20d10*/  S2R R79, SR_TID.X ;  /* 0x00000000004f7919 */ /* 0x000ea40000002100 */
[----:B-1----:R-:W-:-:S04]  /*20d20*/  IMAD R0, R9, R2, RZ ;  /* 0x0000000209007224 */ /* 0x002fc800078e02ff */
[C---:B------:R-:W-:Y:S02]  /*20d30*/  IMAD R14, R8.reuse, R6, R0 ;  /* 0x00000006080e7224 */ /* 0x040fe400078e0200 */
[----:B------:R-:W-:-:S04]  /*20d40*/  IMAD.WIDE.U32 R8, R8, R2, RZ ;  /* 0x0000000208087225 */ /* 0x000fc800078e00ff */
[----:B------:R-:W-:Y:S01]  /*20d50*/  IMAD.IADD R14, R9, 0x1, R14 ;  /* 0x00000001090e7824 */ /* 0x000fe200078e020e */
[----:B------:R-:W-:-:S04]  /*20d60*/  LOP3.LUT R209, R209, 0xfffffffd, RZ, 0xc0, !PT ;  /* 0xfffffffdd1d17812 */ /* 0x000fc800078ec0ff */
[----:B------:R-:W-:Y:S02]  /*20d70*/  LOP3.LUT R209, R209, 0xfffffffe, RZ, 0xc0, !PT ;  /* 0xfffffffed1d17812 */ /* 0x000fe400078ec0ff */
[----:B---3--:R-:W-:Y:S01]  /*20d80*/  LOP3.LUT R5, R5, 0xffff, RZ, 0xc0, !PT ;  /* 0x0000ffff05057812 */ /* 0x008fe200078ec0ff */
[----:B--2---:R-:W-:-:S04]  /*20d90*/  IMAD.IADD R4, R4, 0x1, R77 ;  /* 0x0000000104047824 */ /* 0x004fc800078e024d */
[----:B------:R-:W-:-:S04]  /*20da0*/  IMAD.WIDE.U32 R10, R16, R5, RZ ;  /* 0x00000005100a7225 */ /* 0x000fc800078e00ff */
[----:B------:R-:W-:-:S04]  /*20db0*/  @P5 IMAD.HI.U32 R6, R4, c[0x0][0x4ec], RZ ;  /* 0x00013b0004065a27 */ /* 0x000fc800078e00ff */
[----:B------:R-:W-:Y:S01]  /*20dc0*/  IMAD.MOV.U32 R0, RZ, RZ, R4 ;  /* 0x000000ffff007224 */ /* 0x000fe200078e0004 */
[----:B------:R-:W-:Y:S01]  /*20dd0*/  @P5 SHF.R.U32.HI R0, RZ, c[0x0][0x4f0], R6 ;  /* 0x00013c00ff005a19 */ /* 0x000fe20000011606 */
[----:B------:R-:W-:Y:S01]  /*20de0*/  IMAD R13, R17, R5, RZ ;  /* 0x00000005110d7224 */ /* 0x000fe200078e02ff */
[----:B----4-:R-:W-:Y:S02]  /*20df0*/  SEL R6, R15, RZ, P2 ;  /* 0x000000ff0f067207 */ /* 0x010fe40001000000 */
        /* <DEDUP_REMOVED lines=37> */
[----:B---3--:R-:W-:-:S05]  /*21050*/  IMAD.IADD R6, R78, 0x1, R77 ;  /* 0x000000014e067824 */ /* 0x008fca00078e024d */
        /* <DEDUP_REMOVED lines=18> */
[----:B------:R-:W2:Y:S04]  /*21180*/  LDL R78, [R1+0x24] ;  /* 0x00002400014e7983 */ /* 0x000ea80000100800 */
[----:B------:R-:W3:Y:S01]  /*21190*/  LDL R20, [R1+0x38] ;  /* 0x0000380001147983 */ /* 0x000ee20000100800 */
[----:B------:R-:W-:Y:S01]  /*211a0*/  IMAD R16, R16, c[0x0][0x3a0], RZ ;  /* 0x0000e80010107a24 */ /* 0x000fe200078e02ff */
[----:B------:R-:W-:Y:S01]  /*211b0*/  SHF.R.S32.HI R4, RZ, 0x1f, R2 ;  /* 0x0000001fff047819 */ /* 0x000fe20000011402 */
[C---:B-1----:R-:W-:Y:S01]  /*211c0*/  IMAD.WIDE.U32 R8, R3.reuse, c[0x0][0x3a0], RZ ;  /* 0x0000e80003087a25 */ /* 0x042fe200078e00ff */
[----:B------:R-:W1:Y:S03]  /*211d0*/  S2R R12, SR_TID.X ;  /* 0x00000000000c7919 */ /* 0x000e660000002100 */
[----:B------:R-:W-:-:S02]  /*211e0*/  IMAD R3, R3, c[0x0][0x3a4], R16 ;  /* 0x0000e90003037a24 */ /* 0x000fc400078e0210 */
[----:B------:R-:W-:-:S03]  /*211f0*/  IMAD R10, R4, c[0x0][0x3f0], RZ ;  /* 0x0000fc00040a7a24 */ /* 0x000fc600078e02ff */
[----:B------:R-:W-:Y:S01]  /*21200*/  IADD3 R9, R9, R3, RZ ;  /* 0x0000000309097210 */ /* 0x000fe20007ffe0ff */
[----:B------:R-:W-:-:S04]  /*21210*/  IMAD R10, R2, c[0x0][0x3f4], R10 ;  /* 0x0000fd00020a7a24 */ /* 0x000fc800078e020a */
[----:B------:R-:W-:-:S04]  /*21220*/  IMAD.WIDE.U32 R8, R5, c[0x0][0x3e8], R8 ;  /* 0x0000fa0005087a25 */ /* 0x000fc800078e0008 */
[----:B------:R-:W-:Y:S01]  /*21230*/  IMAD R5, R5, c[0x0][0x3ec], R9 ;  /* 0x0000fb0005057a24 */ /* 0x000fe200078e0209 */
[----:B------:R-:W-:-:S05]  /*21240*/  MOV R4, R8 ;  /* 0x0000000800047202 */ /* 0x000fca0000000f00 */
[----:B------:R-:W-:Y:S01]  /*21250*/  IMAD.WIDE.U32 R4, R2, c[0x0][0x3f0], R4 ;  /* 0x0000fc0002047a25 */ /* 0x000fe200078e0004 */
[----:B-1----:R-:W-:-:S04]  /*21260*/  SHF.R.S32.HI R13, RZ, 0x1f, R12 ;  /* 0x0000001fff0d7819 */ /* 0x002fc8000001140c */
[----:B------:R-:W-:Y:S02]  /*21270*/  IADD3 R5, R5, R10, RZ ;  /* 0x0000000a05057210 */ /* 0x000fe40007ffe0ff */
[----:B------:R-:W-:-:S04]  /*21280*/  LEA.HI R13, R13, R12, RZ, 0x2 ;  /* 0x0000000c0d0d7211 */ /* 0x000fc800078f10ff */
[----:B------:R-:W-:Y:S02]  /*21290*/  SHF.R.S32.HI R13, RZ, 0x2, R13 ;  /* 0x00000002ff0d7819 */ /* 0x000fe4000001140d */
[----:B--2---:R-:W-:Y:S02]  /*212a0*/  IADD3 R6, R78, R77, RZ ;  /* 0x0000004d4e067210 */ /* 0x004fe40007ffe0ff */
[----:B---3--:R-:W-:-:S03]  /*212b0*/  SHF.L.U32 R9, R20, 0x1, RZ ;  /* 0x0000000114097819 */ /* 0x008fc600000006ff */
[----:B------:R-:W-:Y:S01]  /*212c0*/  @P5 IMAD.HI.U32 R11, R6, c[0x0][0x4ec], RZ ;  /* 0x00013b00060b5a27 */ /* 0x000fe200078e00ff */
[----:B------:R-:W-:Y:S01]  /*212d0*/  MOV R3, R6 ;  /* 0x0000000600037202 */ /* 0x000fe20000000f00 */
[----:B------:R1:W2:Y:S03]  /*212e0*/  LDS.128 R24, [R9+0x80] ;  /* 0x0000800009187984 */ /* 0x0002a60000000c00 */
[----:B------:R-:W-:Y:S01]  /*212f0*/  @P5 SHF.R.U32.HI R3, RZ, c[0x0][0x4f0], R11 ;  /* 0x00013c00ff035a19 */ /* 0x000fe2000001160b */
[----:B------:R1:W3:Y:S03]  /*21300*/  LDS.128 R36, [R9+0x880] ;  /* 0x0008800009247984 */ /* 0x0002e60000000c00 */
[----:B------:R-:W-:Y:S02]  /*21310*/  SHF.R.S32.HI R8, RZ, 0x1f, R3 ;  /* 0x0000001fff087819 */ /* 0x000fe40000011403 */
[----:B------:R-:W-:Y:S01]  /*21320*/  IADD3 R2, -R3, RZ, RZ ;  /* 0x000000ff03027210 */ /* 0x000fe20007ffe1ff */
[----:B------:R1:W4:Y:S02]  /*21330*/  LDS.128 R48, [R9+0x1080] ;  /* 0x0010800009307984 */ /* 0x0003240000000c00 */
[----:B------:R-:W-:-:S02]  /*21340*/  IMAD R8, R8, c[0x0][0x3e0], RZ ;  /* 0x0000f80008087a24 */ /* 0x000fc400078e02ff */
[----:B------:R1:W1:Y:S01]  /*21350*/  LDS.128 R60, [R9+0x1880] ;  /* 0x00188000093c7984 */ /* 0x0002620000000c00 */
[----:B------:R-:W-:Y:S02]  /*21360*/  IMAD R6, R2, c[0x0][0x4e8], R6 ;  /* 0x00013a0002067a24 */ /* 0x000fe400078e0206 */
[C---:B------:R-:W-:Y:S01]  /*21370*/  IMAD R8, R3.reuse, c[0x0][0x3e4], R8 ;  /* 0x0000f90003087a24 */ /* 0x040fe200078e0208 */
[----:B------:R1:W1:Y:S01]  /*21380*/  LDS.128 R20, [R9+0x2080] ;  /* 0x0020800009147984 */ /* 0x0002620000000c00 */
[----:B------:R-:W-:Y:S01]  /*21390*/  IMAD.WIDE.U32 R2, R3, c[0x0][0x3e0], R4 ;  /* 0x0000f80003027a25 */ /* 0x000fe200078e0004 */
[----:B------:R-:W-:Y:S02]  /*213a0*/  SHF.R.S32.HI R4, RZ, 0x1f, R6 ;  /* 0x0000001fff047819 */ /* 0x000fe40000011406 */
[----:B------:R1:W1:Y:S02]  /*213b0*/  LDS.128 R32, [R9+0x2880] ;  /* 0x0028800009207984 */ /* 0x0002640000000c00 */
[----:B------:R-:W-:Y:S01]  /*213c0*/  IADD3 R3, R3, R8, RZ ;  /* 0x0000000803037210 */ /* 0x000fe20007ffe0ff */
[----:B------:R-:W-:Y:S01]  /*213d0*/  IMAD R4, R4, c[0x0][0x3d8], RZ ;  /* 0x0000f60004047a24 */ /* 0x000fe200078e02ff */
[----:B------:R1:W1:Y:S03]  /*213e0*/  LDS.128 R44, [R9+0x3080] ;  /* 0x00308000092c7984 */ /* 0x0002660000000c00 */
[C---:B------:R-:W-:Y:S01]  /*213f0*/  IMAD.WIDE.U32 R2, R6.reuse, c[0x0][0x3d8], R2 ;  /* 0x0000f60006027a25 */ /* 0x040fe200078e0002 */
[----:B------:R1:W1:Y:S03]  /*21400*/  LDS.128 R56, [R9+0x3880] ;  /* 0x0038800009387984 */ /* 0x0002660000000c00 */
[----:B------:R-:W-:Y:S01]  /*21410*/  IMAD R6, R6, c[0x0][0x3dc], R4 ;  /* 0x0000f70006067a24 */ /* 0x000fe200078e0204 */
[----:B------:R1:W1:Y:S01]  /*21420*/  LDS.128 R16, [R9+0x4080] ;  /* 0x0040800009107984 */ /* 0x0002620000000c00 */
[----:B------:R-:W-:-:S02]  /*21430*/  LEA R12, P0, R2, c[0x0][0x380], 0x1 ;  /* 0x0000e000020c7a11 */ /* 0x000fc400078008ff */
[----:B------:R-:W-:Y:S01]  /*21440*/  IADD3 R4, R13, R77, RZ ;  /* 0x0000004d0d047210 */ /* 0x000fe20007ffe0ff */
[----:B------:R1:W1:Y:S01]  /*21450*/  LDS.128 R28, [R9+0x4880] ;  /* 0x00488000091c7984 */ /* 0x0002620000000c00 */
[----:B------:R-:W-:-:S03]  /*21460*/  IADD3 R3, R3, R6, RZ ;  /* 0x0000000603037210 */ /* 0x000fc60007ffe0ff */
[----:B------:R1:W1:Y:S01]  /*21470*/  LDS.128 R40, [R9+0x5080] ;  /* 0x0050800009287984 */ /* 0x0002620000000c00 */
[----:B------:R-:W-:-:S03]  /*21480*/  LEA.HI.X R5, R2, c[0x0][0x384], R3, 0x1, P0 ;  /* 0x0000e10002057a11 */ /* 0x000fc600000f0c03 */
[----:B------:R1:W1:Y:S01]  /*21490*/  LDS.128 R52, [R9+0x5880] ;  /* 0x0058800009347984 */ /* 0x0002620000000c00 */
[----:B------:R-:W-:Y:S05]  /*214a0*/  BRA.DIV ~URZ, `(.L_x_1108) ;  /* 0x000061427f007947 */ /* 0x000fea000b800000 */
[----:B--23--:R2:W3:Y:S02]  /*214b0*/  SHFL.IDX PT, R6, R5, RZ, 0x1c1f ;  /* 0x001c1fff05067589 */ /* 0x00c4e400000e0000 */
.L_x_1223:
[----:B------:R-:W-:Y:S05]  /*214c0*/  BRA.DIV ~URZ, `(.L_x_1109) ;  /* 0x000061927f007947 */ /* 0x000fea000b800000 */
[----:B------:R2:W4:Y:S02]  /*214d0*/  SHFL.IDX PT, R2, R12, RZ, 0x1c1f ;  /* 0x001c1fff0c027589 */ /* 0x00052400000e0000 */
.L_x_1224:
[----:B------:R-:W-:Y:S01]  /*214e0*/  ISETP.GE.AND P0, PT, R4, R0, PT ;  /* 0x000000000400720c */ /* 0x000fe20003f06270 */
[----:B------:R-:W-:-:S12]  /*214f0*/  BSSY B0, `(.L_x_1110) ;  /* 0x0000012000007945 */ /* 0x000fd80003800000 */
[----:B------:R-:W-:Y:S05]  /*21500*/  @P0 BRA `(.L_x_1111) ;  /* 0x0000010000000947 */ /* 0x000fea0003800000 */
[----:B------:R-:W5:Y:S04]  /*21510*/  LDL R15, [R1] ;  /* 0x00000000010f7983 */ /* 0x000f680000100800 */
[----:B--2---:R-:W2:Y:S04]  /*21520*/  LDL R13, [R1+0x4] ;  /* 0x00000400010d7983 */ /* 0x004ea80000100800 */
[----:B----4-:R-:W4:Y:S04]  /*21530*/  LDL R64, [R1+0x90] ;  /* 0x0000900001407983 */ /* 0x010f280000100800 */
[----:B---3--:R-:W3:Y:S01]  /*21540*/  LDL R14, [R1+0x7c] ;  /* 0x00007c00010e7983 */ /* 0x008ee20000100800 */
[----:B------:R-:W-:-:S13]  /*21550*/  ISETP.GE.AND P2, PT, R250, c[0x0][0x3c8], PT ;  /* 0x0000f200fa007a0c */ /* 0x000fda0003f46270 */
[----:B------:R-:W-:-:S04]  /*21560*/  @!P2 LEA R10, P5, R250, R2, 0x1 ;  /* 0x00000002fa0aa211 */ /* 0x000fc800078a08ff */
[----:B------:R-:W-:-:S05]  /*21570*/  @!P2 LEA.HI.X R11, R250, R6, R251, 0x1, P5 ;  /* 0x00000006fa0ba211 */ /* 0x000fca00028f0cfb */
[----:B------:R1:W-:Y:S01]  /*21580*/  @!P2 ST.E.128 [R10.64], R24 ;  /* 0x000000180a00a985 */ /* 0x0003e2000c101d08 */
[----:B-----5:R-:W-:Y:S02]  /*21590*/  ISETP.GE.AND P1, PT, R15, c[0x0][0x3c8], PT ;  /* 0x0000f2000f007a0c */ /* 0x020fe40003f26270 */
[----:B--2---:R-:W-:-:S11]  /*215a0*/  ISETP.GE.AND P0, PT, R13, c[0x0][0x3c8], PT ;  /* 0x0000f2000d007a0c */ /* 0x004fd60003f06270 */
[-C--:B------:R-:W-:Y:S02]  /*215b0*/  @!P1 LEA R8, P4, R15, R2.reuse, 0x1 ;  /* 0x000000020f089211 */ /* 0x080fe400078808ff */
[----:B------:R-:W-:Y:S02]  /*215c0*/  @!P0 LEA R2, P3, R13, R2, 0x1 ;  /* 0x000000020d028211 */ /* 0x000fe400078608ff */
[-C--:B-1--4-:R-:W-:Y:S02]  /*215d0*/  @!P1 LEA.HI.X R9, R15, R6.reuse, R64, 0x1, P4 ;  /* 0x000000060f099211 */ /* 0x092fe400020f0c40 */
[----:B---3--:R-:W-:-:S03]  /*215e0*/  @!P0 LEA.HI.X R3, R13, R6, R14, 0x1, P3 ;  /* 0x000000060d038211 */ /* 0x008fc600018f0c0e */
[----:B------:R1:W-:Y:S04]  /*215f0*/  @!P1 ST.E.128 [R8.64], R20 ;  /* 0x0000001408009985 */ /* 0x0003e8000c101d08 */
[----:B------:R1:W-:Y:S02]  /*21600*/  @!P0 ST.E.128 [R2.64], R16 ;  /* 0x0000001002008985 */ /* 0x0003e4000c101d08 */
.L_x_1111:
[----:B------:R-:W-:Y:S05]  /*21610*/  BSYNC B0 ;  /* 0x0000000000007941 */ /* 0x000fea0003800000 */
.L_x_1110:
[----:B------:R-:W-:Y:S05]  /*21620*/  BRA.DIV ~URZ, `(.L_x_1112) ;  /* 0x000060a27f007947 */ /* 0x000fea000b800000 */
[----:B---3--:R3:W2:Y:S04]  /*21630*/  SHFL.IDX PT, R6, R5, 0x1, 0x1c1f ;  /* 0x003c1f0005067f89 */ /* 0x0086a800000e0000 */
[----:B-1--4-:R3:W1:Y:S02]  /*21640*/  SHFL.IDX PT, R2, R12, 0x1, 0x1c1f ;  /* 0x003c1f000c027f89 */ /* 0x01266400000e0000 */
.L_x_1225:
[----:B------:R-:W-:Y:S01]  /*21650*/  IADD3 R3, R4, 0x20, RZ ;  /* 0x0000002004037810 */ /* 0x000fe20007ffe0ff */
[----:B------:R-:W-:Y:S03]  /*21660*/  BSSY B0, `(.L_x_1113) ;  /* 0x0000013000007945 */ /* 0x000fe60003800000 */
[----:B------:R-:W-:-:S13]  /*21670*/  ISETP.GE.AND P0, PT, R3, R0, PT ;  /* 0x000000000300720c */ /* 0x000fda0003f06270 */
[----:B------:R-:W-:Y:S05]  /*21680*/  @P0 BRA `(.L_x_1114) ;  /* 0x0000010000000947 */ /* 0x000fea0003800000 */
[----:B------:R-:W4:Y:S04]  /*21690*/  LDL R15, [R1] ;  /* 0x00000000010f7983 */ /* 0x000f280000100800 */
[----:B------:R-:W5:Y:S04]  /*216a0*/  LDL R13, [R1+0x4] ;  /* 0x00000400010d7983 */ /* 0x000f680000100800 */
[----:B---3--:R-:W3:Y:S04]  /*216b0*/  LDL R16, [R1+0x90] ;  /* 0x0000900001107983 */ /* 0x008ee80000100800 */
[----:B--2---:R-:W2:Y:S01]  /*216c0*/  LDL R14, [R1+0x7c] ;  /* 0x00007c00010e7983 */ /* 0x004ea20000100800 */
[----:B------:R-:W-:-:S13]  /*216d0*/  ISETP.GE.AND P2, PT, R250, c[0x0][0x3c8], PT ;  /* 0x0000f200fa007a0c */ /* 0x000fda0003f46270 */
[----:B-1----:R-:W-:-:S04]  /*216e0*/  @!P2 LEA R10, P5, R250, R2, 0x1 ;  /* 0x00000002fa0aa211 */ /* 0x002fc800078a08ff */
[----:B------:R-:W-:-:S05]  /*216f0*/  @!P2 LEA.HI.X R11, R250, R6, R251, 0x1, P5 ;  /* 0x00000006fa0ba211 */ /* 0x000fca00028f0cfb */
[----:B------:R1:W-:Y:S01]  /*21700*/  @!P2 ST.E.128 [R10.64], R36 ;  /* 0x000000240a00a985 */ /* 0x0003e2000c101d08 */
[----:B----4-:R-:W-:Y:S02]  /*21710*/  ISETP.GE.AND P1, PT, R15, c[0x0][0x3c8], PT ;  /* 0x0000f2000f007a0c */ /* 0x010fe40003f26270 */
[----:B-----5:R-:W-:-:S11]  /*21720*/  ISETP.GE.AND P0, PT, R13, c[0x0][0x3c8], PT ;  /* 0x0000f2000d007a0c */ /* 0x020fd60003f06270 */
[-C--:B------:R-:W-:Y:S02]  /*21730*/  @!P1 LEA R8, P4, R15, R2.reuse, 0x1 ;  /* 0x000000020f089211 */ /* 0x080fe400078808ff */
[----:B------:R-:W-:Y:S02]  /*21740*/  @!P0 LEA R2, P3, R13, R2, 0x1 ;  /* 0x000000020d028211 */ /* 0x000fe400078608ff */
[-C--:B---3--:R-:W-:Y:S02]  /*21750*/  @!P1 LEA.HI.X R9, R15, R6.reuse, R16, 0x1, P4 ;  /* 0x000000060f099211 */ /* 0x088fe400020f0c10 */
[----:B--2---:R-:W-:-:S03]  /*21760*/  @!P0 LEA.HI.X R3, R13, R6, R14, 0x1, P3 ;  /* 0x000000060d038211 */ /* 0x004fc600018f0c0e */
[----:B------:R1:W-:Y:S04]  /*21770*/  @!P1 ST.E.128 [R8.64], R32 ;  /* 0x0000002008009985 */ /* 0x0003e8000c101d08 */
[----:B------:R1:W-:Y:S02]  /*21780*/  @!P0 ST.E.128 [R2.64], R28 ;  /* 0x0000001c02008985 */ /* 0x0003e4000c101d08 */
.L_x_1114:
[----:B------:R-:W-:Y:S05]  /*21790*/  BSYNC B0 ;  /* 0x0000000000007941 */ /* 0x000fea0003800000 */
.L_x_1113:
[----:B------:R-:W-:Y:S05]  /*217a0*/  BRA.DIV ~URZ, `(.L_x_1115) ;  /* 0x00005ff27f007947 */ /* 0x000fea000b800000 */
[----:B--2---:R2:W4:Y:S02]  /*217b0*/  SHFL.IDX PT, R6, R5, 0x2, 0x1c1f ;  /* 0x005c1f0005067f89 */ /* 0x00452400000e0000 */
.L_x_1226:
[----:B------:R-:W-:Y:S05]  /*217c0*/  BRA.DIV ~URZ, `(.L_x_1116) ;  /* 0x000060427f007947 */ /* 0x000fea000b800000 */
[----:B-1----:R1:W2:Y:S02]  /*217d0*/  SHFL.IDX PT, R2, R12, 0x2, 0x1c1f ;  /* 0x005c1f000c027f89 */ /* 0x0022a400000e0000 */
.L_x_1227:
[----:B------:R-:W-:Y:S01]  /*217e0*/  IADD3 R3, R4, 0x40, RZ ;  /* 0x0000004004037810 */ /* 0x000fe20007ffe0ff */
[----:B------:R-:W-:Y:S03]  /*217f0*/  BSSY B0, `(.L_x_1117) ;  /* 0x0000013000007945 */ /* 0x000fe60003800000 */
[----:B------:R-:W-:-:S13]  /*21800*/  ISETP.GE.AND P0, PT, R3, R0, PT ;  /* 0x000000000300720c */ /* 0x000fda0003f06270 */
[----:B------:R-:W-:Y:S05]  /*21810*/  @P0 BRA `(.L_x_1118) ;  /* 0x0000010000000947 */ /* 0x000fea0003800000 */
[----:B------:R-:W5:Y:S04]  /*21820*/  LDL R15, [R1] ;  /* 0x00000000010f7983 */ /* 0x000f680000100800 */
[----:B---3--:R-:W3:Y:S04]  /*21830*/  LDL R13, [R1+0x4] ;  /* 0x00000400010d7983 */ /* 0x008ee80000100800 */
[----:B----4-:R-:W4:Y:S04]  /*21840*/  LDL R16, [R1+0x90] ;  /* 0x0000900001107983 */ /* 0x010f280000100800 */
[----:B--2---:R-:W2:Y:S01]  /*21850*/  LDL R14, [R1+0x7c] ;  /* 0x00007c00010e7983 */ /* 0x004ea20000100800 */
[----:B------:R-:W-:-:S13]  /*21860*/  ISETP.GE.AND P2, PT, R250, c[0x0][0x3c8], PT ;  /* 0x0000f200fa007a0c */ /* 0x000fda0003f46270 */
[----:B------:R-:W-:-:S04]  /*21870*/  @!P2 LEA R10, P5, R250, R2, 0x1 ;  /* 0x00000002fa0aa211 */ /* 0x000fc800078a08ff */
[----:B------:R-:W-:-:S05]  /*21880*/  @!P2 LEA.HI.X R11, R250, R6, R251, 0x1, P5 ;  /* 0x00000006fa0ba211 */ /* 0x000fca00028f0cfb */
[----:B------:R1:W-:Y:S01]  /*21890*/  @!P2 ST.E.128 [R10.64], R48 ;  /* 0x000000300a00a985 */ /* 0x0003e2000c101d08 */
[----:B-----5:R-:W-:Y:S02]  /*218a0*/  ISETP.GE.AND P1, PT, R15, c[0x0][0x3c8], PT ;  /* 0x0000f2000f007a0c */ /* 0x020fe40003f26270 */
[----:B---3--:R-:W-:-:S11]  /*218b0*/  ISETP.GE.AND P0, PT, R13, c[0x0][0x3c8], PT ;  /* 0x0000f2000d007a0c */ /* 0x008fd60003f06270 */
[-C--:B------:R-:W-:Y:S02]  /*218c0*/  @!P1 LEA R8, P4, R15, R2.reuse, 0x1 ;  /* 0x000000020f089211 */ /* 0x080fe400078808ff */
[----:B------:R-:W-:Y:S02]  /*218d0*/  @!P0 LEA R2, P3, R13, R2, 0x1 ;  /* 0x000000020d028211 */ /* 0x000fe400078608ff */
[-C--:B----4-:R-:W-:Y:S02]  /*218e0*/  @!P1 LEA.HI.X R9, R15, R6.reuse, R16, 0x1, P4 ;  /* 0x000000060f099211 */ /* 0x090fe400020f0c10 */
[----:B--2---:R-:W-:-:S03]  /*218f0*/  @!P0 LEA.HI.X R3, R13, R6, R14, 0x1, P3 ;  /* 0x000000060d038211 */ /* 0x004fc600018f0c0e */
[----:B------:R1:W-:Y:S04]  /*21900*/  @!P1 ST.E.128 [R8.64], R44 ;  /* 0x0000002c08009985 */ /* 0x0003e8000c101d08 */
[----:B------:R1:W-:Y:S02]  /*21910*/  @!P0 ST.E.128 [R2.64], R40 ;  /* 0x0000002802008985 */ /* 0x0003e4000c101d08 */
.L_x_1118:
[----:B------:R-:W-:Y:S05]  /*21920*/  BSYNC B0 ;  /* 0x0000000000007941 */ /* 0x000fea0003800000 */
.L_x_1117:
[----:B------:R-:W-:Y:S05]  /*21930*/  BRA.DIV ~URZ, `(.L_x_1119) ;  /* 0x00005f427f007947 */ /* 0x000fea000b800000 */
[----:B--23--:R-:W2:Y:S04]  /*21940*/  SHFL.IDX PT, R5, R5, 0x3, 0x1c1f ;  /* 0x007c1f0005057f89 */ /* 0x00cea800000e0000 */
[----:B-1----:R1:W3:Y:S02]  /*21950*/  SHFL.IDX PT, R2, R12, 0x3, 0x1c1f ;  /* 0x007c1f000c027f89 */ /* 0x0022e400000e0000 */
.L_x_1228:
[----:B------:R-:W-:-:S04]  /*21960*/  IADD3 R3, R4, 0x60, RZ ;  /* 0x0000006004037810 */ /* 0x000fc80007ffe0ff */
[----:B------:R-:W-:-:S13]  /*21970*/  ISETP.GE.AND P0, PT, R3, R0, PT ;  /* 0x000000000300720c */ /* 0x000fda0003f06270 */
[----:B------:R-:W-:Y:S05]  /*21980*/  @P0 BRA `(.L_x_1120) ;  /* 0x0000272000000947 */ /* 0x000fea0003800000 */
[----:B-1----:R-:W5:Y:S04]  /*21990*/  LDL R12, [R1] ;  /* 0x00000000010c7983 */ /* 0x002f680000100800 */
[----:B----4-:R-:W4:Y:S04]  /*219a0*/  LDL R13, [R1+0x90] ;  /* 0x00009000010d7983 */ /* 0x010f280000100800 */
[----:B---3--:R-:W3:Y:S01]  /*219b0*/  LDL R6, [R1+0x4] ;  /* 0x0000040001067983 */ /* 0x008ee20000100800 */
[----:B------:R-:W-:-:S13]  /*219c0*/  ISETP.GE.AND P1, PT, R250, c[0x0][0x3c8], PT ;  /* 0x0000f200fa007a0c */ /* 0x000fda0003f26270 */
[----:B------:R-:W-:-:S04]  /*219d0*/  @!P1 LEA R10, P3, R250, R2, 0x1 ;  /* 0x00000002fa0a9211 */ /* 0x000fc800078608ff */
[----:B--2---:R-:W-:-:S05]  /*219e0*/  @!P1 LEA.HI.X R11, R250, R5, R251, 0x1, P3 ;  /* 0x00000005fa0b9211 */ /* 0x004fca00018f0cfb */
[----:B------:R1:W-:Y:S01]  /*219f0*/  @!P1 ST.E.128 [R10.64], R60 ;  /* 0x0000003c0a009985 */ /* 0x0003e2000c101d08 */
[----:B-----5:R-:W-:-:S13]  /*21a00*/  ISETP.GE.AND P0, PT, R12, c[0x0][0x3c8], PT ;  /* 0x0000f2000c007a0c */ /* 0x020fda0003f06270 */
[----:B------:R-:W-:-:S04]  /*21a10*/  @!P0 LEA R8, P2, R12, R2, 0x1 ;  /* 0x000000020c088211 */ /* 0x000fc800078408ff */
[----:B----4-:R-:W-:-:S05]  /*21a20*/  @!P0 LEA.HI.X R9, R12, R5, R13, 0x1, P2 ;  /* 0x000000050c098211 */ /* 0x010fca00010f0c0d */
[----:B------:R1:W-:Y:S01]  /*21a30*/  @!P0 ST.E.128 [R8.64], R56 ;  /* 0x0000003808008985 */ /* 0x0003e2000c101d08 */
[----:B---3--:R-:W-:-:S13]  /*21a40*/  ISETP.GE.AND P0, PT, R6, c[0x0][0x3c8], PT ;  /* 0x0000f20006007a0c */ /* 0x008fda0003f06270 */
[----:B------:R-:W-:Y:S05]  /*21a50*/  @P0 BRA `(.L_x_1120) ;  /* 0x0000265000000947 */ /* 0x000fea0003800000 */
[----:B------:R-:W2:Y:S01]  /*21a60*/  LDL R12, [R1+0x7c] ;  /* 0x00007c00010c7983 */ /* 0x000ea20000100800 */
[----:B------:R-:W-:-:S04]  /*21a70*/  LEA R2, P0, R6, R2, 0x1 ;  /* 0x0000000206027211 */ /* 0x000fc800078008ff */
[----:B--2---:R-:W-:-:S05]  /*21a80*/  LEA.HI.X R3, R6, R5, R12, 0x1, P0 ;  /* 0x0000000506037211 */ /* 0x004fca00000f0c0c */
[----:B------:R2:W-:Y:S01]  /*21a90*/  ST.E.128 [R2.64], R52 ;  /* 0x0000003402007985 */ /* 0x0005e2000c101d08 */
[----:B------:R-:W-:Y:S05]  /*21aa0*/  BRA `(.L_x_1120) ;  /* 0x0000260000007947 */ /* 0x000fea0003800000 */
.L_x_1107:
        /* <DEDUP_REMOVED lines=33> */
.L_x_1229:
[----:B------:R-:W-:Y:S05]  /*21cc0*/  BRA.DIV ~URZ, `(.L_x_1122) ;  /* 0x00005cf27f007947 */ /* 0x000fea000b800000 */
[----:B------:R3:W4:Y:S02]  /*21cd0*/  SHFL.IDX PT, R0, R6, RZ, 0x1c1f ;  /* 0x001c1fff06007589 */ /* 0x00072400000e0000 */
.L_x_1230:
        /* <DEDUP_REMOVED lines=73> */
[----:B------:R-:W-:Y:S02]  /*22170*/  IADD3 R15, R252, 0x50, RZ ;  /* 0x00000050fc0f7810 */ /* 0x000fe40007ffe0ff */
[----:B----4-:R-:W-:Y:S01]  /*22180*/  @!P2 LEA R8, P0, R14, R0, 0x2 ;  /* 0x000000000e08a211 */ /* 0x010fe200078010ff */
        /* <DEDUP_REMOVED lines=9> */
.L_x_1124:
[----:B------:R-:W-:Y:S05]  /*22220*/  BSYNC B0 ;  /* 0x0000000000007941 */ /* 0x000fea0003800000 */
.L_x_1123:
[----:B------:R-:W-:Y:S05]  /*22230*/  BRA.DIV ~URZ, `(.L_x_1125) ;  /* 0x000057f27f007947 */ /* 0x000fea000b800000 */
[----:B--2---:R2:W1:Y:S04]  /*22240*/  SHFL.IDX PT, R4, R5, 0x1, 0x1c1f ;  /* 0x003c1f0005047f89 */ /* 0x00446800000e0000 */
[----:B----4-:R2:W4:Y:S02]  /*22250*/  SHFL.IDX PT, R0, R6, 0x1, 0x1c1f ;  /* 0x003c1f0006007f89 */ /* 0x01052400000e0000 */
.L_x_1231:
[----:B------:R-:W-:Y:S01]  /*22260*/  BSSY B0, `(.L_x_1126) ;  /* 0x0000054000007945 */ /* 0x000fe20003800000 */
[----:B------:R-:W-:Y:S05]  /*22270*/  @P6 BRA `(.L_x_1127) ;  /* 0x0000052000006947 */ /* 0x000fea0003800000 */
[C---:B------:R-:W-:Y:S02]  /*22280*/  ISETP.GE.AND P1, PT, R252.reuse, c[0x0][0x3c8], PT ;  /* 0x0000f200fc007a0c */ /* 0x040fe40003f26270 */
[C---:B------:R-:W-:Y:S02]  /*22290*/  IADD3 R12, R252.reuse, 0x8, RZ ;  /* 0x00000008fc0c7810 */ /* 0x040fe40007ffe0ff */
[----:B------:R-:W-:Y:S02]  /*222a0*/  IADD3 R14, R252, 0x10, RZ ;  /* 0x00000010fc0e7810 */ /* 0x000fe40007ffe0ff */
[----:B------:R-:W-:-:S02]  /*222b0*/  ISETP.GE.AND P0, PT, R12, c[0x0][0x3c8], PT ;  /* 0x0000f2000c007a0c */ /* 0x000fc40003f06270 */
[----:B------:R-:W-:Y:S02]  /*222c0*/  IADD3 R11, R252, 0x18, RZ ;  /* 0x00000018fc0b7810 */ /* 0x000fe40007ffe0ff */
        /* <DEDUP_REMOVED lines=25> */
[----:B------:R-:W-:Y:S02]  /*22460*/  IADD3 R17, R252, 0x48, RZ ;  /* 0x00000048fc117810 */ /* 0x000fe40007ffe0ff */
[----:B------:R-:W-:Y:S02]  /*22470*/  @!P3 LEA.HI.X R3, R14, R4, R15, 0x2, P4 ;  /* 0x000000040e03b211 */ /* 0x000fe400020f140f */
[C---:B------:R-:W-:Y:S02]  /*22480*/  IADD3 R14, R252.reuse, 0x30, RZ ;  /* 0x00000030fc0e7810 */ /* 0x040fe40007ffe0ff */
[C---:B----4-:R-:W-:Y:S01]  /*22490*/  @!P5 LEA R8, P0, R11.reuse, R0, 0x2 ;  /* 0x000000000b08d211 */ /* 0x050fe200078010ff */
[----:B------:R1:W-:Y:S01]  /*224a0*/  @!P3 ST.E.64 [R2.64], R150 ;  /* 0x000000960200b985 */ /* 0x0003e2000c101b08 */
[----:B------:R-:W-:Y:S02]  /*224b0*/  IADD3 R15, R252, 0x28, RZ ;  /* 0x00000028fc0f7810 */ /* 0x000fe40007ffe0ff */
[----:B------:R-:W-:-:S02]  /*224c0*/  @!P5 LEA.HI.X R9, R11, R4, R12, 0x2, P0 ;  /* 0x000000040b09d211 */ /* 0x000fc400000f140c */
[----:B------:R-:W-:Y:S02]  /*224d0*/  IADD3 R11, R252, 0x20, RZ ;  /* 0x00000020fc0b7810 */ /* 0x000fe40007ffe0ff */
        /* <DEDUP_REMOVED lines=13> */
[----:B------:R-:W-:Y:S02]  /*225b0*/  IADD3 R15, R252, 0x48, RZ ;  /* 0x00000048fc0f7810 */ /* 0x000fe40007ffe0ff */
[----:B----4-:R-:W-:Y:S01]  /*225c0*/  @!P0 LEA R8, P2, R14, R0, 0x2 ;  /* 0x000000000e088211 */ /* 0x010fe200078410ff */
        /* <DEDUP_REMOVED lines=18> */
[----:B------:R-:W-:Y:S02]  /*226f0*/  IADD3 R17, R252, 0x50, RZ ;  /* 0x00000050fc117810 */ /* 0x000fe40007ffe0ff */
[----:B-----5:R-:W-:Y:S01]  /*22700*/  @!P2 LEA R8, P0, R16, R0, 0x2 ;  /* 0x000000001008a211 */ /* 0x020fe200078010ff */
        /* <DEDUP_REMOVED lines=9> */
.L_x_1127:
[----:B------:R-:W-:Y:S05]  /*227a0*/  BSYNC B0 ;  /* 0x0000000000007941 */ /* 0x000fea0003800000 */
.L_x_1126:
[----:B------:R-:W-:Y:S05]  /*227b0*/  BRA.DIV ~URZ, `(.L_x_1128) ;  /* 0x000053427f007947 */ /* 0x000fea000b800000 */
[----:B-1----:R1:W2:Y:S02]  /*227c0*/  SHFL.IDX PT, R4, R5, 0x2, 0x1c1f ;  /* 0x005c1f0005047f89 */ /* 0x0022a400000e0000 */
.L_x_1232:
[----:B------:R-:W-:Y:S05]  /*227d0*/  BRA.DIV ~URZ, `(.L_x_1129) ;  /* 0x000053927f007947 */ /* 0x000fea000b800000 */
[----:B----4-:R4:W1:Y:S02]  /*227e0*/  SHFL.IDX PT, R0, R6, 0x2, 0x1c1f ;  /* 0x005c1f0006007f89 */ /* 0x01086400000e0000 */
.L_x_1233:
        /* <DEDUP_REMOVED lines=25> */
[C---:B------:R-:W-:Y:S02]  /*22980*/  @!P4 LEA R8, P5, R17.reuse, R0, 0x2 ;  /* 0x000000001108c211 */ /* 0x040fe400078a10ff */
        /* <DEDUP_REMOVED lines=59> */
.L_x_1131:
[----:B------:R-:W-:Y:S05]  /*22d40*/  BSYNC B0 ;  /* 0x0000000000007941 */ /* 0x000fea0003800000 */
.L_x_1130:
[----:B------:R-:W-:Y:S05]  /*22d50*/  BRA.DIV ~URZ, `(.L_x_1132) ;  /* 0x00004e827f007947 */ /* 0x000fea000b800000 */
[----:B--2---:R2:W3:Y:S04]  /*22d60*/  SHFL.IDX PT, R4, R5, 0x3, 0x1c1f ;  /* 0x007c1f0005047f89 */ /* 0x0044e800000e0000 */
[----:B-1----:R2:W1:Y:S02]  /*22d70*/  SHFL.IDX PT, R0, R6, 0x3, 0x1c1f ;  /* 0x007c1f0006007f89 */ /* 0x00246400000e0000 */
.L_x_1234:
[----:B------:R-:W-:-:S13]  /*22d80*/  LOP3.LUT P0, RZ, R209, 0x2, RZ, 0xc0, !PT ;  /* 0x00000002d1ff7812 */ /* 0x000fda000780c0ff */
[----:B------:R-:W-:Y:S05]  /*22d90*/  @P0 BRA `(.L_x_1120) ;  /* 0x0000131000000947 */ /* 0x000fea0003800000 */
[C---:B------:R-:W-:Y:S02]  /*22da0*/  ISETP.GE.AND P4, PT, R252.reuse, c[0x0][0x3c8], PT ;  /* 0x0000f200fc007a0c */ /* 0x040fe40003f86270 */
[C---:B---3--:R-:W-:Y:S02]  /*22db0*/  IADD3 R10, R252.reuse, 0x8, RZ ;  /* 0x00000008fc0a7810 */ /* 0x048fe40007ffe0ff */
[----:B------:R-:W-:Y:S02]  /*22dc0*/  IADD3 R13, R252, 0x18, RZ ;  /* 0x00000018fc0d7810 */ /* 0x000fe40007ffe0ff */
[----:B------:R-:W-:Y:S02]  /*22dd0*/  ISETP.GE.AND P3, PT, R10, c[0x0][0x3c8], PT ;  /* 0x0000f2000a007a0c */ /* 0x000fe40003f66270 */
[----:B------:R-:W-:Y:S02]  /*22de0*/  ISETP.GE.AND P1, PT, R13, c[0x0][0x3c8], PT ;  /* 0x0000f2000d007a0c */ /* 0x000fe40003f26270 */
[----:B--2-4-:R-:W-:-:S02]  /*22df0*/  IADD3 R6, R252, 0x10, RZ ;  /* 0x00000010fc067810 */ /* 0x014fc40007ffe0ff */
[----:B------:R-:W-:Y:S02]  /*22e00*/  SHF.R.S32.HI R12, RZ, 0x1f, R252 ;  /* 0x0000001fff0c7819 */ /* 0x000fe400000114fc */
[C---:B-1----:R-:W-:Y:S02]  /*22e10*/  @!P4 LEA R8, P6, R252.reuse, R0, 0x2 ;  /* 0x00000000fc08c211 */ /* 0x042fe400078c10ff */
[----:B------:R-:W-:Y:S02]  /*22e20*/  IADD3 R11, R252, 0x8, RZ ;  /* 0x00000008fc0b7810 */ /* 0x000fe40007ffe0ff */
[----:B------:R-:W-:Y:S02]  /*22e30*/  ISETP.GE.AND P2, PT, R6, c[0x0][0x3c8], PT ;  /* 0x0000f20006007a0c */ /* 0x000fe40003f46270 */
[----:B------:R-:W-:Y:S02]  /*22e40*/  @!P4 LEA.HI.X R9, R252, R4, R12, 0x2, P6 ;  /* 0x00000004fc09c211 */ /* 0x000fe400030f140c */
[----:B------:R-:W-:-:S02]  /*22e50*/  SHF.R.S32.HI R11, RZ, 0x1f, R11 ;  /* 0x0000001fff0b7819 */ /* 0x000fc4000001140b */
[----:B------:R-:W-:Y:S01]  /*22e60*/  @!P3 LEA R2, P5, R10, R0, 0x2 ;  /* 0x000000000a02b211 */ /* 0x000fe200078a10ff */
[----:B------:R1:W-:Y:S01]  /*22e70*/  @!P4 ST.E.64 [R8.64], R52 ;  /* 0x000000340800c985 */ /* 0x0003e2000c101b08 */
[----:B------:R-:W-:Y:S02]  /*22e80*/  IADD3 R5, R252, 0x20, RZ ;  /* 0x00000020fc057810 */ /* 0x000fe40007ffe0ff */
[----:B------:R-:W-:Y:S02]  /*22e90*/  @!P3 LEA.HI.X R3, R10, R4, R11, 0x2, P5 ;  /* 0x000000040a03b211 */ /* 0x000fe400028f140b */
[----:B------:R-:W-:Y:S02]  /*22ea0*/  ISETP.GE.AND P0, PT, R5, c[0x0][0x3c8], PT ;  /* 0x0000f20005007a0c */ /* 0x000fe40003f06270 */
[----:B------:R-:W-:Y:S01]  /*22eb0*/  IADD3 R14, R252, 0x10, RZ ;  /* 0x00000010fc0e7810 */ /* 0x000fe20007ffe0ff */
[----:B------:R2:W-:Y:S01]  /*22ec0*/  @!P3 ST.E.64 [R2.64], R28 ;  /* 0x0000001c0200b985 */ /* 0x0005e2000c101b08 */
[----:B------:R-:W-:-:S02]  /*22ed0*/  @!P2 LEA R10, P3, R6, R0, 0x2 ;  /* 0x00000000060aa211 */ /* 0x000fc400078610ff */
[----:B------:R-:W-:Y:S02]  /*22ee0*/  SHF.R.S32.HI R14, RZ, 0x1f, R14 ;  /* 0x0000001fff0e7819 */ /* 0x000fe4000001140e */
[----:B------:R-:W-:Y:S02]  /*22ef0*/  IADD3 R15, R252, 0x28, RZ ;  /* 0x00000028fc0f7810 */ /* 0x000fe40007ffe0ff */
[----:B------:R-:W-:Y:S02]  /*22f00*/  @!P2 LEA.HI.X R11, R6, R4, R14, 0x2, P3 ;  /* 0x00000004060ba211 */ /* 0x000fe400018f140e */
[C---:B------:R-:W-:Y:S02]  /*22f10*/  IADD3 R6, R252.reuse, 0x20, RZ ;  /* 0x00000020fc067810 */ /* 0x040fe40007ffe0ff */
[----:B------:R-:W-:Y:S01]  /*22f20*/  IADD3 R14, R252, 0x18, RZ ;  /* 0x00000018fc0e7810 */ /* 0x000fe20007ffe0ff */
[----:B------:R-:W-:Y:S01]  /*22f30*/  @!P2 ST.E.64 [R10.64], R64 ;  /* 0x000000400a00a985 */ /* 0x000fe2000c101b08 */
[----:B------:R-:W-:-:S02]  /*22f40*/  ISETP.GE.AND P5, PT, R15, c[0x0][0x3c8], PT ;  /* 0x0000f2000f007a0c */ /* 0x000fc40003fa6270 */
[C---:B------:R-:W-:Y:S02]  /*22f50*/  IADD3 R12, R252.reuse, 0x30, RZ ;  /* 0x00000030fc0c7810 */ /* 0x040fe40007ffe0ff */
[----:B------:R-:W-:Y:S02]  /*22f60*/  SHF.R.S32.HI R6, RZ, 0x1f, R6 ;  /* 0x0000001fff067819 */ /* 0x000fe40000011406 */
[----:B------:R-:W-:Y:S02]  /*22f70*/  SHF.R.S32.HI R14, RZ, 0x1f, R14 ;  /* 0x0000001fff0e7819 */ /* 0x000fe4000001140e */
[----:B-1----:R-:W-:Y:S02]  /*22f80*/  @!P1 LEA R8, P4, R13, R0, 0x2 ;  /* 0x000000000d089211 */ /* 0x002fe400078810ff */
[C---:B------:R-:W-:Y:S02]  /*22f90*/  IADD3 R17, R252.reuse, 0x28, RZ ;  /* 0x00000028fc117810 */ /* 0x040fe40007ffe0ff */
[----:B------:R-:W-:-:S02]  /*22fa0*/  IADD3 R16, R252, 0x40, RZ ;  /* 0x00000040fc107810 */ /* 0x000fc40007ffe0ff */
[----:B------:R-:W-:Y:S02]  /*22fb0*/  SHF.R.S32.HI R17, RZ, 0x1f, R17 ;  /* 0x0000001fff117819 */ /* 0x000fe40000011411 */
[----:B--2---:R-:W-:Y:S02]  /*22fc0*/  @!P0 LEA R2, P6, R5, R0, 0x2 ;  /* 0x0000000005028211 */ /* 0x004fe400078c10ff */
[----:B------:R-:W-:-:S03]  /*22fd0*/  ISETP.GE.AND P2, PT, R16, c[0x0][0x3c8], PT ;  /* 0x0000f20010007a0c */ /* 0x000fc60003f46270 */
[----:B------:R-:W-:Y:S02]  /*22fe0*/  P2R R3, PR, RZ, 0x10 ;  /* 0x00000010ff037803 */ /* 0x000fe40000000000 */
[----:B------:R-:W-:Y:S02]  /*22ff0*/  ISETP.GE.AND P4, PT, R12, c[0x0][0x3c8], PT ;  /* 0x0000f2000c007a0c */ /* 0x000fe40003f86270 */
[----:B------:R-:W-:Y:S02]  /*23000*/  ISETP.NE.AND P3, PT, R3, RZ, PT ;  /* 0x000000ff0300720c */ /* 0x000fe40003f65270 */
[-C--:B------:R-:W-:Y:S02]  /*23010*/  @!P0 LEA.HI.X R3, R5, R4.reuse, R6, 0x2, P6 ;  /* 0x0000000405038211 */ /* 0x080fe400030f1406 */
[----:B------:R-:W-:Y:S02]  /*23020*/  @!P1 LEA.HI.X R9, R13, R4, R14, 0x2, P3 ;  /* 0x000000040d099211 */ /* 0x000fe400018f140e */
[----:B------:R-:W-:-:S02]  /*23030*/  IADD3 R6, R252, 0x38, RZ ;  /* 0x00000038fc067810 */ /* 0x000fc40007ffe0ff */
[----:B------:R-:W-:Y:S01]  /*23040*/  IADD3 R13, R252, 0x30, RZ ;  /* 0x00000030fc0d7810 */ /* 0x000fe20007ffe0ff */
[----:B------:R1:W-:Y:S01]  /*23050*/  @!P1 ST.E.64 [R8.64], R58 ;  /* 0x0000003a08009985 */ /* 0x0003e2000c101b08 */
[----:B------:R-:W-:Y:S02]  /*23060*/  ISETP.GE.AND P3, PT, R6, c[0x0][0x3c8], PT ;  /* 0x0000f20006007a0c */ /* 0x000fe40003f66270 */
[----:B------:R-:W-:Y:S01]  /*23070*/  SHF.R.S32.HI R13, RZ, 0x1f, R13 ;  /* 0x0000001fff0d7819 */ /* 0x000fe2000001140d */
[----:B------:R2:W-:Y:S01]  /*23080*/  @!P0 ST.E.64 [R2.64], R30 ;  /* 0x0000001e02008985 */ /* 0x0005e2000c101b08 */
[C---:B------:R-:W-:Y:S02]  /*23090*/  IADD3 R14, R252.reuse, 0x48, RZ ;  /* 0x00000048fc0e7810 */ /* 0x040fe40007ffe0ff */
[----:B------:R-:W-:Y:S02]  /*230a0*/  IADD3 R5, R252, 0x50, RZ ;  /* 0x00000050fc057810 */ /* 0x000fe40007ffe0ff */
[----:B------:R-:W-:-:S02]  /*230b0*/  ISETP.GE.AND P1, PT, R14, c[0x0][0x3c8], PT ;  /* 0x0000f2000e007a0c */ /* 0x000fc40003f26270 */
        /* <DEDUP_REMOVED lines=38> */
.L_x_1105:
[----:B------:R-:W2:Y:S04]  /*23320*/  LDL.LU R8, [R1+0x84] ;  /* 0x0000840001087983 */ /* 0x000ea80000300800 */
[----:B-1----:R-:W4:Y:S01]  /*23330*/  LDL R6, [R1+0x8c] ;  /* 0x00008c0001067983 */ /* 0x002f220000100800 */
[----:B------:R-:W-:Y:S01]  /*23340*/  ISETP.NE.U32.AND P0, PT, RZ, c[0x0][0x508], PT ;  /* 0x00014200ff007a0c */ /* 0x000fe20003f05070 */
[----:B------:R-:W-:Y:S01]  /*23350*/  IMAD.MOV.U32 R4, RZ, RZ, 0x4 ;  /* 0x00000004ff047424 */ /* 0x000fe200078e00ff */
[----:B------:R-:W-:Y:S01]  /*23360*/  ISETP.NE.U32.AND P2, PT, RZ, c[0x0][0x500], PT ;  /* 0x00014000ff007a0c */ /* 0x000fe20003f45070 */
[----:B------:R-:W-:Y:S01]  /*23370*/  IMAD.MOV.U32 R18, RZ, RZ, c[0x0][0x388] ;  /* 0x0000e200ff127624 */ /* 0x000fe200078e00ff */
[----:B------:R-:W-:Y:S01]  /*23380*/  ISETP.NE.AND.EX P0, PT, RZ, c[0x0][0x50c], PT, P0 ;  /* 0x00014300ff007a0c */ /* 0x000fe20003f05300 */
[----:B------:R-:W-:Y:S01]  /*23390*/  IMAD.MOV.U32 R0, RZ, RZ, RZ ;  /* 0x000000ffff007224 */ /* 0x000fe200078e00ff */
[----:B------:R-:W-:Y:S01]  /*233a0*/  ISETP.NE.AND.EX P2, PT, RZ, c[0x0][0x504], PT, P2 ;  /* 0x00014100ff007a0c */ /* 0x000fe20003f45320 */
[----:B----4-:R-:W-:-:S10]  /*233b0*/  IMAD.WIDE R2, R6, R4, c[0x0][0x500] ;  /* 0x0001400006027625 */ /* 0x010fd400078e0204 */
[----:B---3--:R-:W-:Y:S02]  /*233c0*/  @P0 IMAD.WIDE R4, R6, R4, c[0x0][0x508] ;  /* 0x0001420006040625 */ /* 0x008fe400078e0204 */
        /* <DEDUP_REMOVED lines=9> */
.L_x_1133:
        /* <DEDUP_REMOVED lines=10> */
[----:B------:R-:W2:Y:S01]  /*23500*/  LDL R4, [R1+0x54] ;  /* 0x0000540001047983 */ /* 0x000ea20000100800 */
[----:B------:R-:W-:Y:S01]  /*23510*/  IMAD R2, R18, c[0x0][0x4e8], RZ ;  /* 0x00013a0012027a24 */ /* 0x000fe200078e02ff */
[----:B--2---:R-:W-:-:S04]  /*23520*/  IADD3 R11, R4, R5, RZ ;  /* 0x00000005040b7210 */ /* 0x004fc80007ffe0ff */
        /* <DEDUP_REMOVED lines=23> */
[----:B------:R-:W-:-:S04]  /*236a0*/  IMAD.MOV R4, RZ, RZ, -R2 ;  /* 0x000000ffff047224 */ /* 0x000fc800078e0a02 */
[----:B------:R-:W-:Y:S01]  /*236b0*/  IMAD R4, R4, c[0x0][0x4e8], R11 ;  /* 0x00013a0004047a24 */ /* 0x000fe200078e020b */
[----:B------:R-:W-:Y:S02]  /*236c0*/  IADD3.X R11, R5, R13, R19, P1, P0 ;  /* 0x0000000d050b7210 */ /* 0x000fe40000fe0413 */
[----:B------:R-:W-:Y:S02]  /*236d0*/  SHF.R.S32.HI R5, RZ, 0x1f, R2 ;  /* 0x0000001fff057819 */ /* 0x000fe40000011402 */
[----:B--2---:R-:W-:-:S05]  /*236e0*/  SEL R6, R23, RZ, P2 ;  /* 0x000000ff17067207 */ /* 0x004fca0001000000 */
[-C--:B-----5:R-:W-:Y:S02]  /*236f0*/  IMAD R12, R17, R6.reuse, RZ ;  /* 0x00000006110c7224 */ /* 0x0a0fe400078e02ff */
[----:B------:R-:W-:Y:S01]  /*23700*/  IMAD.WIDE.U32 R8, R16, R6, RZ ;  /* 0x0000000610087225 */ /* 0x000fe200078e00ff */
[----:B------:R-:W-:-:S04]  /*23710*/  SHF.R.S32.HI R6, RZ, 0x1f, R4 ;  /* 0x0000001fff067819 */ /* 0x000fc80000011404 */
[----:B------:R-:W-:Y:S02]  /*23720*/  IADD3 R9, R9, R12, RZ ;  /* 0x0000000c09097210 */ /* 0x000fe40007ffe0ff */
[----:B------:R-:W-:Y:S01]  /*23730*/  IADD3 R8, P1, P0, R2, R21, R8 ;  /* 0x0000001502087210 */ /* 0x000fe2000783e008 */
[----:B------:R-:W-:-:S03]  /*23740*/  IMAD R2, R15, R4, RZ ;  /* 0x000000040f027224 */ /* 0x000fc600078e02ff */
[----:B------:R-:W-:Y:S01]  /*23750*/  IADD3.X R9, R5, R11, R9, P1, P0 ;  /* 0x0000000b05097210 */ /* 0x000fe20000fe0409 */
[----:B------:R-:W-:Y:S02]  /*23760*/  IMAD.MOV.U32 R11, RZ, RZ, c[0x0][0x4a8] ;  /* 0x00012a00ff0b7624 */ /* 0x000fe400078e00ff */
[C---:B------:R-:W-:Y:S01]  /*23770*/  IMAD R2, R14.reuse, R6, R2 ;  /* 0x000000060e027224 */ /* 0x040fe200078e0202 */
[----:B------:R-:W-:Y:S01]  /*23780*/  MOV R6, c[0x0][0x4ac] ;  /* 0x00012b0000067a02 */ /* 0x000fe20000000f00 */
[----:B------:R-:W-:Y:S01]  /*23790*/  IMAD.WIDE.U32 R4, R14, R4, R8 ;  /* 0x000000040e047225 */ /* 0x000fe200078e0008 */
[----:B------:R-:W-:Y:S02]  /*237a0*/  SEL R8, R11, c[0x0][0x450], P2 ;  /* 0x000114000b087a07 */ /* 0x000fe40001000000 */
[----:B------:R-:W-:Y:S01]  /*237b0*/  SEL R6, R6, c[0x0][0x454], P2 ;  /* 0x0001150006067a07 */ /* 0x000fe20001000000 */
[----:B------:R-:W-:Y:S01]  /*237c0*/  IMAD.IADD R2, R5, 0x1, R2 ;  /* 0x0000000105027824 */ /* 0x000fe200078e0202 */
[----:B------:R-:W-:-:S04]  /*237d0*/  LEA R8, P0, R4, R8, 0x2 ;  /* 0x0000000804087211 */ /* 0x000fc800078010ff */
[----:B------:R-:W-:Y:S02]  /*237e0*/  LEA.HI.X R9, R4, R6, R2, 0x2, P0 ;  /* 0x0000000604097211 */ /* 0x000fe400000f1402 */
[----:B------:R-:W-:-:S05]  /*237f0*/  MOV R2, 0xff800000 ;  /* 0xff80000000027802 */ /* 0x000fca0000000f00 */
[----:B------:R1:W-:Y:S02]  /*23800*/  STG.E [R8.64], R2 ;  /* 0x0000000208007986 */ /* 0x0003e4000c101908 */
.L_x_1135:
[----:B------:R-:W-:Y:S05]  /*23810*/  BSYNC B0 ;  /* 0x0000000000007941 */ /* 0x000fea0003800000 */
.L_x_1134:
[----:B------:R-:W-:-:S13]  /*23820*/  ISETP.GT.AND P0, PT, R20, 0x1, PT ;  /* 0x000000011400780c */ /* 0x000fda0003f04270 */
[----:B------:R-:W-:Y:S05]  /*23830*/  @P0 BRA `(.L_x_1120) ;  /* 0x0000087000000947 */ /* 0x000fea0003800000 */
[----:B-1----:R-:W2:Y:S04]  /*23840*/  LDL.LU R2, [R1+0x54] ;  /* 0x0000540001027983 */ /* 0x002ea80000300800 */
[----:B------:R-:W3:Y:S01]  /*23850*/  LDL R6, [R1+0x24] ;  /* 0x0000240001067983 */ /* 0x000ee20000100800 */
[----:B------:R-:W-:-:S03]  /*23860*/  MOV R4, c[0x0][0x4e8] ;  /* 0x00013a0000047a02 */ /* 0x000fc60000000f00 */
[----:B------:R-:W1:Y:S01]  /*23870*/  S2R R12, SR_TID.X ;  /* 0x00000000000c7919 */ /* 0x000e620000002100 */
[----:B------:R-:W-:Y:S01]  /*23880*/  ISETP.NE.AND P0, PT, R4, 0x1, PT ;  /* 0x000000010400780c */ /* 0x000fe20003f05270 */
[----:B------:R-:W-:Y:S01]  /*23890*/  IMAD.WIDE.U32 R4, R0, c[0x0][0x3a0], RZ ;  /* 0x0000e80000047a25 */ /* 0x000fe200078e00ff */
[----:B-1----:R-:W-:-:S04]  /*238a0*/  SHF.R.S32.HI R9, RZ, 0x1f, R12 ;  /* 0x0000001fff097819 */ /* 0x002fc8000001140c */
[----:B------:R-:W-:-:S04]  /*238b0*/  LEA.HI R9, R9, R12, RZ, 0x2 ;  /* 0x0000000c09097211 */ /* 0x000fc800078f10ff */
[----:B------:R-:W-:Y:S02]  /*238c0*/  SHF.R.S32.HI R9, RZ, 0x2, R9 ;  /* 0x00000002ff097819 */ /* 0x000fe40000011409 */
[----:B--2---:R-:W-:Y:S01]  /*238d0*/  MOV R11, R2 ;  /* 0x00000002000b7202 */ /* 0x004fe20000000f00 */
[----:B------:R-:W-:-:S03]  /*238e0*/  IMAD R2, R19, c[0x0][0x3a0], RZ ;  /* 0x0000e80013027a24 */ /* 0x000fc600078e02ff */
[-C--:B---3--:R-:W-:Y:S01]  /*238f0*/  IADD3 R6, R6, R11.reuse, RZ ;  /* 0x0000000b06067210 */ /* 0x088fe20007ffe0ff */
[----:B------:R-:W-:Y:S01]  /*23900*/  IMAD R0, R0, c[0x0][0x3a4], R2 ;  /* 0x0000e90000007a24 */ /* 0x000fe200078e0202 */
[----:B------:R-:W-:Y:S01]  /*23910*/  IADD3 R12, R9, R11, RZ ;  /* 0x0000000b090c7210 */ /* 0x000fe20007ffe0ff */
[----:B------:R-:W-:Y:S02]  /*23920*/  IMAD R2, R22, c[0x0][0x3f0], RZ ;  /* 0x0000fc0016027a24 */ /* 0x000fe400078e02ff */
[----:B------:R-:W-:Y:S01]  /*23930*/  @P0 IMAD.HI.U32 R8, R6, c[0x0][0x4ec], RZ ;  /* 0x00013b0006080a27 */ /* 0x000fe200078e00ff */
[----:B------:R-:W-:-:S03]  /*23940*/  IADD3 R5, R5, R0, RZ ;  /* 0x0000000005057210 */ /* 0x000fc60007ffe0ff */
[----:B------:R-:W-:Y:S01]  /*23950*/  IMAD.MOV.U32 R0, RZ, RZ, R6 ;  /* 0x000000ffff007224 */ /* 0x000fe200078e0006 */
[----:B------:R-:W-:Y:S01]  /*23960*/  @P0 SHF.R.U32.HI R0, RZ, c[0x0][0x4f0], R8 ;  /* 0x00013c00ff000a19 */ /* 0x000fe20000011608 */
[----:B------:R-:W-:-:S04]  /*23970*/  IMAD.WIDE.U32 R4, R3, c[0x0][0x3e8], R4 ;  /* 0x0000fa0003047a25 */ /* 0x000fc800078e0004 */
[----:B------:R-:W-:Y:S01]  /*23980*/  IMAD R8, R10, c[0x0][0x3f4], R2 ;  /* 0x0000fd000a087a24 */ /* 0x000fe200078e0202 */
[----:B------:R-:W-:Y:S01]  /*23990*/  MOV R2, R4 ;  /* 0x0000000400027202 */ /* 0x000fe20000000f00 */
[----:B------:R-:W-:Y:S01]  /*239a0*/  IMAD R3, R3, c[0x0][0x3ec], R5 ;  /* 0x0000fb0003037a24 */ /* 0x000fe200078e0205 */
[----:B------:R-:W-:Y:S02]  /*239b0*/  SHF.R.S32.HI R5, RZ, 0x1f, R0 ;  /* 0x0000001fff057819 */ /* 0x000fe40000011400 */
[----:B------:R-:W-:Y:S01]  /*239c0*/  IADD3 R4, -R0, RZ, RZ ;  /* 0x000000ff00047210 */ /* 0x000fe20007ffe1ff */
[----:B------:R-:W-:-:S04]  /*239d0*/  IMAD.WIDE.U32 R2, R10, c[0x0][0x3f0], R2 ;  /* 0x0000fc000a027a25 */ /* 0x000fc800078e0002 */
[----:B------:R-:W-:Y:S02]  /*239e0*/  IMAD R5, R5, c[0x0][0x3e0], RZ ;  /* 0x0000f80005057a24 */ /* 0x000fe400078e02ff */
[----:B------:R-:W-:Y:S02]  /*239f0*/  IMAD.IADD R3, R3, 0x1, R8 ;  /* 0x0000000103037824 */ /* 0x000fe400078e0208 */
        /* <DEDUP_REMOVED lines=13> */
.L_x_1235:
[----:B------:R-:W-:Y:S05]  /*23ad0*/  BRA.DIV ~URZ, `(.L_x_1137) ;  /* 0x000042427f007947 */ /* 0x000fea000b800000 */
[----:B------:R3:W4:Y:S02]  /*23ae0*/  SHFL.IDX PT, R0, R13, RZ, 0x1c1f ;  /* 0x001c1fff0d007589 */ /* 0x00072400000e0000 */
.L_x_1236:
[----:B------:R-:W-:Y:S01]  /*23af0*/  IMAD R6, R18, c[0x0][0x4e8], RZ ;  /* 0x00013a0012067a24 */ /* 0x000fe200078e02ff */
[----:B------:R-:W-:Y:S04]  /*23b00*/  BSSY B0, `(.L_x_1138) ;  /* 0x0000013000007945 */ /* 0x000fe80003800000 */
        /* <DEDUP_REMOVED lines=9> */
[----:B------:R1:W-:Y:S01]  /*23ba0*/  @!P2 ST.E.128 [R10.64], RZ ;  /* 0x000000ff0a00a985 */ /* 0x0003e2000c101d08 */
[----:B-----5:R-:W-:Y:S02]  /*23bb0*/  ISETP.GE.AND P1, PT, R16, c[0x0][0x3c8], PT ;  /* 0x0000f20010007a0c */ /* 0x020fe40003f26270 */
[----:B---3--:R-:W-:-:S11]  /*23bc0*/  ISETP.GE.AND P0, PT, R14, c[0x0][0x3c8], PT ;  /* 0x0000f2000e007a0c */ /* 0x008fd60003f06270 */
[-C--:B------:R-:W-:Y:S02]  /*23bd0*/  @!P1 LEA R8, P4, R16, R0.reuse, 0x1 ;  /* 0x0000000010089211 */ /* 0x080fe400078808ff */
[----:B------:R-:W-:Y:S02]  /*23be0*/  @!P0 LEA R2, P3, R14, R0, 0x1 ;  /* 0x000000000e028211 */ /* 0x000fe400078608ff */
[-C--:B----4-:R-:W-:Y:S02]  /*23bf0*/  @!P1 LEA.HI.X R9, R16, R4.reuse, R17, 0x1, P4 ;  /* 0x0000000410099211 */ /* 0x090fe400020f0c11 */
[----:B--2---:R-:W-:-:S03]  /*23c00*/  @!P0 LEA.HI.X R3, R14, R4, R15, 0x1, P3 ;  /* 0x000000040e038211 */ /* 0x004fc600018f0c0f */
[----:B------:R1:W-:Y:S04]  /*23c10*/  @!P1 ST.E.128 [R8.64], RZ ;  /* 0x000000ff08009985 */ /* 0x0003e8000c101d08 */
[----:B------:R1:W-:Y:S02]  /*23c20*/  @!P0 ST.E.128 [R2.64], RZ ;  /* 0x000000ff02008985 */ /* 0x0003e4000c101d08 */
.L_x_1139:
[----:B------:R-:W-:Y:S05]  /*23c30*/  BSYNC B0 ;  /* 0x0000000000007941 */ /* 0x000fea0003800000 */
.L_x_1138:
[----:B------:R-:W-:Y:S05]  /*23c40*/  BRA.DIV ~URZ, `(.L_x_1140) ;  /* 0x000041427f007947 */ /* 0x000fea000b800000 */
[----:B--2---:R2:W1:Y:S04]  /*23c50*/  SHFL.IDX PT, R4, R5, 0x1, 0x1c1f ;  /* 0x003c1f0005047f89 */ /* 0x00446800000e0000 */
[----:B----4-:R2:W4:Y:S02]  /*23c60*/  SHFL.IDX PT, R0, R13, 0x1, 0x1c1f ;  /* 0x003c1f000d007f89 */ /* 0x01052400000e0000 */
.L_x_1237:
[----:B-1----:R-:W-:Y:S01]  /*23c70*/  IADD3 R2, R12, 0x20, RZ ;  /* 0x000000200c027810 */ /* 0x002fe20007ffe0ff */
[----:B------:R-:W-:Y:S03]  /*23c80*/  BSSY B0, `(.L_x_1141) ;  /* 0x0000013000007945 */ /* 0x000fe60003800000 */
[----:B------:R-:W-:-:S13]  /*23c90*/  ISETP.GE.AND P0, PT, R2, R6, PT ;  /* 0x000000060200720c */ /* 0x000fda0003f06270 */
[----:B------:R-:W-:Y:S05]  /*23ca0*/  @P0 BRA `(.L_x_1142) ;  /* 0x0000010000000947 */ /* 0x000fea0003800000 */
[----:B------:R-:W5:Y:S04]  /*23cb0*/  LDL R16, [R1] ;  /* 0x0000000001107983 */ /* 0x000f680000100800 */
[----:B--2---:R-:W2:Y:S04]  /*23cc0*/  LDL R14, [R1+0x4] ;  /* 0x00000400010e7983 */ /* 0x004ea80000100800 */
[----:B---3--:R-:W3:Y:S04]  /*23cd0*/  LDL R17, [R1+0x90] ;  /* 0x0000900001117983 */ /* 0x008ee80000100800 */
[----:B----4-:R-:W4:Y:S01]  /*23ce0*/  LDL R15, [R1+0x7c] ;  /* 0x00007c00010f7983 */ /* 0x010f220000100800 */
[----:B------:R-:W-:-:S13]  /*23cf0*/  ISETP.GE.AND P2, PT, R250, c[0x0][0x3c8], PT ;  /* 0x0000f200fa007a0c */ /* 0x000fda0003f46270 */
[----:B------:R-:W-:-:S04]  /*23d00*/  @!P2 LEA R10, P5, R250, R0, 0x1 ;  /* 0x00000000fa0aa211 */ /* 0x000fc800078a08ff */
[----:B------:R-:W-:-:S05]  /*23d10*/  @!P2 LEA.HI.X R11, R250, R4, R251, 0x1, P5 ;  /* 0x00000004fa0ba211 */ /* 0x000fca00028f0cfb */
[----:B------:R1:W-:Y:S01]  /*23d20*/  @!P2 ST.E.128 [R10.64], RZ ;  /* 0x000000ff0a00a985 */ /* 0x0003e2000c101d08 */
[----:B-----5:R-:W-:Y:S02]  /*23d30*/  ISETP.GE.AND P1, PT, R16, c[0x0][0x3c8], PT ;  /* 0x0000f20010007a0c */ /* 0x020fe40003f26270 */
[----:B--2---:R-:W-:-:S11]  /*23d40*/  ISETP.GE.AND P0, PT, R14, c[0x0][0x3c8], PT ;  /* 0x0000f2000e007a0c */ /* 0x004fd60003f06270 */
[-C--:B------:R-:W-:Y:S02]  /*23d50*/  @!P1 LEA R8, P4, R16, R0.reuse, 0x1 ;  /* 0x0000000010089211 */ /* 0x080fe400078808ff */
[----:B------:R-:W-:Y:S02]  /*23d60*/  @!P0 LEA R2, P3, R14, R0, 0x1 ;  /* 0x000000000e028211 */ /* 0x000fe400078608ff */
[-C--:B---3--:R-:W-:Y:S02]  /*23d70*/  @!P1 LEA.HI.X R9, R16, R4.reuse, R17, 0x1, P4 ;  /* 0x0000000410099211 */ /* 0x088fe400020f0c11 */
[----:B----4-:R-:W-:-:S03]  /*23d80*/  @!P0 LEA.HI.X R3, R14, R4, R15, 0x1, P3 ;  /* 0x000000040e038211 */ /* 0x010fc600018f0c0f */
[----:B------:R1:W-:Y:S04]  /*23d90*/  @!P1 ST.E.128 [R8.64], RZ ;  /* 0x000000ff08009985 */ /* 0x0003e8000c101d08 */
[----:B------:R1:W-:Y:S02]  /*23da0*/  @!P0 ST.E.128 [R2.64], RZ ;  /* 0x000000ff02008985 */ /* 0x0003e4000c101d08 */
.L_x_1142:
[----:B------:R-:W-:Y:S05]  /*23db0*/  BSYNC B0 ;  /* 0x0000000000007941 */ /* 0x000fea0003800000 */
.L_x_1141:
[----:B------:R-:W-:Y:S05]  /*23dc0*/  BRA.DIV ~URZ, `(.L_x_1143) ;  /* 0x000040927f007947 */ /* 0x000fea000b800000 */
[----:B------:R1:W2:Y:S02]  /*23dd0*/  SHFL.IDX PT, R4, R5, 0x2, 0x1c1f ;  /* 0x005c1f0005047f89 */ /* 0x0002a400000e0000 */
.L_x_1238:
[----:B------:R-:W-:Y:S05]  /*23de0*/  BRA.DIV ~URZ, `(.L_x_1144) ;  /* 0x000040e27f007947 */ /* 0x000fea000b800000 */
[----:B----4-:R4:W1:Y:S02]  /*23df0*/  SHFL.IDX PT, R0, R13, 0x2, 0x1c1f ;  /* 0x005c1f000d007f89 */ /* 0x01086400000e0000 */
.L_x_1239:
[----:B-1----:R-:W-:Y:S01]  /*23e00*/  IADD3 R2, R12, 0x40, RZ ;  /* 0x000000400c027810 */ /* 0x002fe20007ffe0ff */
        /* <DEDUP_REMOVED lines=19> */
.L_x_1146:
[----:B------:R-:W-:Y:S05]  /*23f40*/  BSYNC B0 ;  /* 0x0000000000007941 */ /* 0x000fea0003800000 */
.L_x_1145:
[----:B------:R-:W-:Y:S05]  /*23f50*/  BRA.DIV ~URZ, `(.L_x_1147) ;  /* 0x00003fe27f007947 */ /* 0x000fea000b800000 */
[----:B--2---:R2:W1:Y:S04]  /*23f60*/  SHFL.IDX PT, R4, R5, 0x3, 0x1c1f ;  /* 0x007c1f0005047f89 */ /* 0x00446800000e0000 */
[----:B------:R2:W3:Y:S02]  /*23f70*/  SHFL.IDX PT, R0, R13, 0x3, 0x1c1f ;  /* 0x007c1f000d007f89 */ /* 0x0004e400000e0000 */
.L_x_1240:
[----:B------:R-:W-:-:S04]  /*23f80*/  IADD3 R12, R12, 0x60, RZ ;  /* 0x000000600c0c7810 */ /* 0x000fc80007ffe0ff */
[----:B------:R-:W-:-:S13]  /*23f90*/  ISETP.GE.AND P0, PT, R12, R6, PT ;  /* 0x000000060c00720c */ /* 0x000fda0003f06270 */
[----:B------:R-:W-:Y:S05]  /*23fa0*/  @P0 BRA `(.L_x_1120) ;  /* 0x0000010000000947 */ /* 0x000fea0003800000 */
[----:B------:R-:W5:Y:S04]  /*23fb0*/  LDL R14, [R1] ;  /* 0x00000000010e7983 */ /* 0x000f680000100800 */
[----:B--2---:R-:W2:Y:S04]  /*23fc0*/  LDL R5, [R1+0x4] ;  /* 0x0000040001057983 */ /* 0x004ea80000100800 */
[----:B----4-:R-:W4:Y:S04]  /*23fd0*/  LDL R15, [R1+0x90] ;  /* 0x00009000010f7983 */ /* 0x010f280000100800 */
[----:B---3--:R-:W3:Y:S01]  /*23fe0*/  LDL R13, [R1+0x7c] ;  /* 0x00007c00010d7983 */ /* 0x008ee20000100800 */
[----:B------:R-:W-:-:S13]  /*23ff0*/  ISETP.GE.AND P2, PT, R250, c[0x0][0x3c8], PT ;  /* 0x0000f200fa007a0c */ /* 0x000fda0003f46270 */
[----:B-1----:R-:W-:-:S04]  /*24000*/  @!P2 LEA R10, P5, R250, R0, 0x1 ;  /* 0x00000000fa0aa211 */ /* 0x002fc800078a08ff */
[----:B------:R-:W-:-:S05]  /*24010*/  @!P2 LEA.HI.X R11, R250, R4, R251, 0x1, P5 ;  /* 0x00000004fa0ba211 */ /* 0x000fca00028f0cfb */
[----:B------:R1:W-:Y:S01]  /*24020*/  @!P2 ST.E.128 [R10.64], RZ ;  /* 0x000000ff0a00a985 */ /* 0x0003e2000c101d08 */
[----:B-----5:R-:W-:Y:S02]  /*24030*/  ISETP.GE.AND P1, PT, R14, c[0x0][0x3c8], PT ;  /* 0x0000f2000e007a0c */ /* 0x020fe40003f26270 */
[----:B--2---:R-:W-:-:S11]  /*24040*/  ISETP.GE.AND P0, PT, R5, c[0x0][0x3c8], PT ;  /* 0x0000f20005007a0c */ /* 0x004fd60003f06270 */
[CC--:B------:R-:W-:Y:S02]  /*24050*/  @!P1 LEA R8, P4, R14.reuse, R0.reuse, 0x1 ;  /* 0x000000000e089211 */ /* 0x0c0fe400078808ff */
[C---:B------:R-:W-:Y:S02]  /*24060*/  @!P0 LEA R2, P3, R5.reuse, R0, 0x1 ;  /* 0x0000000005028211 */ /* 0x040fe400078608ff */
[-C--:B----4-:R-:W-:Y:S02]  /*24070*/  @!P1 LEA.HI.X R9, R14, R4.reuse, R15, 0x1, P4 ;  /* 0x000000040e099211 */ /* 0x090fe400020f0c0f */
[----:B---3--:R-:W-:-:S03]  /*24080*/  @!P0 LEA.HI.X R3, R5, R4, R13, 0x1, P3 ;  /* 0x0000000405038211 */ /* 0x008fc600018f0c0d */
[----:B------:R1:W-:Y:S04]  /*24090*/  @!P1 ST.E.128 [R8.64], RZ ;  /* 0x000000ff08009985 */ /* 0x0003e8000c101d08 */
[----:B------:R1:W-:Y:S02]  /*240a0*/  @!P0 ST.E.128 [R2.64], RZ ;  /* 0x000000ff02008985 */ /* 0x0003e4000c101d08 */
.L_x_1120:
[----:B------:R-:W-:Y:S05]  /*240b0*/  BSYNC B1 ;  /* 0x0000000000017941 */ /* 0x000fea0003800000 */
.L_x_1104:
[----:B-1-3--:R-:W3:Y:S02]  /*240c0*/  LDL R0, [R1+0xe0] ;  /* 0x0000e00001007983 */ /* 0x00aee40000100800 */
[----:B---3--:R-:W-:-:S13]  /*240d0*/  ISETP.NE.AND P0, PT, R0, RZ, PT ;  /* 0x000000ff0000720c */ /* 0x008fda0003f05270 */
[----:B------:R-:W-:Y:S01]  /*240e0*/  @P0 WARPSYNC 0xffffffff ;  /* 0xffffffff00000948 */ /* 0x000fe20003800000 */
[----:B------:R-:W-:Y:S06]  /*240f0*/  @P0 BAR.SYNC.DEFER_BLOCKING 0x5, 0x80 ;  /* 0x0142000000000b1d */ /* 0x000fec0000010000 */
[----:B------:R-:W1:Y:S04]  /*24100*/  @P0 LDS.128 R8, [0xc080] ;  /* 0x00c08000ff080984 */ /* 0x000e680000000c00 */
[----:B-1----:R1:W-:Y:S04]  /*24110*/  @P0 STL.64 [R1+0x80], R8 ;  /* 0x0000800801000387 */ /* 0x0023e80000100a00 */
[----:B------:R1:W-:Y:S04]  /*24120*/  @P0 STL.64 [R1+0x88], R10 ;  /* 0x0000880a01000387 */ /* 0x0003e80000100a00 */
[----:B------:R-:W-:Y:S06]  /*24130*/  @P0 BAR.ARV 0x4, 0x80 ;  /* 0x0102000000000b1d */ /* 0x000fec0000002000 */
[----:B------:R-:W-:Y:S05]  /*24140*/  @P0 BRA `(.L_x_1148) ;  /* 0x0000105000000947 */ /* 0x000fea0003800000 */
[----:B------:R-:W3:Y:S01]  /*24150*/  S2R R0, SR_TID.X ;  /* 0x0000000000007919 */ /* 0x000ee20000002100 */
[----:B-1----:R-:W-:Y:S01]  /*24160*/  IMAD.MOV.U32 R8, RZ, RZ, RZ ;  /* 0x000000ffff087224 */ /* 0x002fe200078e00ff */
[----:B--234-:R-:W-:-:S04]  /*24170*/  LOP3.LUT R13, R0, 0x1f, RZ, 0xc0, !PT ;  /* 0x0000001f000d7812 */ /* 0x01cfc800078ec0ff */
[----:B------:R-:W-:Y:S01]  /*24180*/  ISETP.NE.AND P6, PT, R13, 0x1f, PT ;  /* 0x0000001f0d00780c */ /* 0x000fe20003fc5270 */
[----:B------:R-:W-:Y:S10]  /*24190*/  BRA.DIV ~URZ, `(.L_x_1149) ;  /* 0x00003e727f007947 */ /* 0x000ff4000b800000 */
[----:B------:R1:W2:Y:S02]  /*241a0*/  SHFL.IDX PT, R10, R76, RZ, 0x1f ;  /* 0x00001fff4c0a7589 */ /* 0x0002a400000e0000 */
.L_x_1241:
[----:B------:R-:W-:Y:S05]  /*241b0*/  BRA.DIV ~URZ, `(.L_x_1150) ;  /* 0x00003ec27f007947 */ /* 0x000fea000b800000 */
[----:B------:R3:W4:Y:S02]  /*241c0*/  SHFL.IDX PT, R9, R76, 0x1, 0x1f ;  /* 0x00201f004c097f89 */ /* 0x00072400000e0000 */
.L_x_1242:
[----:B------:R-:W5:Y:S01]  /*241d0*/  LDL R0, [R1+0x8c] ;  /* 0x00008c0001007983 */ /* 0x000f620000100800 */
[----:B------:R-:W-:Y:S02]  /*241e0*/  IMAD.MOV.U32 R6, RZ, RZ, RZ ;  /* 0x000000ffff067224 */ /* 0x000fe400078e00ff */
[----:B-----5:R-:W-:-:S05]  /*241f0*/  IMAD.IADD R0, R0, 0x1, R13 ;  /* 0x0000000100007824 */ /* 0x020fca00078e020d */
[----:B------:R-:W-:-:S13]  /*24200*/  ISETP.GE.OR P0, PT, R0, c[0x0][0x53c], !P6 ;  /* 0x00014f0000007a0c */ /* 0x000fda0007706670 */
[----:B------:R-:W-:Y:S01]  /*24210*/  @!P0 MOV R2, 0x4 ;  /* 0x0000000400028802 */ /* 0x000fe20000000f00 */
[----:B------:R-:W-:-:S04]  /*24220*/  @!P0 IMAD.MOV.U32 R4, RZ, RZ, 0x4 ;  /* 0x00000004ff048424 */ /* 0x000fc800078e00ff */
        /* <DEDUP_REMOVED lines=13> */
.L_x_1243:
        /* <DEDUP_REMOVED lines=16> */
.L_x_1244:
[----:B---3--:R-:W-:Y:S01]  /*24400*/  IMAD R0, R0, c[0x0][0x538], RZ ;  /* 0x00014e0000007a24 */ /* 0x008fe200078e02ff */
[----:B------:R-:W-:Y:S04]  /*24410*/  BSSY B1, `(.L_x_1153) ;  /* 0x00000cf000017945 */ /* 0x000fe80003800000 */
[----:B----4-:R-:W-:-:S04]  /*24420*/  IADD3 R9, R0, R9, RZ ;  /* 0x0000000900097210 */ /* 0x010fc80007ffe0ff */
[----:B--2---:R-:W-:-:S13]  /*24430*/  ISETP.GT.AND P0, PT, R9, R10, PT ;  /* 0x0000000a0900720c */ /* 0x004fda0003f04270 */
[----:B------:R-:W-:Y:S05]  /*24440*/  @P0 BRA `(.L_x_1154) ;  /* 0x0000026000000947 */ /* 0x000fea0003800000 */
.L_x_1158:
[----:B------:R-:W2:Y:S02]  /*24450*/  LDL.LU R0, [R1+0x8c] ;  /* 0x00008c0001007983 */ /* 0x000ea40000300800 */
[----:B--2---:R-:W-:-:S04]  /*24460*/  IADD3 R0, R0, 0x1f, RZ ;  /* 0x0000001f00007810 */ /* 0x004fc80007ffe0ff */
[----:B------:R-:W-:-:S13]  /*24470*/  ISETP.GE.AND P0, PT, R0, c[0x0][0x53c], PT ;  /* 0x00014f0000007a0c */ /* 0x000fda0003f06270 */
[----:B------:R-:W-:Y:S05]  /*24480*/  @P0 BRA `(.L_x_1155) ;  /* 0x00000c2000000947 */ /* 0x000fea0003800000 */
[----:B------:R2:W-:Y:S01]  /*24490*/  STL [R1+0x8c], R0 ;  /* 0x00008c0001007387 */ /* 0x0005e20000100800 */
[----:B------:R-:W-:Y:S02]  /*244a0*/  MOV R6, RZ ;  /* 0x000000ff00067202 */ /* 0x000fe40000000f00 */
[----:B------:R-:W-:Y:S02]  /*244b0*/  MOV R8, RZ ;  /* 0x000000ff00087202 */ /* 0x000fe40000000f00 */
[----:B--2---:R-:W-:-:S04]  /*244c0*/  IADD3 R0, R0, R13, RZ ;  /* 0x0000000d00007210 */ /* 0x004fc80007ffe0ff */
[----:B------:R-:W-:-:S13]  /*244d0*/  ISETP.GE.OR P0, PT, R0, c[0x0][0x53c], !P6 ;  /* 0x00014f0000007a0c */ /* 0x000fda0007706670 */
[----:B-1----:R-:W-:Y:S02]  /*244e0*/  @!P0 MOV R4, 0x4 ;  /* 0x0000000400048802 */ /* 0x002fe40000000f00 */
        /* <DEDUP_REMOVED lines=8> */
.L_x_1245:
        /* <DEDUP_REMOVED lines=16> */
.L_x_1246:
[----:B--2---:R-:W-:-:S05]  /*24670*/  IMAD R0, R0, c[0x0][0x538], RZ ;  /* 0x00014e0000007a24 */ /* 0x004fca00078e02ff */
[----:B------:R-:W-:-:S04]  /*24680*/  IADD3 R9, R0, R9, RZ ;  /* 0x0000000900097210 */ /* 0x000fc80007ffe0ff */
[----:B------:R-:W-:-:S13]  /*24690*/  ISETP.GT.AND P0, PT, R9, R10, PT ;  /* 0x0000000a0900720c */ /* 0x000fda0003f04270 */
[----:B-1----:R-:W-:Y:S05]  /*246a0*/  @!P0 BRA `(.L_x_1158) ;  /* 0xfffffda000008947 */ /* 0x002fea000383ffff */
.L_x_1154:
[----:B------:R-:W-:-:S05]  /*246b0*/  IADD3 R9, -R0, R9, RZ ;  /* 0x0000000900097210 */ /* 0x000fca0007ffe1ff */
[----:B------:R-:W-:-:S05]  /*246c0*/  IMAD R0, R4, c[0x0][0x538], R9 ;  /* 0x00014e0004007a24 */ /* 0x000fca00078e0209 */
[----:B------:R-:W-:Y:S01]  /*246d0*/  ISETP.GT.AND P0, PT, R0, R10, PT ;  /* 0x0000000a0000720c */ /* 0x000fe20003f04270 */
[----:B------:R-:W-:-:S12]  /*246e0*/  BRA.DIV ~URZ, `(.L_x_1159) ;  /* 0x00003df27f007947 */ /* 0x000fd8000b800000 */
[----:B------:R-:W-:-:S03]  /*246f0*/  VOTE.ANY R11, PT, !P0 ;  /* 0x00000000000b7806 */ /* 0x000fc600040e0100 */
.L_x_1247:
[----:B------:R-:W2:Y:S01]  /*24700*/  LDL.LU R0, [R1+0x8c] ;  /* 0x00008c0001007983 */ /* 0x000ea20000300800 */
[----:B------:R-:W2:Y:S02]  /*24710*/  POPC R5, R11 ;  /* 0x0000000b00057309 */ /* 0x000ea40000000000 */
[----:B--2---:R-:W-:-:S05]  /*24720*/  IADD3 R0, R5, R0, RZ ;  /* 0x0000000005007210 */ /* 0x004fca0007ffe0ff */
[----:B------:R2:W-:Y:S01]  /*24730*/  STL [R1+0x8c], R0 ;  /* 0x00008c0001007387 */ /* 0x0005e20000100800 */
[----:B------:R-:W-:Y:S05]  /*24740*/  BRA.DIV ~URZ, `(.L_x_1160) ;  /* 0x00003de27f007947 */ /* 0x000fea000b800000 */
[----:B------:R3:W4:Y:S04]  /*24750*/  SHFL.IDX PT, R6, R6, R5, 0x1f ;  /* 0x00001f0506067589 */ /* 0x00072800000e0000 */
[----:B--2---:R3:W2:Y:S02]  /*24760*/  SHFL.IDX PT, R0, R8, R5, 0x1f ;  /* 0x00001f0508007589 */ /* 0x0046a400000e0000 */
.L_x_1248:
[----:B------:R-:W-:Y:S01]  /*24770*/  ISETP.NE.AND P0, PT, R11, RZ, PT ;  /* 0x000000ff0b00720c */ /* 0x000fe20003f05270 */
[----:B------:R-:W-:-:S12]  /*24780*/  BSSY B0, `(.L_x_1161) ;  /* 0x0000005000007945 */ /* 0x000fd80003800000 */
[----:B------:R-:W-:Y:S05]  /*24790*/  @!P0 BRA `(.L_x_1162) ;  /* 0x0000003000008947 */ /* 0x000fea0003800000 */
[----:B---3--:R-:W-:Y:S01]  /*247a0*/  IADD3 R5, R5, -0x1, RZ ;  /* 0xffffffff05057810 */ /* 0x008fe20007ffe0ff */
[----:B------:R-:W-:Y:S05]  /*247b0*/  BRA.DIV ~URZ, `(.L_x_1163) ;  /* 0x00003e427f007947 */ /* 0x000fea000b800000 */
[----:B------:R3:W1:Y:S02]  /*247c0*/  SHFL.IDX PT, R12, R4, R5, 0x1f ;  /* 0x00001f05040c7589 */ /* 0x00066400000e0000 */
.L_x_1162:
[----:B------:R-:W-:Y:S05]  /*247d0*/  BSYNC B0 ;  /* 0x0000000000007941 */ /* 0x000fea0003800000 */
.L_x_1161:
[----:B-1----:R-:W-:Y:S01]  /*247e0*/  IMAD R2, R12, c[0x0][0x538], R9 ;  /* 0x00014e000c027a24 */ /* 0x002fe200078e0209 */
[----:B--2---:R-:W-:Y:S01]  /*247f0*/  ISETP.NE.AND P0, PT, R0, 0x1, PT ;  /* 0x000000010000780c */ /* 0x004fe20003f05270 */
[----:B------:R-:W-:Y:S03]  /*24800*/  BSSY B0, `(.L_x_1164) ;  /* 0x0000086000007945 */ /* 0x000fe60003800000 */
[----:B------:R1:W-:Y:S01]  /*24810*/  STL [R1+0x80], R2 ;  /* 0x0000800201007387 */ /* 0x0003e20000100800 */
[----:B------:R-:W-:-:S08]  /*24820*/  IADD3 R9, -R2, R10, RZ ;  /* 0x0000000a02097210 */ /* 0x000fd00007ffe1ff */
[----:B------:R-:W-:Y:S05]  /*24830*/  @!P0 BRA `(.L_x_1165) ;  /* 0x000003e000008947 */ /* 0x000fea0003800000 */
[-C--:B----4-:R-:W-:Y:S02]  /*24840*/  IABS R3, R6.reuse ;  /* 0x0000000600037213 */ /* 0x090fe40000000000 */
[----:B------:R-:W-:Y:S02]  /*24850*/  IABS R11, R6 ;  /* 0x00000006000b7213 */ /* 0x000fe40000000000 */
[----:B-1----:R-:W1:Y:S08]  /*24860*/  I2F.RP R2, R3 ;  /* 0x0000000300027306 */ /* 0x002e700000209400 */
[----:B-1----:R-:W1:Y:S02]  /*24870*/  MUFU.RCP R2, R2 ;  /* 0x0000000200027308 */ /* 0x002e640000001000 */
[----:B-1----:R-:W-:-:S06]  /*24880*/  IADD3 R2, R2, 0xffffffe, RZ ;  /* 0x0ffffffe02027810 */ /* 0x002fcc0007ffe0ff */
[----:B---3--:R1:W2:Y:S02]  /*24890*/  F2I.FTZ.U32.TRUNC.NTZ R5, R2 ;  /* 0x0000000200057305 */ /* 0x0082a4000021f000 */
[----:B-1----:R-:W-:Y:S01]  /*248a0*/  IABS R2, R0 ;  /* 0x0000000000027213 */ /* 0x002fe20000000000 */
[----:B--2---:R-:W-:-:S04]  /*248b0*/  IMAD.MOV R4, RZ, RZ, -R5 ;  /* 0x000000ffff047224 */ /* 0x004fc800078e0a05 */
[----:B------:R-:W-:Y:S01]  /*248c0*/  IMAD.MOV.U32 R8, RZ, RZ, R2 ;  /* 0x000000ffff087224 */ /* 0x000fe200078e0002 */
[----:B------:R-:W-:Y:S01]  /*248d0*/  IABS R2, R9 ;  /* 0x0000000900027213 */ /* 0x000fe20000000000 */
[----:B------:R-:W-:Y:S02]  /*248e0*/  IMAD R10, R4, R3, RZ ;  /* 0x00000003040a7224 */ /* 0x000fe400078e02ff */
[----:B------:R-:W-:Y:S01]  /*248f0*/  IMAD.MOV.U32 R4, RZ, RZ, RZ ;  /* 0x000000ffff047224 */ /* 0x000fe200078e00ff */
[----:B------:R-:W1:Y:S03]  /*24900*/  I2F.RP R12, R8 ;  /* 0x00000008000c7306 */ /* 0x000e660000209400 */
[----:B------:R-:W-:-:S04]  /*24910*/  IMAD.HI.U32 R10, R5, R10, R4 ;  /* 0x0000000a050a7227 */ /* 0x000fc800078e0004 */
[----:B------:R-:W-:Y:S02]  /*24920*/  IMAD.MOV.U32 R4, RZ, RZ, R2 ;  /* 0x000000ffff047224 */ /* 0x000fe400078e0002 */
[----:B------:R-:W-:-:S05]  /*24930*/  IMAD.MOV R2, RZ, RZ, -R11 ;  /* 0x000000ffff027224 */ /* 0x000fca00078e0a0b */
[----:B------:R-:W-:Y:S01]  /*24940*/  MOV R5, R2 ;  /* 0x0000000200057202 */ /* 0x000fe20000000f00 */
[----:B------:R-:W-:-:S04]  /*24950*/  IMAD.HI.U32 R2, R10, R4, RZ ;  /* 0x000000040a027227 */ /* 0x000fc800078e00ff */
[----:B------:R-:W-:Y:S02]  /*24960*/  IMAD R4, R2, R5, R4 ;  /* 0x0000000502047224 */ /* 0x000fe400078e0204 */
[----:B-1----:R-:W1:Y:S03]  /*24970*/  MUFU.RCP R5, R12 ;  /* 0x0000000c00057308 */ /* 0x002e660000001000 */
        /* <DEDUP_REMOVED lines=9> */
[----:B------:R-:W-:Y:S01]  /*24a10*/  @P2 IADD3 R2, R2, 0x1, RZ ;  /* 0x0000000102022810 */ /* 0x000fe20007ffe0ff */
[----:B-1----:R-:W-:-:S05]  /*24a20*/  IMAD.MOV R3, RZ, RZ, -R5 ;  /* 0x000000ffff037224 */ /* 0x002fca00078e0a05 */
[----:B------:R-:W-:Y:S01]  /*24a30*/  @!P1 IMAD.MOV R2, RZ, RZ, -R2 ;  /* 0x000000ffff029224 */ /* 0x000fe200078e0a02 */
[----:B------:R-:W-:Y:S02]  /*24a40*/  MOV R4, R3 ;  /* 0x0000000300047202 */ /* 0x000fe40000000f00 */
[----:B------:R-:W-:Y:S02]  /*24a50*/  @!P0 LOP3.LUT R2, RZ, R6, RZ, 0x33, !PT ;  /* 0x00000006ff028212 */ /* 0x000fe400078e33ff */
[----:B------:R-:W-:Y:S01]  /*24a60*/  IABS R3, R0 ;  /* 0x0000000000037213 */ /* 0x000fe20000000000 */
[----:B------:R-:W-:Y:S01]  /*24a70*/  IMAD R10, R4, R8, RZ ;  /* 0x00000008040a7224 */ /* 0x000fe200078e02ff */
[----:B------:R-:W-:Y:S01]  /*24a80*/  IABS R12, R2 ;  /* 0x00000002000c7213 */ /* 0x000fe20000000000 */
[----:B------:R-:W-:Y:S02]  /*24a90*/  IMAD.MOV.U32 R4, RZ, RZ, RZ ;  /* 0x000000ffff047224 */ /* 0x000fe400078e00ff */
[----:B------:R-:W-:-:S02]  /*24aa0*/  IMAD.MOV R11, RZ, RZ, -R3 ;  /* 0x000000ffff0b7224 */ /* 0x000fc400078e0a03 */
[----:B------:R-:W-:-:S03]  /*24ab0*/  IMAD.HI.U32 R3, R5, R10, R4 ;  /* 0x0000000a05037227 */ /* 0x000fc600078e0004 */
[----:B------:R-:W-:Y:S01]  /*24ac0*/  MOV R5, R11 ;  /* 0x0000000b00057202 */ /* 0x000fe20000000f00 */
        /* <DEDUP_REMOVED lines=21> */
.L_x_1165:
[----:B------:R-:W2:Y:S01]  /*24c20*/  LDL R0, [R1+0x8c] ;  /* 0x00008c0001007983 */ /* 0x000ea20000100800 */
[----:B-1----:R-:W-:-:S04]  /*24c30*/  IMAD.MOV.U32 R2, RZ, RZ, 0x4 ;  /* 0x00000004ff027424 */ /* 0x002fc800078e00ff */
[----:B--2---:R-:W-:-:S05]  /*24c40*/  IMAD.WIDE R2, R0, R2, c[0x0][0x590] ;  /* 0x0001640000027625 */ /* 0x004fca00078e0202 */
[----:B---3--:R-:W2:Y:S02]  /*24c50*/  LDG.E R4, [R2.64] ;  /* 0x0000000802047981 */ /* 0x008ea4000c1e1900 */
        /* <DEDUP_REMOVED lines=64> */
.L_x_1166:
[----:B------:R-:W-:Y:S05]  /*25060*/  BSYNC B0 ;  /* 0x0000000000007941 */ /* 0x000fea0003800000 */
.L_x_1164:
[----:B------:R-:W-:-:S04]  /*25070*/  LOP3.LUT R2, RZ, R2, RZ, 0x33, !PT ;  /* 0x00000002ff027212 */ /* 0x000fc800078e33ff */
[----:B-1----:R-:W-:-:S05]  /*25080*/  IADD3 R0, R2, R6, RZ ;  /* 0x0000000602007210 */ /* 0x002fca0007ffe0ff */
[----:B------:R1:W-:Y:S01]  /*25090*/  STL [R1+0x84], R0 ;  /* 0x0000840001007387 */ /* 0x0003e20000100800 */
[----:B------:R-:W-:Y:S05]  /*250a0*/  BRA `(.L_x_1167) ;  /* 0x0000005000007947 */ /* 0x000fea0003800000 */
.L_x_1155:
[----:B------:R-:W-:Y:S01]  /*250b0*/  MOV R0, c[0x0][0x53c] ;  /* 0x00014f0000007a02 */ /* 0x000fe20000000f00 */
[----:B------:R2:W-:Y:S04]  /*250c0*/  STL [R1+0x80], R10 ;  /* 0x0000800a01007387 */ /* 0x0005e80000100800 */
[----:B------:R2:W-:Y:S04]  /*250d0*/  STL [R1+0x84], RZ ;  /* 0x000084ff01007387 */ /* 0x0005e80000100800 */
[----:B------:R2:W-:Y:S04]  /*250e0*/  STL [R1+0x88], RZ ;  /* 0x000088ff01007387 */ /* 0x0005e80000100800 */
[----:B------:R2:W-:Y:S02]  /*250f0*/  STL [R1+0x8c], R0 ;  /* 0x00008c0001007387 */ /* 0x0005e40000100800 */
.L_x_1167:
[----:B------:R-:W-:Y:S05]  /*25100*/  BSYNC B1 ;  /* 0x0000000000017941 */ /* 0x000fea0003800000 */
.L_x_1153:
[----:B------:R-:W3:Y:S04]  /*25110*/  LDL R8, [R1+0x80] ;  /* 0x0000800001087983 */ /* 0x000ee80000100800 */
[----:B------:R-:W3:Y:S04]  /*25120*/  LDL R9, [R1+0x84] ;  /* 0x0000840001097983 */ /* 0x000ee80000100800 */
[----:B--2---:R-:W3:Y:S04]  /*25130*/  LDL R10, [R1+0x88] ;  /* 0x00008800010a7983 */ /* 0x004ee80000100800 */
[----:B------:R-:W3:Y:S01]  /*25140*/  LDL R11, [R1+0x8c] ;  /* 0x00008c00010b7983 */ /* 0x000ee20000100800 */
[----:B------:R-:W-:Y:S03]  /*25150*/  WARPSYNC 0xffffffff ;  /* 0xffffffff00007948 */ /* 0x000fe60003800000 */
[----:B------:R-:W-:Y:S01]  /*25160*/  BAR.SYNC.DEFER_BLOCKING 0x4, 0x80 ;  /* 0x0102000000007b1d */ /* 0x000fe20000010000 */
[----:B------:R-:W-:-:S13]  /*25170*/  ISETP.NE.AND P0, PT, R13, RZ, PT ;  /* 0x000000ff0d00720c */ /* 0x000fda0003f05270 */
[----:B---3--:R2:W-:Y:S04]  /*25180*/  @!P0 STS.128 [0xc080], R8 ;  /* 0x00c08008ff008388 */ /* 0x0085e80000000c00 */
[----:B------:R-:W-:Y:S06]  /*25190*/  BAR.ARV 0x5, 0x80 ;  /* 0x0142000000007b1d */ /* 0x000fec0000002000 */
.L_x_1148:
[----:B-1----:R-:W3:Y:S02]  /*251a0*/  LDL R0, [R1+0x8c] ;  /* 0x00008c0001007983 */ /* 0x002ee40000100800 */
[----:B---3--:R-:W-:-:S13]  /*251b0*/  ISETP.GE.AND P0, PT, R0, c[0x0][0x53c], PT ;  /* 0x00014f0000007a0c */ /* 0x008fda0003f06270 */
[----:B--2-4-:R-:W-:Y:S01]  /*251c0*/  @P0 CALL.REL.NOINC `(.L_x_1168) ;  /* 0x0000001000000944 */ /* 0x014fe20003c00000 */
[----:B------:R-:W-:Y:S05]  /*251d0*/  BRA `(.L_x_1169) ;  /* 0xfffdd12000007947 */ /* 0x000fea000383ffff */
.L_x_1168:
[----:B------:R-:W-:Y:S05]  /*251e0*/  EXIT ;  /* 0x000000000000794d */ /* 0x000fea0003800000 */
.L_x_859:
[----:B------:R-:W-:Y:S01]  /*251f0*/  IMAD.MOV.U32 R0, RZ, RZ, R5 ;  /* 0x000000ffff007224 */ /* 0x000fe200078e0005 */
[----:B------:R-:W-:Y:S02]  /*25200*/  MOV R3, 0x1 ;  /* 0x0000000100037802 */ /* 0x000fe40000000f00 */
[----:B------:R-:W-:Y:S02]  /*25210*/  MOV R2, 0x25230 ;  /* 0x0002523000027802 */ /* 0x000fe40000000f00 */
[----:B------:R-:W-:Y:S05]  /*25220*/  CALL.REL.NOINC `($__internal_15_$__cuda_sm70_shflsync_up_p) ;  /* 0x0000350000007944 */ /* 0x000fea0003c00000 */
[----:B------:R-:W-:Y:S01]  /*25230*/  MOV R0, R4 ;  /* 0x0000000400007202 */ /* 0x000fe20000000f00 */
[----:B------:R-:W-:Y:S05]  /*25240*/  BRA `(.L_x_1170) ;  /* 0xfffdb21000007947 */ /* 0x000fea000383ffff */
.L_x_860:
[----:B------:R-:W-:Y:S01]  /*25250*/  IMAD.MOV.U32 R0, RZ, RZ, R5 ;  /* 0x000000ffff007224 */ /* 0x000fe200078e0005 */
[----:B------:R-:W-:Y:S02]  /*25260*/  MOV R3, 0x2 ;  /* 0x0000000200037802 */ /* 0x000fe40000000f00 */
[----:B------:R-:W-:Y:S02]  /*25270*/  MOV R2, 0x25290 ;  /* 0x0002529000027802 */ /* 0x000fe40000000f00 */
[----:B------:R-:W-:Y:S05]  /*25280*/  CALL.REL.NOINC `($__internal_15_$__cuda_sm70_shflsync_up_p) ;  /* 0x000034a000007944 */ /* 0x000fea0003c00000 */
[----:B------:R-:W-:Y:S01]  /*25290*/  SEL R4, R4, RZ, P4 ;  /* 0x000000ff04047207 */ /* 0x000fe20002000000 */
[----:B------:R-:W-:Y:S01]  /*252a0*/  IMAD.MOV.U32 R3, RZ, RZ, 0x4 ;  /* 0x00000004ff037424 */ /* 0x000fe200078e00ff */
[----:B------:R-:W-:-:S03]  /*252b0*/  MOV R2, 0x252e0 ;  /* 0x000252e000027802 */ /* 0x000fc60000000f00 */
[----:B------:R-:W-:Y:S02]  /*252c0*/  IMAD.IADD R0, R5, 0x1, R4 ;  /* 0x0000000105007824 */ /* 0x000fe400078e0204 */
        /* <DEDUP_REMOVED lines=13> */
[----:B------:R-:W-:Y:S02]  /*253a0*/  MOV R217, 0x1f ;  /* 0x0000001f00d97802 */ /* 0x000fe40000000f00 */
[----:B------:R-:W-:Y:S01]  /*253b0*/  MOV R3, 0x253f0 ;  /* 0x000253f000037802 */ /* 0x000fe20000000f00 */
[----:B------:R-:W-:-:S04]  /*253c0*/  IMAD.IADD R4, R0, 0x1, R4 ;  /* 0x0000000100047824 */ /* 0x000fc800078e0204 */
[----:B------:R-:W-:Y:S02]  /*253d0*/  IMAD.MOV.U32 R216, RZ, RZ, R4 ;  /* 0x000000ffffd87224 */ /* 0x000fe400078e0004 */
[----:B------:R-:W-:Y:S05]  /*253e0*/  CALL.REL.NOINC `($__internal_14_$__cuda_sm70_shflsync_idx_p) ;  /* 0x000032e000007944 */ /* 0x000fea0003c00000 */
[----:B------:R-:W-:Y:S01]  /*253f0*/  MOV R0, R217 ;  /* 0x000000d900007202 */ /* 0x000fe20000000f00 */
[----:B------:R-:W-:Y:S05]  /*25400*/  BRA `(.L_x_1171) ;  /* 0xfffdb15000007947 */ /* 0x000fea000383ffff */
.L_x_862:
[----:B------:R-:W-:Y:S02]  /*25410*/  SEL R0, RZ, 0x1, P0 ;  /* 0x00000001ff007807 */ /* 0x000fe40000000000 */
[----:B------:R-:W-:Y:S02]  /*25420*/  MOV R2, 0x25440 ;  /* 0x0002544000027802 */ /* 0x000fe40000000f00 */
[----:B------:R-:W-:Y:S05]  /*25430*/  CALL.REL.NOINC `($__internal_16_$__cuda_sm70_votesync_ballot) ;  /* 0x0000335000007944 */ /* 0x000fea0003c00000 */
[----:B------:R-:W-:Y:S01]  /*25440*/  MOV R7, R0 ;  /* 0x0000000000077202 */ /* 0x000fe20000000f00 */
[----:B------:R-:W-:Y:S05]  /*25450*/  BRA `(.L_x_1172) ;  /* 0xfffdb19000007947 */ /* 0x000fea000383ffff */
.L_x_863:
[----:B------:R-:W-:Y:S01]  /*25460*/  IMAD.MOV.U32 R216, RZ, RZ, R9 ;  /* 0x000000ffffd87224 */ /* 0x000fe200078e0009 */
[----:B-1----:R-:W-:Y:S01]  /*25470*/  MOV R2, R0 ;  /* 0x0000000000027202 */ /* 0x002fe20000000f00 */
[----:B------:R-:W-:Y:S01]  /*25480*/  IMAD.MOV.U32 R217, RZ, RZ, 0x1f ;  /* 0x0000001fffd97424 */ /* 0x000fe200078e00ff */
[----:B------:R-:W-:Y:S02]  /*25490*/  MOV R3, 0x254b0 ;  /* 0x000254b000037802 */ /* 0x000fe40000000f00 */
[----:B------:R-:W-:Y:S05]  /*254a0*/  CALL.REL.NOINC `($__internal_14_$__cuda_sm70_shflsync_idx_p) ;  /* 0x0000322000007944 */ /* 0x000fea0003c00000 */
[----:B------:R-:W-:Y:S01]  /*254b0*/  IMAD.MOV.U32 R12, RZ, RZ, R217 ;  /* 0x000000ffff0c7224 */ /* 0x000fe200078e00d9 */
[----:B------:R-:W-:Y:S01]  /*254c0*/  MOV R216, R8 ;  /* 0x0000000800d87202 */ /* 0x000fe20000000f00 */
[----:B------:R-:W-:Y:S01]  /*254d0*/  IMAD.MOV.U32 R5, RZ, RZ, RZ ;  /* 0x000000ffff057224 */ /* 0x000fe200078e00ff */
[----:B------:R-:W-:Y:S01]  /*254e0*/  MOV R2, R0 ;  /* 0x0000000000027202 */ /* 0x000fe20000000f00 */
[----:B------:R-:W-:Y:S01]  /*254f0*/  IMAD.MOV.U32 R217, RZ, RZ, 0x1f ;  /* 0x0000001fffd97424 */ /* 0x000fe200078e00ff */
[----:B------:R-:W-:-:S02]  /*25500*/  MOV R3, 0x25520 ;  /* 0x0002552000037802 */ /* 0x000fc40000000f00 */
[----:B------:R-:W-:Y:S05]  /*25510*/  CALL.REL.NOINC `($__internal_14_$__cuda_sm70_shflsync_idx_p) ;  /* 0x000031b000007944 */ /* 0x000fea0003c00000 */
[----:B------:R-:W-:Y:S01]  /*25520*/  MOV R9, R217 ;  /* 0x000000d900097202 */ /* 0x000fe20000000f00 */
[----:B------:R-:W-:Y:S05]  /*25530*/  BRA `(.L_x_1173) ;  /* 0xfffdb12000007947 */ /* 0x000fea000383ffff */
.L_x_866:
[----:B------:R-:W-:Y:S01]  /*25540*/  IMAD.MOV.U32 R216, RZ, RZ, R4 ;  /* 0x000000ffffd87224 */ /* 0x000fe200078e0004 */
[----:B-1----:R-:W-:Y:S01]  /*25550*/  MOV R2, R0 ;  /* 0x0000000000027202 */ /* 0x002fe20000000f00 */
[----:B------:R-:W-:Y:S01]  /*25560*/  IMAD.MOV.U32 R217, RZ, RZ, 0x1f ;  /* 0x0000001fffd97424 */ /* 0x000fe200078e00ff */
[----:B------:R-:W-:-:S02]  /*25570*/  MOV R3, 0x25590 ;  /* 0x0002559000037802 */ /* 0x000fc40000000f00 */
[----:B---34-:R-:W-:Y:S05]  /*25580*/  CALL.REL.NOINC `($__internal_14_$__cuda_sm70_shflsync_idx_p) ;  /* 0x0000314000007944 */ /* 0x018fea0003c00000 */
[----:B------:R-:W-:Y:S01]  /*25590*/  MOV R5, R217 ;  /* 0x000000d900057202 */ /* 0x000fe20000000f00 */
[----:B------:R-:W-:Y:S05]  /*255a0*/  BRA `(.L_x_865) ;  /* 0xfffdb11000007947 */ /* 0x000fea000383ffff */
.L_x_923:
[----:B------:R-:W-:Y:S01]  /*255b0*/  IMAD.MOV.U32 R216, RZ, RZ, R6 ;  /* 0x000000ffffd87224 */ /* 0x000fe200078e0006 */
[----:B------:R-:W-:Y:S01]  /*255c0*/  MOV R2, RZ ;  /* 0x000000ff00027202 */ /* 0x000fe20000000f00 */
[----:B------:R-:W-:Y:S01]  /*255d0*/  IMAD.MOV.U32 R217, RZ, RZ, 0x1c1f ;  /* 0x00001c1fffd97424 */ /* 0x000fe200078e00ff */
[----:B------:R-:W-:-:S02]  /*255e0*/  MOV R3, 0x25600 ;  /* 0x0002560000037802 */ /* 0x000fc40000000f00 */
[----:B-----5:R-:W-:Y:S05]  /*255f0*/  CALL.REL.NOINC `($__internal_14_$__cuda_sm70_shflsync_idx_p) ;  /* 0x000030d000007944 */ /* 0x020fea0003c00000 */
[----:B------:R-:W-:Y:S01]  /*25600*/  MOV R4, R217 ;  /* 0x000000d900047202 */ /* 0x000fe20000000f00 */
[----:B------:R-:W-:Y:S05]  /*25610*/  BRA `(.L_x_1174) ;  /* 0xfffe3b7000007947 */ /* 0x000fea000383ffff */
.L_x_924:
[----:B------:R-:W-:Y:S01]  /*25620*/  IMAD.MOV.U32 R216, RZ, RZ, R12 ;  /* 0x000000ffffd87224 */ /* 0x000fe200078e000c */
[----:B------:R-:W-:Y:S01]  /*25630*/  MOV R2, RZ ;  /* 0x000000ff00027202 */ /* 0x000fe20000000f00 */
[----:B------:R-:W-:Y:S01]  /*25640*/  IMAD.MOV.U32 R217, RZ, RZ, 0x1c1f ;  /* 0x00001c1fffd97424 */ /* 0x000fe200078e00ff */
[----:B------:R-:W-:-:S02]  /*25650*/  MOV R3, 0x25670 ;  /* 0x0002567000037802 */ /* 0x000fc40000000f00 */
[----:B-12--5:R-:W-:Y:S05]  /*25660*/  CALL.REL.NOINC `($__internal_14_$__cuda_sm70_shflsync_idx_p) ;  /* 0x0000306000007944 */ /* 0x026fea0003c00000 */
[----:B------:R-:W-:Y:S01]  /*25670*/  MOV R0, R217 ;  /* 0x000000d900007202 */ /* 0x000fe20000000f00 */
[----:B------:R-:W-:Y:S05]  /*25680*/  BRA `(.L_x_1175) ;  /* 0xfffe3b2000007947 */ /* 0x000fea000383ffff */
.L_x_927:
[----:B------:R-:W-:Y:S01]  /*25690*/  IMAD.MOV.U32 R216, RZ, RZ, R6 ;  /* 0x000000ffffd87224 */ /* 0x000fe200078e0006 */
[----:B--2---:R-:W-:Y:S01]  /*256a0*/  MOV R2, 0x1 ;  /* 0x0000000100027802 */ /* 0x004fe20000000f00 */
[----:B------:R-:W-:Y:S01]  /*256b0*/  IMAD.MOV.U32 R217, RZ, RZ, 0x1c1f ;  /* 0x00001c1fffd97424 */ /* 0x000fe200078e00ff */
[----:B------:R-:W-:-:S02]  /*256c0*/  MOV R3, 0x256e0 ;  /* 0x000256e000037802 */ /* 0x000fc40000000f00 */
[----:B-1-345:R-:W-:Y:S05]  /*256d0*/  CALL.REL.NOINC `($__internal_14_$__cuda_sm70_shflsync_idx_p) ;  /* 0x00002ff000007944 */ /* 0x03afea0003c00000 */
[----:B------:R-:W-:Y:S01]  /*256e0*/  IMAD.MOV.U32 R4, RZ, RZ, R217 ;  /* 0x000000ffff047224 */ /* 0x000fe200078e00d9 */
[----:B------:R-:W-:Y:S01]  /*256f0*/  MOV R2, 0x1 ;  /* 0x0000000100027802 */ /* 0x000fe20000000f00 */
[----:B------:R-:W-:Y:S01]  /*25700*/  IMAD.MOV.U32 R216, RZ, RZ, R12 ;  /* 0x000000ffffd87224 */ /* 0x000fe200078e000c */
[----:B------:R-:W-:-:S02]  /*25710*/  MOV R217, 0x1c1f ;  /* 0x00001c1f00d97802 */ /* 0x000fc40000000f00 */
[----:B------:R-:W-:Y:S02]  /*25720*/  MOV R3, 0x25740 ;  /* 0x0002574000037802 */ /* 0x000fe40000000f00 */
[----:B------:R-:W-:Y:S05]  /*25730*/  CALL.REL.NOINC `($__internal_14_$__cuda_sm70_shflsync_idx_p) ;  /* 0x00002f9000007944 */ /* 0x000fea0003c00000 */
[----:B------:R-:W-:Y:S01]  /*25740*/  MOV R0, R217 ;  /* 0x000000d900007202 */ /* 0x000fe20000000f00 */
[----:B------:R-:W-:Y:S05]  /*25750*/  BRA `(.L_x_1176) ;  /* 0xfffe3bf000007947 */ /* 0x000fea000383ffff */
.L_x_930:
[----:B------:R-:W-:Y:S01]  /*25760*/  IMAD.MOV.U32 R216, RZ, RZ, R6 ;  /* 0x000000ffffd87224 */ /* 0x000fe200078e0006 */
[----:B-1----:R-:W-:Y:S01]  /*25770*/  MOV R2, 0x2 ;  /* 0x0000000200027802 */ /* 0x002fe20000000f00 */
[----:B------:R-:W-:Y:S01]  /*25780*/  IMAD.MOV.U32 R217, RZ, RZ, 0x1c1f ;  /* 0x00001c1fffd97424 */ /* 0x000fe200078e00ff */
[----:B------:R-:W-:Y:S02]  /*25790*/  MOV R3, 0x257b0 ;  /* 0x000257b000037802 */ /* 0x000fe40000000f00 */
[----:B--2345:R-:W-:Y:S05]  /*257a0*/  CALL.REL.NOINC `($__internal_14_$__cuda_sm70_shflsync_idx_p) ;  /* 0x00002f2000007944 */ /* 0x03cfea0003c00000 */
[----:B------:R-:W-:Y:S01]  /*257b0*/  MOV R4, R217 ;  /* 0x000000d900047202 */ /* 0x000fe20000000f00 */
[----:B------:R-:W-:Y:S05]  /*257c0*/  BRA `(.L_x_1177) ;  /* 0xfffe3d1000007947 */ /* 0x000fea000383ffff */
.L_x_931:
[----:B------:R-:W-:Y:S01]  /*257d0*/  IMAD.MOV.U32 R216, RZ, RZ, R12 ;  /* 0x000000ffffd87224 */ /* 0x000fe200078e000c */
[----:B------:R-:W-:Y:S01]  /*257e0*/  MOV R2, 0x2 ;  /* 0x0000000200027802 */ /* 0x000fe20000000f00 */
[----:B------:R-:W-:Y:S01]  /*257f0*/  IMAD.MOV.U32 R217, RZ, RZ, 0x1c1f ;  /* 0x00001c1fffd97424 */ /* 0x000fe200078e00ff */
[----:B------:R-:W-:Y:S02]  /*25800*/  MOV R3, 0x25820 ;  /* 0x0002582000037802 */ /* 0x000fe40000000f00 */
[----:B-12345:R-:W-:Y:S05]  /*25810*/  CALL.REL.NOINC `($__internal_14_$__cuda_sm70_shflsync_idx_p) ;  /* 0x00002eb000007944 */ /* 0x03efea0003c00000 */
[----:B------:R-:W-:Y:S01]  /*25820*/  MOV R0, R217 ;  /* 0x000000d900007202 */ /* 0x000fe20000000f00 */
[----:B------:R-:W-:Y:S05]  /*25830*/  BRA `(.L_x_1178) ;  /* 0xfffe3cc000007947 */ /* 0x000fea000383ffff */
.L_x_934:
[----:B------:R-:W-:Y:S01]  /*25840*/  IMAD.MOV.U32 R216, RZ, RZ, R6 ;  /* 0x000000ffffd87224 */ /* 0x000fe200078e0006 */
[----:B-1----:R-:W-:Y:S01]  /*25850*/  MOV R2, 0x3 ;  /* 0x0000000300027802 */ /* 0x002fe20000000f00 */
[----:B------:R-:W-:Y:S01]  /*25860*/  IMAD.MOV.U32 R217, RZ, RZ, 0x1c1f ;  /* 0x00001c1fffd97424 */ /* 0x000fe200078e00ff */
[----:B------:R-:W-:-:S02]  /*25870*/  MOV R3, 0x25890 ;  /* 0x0002589000037802 */ /* 0x000fc40000000f00 */
[----:B--2345:R-:W-:Y:S05]  /*25880*/  CALL.REL.NOINC `($__internal_14_$__cuda_sm70_shflsync_idx_p) ;  /* 0x00002e4000007944 */ /* 0x03cfea0003c00000 */
        /* <DEDUP_REMOVED lines=8> */
.L_x_981:
[----:B------:R-:W-:Y:S01]  /*25910*/  IMAD.MOV.U32 R216, RZ, RZ, R6 ;  /* 0x000000ffffd87224 */ /* 0x000fe200078e0006 */
[----:B--2---:R-:W-:Y:S01]  /*25920*/  MOV R2, 0x1 ;  /* 0x0000000100027802 */ /* 0x004fe20000000f00 */
[----:B------:R-:W-:Y:S01]  /*25930*/  IMAD.MOV.U32 R217, RZ, RZ, 0x1c1f ;  /* 0x00001c1fffd97424 */ /* 0x000fe200078e00ff */
[----:B------:R-:W-:Y:S02]  /*25940*/  MOV R3, 0x25960 ;  /* 0x0002596000037802 */ /* 0x000fe40000000f00 */
[----:B------:R-:W-:Y:S05]  /*25950*/  CALL.REL.NOINC `($__internal_14_$__cuda_sm70_shflsync_idx_p) ;  /* 0x00002d7000007944 */ /* 0x000fea0003c00000 */
[----:B------:R-:W-:Y:S01]  /*25960*/  IMAD.MOV.U32 R4, RZ, RZ, R217 ;  /* 0x000000ffff047224 */ /* 0x000fe200078e00d9 */
[----:B------:R-:W-:Y:S01]  /*25970*/  MOV R2, 0x1 ;  /* 0x0000000100027802 */ /* 0x000fe20000000f00 */
[----:B------:R-:W-:Y:S01]  /*25980*/  IMAD.MOV.U32 R216, RZ, RZ, R26 ;  /* 0x000000ffffd87224 */ /* 0x000fe200078e001a */
[----:B------:R-:W-:Y:S02]  /*25990*/  MOV R217, 0x1c1f ;  /* 0x00001c1f00d97802 */ /* 0x000fe40000000f00 */
[----:B------:R-:W-:Y:S02]  /*259a0*/  MOV R3, 0x259c0 ;  /* 0x000259c000037802 */ /* 0x000fe40000000f00 */
[----:B------:R-:W-:Y:S05]  /*259b0*/  CALL.REL.NOINC `($__internal_14_$__cuda_sm70_shflsync_idx_p) ;  /* 0x00002d1000007944 */ /* 0x000fea0003c00000 */
[----:B------:R-:W-:Y:S01]  /*259c0*/  MOV R2, R217 ;  /* 0x000000d900027202 */ /* 0x000fe20000000f00 */
[----:B------:R-:W-:Y:S05]  /*259d0*/  BRA `(.L_x_1180) ;  /* 0xfffeb1a000007947 */ /* 0x000fea000383ffff */
.L_x_984:
[----:B------:R-:W-:Y:S01]  /*259e0*/  IMAD.MOV.U32 R216, RZ, RZ, R5 ;  /* 0x000000ffffd87224 */ /* 0x000fe200078e0005 */
[----:B------:R-:W-:Y:S01]  /*259f0*/  MOV R2, RZ ;  /* 0x000000ff00027202 */ /* 0x000fe20000000f00 */
[----:B------:R-:W-:Y:S01]  /*25a00*/  IMAD.MOV.U32 R217, RZ, RZ, 0x1c1f ;  /* 0x00001c1fffd97424 */ /* 0x000fe200078e00ff */
[----:B------:R-:W-:-:S02]  /*25a10*/  MOV R3, 0x25a30 ;  /* 0x00025a3000037802 */ /* 0x000fc40000000f00 */
[----:B------:R-:W-:Y:S05]  /*25a20*/  CALL.REL.NOINC `($__internal_14_$__cuda_sm70_shflsync_idx_p) ;  /* 0x00002ca000007944 */ /* 0x000fea0003c00000 */
[----:B------:R-:W-:Y:S01]  /*25a30*/  MOV R4, R217 ;  /* 0x000000d900047202 */ /* 0x000fe20000000f00 */
[----:B------:R-:W-:Y:S05]  /*25a40*/  BRA `(.L_x_1181) ;  /* 0xfffebb3000007947 */ /* 0x000fea000383ffff */
.L_x_985:
[----:B------:R-:W-:Y:S01]  /*25a50*/  IMAD.MOV.U32 R216, RZ, RZ, R6 ;  /* 0x000000ffffd87224 */ /* 0x000fe200078e0006 */
[----:B------:R-:W-:Y:S01]  /*25a60*/  MOV R2, RZ ;  /* 0x000000ff00027202 */ /* 0x000fe20000000f00 */
[----:B------:R-:W-:Y:S01]  /*25a70*/  IMAD.MOV.U32 R217, RZ, RZ, 0x1c1f ;  /* 0x00001c1fffd97424 */ /* 0x000fe200078e00ff */
[----:B------:R-:W-:-:S02]  /*25a80*/  MOV R3, 0x25aa0 ;  /* 0x00025aa000037802 */ /* 0x000fc40000000f00 */
[----:B-12---:R-:W-:Y:S05]  /*25a90*/  CALL.REL.NOINC `($__internal_14_$__cuda_sm70_shflsync_idx_p) ;  /* 0x00002c3000007944 */ /* 0x006fea0003c00000 */
[----:B------:R-:W-:Y:S01]  /*25aa0*/  MOV R0, R217 ;  /* 0x000000d900007202 */ /* 0x000fe20000000f00 */
[----:B------:R-:W-:Y:S05]  /*25ab0*/  BRA `(.L_x_1182) ;  /* 0xfffebae000007947 */ /* 0x000fea000383ffff */
.L_x_988:
[----:B------:R-:W-:Y:S01]  /*25ac0*/  IMAD.MOV.U32 R216, RZ, RZ, R5 ;  /* 0x000000ffffd87224 */ /* 0x000fe200078e0005 */
[----:B--2---:R-:W-:Y:S01]  /*25ad0*/  MOV R2, 0x1 ;  /* 0x0000000100027802 */ /* 0x004fe20000000f00 */
[----:B------:R-:W-:Y:S01]  /*25ae0*/  IMAD.MOV.U32 R217, RZ, RZ, 0x1c1f ;  /* 0x00001c1fffd97424 */ /* 0x000fe200078e00ff */
[----:B------:R-:W-:-:S03]  /*25af0*/  MOV R3, 0x25b10 ;  /* 0x00025b1000037802 */ /* 0x000fc60000000f00 */
[----:B-1-34-:R-:W-:Y:S05]  /*25b00*/  CALL.REL.NOINC `($__internal_14_$__cuda_sm70_shflsync_idx_p) ;  /* 0x00002bc000007944 */ /* 0x01afea0003c00000 */
        /* <DEDUP_REMOVED lines=8> */
.L_x_989:
[----:B------:R-:W-:Y:S01]  /*25b90*/  IMAD.MOV.U32 R216, RZ, RZ, R8 ;  /* 0x000000ffffd87224 */ /* 0x000fe200078e0008 */
[----:B------:R-:W-:Y:S01]  /*25ba0*/  MOV R2, RZ ;  /* 0x000000ff00027202 */ /* 0x000fe20000000f00 */
[----:B------:R-:W-:Y:S01]  /*25bb0*/  IMAD.MOV.U32 R217, RZ, RZ, 0x1c1f ;  /* 0x00001c1fffd97424 */ /* 0x000fe200078e00ff */
[----:B------:R-:W-:Y:S02]  /*25bc0*/  MOV R3, 0x25be0 ;  /* 0x00025be000037802 */ /* 0x000fe40000000f00 */
[----:B--23--:R-:W-:Y:S05]  /*25bd0*/  CALL.REL.NOINC `($__internal_14_$__cuda_sm70_shflsync_idx_p) ;  /* 0x00002af000007944 */ /* 0x00cfea0003c00000 */
[----:B------:R-:W-:Y:S01]  /*25be0*/  MOV R2, R217 ;  /* 0x000000d900027202 */ /* 0x000fe20000000f00 */
[----:B------:R-:W-:Y:S05]  /*25bf0*/  BRA `(.L_x_1184) ;  /* 0xfffebd8000007947 */ /* 0x000fea000383ffff */
.L_x_994:
[----:B------:R-:W-:Y:S01]  /*25c00*/  IMAD.MOV.U32 R216, RZ, RZ, R8 ;  /* 0x000000ffffd87224 */ /* 0x000fe200078e0008 */
[----:B------:R-:W-:Y:S01]  /*25c10*/  MOV R2, 0x1 ;  /* 0x0000000100027802 */ /* 0x000fe20000000f00 */
[----:B------:R-:W-:Y:S01]  /*25c20*/  IMAD.MOV.U32 R217, RZ, RZ, 0x1c1f ;  /* 0x00001c1fffd97424 */ /* 0x000fe200078e00ff */
[----:B------:R-:W-:Y:S02]  /*25c30*/  MOV R3, 0x25c50 ;  /* 0x00025c5000037802 */ /* 0x000fe40000000f00 */
[----:B-123--:R-:W-:Y:S05]  /*25c40*/  CALL.REL.NOINC `($__internal_14_$__cuda_sm70_shflsync_idx_p) ;  /* 0x00002a8000007944 */ /* 0x00efea0003c00000 */
[----:B------:R-:W-:Y:S01]  /*25c50*/  MOV R2, R217 ;  /* 0x000000d900027202 */ /* 0x000fe20000000f00 */
[----:B------:R-:W-:Y:S05]  /*25c60*/  BRA `(.L_x_1185) ;  /* 0xfffebed000007947 */ /* 0x000fea000383ffff */
.L_x_999:
[----:B------:R-:W-:Y:S01]  /*25c70*/  IMAD.MOV.U32 R216, RZ, RZ, R8 ;  /* 0x000000ffffd87224 */ /* 0x000fe200078e0008 */
[----:B------:R-:W-:Y:S01]  /*25c80*/  MOV R2, 0x2 ;  /* 0x0000000200027802 */ /* 0x000fe20000000f00 */
[----:B------:R-:W-:Y:S01]  /*25c90*/  IMAD.MOV.U32 R217, RZ, RZ, 0x1c1f ;  /* 0x00001c1fffd97424 */ /* 0x000fe200078e00ff */
[----:B------:R-:W-:-:S02]  /*25ca0*/  MOV R3, 0x25cc0 ;  /* 0x00025cc000037802 */ /* 0x000fc40000000f00 */
[----:B----4-:R-:W-:Y:S05]  /*25cb0*/  CALL.REL.NOINC `($__internal_14_$__cuda_sm70_shflsync_idx_p) ;  /* 0x00002a1000007944 */ /* 0x010fea0003c00000 */
[----:B------:R-:W-:Y:S01]  /*25cc0*/  MOV R3, R217 ;  /* 0x000000d900037202 */ /* 0x000fe20000000f00 */
[----:B------:R-:W-:Y:S05]  /*25cd0*/  BRA `(.L_x_1186) ;  /* 0xfffec3e000007947 */ /* 0x000fea000383ffff */
.L_x_1004:
[----:B------:R-:W-:Y:S01]  /*25ce0*/  IMAD.MOV.U32 R216, RZ, RZ, R8 ;  /* 0x000000ffffd87224 */ /* 0x000fe200078e0008 */
[----:B------:R-:W-:Y:S01]  /*25cf0*/  MOV R2, 0x3 ;  /* 0x0000000300027802 */ /* 0x000fe20000000f00 */
[----:B------:R-:W-:Y:S01]  /*25d00*/  IMAD.MOV.U32 R217, RZ, RZ, 0x1c1f ;  /* 0x00001c1fffd97424 */ /* 0x000fe200078e00ff */
[----:B------:R-:W-:-:S02]  /*25d10*/  MOV R3, 0x25d30 ;  /* 0x00025d3000037802 */ /* 0x000fc40000000f00 */
[----:B-1--4-:R-:W-:Y:S05]  /*25d20*/  CALL.REL.NOINC `($__internal_14_$__cuda_sm70_shflsync_idx_p) ;  /* 0x000029a000007944 */ /* 0x012fea0003c00000 */
[----:B------:R-:W-:Y:S01]  /*25d30*/  MOV R3, R217 ;  /* 0x000000d900037202 */ /* 0x000fe20000000f00 */
[----:B------:R-:W-:Y:S05]  /*25d40*/  BRA `(.L_x_1187) ;  /* 0xfffeca8000007947 */ /* 0x000fea000383ffff */
.L_x_1009:
[----:B------:R-:W-:Y:S02]  /*25d50*/  MOV R0, 0x2 ;  /* 0x0000000200007802 */ /* 0x000fe40000000f00 */
[----:B------:R-:W-:-:S02]  /*25d60*/  MOV R2, 0x25d80 ;  /* 0x00025d8000027802 */ /* 0x000fc40000000f00 */
[----:B------:R-:W-:Y:S05]  /*25d70*/  CALL.REL.NOINC `($__internal_13_$__cuda_sm70_shflsync_bfly_p) ;  /* 0x000028f000007944 */ /* 0x000fea0003c00000 */
[----:B------:R-:W-:Y:S05]  /*25d80*/  BRA `(.L_x_1188) ;  /* 0xfffed16000007947 */ /* 0x000fea000383ffff */
.L_x_1010:
[----:B------:R-:W-:Y:S02]  /*25d90*/  MOV R0, 0x1 ;  /* 0x0000000100007802 */ /* 0x000fe40000000f00 */
[----:B------:R-:W-:-:S02]  /*25da0*/  MOV R2, 0x25dc0 ;  /* 0x00025dc000027802 */ /* 0x000fc40000000f00 */
[----:B------:R-:W-:Y:S05]  /*25db0*/  CALL.REL.NOINC `($__internal_13_$__cuda_sm70_shflsync_bfly_p) ;  /* 0x000028b000007944 */ /* 0x000fea0003c00000 */
[----:B------:R-:W-:Y:S01]  /*25dc0*/  FMNMX.FTZ R105, R4, R0, !PT ;  /* 0x0000000004697209 */ /* 0x000fe20007810000 */
[----:B------:R-:W-:Y:S01]  /*25dd0*/  IMAD.MOV.U32 R4, RZ, RZ, R5 ;  /* 0x000000ffff047224 */ /* 0x000fe200078e0005 */
[----:B------:R-:W-:Y:S01]  /*25de0*/  MOV R2, 0x25e10 ;  /* 0x00025e1000027802 */ /* 0x000fe20000000f00 */
[----:B------:R-:W-:-:S02]  /*25df0*/  IMAD.MOV.U32 R0, RZ, RZ, 0x2 ;  /* 0x00000002ff007424 */ /* 0x000fc400078e00ff */
[----:B------:R-:W-:Y:S05]  /*25e00*/  CALL.REL.NOINC `($__internal_13_$__cuda_sm70_shflsync_bfly_p) ;  /* 0x0000286000007944 */ /* 0x000fea0003c00000 */
[----:B------:R-:W-:Y:S01]  /*25e10*/  FMNMX.FTZ R5, R5, R0, !PT ;  /* 0x0000000005057209 */ /* 0x000fe20007810000 */
[----:B------:R-:W-:Y:S01]  /*25e20*/  IMAD.MOV.U32 R0, RZ, RZ, 0x1 ;  /* 0x00000001ff007424 */ /* 0x000fe200078e00ff */
[----:B------:R-:W-:-:S03]  /*25e30*/  MOV R2, 0x25e60 ;  /* 0x00025e6000027802 */ /* 0x000fc60000000f00 */
[----:B------:R-:W-:Y:S02]  /*25e40*/  IMAD.MOV.U32 R4, RZ, RZ, R5 ;  /* 0x000000ffff047224 */ /* 0x000fe400078e0005 */
[----:B------:R-:W-:Y:S05]  /*25e50*/  CALL.REL.NOINC `($__internal_13_$__cuda_sm70_shflsync_bfly_p) ;  /* 0x0000281000007944 */ /* 0x000fea0003c00000 */
[----:B------:R-:W-:Y:S01]  /*25e60*/  FMNMX.FTZ R104, R5, R0, !PT ;  /* 0x0000000005687209 */ /* 0x000fe20007810000 */
[----:B------:R-:W-:Y:S01]  /*25e70*/  IMAD.MOV.U32 R4, RZ, RZ, R6 ;  /* 0x000000ffff047224 */ /* 0x000fe200078e0006 */
[----:B------:R-:W-:Y:S01]  /*25e80*/  MOV R2, 0x25eb0 ;  /* 0x00025eb000027802 */ /* 0x000fe20000000f00 */
[----:B------:R-:W-:Y:S02]  /*25e90*/  IMAD.MOV.U32 R0, RZ, RZ, 0x2 ;  /* 0x00000002ff007424 */ /* 0x000fe400078e00ff */
        /* <DEDUP_REMOVED lines=16> */
[----:B------:R-:W-:Y:S01]  /*25fa0*/  MOV R9, R0 ;  /* 0x0000000000097202 */ /* 0x000fe20000000f00 */
[----:B------:R-:W-:Y:S05]  /*25fb0*/  BRA `(.L_x_1189) ;  /* 0xfffed02000007947 */ /* 0x000fea000383ffff */
.L_x_1018:
[----:B------:R-:W-:Y:S01]  /*25fc0*/  MOV R2, RZ ;  /* 0x000000ff00027202 */ /* 0x000fe20000000f00 */
[----:B------:R-:W-:Y:S01]  /*25fd0*/  IMAD.MOV.U32 R216, RZ, RZ, R5 ;  /* 0x000000ffffd87224 */ /* 0x000fe200078e0005 */
[----:B------:R-:W-:Y:S01]  /*25fe0*/  MOV R3, 0x26010 ;  /* 0x0002601000037802 */ /* 0x000fe20000000f00 */
[----:B------:R-:W-:Y:S02]  /*25ff0*/  IMAD.MOV.U32 R217, RZ, RZ, 0x1c1f ;  /* 0x00001c1fffd97424 */ /* 0x000fe400078e00ff */
[----:B------:R-:W-:Y:S05]  /*26000*/  CALL.REL.NOINC `($__internal_14_$__cuda_sm70_shflsync_idx_p) ;  /* 0x000026c000007944 */ /* 0x000fea0003c00000 */
[----:B------:R-:W-:Y:S01]  /*26010*/  MOV R4, R217 ;  /* 0x000000d900047202 */ /* 0x000fe20000000f00 */
[----:B------:R-:W-:-:S05]  /*26020*/  BRA `(.L_x_1190) ;  /* 0xfffee54000007947 */ /* 0x000fca000383ffff */
.L_x_1019:
[----:B------:R-:W-:Y:S01]  /*26030*/  MOV R2, RZ ;  /* 0x000000ff00027202 */ /* 0x000fe20000000f00 */
[----:B------:R-:W-:Y:S01]  /*26040*/  IMAD.MOV.U32 R216, RZ, RZ, R6 ;  /* 0x000000ffffd87224 */ /* 0x000fe200078e0006 */
[----:B------:R-:W-:Y:S01]  /*26050*/  MOV R3, 0x26080 ;  /* 0x0002608000037802 */ /* 0x000fe20000000f00 */
[----:B------:R-:W-:Y:S02]  /*26060*/  IMAD.MOV.U32 R217, RZ, RZ, 0x1c1f ;  /* 0x00001c1fffd97424 */ /* 0x000fe400078e00ff */
[----:B-12---:R-:W-:Y:S05]  /*26070*/  CALL.REL.NOINC `($__internal_14_$__cuda_sm70_shflsync_idx_p) ;  /* 0x0000265000007944 */ /* 0x006fea0003c00000 */
[----:B------:R-:W-:Y:S01]  /*26080*/  MOV R0, R217 ;  /* 0x000000d900007202 */ /* 0x000fe20000000f00 */
[----:B------:R-:W-:-:S05]  /*26090*/  BRA `(.L_x_1191) ;  /* 0xfffee4f000007947 */ /* 0x000fca000383ffff */
.L_x_1020:
[----:B-1----:R-:W-:Y:S01]  /*260a0*/  MOV R2, 0x1 ;  /* 0x0000000100027802 */ /* 0x002fe20000000f00 */
[----:B------:R-:W-:Y:S01]  /*260b0*/  IMAD.MOV.U32 R216, RZ, RZ, R5 ;  /* 0x000000ffffd87224 */ /* 0x000fe200078e0005 */
[----:B------:R-:W-:Y:S01]  /*260c0*/  MOV R3, 0x260f0 ;  /* 0x000260f000037802 */ /* 0x000fe20000000f00 */
[----:B------:R-:W-:Y:S02]  /*260d0*/  IMAD.MOV.U32 R217, RZ, RZ, 0x1c1f ;  /* 0x00001c1fffd97424 */ /* 0x000fe400078e00ff */
[----:B---3--:R-:W-:Y:S05]  /*260e0*/  CALL.REL.NOINC `($__internal_14_$__cuda_sm70_shflsync_idx_p) ;  /* 0x000025e000007944 */ /* 0x008fea0003c00000 */
[----:B------:R-:W-:Y:S01]  /*260f0*/  MOV R2, 0x1 ;  /* 0x0000000100027802 */ /* 0x000fe20000000f00 */
[----:B------:R-:W-:Y:S01]  /*26100*/  IMAD.MOV.U32 R4, RZ, RZ, R217 ;  /* 0x000000ffff047224 */ /* 0x000fe200078e00d9 */
[----:B------:R-:W-:Y:S01]  /*26110*/  MOV R217, 0x1c1f ;  /* 0x00001c1f00d97802 */ /* 0x000fe20000000f00 */
[----:B------:R-:W-:Y:S01]  /*26120*/  IMAD.MOV.U32 R216, RZ, RZ, R6 ;  /* 0x000000ffffd87224 */ /* 0x000fe200078e0006 */
[----:B------:R-:W-:Y:S02]  /*26130*/  MOV R3, 0x26150 ;  /* 0x0002615000037802 */ /* 0x000fe40000000f00 */
[----:B------:R-:W-:Y:S05]  /*26140*/  CALL.REL.NOINC `($__internal_14_$__cuda_sm70_shflsync_idx_p) ;  /* 0x0000258000007944 */ /* 0x000fea0003c00000 */
[----:B------:R-:W-:Y:S01]  /*26150*/  MOV R0, R217 ;  /* 0x000000d900007202 */ /* 0x000fe20000000f00 */
[----:B------:R-:W-:-:S05]  /*26160*/  BRA `(.L_x_1192) ;  /* 0xfffee59000007947 */ /* 0x000fca000383ffff */
.L_x_1023:
[----:B------:R-:W-:Y:S01]  /*26170*/  MOV R2, RZ ;  /* 0x000000ff00027202 */ /* 0x000fe20000000f00 */
[----:B------:R-:W-:Y:S01]  /*26180*/  IMAD.MOV.U32 R216, RZ, RZ, R6 ;  /* 0x000000ffffd87224 */ /* 0x000fe200078e0006 */
[----:B------:R-:W-:Y:S01]  /*26190*/  MOV R3, 0x261c0 ;  /* 0x000261c000037802 */ /* 0x000fe20000000f00 */
[----:B------:R-:W-:Y:S02]  /*261a0*/  IMAD.MOV.U32 R217, RZ, RZ, 0x1c1f ;  /* 0x00001c1fffd97424 */ /* 0x000fe400078e00ff */
[----:B------:R-:W-:Y:S05]  /*261b0*/  CALL.REL.NOINC `($__internal_14_$__cuda_sm70_shflsync_idx_p) ;  /* 0x0000251000007944 */ /* 0x000fea0003c00000 */
[----:B------:R-:W-:Y:S01]  /*261c0*/  MOV R4, R217 ;  /* 0x000000d900047202 */ /* 0x000fe20000000f00 */
[----:B------:R-:W-:-:S05]  /*261d0*/  BRA `(.L_x_1193) ;  /* 0xfffeeef000007947 */ /* 0x000fca000383ffff */
.L_x_1024:
[----:B------:R-:W-:Y:S01]  /*261e0*/  MOV R2, RZ ;  /* 0x000000ff00027202 */ /* 0x000fe20000000f00 */
[----:B------:R-:W-:Y:S01]  /*261f0*/  IMAD.MOV.U32 R216, RZ, RZ, R104 ;  /* 0x000000ffffd87224 */ /* 0x000fe200078e0068 */
[----:B------:R-:W-:Y:S01]  /*26200*/  MOV R3, 0x26230 ;  /* 0x0002623000037802 */ /* 0x000fe20000000f00 */
[----:B------:R-:W-:Y:S02]  /*26210*/  IMAD.MOV.U32 R217, RZ, RZ, 0x1c1f ;  /* 0x00001c1fffd97424 */ /* 0x000fe400078e00ff */
[----:B-12---:R-:W-:Y:S05]  /*26220*/  CALL.REL.NOINC `($__internal_14_$__cuda_sm70_shflsync_idx_p) ;  /* 0x000024a000007944 */ /* 0x006fea0003c00000 */
[----:B------:R-:W-:Y:S01]  /*26230*/  MOV R0, R217 ;  /* 0x000000d900007202 */ /* 0x000fe20000000f00 */
[----:B------:R-:W-:-:S05]  /*26240*/  BRA `(.L_x_1194) ;  /* 0xfffeeea000007947 */ /* 0x000fca000383ffff */
.L_x_1025:
[----:B--2---:R-:W-:Y:S01]  /*26250*/  MOV R2, 0x1 ;  /* 0x0000000100027802 */ /* 0x004fe20000000f00 */
[----:B------:R-:W-:Y:S01]  /*26260*/  IMAD.MOV.U32 R216, RZ, RZ, R6 ;  /* 0x000000ffffd87224 */ /* 0x000fe200078e0006 */
[----:B------:R-:W-:Y:S01]  /*26270*/  MOV R3, 0x262a0 ;  /* 0x000262a000037802 */ /* 0x000fe20000000f00 */
[----:B------:R-:W-:Y:S03]  /*26280*/  IMAD.MOV.U32 R217, RZ, RZ, 0x1c1f ;  /* 0x00001c1fffd97424 */ /* 0x000fe600078e00ff */
[----:B-1-3--:R-:W-:Y:S05]  /*26290*/  CALL.REL.NOINC `($__internal_14_$__cuda_sm70_shflsync_idx_p) ;  /* 0x0000243000007944 */ /* 0x00afea0003c00000 */
        /* <DEDUP_REMOVED lines=8> */
.L_x_1026:
[----:B------:R-:W-:Y:S01]  /*26320*/  MOV R2, RZ ;  /* 0x000000ff00027202 */ /* 0x000fe20000000f00 */
[----:B------:R-:W-:Y:S01]  /*26330*/  IMAD.MOV.U32 R216, RZ, RZ, R172 ;  /* 0x000000ffffd87224 */ /* 0x000fe200078e00ac */
[----:B------:R-:W-:Y:S01]  /*26340*/  MOV R3, 0x26370 ;  /* 0x0002637000037802 */ /* 0x000fe20000000f00 */
[----:B------:R-:W-:Y:S02]  /*26350*/  IMAD.MOV.U32 R217, RZ, RZ, 0x1c1f ;  /* 0x00001c1fffd97424 */ /* 0x000fe400078e00ff */
[----:B---3--:R-:W-:Y:S05]  /*26360*/  CALL.REL.NOINC `($__internal_14_$__cuda_sm70_shflsync_idx_p) ;  /* 0x0000236000007944 */ /* 0x008fea0003c00000 */
[----:B------:R-:W-:Y:S01]  /*26370*/  MOV R0, R217 ;  /* 0x000000d900007202 */ /* 0x000fe20000000f00 */
[----:B------:R-:W-:-:S05]  /*26380*/  BRA `(.L_x_1196) ;  /* 0xfffef12000007947 */ /* 0x000fca000383ffff */
.L_x_1031:
[----:B------:R-:W-:Y:S01]  /*26390*/  MOV R2, 0x1 ;  /* 0x0000000100027802 */ /* 0x000fe20000000f00 */
[----:B------:R-:W-:Y:S01]  /*263a0*/  IMAD.MOV.U32 R216, RZ, RZ, R172 ;  /* 0x000000ffffd87224 */ /* 0x000fe200078e00ac */
[----:B------:R-:W-:Y:S01]  /*263b0*/  MOV R3, 0x263e0 ;  /* 0x000263e000037802 */ /* 0x000fe20000000f00 */
[----:B------:R-:W-:Y:S02]  /*263c0*/  IMAD.MOV.U32 R217, RZ, RZ, 0x1c1f ;  /* 0x00001c1fffd97424 */ /* 0x000fe400078e00ff */
[----:B-1----:R-:W-:Y:S05]  /*263d0*/  CALL.REL.NOINC `($__internal_14_$__cuda_sm70_shflsync_idx_p) ;  /* 0x000022f000007944 */ /* 0x002fea0003c00000 */
[----:B------:R-:W-:Y:S01]  /*263e0*/  MOV R2, R217 ;  /* 0x000000d900027202 */ /* 0x000fe20000000f00 */
[----:B------:R-:W-:-:S05]  /*263f0*/  BRA `(.L_x_1197) ;  /* 0xfffef2b000007947 */ /* 0x000fca000383ffff */
.L_x_1036:
[----:B------:R-:W-:Y:S01]  /*26400*/  MOV R2, 0x2 ;  /* 0x0000000200027802 */ /* 0x000fe20000000f00 */
[----:B------:R-:W-:Y:S01]  /*26410*/  IMAD.MOV.U32 R216, RZ, RZ, R172 ;  /* 0x000000ffffd87224 */ /* 0x000fe200078e00ac */
[----:B------:R-:W-:Y:S01]  /*26420*/  MOV R3, 0x26450 ;  /* 0x0002645000037802 */ /* 0x000fe20000000f00 */
[----:B------:R-:W-:Y:S02]  /*26430*/  IMAD.MOV.U32 R217, RZ, RZ, 0x1c1f ;  /* 0x00001c1fffd97424 */ /* 0x000fe400078e00ff */
[----:B-12---:R-:W-:Y:S05]  /*26440*/  CALL.REL.NOINC `($__internal_14_$__cuda_sm70_shflsync_idx_p) ;  /* 0x0000228000007944 */ /* 0x006fea0003c00000 */
[----:B------:R-:W-:Y:S01]  /*26450*/  MOV R105, R217 ;  /* 0x000000d900697202 */ /* 0x000fe20000000f00 */
[----:B------:R-:W-:-:S05]  /*26460*/  BRA `(.L_x_1198) ;  /* 0xfffef44000007947 */ /* 0x000fca000383ffff */
.L_x_1041:
[----:B------:R-:W-:Y:S01]  /*26470*/  MOV R2, 0x3 ;  /* 0x0000000300027802 */ /* 0x000fe20000000f00 */
[----:B------:R-:W-:Y:S01]  /*26480*/  IMAD.MOV.U32 R216, RZ, RZ, R172 ;  /* 0x000000ffffd87224 */ /* 0x000fe200078e00ac */
[----:B------:R-:W-:Y:S01]  /*26490*/  MOV R3, 0x264c0 ;  /* 0x000264c000037802 */ /* 0x000fe20000000f00 */
[----:B------:R-:W-:Y:S02]  /*264a0*/  IMAD.MOV.U32 R217, RZ, RZ, 0x1c1f ;  /* 0x00001c1fffd97424 */ /* 0x000fe400078e00ff */
[----:B-123--:R-:W-:Y:S05]  /*264b0*/  CALL.REL.NOINC `($__internal_14_$__cuda_sm70_shflsync_idx_p) ;  /* 0x0000221000007944 */ /* 0x00efea0003c00000 */
[----:B------:R-:W-:Y:S01]  /*264c0*/  MOV R3, R217 ;  /* 0x000000d900037202 */ /* 0x000fe20000000f00 */
[----:B------:R-:W-:-:S05]  /*264d0*/  BRA `(.L_x_1199) ;  /* 0xffff011000007947 */ /* 0x000fca000383ffff */
.L_x_1046:
[----:B------:R-:W-:Y:S02]  /*264e0*/  MOV R0, 0x2 ;  /* 0x0000000200007802 */ /* 0x000fe40000000f00 */
[----:B------:R-:W-:Y:S02]  /*264f0*/  MOV R2, 0x26510 ;  /* 0x0002651000027802 */ /* 0x000fe40000000f00 */
[----:B--234-:R-:W-:Y:S05]  /*26500*/  CALL.REL.NOINC `($__internal_13_$__cuda_sm70_shflsync_bfly_p) ;  /* 0x0000216000007944 */ /* 0x01cfea0003c00000 */
[----:B------:R-:W-:-:S05]  /*26510*/  BRA `(.L_x_1200) ;  /* 0xffff08b000007947 */ /* 0x000fca000383ffff */
.L_x_1047:
[----:B------:R-:W-:Y:S02]  /*26520*/  MOV R0, 0x1 ;  /* 0x0000000100007802 */ /* 0x000fe40000000f00 */
[----:B------:R-:W-:Y:S02]  /*26530*/  MOV R2, 0x26550 ;  /* 0x0002655000027802 */ /* 0x000fe40000000f00 */
[----:B---34-:R-:W-:Y:S05]  /*26540*/  CALL.REL.NOINC `($__internal_13_$__cuda_sm70_shflsync_bfly_p) ;  /* 0x0000212000007944 */ /* 0x018fea0003c00000 */
[----:B------:R-:W-:Y:S01]  /*26550*/  FMNMX.FTZ R105, R4, R0, !PT ;  /* 0x0000000004697209 */ /* 0x000fe20007810000 */
[----:B------:R-:W-:Y:S01]  /*26560*/  IMAD.MOV.U32 R4, RZ, RZ, R5 ;  /* 0x000000ffff047224 */ /* 0x000fe200078e0005 */
[----:B------:R-:W-:Y:S01]  /*26570*/  MOV R2, 0x265a0 ;  /* 0x000265a000027802 */ /* 0x000fe20000000f00 */
[----:B------:R-:W-:Y:S02]  /*26580*/  IMAD.MOV.U32 R0, RZ, RZ, 0x2 ;  /* 0x00000002ff007424 */ /* 0x000fe400078e00ff */
[----:B------:R-:W-:Y:S05]  /*26590*/  CALL.REL.NOINC `($__internal_13_$__cuda_sm70_shflsync_bfly_p) ;  /* 0x000020d000007944 */ /* 0x000fea0003c00000 */
[----:B------:R-:W-:Y:S01]  /*265a0*/  FMNMX.FTZ R4, R5, R0, !PT ;  /* 0x0000000005047209 */ /* 0x000fe20007810000 */
[----:B------:R-:W-:Y:S01]  /*265b0*/  IMAD.MOV.U32 R0, RZ, RZ, 0x1 ;  /* 0x00000001ff007424 */ /* 0x000fe200078e00ff */
[----:B------:R-:W-:Y:S02]  /*265c0*/  MOV R2, 0x265e0 ;  /* 0x000265e000027802 */ /* 0x000fe40000000f00 */
        /* <DEDUP_REMOVED lines=19> */
[----:B------:R-:W-:-:S05]  /*26700*/  BRA `(.L_x_1201) ;  /* 0xffff07b000007947 */ /* 0x000fca000383ffff */
.L_x_1056:
[----:B------:R-:W-:Y:S01]  /*26710*/  MOV R2, RZ ;  /* 0x000000ff00027202 */ /* 0x000fe20000000f00 */
[----:B------:R-:W-:Y:S01]  /*26720*/  IMAD.MOV.U32 R216, RZ, RZ, R8 ;  /* 0x000000ffffd87224 */ /* 0x000fe200078e0008 */
[----:B------:R-:W-:Y:S01]  /*26730*/  MOV R3, 0x26760 ;  /* 0x0002676000037802 */ /* 0x000fe20000000f00 */
[----:B------:R-:W-:Y:S02]  /*26740*/  IMAD.MOV.U32 R217, RZ, RZ, 0x1c1f ;  /* 0x00001c1fffd97424 */ /* 0x000fe400078e00ff */
[----:B------:R-:W-:Y:S05]  /*26750*/  CALL.REL.NOINC `($__internal_14_$__cuda_sm70_shflsync_idx_p) ;  /* 0x00001f7000007944 */ /* 0x000fea0003c00000 */
[----:B------:R-:W-:Y:S01]  /*26760*/  MOV R4, R217 ;  /* 0x000000d900047202 */ /* 0x000fe20000000f00 */
[----:B------:R-:W-:-:S05]  /*26770*/  BRA `(.L_x_1202) ;  /* 0xffff247000007947 */ /* 0x000fca000383ffff */
.L_x_1057:
[----:B------:R-:W-:Y:S01]  /*26780*/  MOV R2, RZ ;  /* 0x000000ff00027202 */ /* 0x000fe20000000f00 */
[----:B------:R-:W-:Y:S01]  /*26790*/  IMAD.MOV.U32 R216, RZ, RZ, R9 ;  /* 0x000000ffffd87224 */ /* 0x000fe200078e0009 */
[----:B------:R-:W-:Y:S01]  /*267a0*/  MOV R3, 0x267d0 ;  /* 0x000267d000037802 */ /* 0x000fe20000000f00 */
[----:B------:R-:W-:Y:S02]  /*267b0*/  IMAD.MOV.U32 R217, RZ, RZ, 0x1c1f ;  /* 0x00001c1fffd97424 */ /* 0x000fe400078e00ff */
[----:B-12---:R-:W-:Y:S05]  /*267c0*/  CALL.REL.NOINC `($__internal_14_$__cuda_sm70_shflsync_idx_p) ;  /* 0x00001f0000007944 */ /* 0x006fea0003c00000 */
[----:B------:R-:W-:Y:S01]  /*267d0*/  MOV R0, R217 ;  /* 0x000000d900007202 */ /* 0x000fe20000000f00 */
[----:B------:R-:W-:-:S05]  /*267e0*/  BRA `(.L_x_1203) ;  /* 0xffff242000007947 */ /* 0x000fca000383ffff */
.L_x_1058:
        /* <DEDUP_REMOVED lines=13> */
.L_x_1061:
[----:B------:R-:W-:Y:S01]  /*268c0*/  MOV R2, RZ ;  /* 0x000000ff00027202 */ /* 0x000fe20000000f00 */
[----:B------:R-:W-:Y:S01]  /*268d0*/  IMAD.MOV.U32 R216, RZ, RZ, R172 ;  /* 0x000000ffffd87224 */ /* 0x000fe200078e00ac */
[----:B------:R-:W-:Y:S01]  /*268e0*/  MOV R3, 0x26910 ;  /* 0x0002691000037802 */ /* 0x000fe20000000f00 */
[----:B------:R-:W-:Y:S02]  /*268f0*/  IMAD.MOV.U32 R217, RZ, RZ, 0x1c1f ;  /* 0x00001c1fffd97424 */ /* 0x000fe400078e00ff */
[----:B------:R-:W-:Y:S05]  /*26900*/  CALL.REL.NOINC `($__internal_14_$__cuda_sm70_shflsync_idx_p) ;  /* 0x00001dc000007944 */ /* 0x000fea0003c00000 */
[----:B------:R-:W-:Y:S01]  /*26910*/  MOV R4, R217 ;  /* 0x000000d900047202 */ /* 0x000fe20000000f00 */
[----:B------:R-:W-:-:S05]  /*26920*/  BRA `(.L_x_1205) ;  /* 0xffff2e2000007947 */ /* 0x000fca000383ffff */
.L_x_1062:
[----:B------:R-:W-:Y:S01]  /*26930*/  MOV R2, RZ ;  /* 0x000000ff00027202 */ /* 0x000fe20000000f00 */
[----:B------:R-:W-:Y:S01]  /*26940*/  IMAD.MOV.U32 R216, RZ, RZ, R173 ;  /* 0x000000ffffd87224 */ /* 0x000fe200078e00ad */
[----:B------:R-:W-:Y:S01]  /*26950*/  MOV R3, 0x26980 ;  /* 0x0002698000037802 */ /* 0x000fe20000000f00 */
[----:B------:R-:W-:Y:S02]  /*26960*/  IMAD.MOV.U32 R217, RZ, RZ, 0x1c1f ;  /* 0x00001c1fffd97424 */ /* 0x000fe400078e00ff */
[----:B-12---:R-:W-:Y:S05]  /*26970*/  CALL.REL.NOINC `($__internal_14_$__cuda_sm70_shflsync_idx_p) ;  /* 0x00001d5000007944 */ /* 0x006fea0003c00000 */
[----:B------:R-:W-:Y:S01]  /*26980*/  MOV R0, R217 ;  /* 0x000000d900007202 */ /* 0x000fe20000000f00 */
[----:B------:R-:W-:-:S05]  /*26990*/  BRA `(.L_x_1206) ;  /* 0xffff2dd000007947 */ /* 0x000fca000383ffff */
.L_x_1063:
        /* <DEDUP_REMOVED lines=13> */
.L_x_1064:
[----:B------:R-:W-:Y:S02]  /*26a70*/  MOV R0, 0x2 ;  /* 0x0000000200007802 */ /* 0x000fe40000000f00 */
[----:B------:R-:W-:Y:S02]  /*26a80*/  MOV R2, 0x26aa0 ;  /* 0x00026aa000027802 */ /* 0x000fe40000000f00 */
[----:B---3--:R-:W-:Y:S05]  /*26a90*/  CALL.REL.NOINC `($__internal_13_$__cuda_sm70_shflsync_bfly_p) ;  /* 0x00001bd000007944 */ /* 0x008fea0003c00000 */
[----:B------:R-:W-:-:S05]  /*26aa0*/  BRA `(.L_x_1208) ;  /* 0xffff32c000007947 */ /* 0x000fca000383ffff */
.L_x_1065:
[----:B------:R-:W-:Y:S02]  /*26ab0*/  MOV R0, 0x1 ;  /* 0x0000000100007802 */ /* 0x000fe40000000f00 */
[----:B------:R-:W-:Y:S02]  /*26ac0*/  MOV R2, 0x26ae0 ;  /* 0x00026ae000027802 */ /* 0x000fe40000000f00 */
[----:B---3--:R-:W-:Y:S05]  /*26ad0*/  CALL.REL.NOINC `($__internal_13_$__cuda_sm70_shflsync_bfly_p) ;  /* 0x00001b9000007944 */ /* 0x008fea0003c00000 */
        /* <DEDUP_REMOVED lines=28> */
.L_x_1068:
[----:B-1--4-:R-:W-:Y:S01]  /*26ca0*/  MOV R2, RZ ;  /* 0x000000ff00027202 */ /* 0x012fe20000000f00 */
[----:B------:R-:W-:Y:S01]  /*26cb0*/  IMAD.MOV.U32 R216, RZ, RZ, R6 ;  /* 0x000000ffffd87224 */ /* 0x000fe200078e0006 */
[----:B------:R-:W-:Y:S01]  /*26cc0*/  MOV R3, 0x26cf0 ;  /* 0x00026cf000037802 */ /* 0x000fe20000000f00 */
[----:B------:R-:W-:Y:S02]  /*26cd0*/  IMAD.MOV.U32 R217, RZ, RZ, 0x1c1f ;  /* 0x00001c1fffd97424 */ /* 0x000fe400078e00ff */
[----:B------:R-:W-:Y:S05]  /*26ce0*/  CALL.REL.NOINC `($__internal_14_$__cuda_sm70_shflsync_idx_p) ;  /* 0x000019e000007944 */ /* 0x000fea0003c00000 */
[----:B------:R-:W-:Y:S01]  /*26cf0*/  MOV R0, R217 ;  /* 0x000000d900007202 */ /* 0x000fe20000000f00 */
[----:B------:R-:W-:-:S05]  /*26d00*/  BRA `(.L_x_1210) ;  /* 0xffff4b4000007947 */ /* 0x000fca000383ffff */
.L_x_1071:
[----:B-1----:R-:W-:Y:S01]  /*26d10*/  MOV R2, 0x1 ;  /* 0x0000000100027802 */ /* 0x002fe20000000f00 */
[----:B------:R-:W-:Y:S01]  /*26d20*/  IMAD.MOV.U32 R216, RZ, RZ, R6 ;  /* 0x000000ffffd87224 */ /* 0x000fe200078e0006 */
[----:B------:R-:W-:Y:S01]  /*26d30*/  MOV R3, 0x26d60 ;  /* 0x00026d6000037802 */ /* 0x000fe20000000f00 */
[----:B------:R-:W-:Y:S02]  /*26d40*/  IMAD.MOV.U32 R217, RZ, RZ, 0x1c1f ;  /* 0x00001c1fffd97424 */ /* 0x000fe400078e00ff */
[----:B------:R-:W-:Y:S05]  /*26d50*/  CALL.REL.NOINC `($__internal_14_$__cuda_sm70_shflsync_idx_p) ;  /* 0x0000197000007944 */ /* 0x000fea0003c00000 */
        /* <DEDUP_REMOVED lines=8> */
.L_x_1074:
[----:B------:R-:W-:Y:S01]  /*26de0*/  MOV R2, RZ ;  /* 0x000000ff00027202 */ /* 0x000fe20000000f00 */
[----:B------:R-:W-:Y:S01]  /*26df0*/  IMAD.MOV.U32 R216, RZ, RZ, R6 ;  /* 0x000000ffffd87224 */ /* 0x000fe200078e0006 */
[----:B------:R-:W-:Y:S01]  /*26e00*/  MOV R3, 0x26e30 ;  /* 0x00026e3000037802 */ /* 0x000fe20000000f00 */
[----:B------:R-:W-:Y:S02]  /*26e10*/  IMAD.MOV.U32 R217, RZ, RZ, 0x1c1f ;  /* 0x00001c1fffd97424 */ /* 0x000fe400078e00ff */
[----:B------:R-:W-:Y:S05]  /*26e20*/  CALL.REL.NOINC `($__internal_14_$__cuda_sm70_shflsync_idx_p) ;  /* 0x000018a000007944 */ /* 0x000fea0003c00000 */
[----:B------:R-:W-:Y:S01]  /*26e30*/  MOV R4, R217 ;  /* 0x000000d900047202 */ /* 0x000fe20000000f00 */
[----:B------:R-:W-:-:S05]  /*26e40*/  BRA `(.L_x_1212) ;  /* 0xffff555000007947 */ /* 0x000fca000383ffff */
.L_x_1075:
[----:B------:R-:W-:Y:S01]  /*26e50*/  MOV R2, RZ ;  /* 0x000000ff00027202 */ /* 0x000fe20000000f00 */
[----:B------:R-:W-:Y:S01]  /*26e60*/  IMAD.MOV.U32 R216, RZ, RZ, R104 ;  /* 0x000000ffffd87224 */ /* 0x000fe200078e0068 */
[----:B------:R-:W-:Y:S01]  /*26e70*/  MOV R3, 0x26ea0 ;  /* 0x00026ea000037802 */ /* 0x000fe20000000f00 */
[----:B------:R-:W-:Y:S02]  /*26e80*/  IMAD.MOV.U32 R217, RZ, RZ, 0x1c1f ;  /* 0x00001c1fffd97424 */ /* 0x000fe400078e00ff */
[----:B-12---:R-:W-:Y:S05]  /*26e90*/  CALL.REL.NOINC `($__internal_14_$__cuda_sm70_shflsync_idx_p) ;  /* 0x0000183000007944 */ /* 0x006fea0003c00000 */
[----:B------:R-:W-:Y:S01]  /*26ea0*/  MOV R0, R217 ;  /* 0x000000d900007202 */ /* 0x000fe20000000f00 */
[----:B------:R-:W-:-:S05]  /*26eb0*/  BRA `(.L_x_1213) ;  /* 0xffff550000007947 */ /* 0x000fca000383ffff */
.L_x_1076:
        /* <DEDUP_REMOVED lines=13> */
.L_x_1077:
[----:B------:R-:W-:Y:S01]  /*26f90*/  MOV R2, RZ ;  /* 0x000000ff00027202 */ /* 0x000fe20000000f00 */
[----:B------:R-:W-:Y:S01]  /*26fa0*/  IMAD.MOV.U32 R216, RZ, RZ, R172 ;  /* 0x000000ffffd87224 */ /* 0x000fe200078e00ac */
[----:B------:R-:W-:Y:S01]  /*26fb0*/  MOV R3, 0x26fe0 ;  /* 0x00026fe000037802 */ /* 0x000fe20000000f00 */
[----:B------:R-:W-:Y:S02]  /*26fc0*/  IMAD.MOV.U32 R217, RZ, RZ, 0x1c1f ;  /* 0x00001c1fffd97424 */ /* 0x000fe400078e00ff */
[----:B---34-:R-:W-:Y:S05]  /*26fd0*/  CALL.REL.NOINC `($__internal_14_$__cuda_sm70_shflsync_idx_p) ;  /* 0x000016f000007944 */ /* 0x018fea0003c00000 */
[----:B------:R-:W-:Y:S01]  /*26fe0*/  MOV R0, R217 ;  /* 0x000000d900007202 */ /* 0x000fe20000000f00 */
[----:B------:R-:W-:-:S05]  /*26ff0*/  BRA `(.L_x_1215) ;  /* 0xffff568000007947 */ /* 0x000fca000383ffff */
.L_x_1082:
[----:B------:R-:W-:Y:S01]  /*27000*/  MOV R2, 0x1 ;  /* 0x0000000100027802 */ /* 0x000fe20000000f00 */
[----:B------:R-:W-:Y:S01]  /*27010*/  IMAD.MOV.U32 R216, RZ, RZ, R172 ;  /* 0x000000ffffd87224 */ /* 0x000fe200078e00ac */
[----:B------:R-:W-:Y:S01]  /*27020*/  MOV R3, 0x27050 ;  /* 0x0002705000037802 */ /* 0x000fe20000000f00 */
[----:B------:R-:W-:Y:S02]  /*27030*/  IMAD.MOV.U32 R217, RZ, RZ, 0x1c1f ;  /* 0x00001c1fffd97424 */ /* 0x000fe400078e00ff */
[----:B-1----:R-:W-:Y:S05]  /*27040*/  CALL.REL.NOINC `($__internal_14_$__cuda_sm70_shflsync_idx_p) ;  /* 0x0000168000007944 */ /* 0x002fea0003c00000 */
[----:B------:R-:W-:Y:S01]  /*27050*/  MOV R2, R217 ;  /* 0x000000d900027202 */ /* 0x000fe20000000f00 */
[----:B------:R-:W-:-:S05]  /*27060*/  BRA `(.L_x_1216) ;  /* 0xffff581000007947 */ /* 0x000fca000383ffff */
.L_x_1087:
[----:B------:R-:W-:Y:S01]  /*27070*/  MOV R2, 0x2 ;  /* 0x0000000200027802 */ /* 0x000fe20000000f00 */
[----:B------:R-:W-:Y:S01]  /*27080*/  IMAD.MOV.U32 R216, RZ, RZ, R172 ;  /* 0x000000ffffd87224 */ /* 0x000fe200078e00ac */
[----:B------:R-:W-:Y:S01]  /*27090*/  MOV R3, 0x270c0 ;  /* 0x000270c000037802 */ /* 0x000fe20000000f00 */
[----:B------:R-:W-:Y:S02]  /*270a0*/  IMAD.MOV.U32 R217, RZ, RZ, 0x1c1f ;  /* 0x00001c1fffd97424 */ /* 0x000fe400078e00ff */
[----:B-12---:R-:W-:Y:S05]  /*270b0*/  CALL.REL.NOINC `($__internal_14_$__cuda_sm70_shflsync_idx_p) ;  /* 0x0000161000007944 */ /* 0x006fea0003c00000 */
[----:B------:R-:W-:Y:S01]  /*270c0*/  MOV R105, R217 ;  /* 0x000000d900697202 */ /* 0x000fe20000000f00 */
[----:B------:R-:W-:-:S05]  /*270d0*/  BRA `(.L_x_1217) ;  /* 0xffff59a000007947 */ /* 0x000fca000383ffff */
.L_x_1092:
[----:B------:R-:W-:Y:S01]  /*270e0*/  MOV R2, 0x3 ;  /* 0x0000000300027802 */ /* 0x000fe20000000f00 */
[----:B------:R-:W-:Y:S01]  /*270f0*/  IMAD.MOV.U32 R216, RZ, RZ, R172 ;  /* 0x000000ffffd87224 */ /* 0x000fe200078e00ac */
[----:B------:R-:W-:Y:S01]  /*27100*/  MOV R3, 0x27130 ;  /* 0x0002713000037802 */ /* 0x000fe20000000f00 */
[----:B------:R-:W-:Y:S02]  /*27110*/  IMAD.MOV.U32 R217, RZ, RZ, 0x1c1f ;  /* 0x00001c1fffd97424 */ /* 0x000fe400078e00ff */
[----:B-123--:R-:W-:Y:S05]  /*27120*/  CALL.REL.NOINC `($__internal_14_$__cuda_sm70_shflsync_idx_p) ;  /* 0x000015a000007944 */ /* 0x00efea0003c00000 */
[----:B------:R-:W-:Y:S01]  /*27130*/  MOV R3, R217 ;  /* 0x000000d900037202 */ /* 0x000fe20000000f00 */
[----:B------:R-:W-:-:S05]  /*27140*/  BRA `(.L_x_1218) ;  /* 0xffff667000007947 */ /* 0x000fca000383ffff */
.L_x_1097:
[----:B------:R-:W-:Y:S02]  /*27150*/  MOV R0, 0x2 ;  /* 0x0000000200007802 */ /* 0x000fe40000000f00 */
[----:B------:R-:W-:Y:S02]  /*27160*/  MOV R2, 0x27180 ;  /* 0x0002718000027802 */ /* 0x000fe40000000f00 */
[----:B--234-:R-:W-:Y:S05]  /*27170*/  CALL.REL.NOINC `($__internal_13_$__cuda_sm70_shflsync_bfly_p) ;  /* 0x000014f000007944 */ /* 0x01cfea0003c00000 */
[----:B------:R-:W-:-:S05]  /*27180*/  BRA `(.L_x_1219) ;  /* 0xffff6e1000007947 */ /* 0x000fca000383ffff */
.L_x_1098:
        /* <DEDUP_REMOVED lines=31> */
.L_x_1100:
[----:B------:R-:W-:Y:S01]  /*27380*/  IMAD.MOV.U32 R4, RZ, RZ, R215 ;  /* 0x000000ffff047224 */ /* 0x000fe200078e00d7 */
[----:B------:R-:W-:-:S02]  /*27390*/  MOV R0, 0x2 ;  /* 0x0000000200007802 */ /* 0x000fc40000000f00 */
[----:B------:R-:W-:Y:S02]  /*273a0*/  MOV R2, 0x273c0 ;  /* 0x000273c000027802 */ /* 0x000fe40000000f00 */
[----:B-1----:R-:W-:Y:S05]  /*273b0*/  CALL.REL.NOINC `($__internal_13_$__cuda_sm70_shflsync_bfly_p) ;  /* 0x000012b000007944 */ /* 0x002fea0003c00000 */
[----:B------:R-:W-:Y:S05]  /*273c0*/  BRA `(.L_x_1221) ;  /* 0xffff858000007947 */ /* 0x000fea000383ffff */
.L_x_1101:
[----:B------:R-:W-:Y:S02]  /*273d0*/  MOV R0, 0x1 ;  /* 0x0000000100007802 */ /* 0x000fe40000000f00 */
[----:B------:R-:W-:Y:S02]  /*273e0*/  MOV R2, 0x27400 ;  /* 0x0002740000027802 */ /* 0x000fe40000000f00 */
[----:B-12---:R-:W-:Y:S05]  /*273f0*/  CALL.REL.NOINC `($__internal_13_$__cuda_sm70_shflsync_bfly_p) ;  /* 0x0000127000007944 */ /* 0x006fea0003c00000 */
[----:B------:R-:W-:Y:S01]  /*27400*/  FADD.FTZ R10, R4, R0 ;  /* 0x00000000040a7221 */ /* 0x000fe20000010000 */
[----:B------:R-:W-:Y:S02]  /*27410*/  MOV R4, R214 ;  /* 0x000000d600047202 */ /* 0x000fe40000000f00 */
[----:B------:R-:W-:Y:S02]  /*27420*/  MOV R0, 0x2 ;  /* 0x0000000200007802 */ /* 0x000fe40000000f00 */
[----:B------:R-:W-:Y:S02]  /*27430*/  MOV R2, 0x27450 ;  /* 0x0002745000027802 */ /* 0x000fe40000000f00 */
[----:B------:R-:W-:Y:S05]  /*27440*/  CALL.REL.NOINC `($__internal_13_$__cuda_sm70_shflsync_bfly_p) ;  /* 0x0000122000007944 */ /* 0x000fea0003c00000 */
[----:B------:R-:W-:Y:S01]  /*27450*/  FADD.FTZ R4, R214, R0 ;  /* 0x00000000d6047221 */ /* 0x000fe20000010000 */
[----:B------:R-:W-:Y:S02]  /*27460*/  MOV R0, 0x1 ;  /* 0x0000000100007802 */ /* 0x000fe40000000f00 */
[----:B------:R-:W-:-:S02]  /*27470*/  MOV R2, 0x27490 ;  /* 0x0002749000027802 */ /* 0x000fc40000000f00 */
[----:B------:R-:W-:Y:S05]  /*27480*/  CALL.REL.NOINC `($__internal_13_$__cuda_sm70_shflsync_bfly_p) ;  /* 0x000011e000007944 */ /* 0x000fea0003c00000 */
[----:B------:R-:W-:Y:S01]  /*27490*/  FADD.FTZ R9, R4, R0 ;  /* 0x0000000004097221 */ /* 0x000fe20000010000 */
[----:B------:R-:W-:-:S02]  /*274a0*/  MOV R4, R232 ;  /* 0x000000e800047202 */ /* 0x000fc40000000f00 */
[----:B------:R-:W-:Y:S02]  /*274b0*/  MOV R0, 0x2 ;  /* 0x0000000200007802 */ /* 0x000fe40000000f00 */
[----:B------:R-:W-:Y:S02]  /*274c0*/  MOV R2, 0x274e0 ;  /* 0x000274e000027802 */ /* 0x000fe40000000f00 */
[----:B------:R-:W-:Y:S05]  /*274d0*/  CALL.REL.NOINC `($__internal_13_$__cuda_sm70_shflsync_bfly_p) ;  /* 0x0000119000007944 */ /* 0x000fea0003c00000 */
[----:B------:R-:W-:Y:S01]  /*274e0*/  FADD.FTZ R8, R232, R0 ;  /* 0x00000000e8087221 */ /* 0x000fe20000010000 */
[----:B------:R-:W-:Y:S02]  /*274f0*/  MOV R0, 0x1 ;  /* 0x0000000100007802 */ /* 0x000fe40000000f00 */
[----:B------:R-:W-:Y:S02]  /*27500*/  MOV R2, 0x27530 ;  /* 0x0002753000027802 */ /* 0x000fe40000000f00 */
[----:B------:R-:W-:Y:S02]  /*27510*/  MOV R4, R8 ;  /* 0x0000000800047202 */ /* 0x000fe40000000f00 */
[----:B------:R-:W-:Y:S05]  /*27520*/  CALL.REL.NOINC `($__internal_13_$__cuda_sm70_shflsync_bfly_p) ;  /* 0x0000114000007944 */ /* 0x000fea0003c00000 */
[----:B------:R-:W-:Y:S01]  /*27530*/  FADD.FTZ R8, R8, R0 ;  /* 0x0000000008087221 */ /* 0x000fe20000010000 */
[----:B------:R-:W-:Y:S02]  /*27540*/  MOV R4, R233 ;  /* 0x000000e900047202 */ /* 0x000fe40000000f00 */
[----:B------:R-:W-:-:S02]  /*27550*/  MOV R0, 0x2 ;  /* 0x0000000200007802 */ /* 0x000fc40000000f00 */
[----:B------:R-:W-:Y:S02]  /*27560*/  MOV R2, 0x27580 ;  /* 0x0002758000027802 */ /* 0x000fe40000000f00 */
[----:B------:R-:W-:Y:S05]  /*27570*/  CALL.REL.NOINC `($__internal_13_$__cuda_sm70_shflsync_bfly_p) ;  /* 0x000010f000007944 */ /* 0x000fea0003c00000 */
[----:B------:R-:W-:Y:S01]  /*27580*/  FADD.FTZ R11, R233, R0 ;  /* 0x00000000e90b7221 */ /* 0x000fe20000010000 */
[----:B------:R-:W-:Y:S02]  /*27590*/  MOV R0, 0x1 ;  /* 0x0000000100007802 */ /* 0x000fe40000000f00 */
[----:B------:R-:W-:Y:S02]  /*275a0*/  MOV R2, 0x275d0 ;  /* 0x000275d000027802 */ /* 0x000fe40000000f00 */
[----:B------:R-:W-:Y:S02]  /*275b0*/  MOV R4, R11 ;  /* 0x0000000b00047202 */ /* 0x000fe40000000f00 */
[----:B------:R-:W-:Y:S05]  /*275c0*/  CALL.REL.NOINC `($__internal_13_$__cuda_sm70_shflsync_bfly_p) ;  /* 0x000010a000007944 */ /* 0x000fea0003c00000 */
[----:B------:R-:W-:Y:S01]  /*275d0*/  MOV R12, R0 ;  /* 0x00000000000c7202 */ /* 0x000fe20000000f00 */
[----:B------:R-:W-:Y:S05]  /*275e0*/  BRA `(.L_x_1222) ;  /* 0xffff845000007947 */ /* 0x000fea000383ffff */
.L_x_1108:
[----:B--23--:R-:W-:Y:S01]  /*275f0*/  IMAD.MOV.U32 R216, RZ, RZ, R5 ;  /* 0x000000ffffd87224 */ /* 0x00cfe200078e0005 */
[----:B------:R-:W-:Y:S01]  /*27600*/  MOV R2, RZ ;  /* 0x000000ff00027202 */ /* 0x000fe20000000f00 */
[----:B------:R-:W-:Y:S01]  /*27610*/  IMAD.MOV.U32 R217, RZ, RZ, 0x1c1f ;  /* 0x00001c1fffd97424 */ /* 0x000fe200078e00ff */
[----:B------:R-:W-:Y:S02]  /*27620*/  MOV R3, 0x27640 ;  /* 0x0002764000037802 */ /* 0x000fe40000000f00 */
[----:B-1--4-:R-:W-:Y:S05]  /*27630*/  CALL.REL.NOINC `($__internal_14_$__cuda_sm70_shflsync_idx_p) ;  /* 0x0000109000007944 */ /* 0x012fea0003c00000 */
[----:B------:R-:W-:Y:S01]  /*27640*/  MOV R6, R217 ;  /* 0x000000d900067202 */ /* 0x000fe20000000f00 */
[----:B------:R-:W-:Y:S05]  /*27650*/  BRA `(.L_x_1223) ;  /* 0xffff9e6000007947 */ /* 0x000fea000383ffff */
.L_x_1109:
[----:B------:R-:W-:Y:S01]  /*27660*/  IMAD.MOV.U32 R216, RZ, RZ, R12 ;  /* 0x000000ffffd87224 */ /* 0x000fe200078e000c */
[----:B------:R-:W-:Y:S01]  /*27670*/  MOV R2, RZ ;  /* 0x000000ff00027202 */ /* 0x000fe20000000f00 */
[----:B------:R-:W-:Y:S01]  /*27680*/  IMAD.MOV.U32 R217, RZ, RZ, 0x1c1f ;  /* 0x00001c1fffd97424 */ /* 0x000fe200078e00ff */
[----:B------:R-:W-:-:S02]  /*27690*/  MOV R3, 0x276b0 ;  /* 0x000276b000037802 */ /* 0x000fc40000000f00 */
[----:B-1234-:R-:W-:Y:S05]  /*276a0*/  CALL.REL.NOINC `($__internal_14_$__cuda_sm70_shflsync_idx_p) ;  /* 0x0000102000007944 */ /* 0x01efea0003c00000 */
[----:B------:R-:W-:Y:S01]  /*276b0*/  MOV R2, R217 ;  /* 0x000000d900027202 */ /* 0x000fe20000000f00 */
[----:B------:R-:W-:Y:S05]  /*276c0*/  BRA `(.L_x_1224) ;  /* 0xffff9e1000007947 */ /* 0x000fea000383ffff */
.L_x_1112:
[----:B------:R-:W-:Y:S01]  /*276d0*/  IMAD.MOV.U32 R216, RZ, RZ, R5 ;  /* 0x000000ffffd87224 */ /* 0x000fe200078e0005 */
[----:B-1--4-:R-:W-:Y:S01]  /*276e0*/  MOV R2, 0x1 ;  /* 0x0000000100027802 */ /* 0x012fe20000000f00 */
[----:B------:R-:W-:Y:S01]  /*276f0*/  IMAD.MOV.U32 R217, RZ, RZ, 0x1c1f ;  /* 0x00001c1fffd97424 */ /* 0x000fe200078e00ff */
[----:B------:R-:W-:-:S02]  /*27700*/  MOV R3, 0x27720 ;  /* 0x0002772000037802 */ /* 0x000fc40000000f00 */
[----:B--23--:R-:W-:Y:S05]  /*27710*/  CALL.REL.NOINC `($__internal_14_$__cuda_sm70_shflsync_idx_p) ;  /* 0x00000fb000007944 */ /* 0x00cfea0003c00000 */
        /* <DEDUP_REMOVED lines=8> */
.L_x_1115:
[----:B------:R-:W-:Y:S01]  /*277a0*/  IMAD.MOV.U32 R216, RZ, RZ, R5 ;  /* 0x000000ffffd87224 */ /* 0x000fe200078e0005 */
[----:B-1----:R-:W-:Y:S01]  /*277b0*/  MOV R2, 0x2 ;  /* 0x0000000200027802 */ /* 0x002fe20000000f00 */
[----:B------:R-:W-:Y:S01]  /*277c0*/  IMAD.MOV.U32 R217, RZ, RZ, 0x1c1f ;  /* 0x00001c1fffd97424 */ /* 0x000fe200078e00ff */
[----:B------:R-:W-:Y:S02]  /*277d0*/  MOV R3, 0x277f0 ;  /* 0x000277f000037802 */ /* 0x000fe40000000f00 */
[----:B--23--:R-:W-:Y:S05]  /*277e0*/  CALL.REL.NOINC `($__internal_14_$__cuda_sm70_shflsync_idx_p) ;  /* 0x00000ee000007944 */ /* 0x00cfea0003c00000 */
[----:B------:R-:W-:Y:S01]  /*277f0*/  MOV R6, R217 ;  /* 0x000000d900067202 */ /* 0x000fe20000000f00 */
[----:B------:R-:W-:Y:S05]  /*27800*/  BRA `(.L_x_1226) ;  /* 0xffff9fb000007947 */ /* 0x000fea000383ffff */
.L_x_1116:
[----:B------:R-:W-:Y:S01]  /*27810*/  IMAD.MOV.U32 R216, RZ, RZ, R12 ;  /* 0x000000ffffd87224 */ /* 0x000fe200078e000c */
[----:B-1----:R-:W-:Y:S01]  /*27820*/  MOV R2, 0x2 ;  /* 0x0000000200027802 */ /* 0x002fe20000000f00 */
[----:B------:R-:W-:Y:S01]  /*27830*/  IMAD.MOV.U32 R217, RZ, RZ, 0x1c1f ;  /* 0x00001c1fffd97424 */ /* 0x000fe200078e00ff */
[----:B------:R-:W-:Y:S02]  /*27840*/  MOV R3, 0x27860 ;  /* 0x0002786000037802 */ /* 0x000fe40000000f00 */
[----:B--234-:R-:W-:Y:S05]  /*27850*/  CALL.REL.NOINC `($__internal_14_$__cuda_sm70_shflsync_idx_p) ;  /* 0x00000e7000007944 */ /* 0x01cfea0003c00000 */
[----:B------:R-:W-:Y:S01]  /*27860*/  MOV R2, R217 ;  /* 0x000000d900027202 */ /* 0x000fe20000000f00 */
[----:B------:R-:W-:Y:S05]  /*27870*/  BRA `(.L_x_1227) ;  /* 0xffff9f6000007947 */ /* 0x000fea000383ffff */
.L_x_1119:
[----:B------:R-:W-:Y:S01]  /*27880*/  IMAD.MOV.U32 R216, RZ, RZ, R5 ;  /* 0x000000ffffd87224 */ /* 0x000fe200078e0005 */
[----:B-12---:R-:W-:Y:S01]  /*27890*/  MOV R2, 0x3 ;  /* 0x0000000300027802 */ /* 0x006fe20000000f00 */
[----:B------:R-:W-:Y:S01]  /*278a0*/  IMAD.MOV.U32 R217, RZ, RZ, 0x1c1f ;  /* 0x00001c1fffd97424 */ /* 0x000fe200078e00ff */
[----:B------:R-:W-:-:S02]  /*278b0*/  MOV R3, 0x278d0 ;  /* 0x000278d000037802 */ /* 0x000fc40000000f00 */
[----:B---34-:R-:W-:Y:S05]  /*278c0*/  CALL.REL.NOINC `($__internal_14_$__cuda_sm70_shflsync_idx_p) ;  /* 0x00000e0000007944 */ /* 0x018fea0003c00000 */
        /* <DEDUP_REMOVED lines=8> */
.L_x_1121:
[----:B------:R-:W-:Y:S01]  /*27950*/  IMAD.MOV.U32 R216, RZ, RZ, R5 ;  /* 0x000000ffffd87224 */ /* 0x000fe200078e0005 */
[----:B------:R-:W-:Y:S01]  /*27960*/  MOV R2, RZ ;  /* 0x000000ff00027202 */ /* 0x000fe20000000f00 */
[----:B------:R-:W-:Y:S01]  /*27970*/  IMAD.MOV.U32 R217, RZ, RZ, 0x1c1f ;  /* 0x00001c1fffd97424 */ /* 0x000fe200078e00ff */
[----:B------:R-:W-:Y:S02]  /*27980*/  MOV R3, 0x279a0 ;  /* 0x000279a000037802 */ /* 0x000fe40000000f00 */
[----:B------:R-:W-:Y:S05]  /*27990*/  CALL.REL.NOINC `($__internal_14_$__cuda_sm70_shflsync_idx_p) ;  /* 0x00000d3000007944 */ /* 0x000fea0003c00000 */
[----:B------:R-:W-:Y:S01]  /*279a0*/  MOV R4, R217 ;  /* 0x000000d900047202 */ /* 0x000fe20000000f00 */
[----:B------:R-:W-:Y:S05]  /*279b0*/  BRA `(.L_x_1229) ;  /* 0xffffa30000007947 */ /* 0x000fea000383ffff */
.L_x_1122:
[----:B------:R-:W-:Y:S01]  /*279c0*/  IMAD.MOV.U32 R216, RZ, RZ, R6 ;  /* 0x000000ffffd87224 */ /* 0x000fe200078e0006 */
[----:B------:R-:W-:Y:S01]  /*279d0*/  MOV R2, RZ ;  /* 0x000000ff00027202 */ /* 0x000fe20000000f00 */
[----:B------:R-:W-:Y:S01]  /*279e0*/  IMAD.MOV.U32 R217, RZ, RZ, 0x1c1f ;  /* 0x00001c1fffd97424 */ /* 0x000fe200078e00ff */
[----:B------:R-:W-:Y:S02]  /*279f0*/  MOV R3, 0x27a10 ;  /* 0x00027a1000037802 */ /* 0x000fe40000000f00 */
[----:B-12---:R-:W-:Y:S05]  /*27a00*/  CALL.REL.NOINC `($__internal_14_$__cuda_sm70_shflsync_idx_p) ;  /* 0x00000cc000007944 */ /* 0x006fea0003c00000 */
[----:B------:R-:W-:Y:S01]  /*27a10*/  MOV R0, R217 ;  /* 0x000000d900007202 */ /* 0x000fe20000000f00 */
[----:B------:R-:W-:Y:S05]  /*27a20*/  BRA `(.L_x_1230) ;  /* 0xffffa2b000007947 */ /* 0x000fea000383ffff */
.L_x_1125:
[----:B------:R-:W-:Y:S01]  /*27a30*/  IMAD.MOV.U32 R216, RZ, RZ, R5 ;  /* 0x000000ffffd87224 */ /* 0x000fe200078e0005 */
[----:B----4-:R-:W-:Y:S01]  /*27a40*/  MOV R2, 0x1 ;  /* 0x0000000100027802 */ /* 0x010fe20000000f00 */
[----:B------:R-:W-:Y:S01]  /*27a50*/  IMAD.MOV.U32 R217, RZ, RZ, 0x1c1f ;  /* 0x00001c1fffd97424 */ /* 0x000fe200078e00ff */
[----:B------:R-:W-:-:S02]  /*27a60*/  MOV R3, 0x27a80 ;  /* 0x00027a8000037802 */ /* 0x000fc40000000f00 */
[----:B-123--:R-:W-:Y:S05]  /*27a70*/  CALL.REL.NOINC `($__internal_14_$__cuda_sm70_shflsync_idx_p) ;  /* 0x00000c5000007944 */ /* 0x00efea0003c00000 */
        /* <DEDUP_REMOVED lines=8> */
.L_x_1128:
[----:B------:R-:W-:Y:S01]  /*27b00*/  IMAD.MOV.U32 R216, RZ, RZ, R5 ;  /* 0x000000ffffd87224 */ /* 0x000fe200078e0005 */
[----:B----4-:R-:W-:Y:S01]  /*27b10*/  MOV R2, 0x2 ;  /* 0x0000000200027802 */ /* 0x010fe20000000f00 */
[----:B------:R-:W-:Y:S01]  /*27b20*/  IMAD.MOV.U32 R217, RZ, RZ, 0x1c1f ;  /* 0x00001c1fffd97424 */ /* 0x000fe200078e00ff */
[----:B------:R-:W-:Y:S02]  /*27b30*/  MOV R3, 0x27b50 ;  /* 0x00027b5000037802 */ /* 0x000fe40000000f00 */
[----:B-123--:R-:W-:Y:S05]  /*27b40*/  CALL.REL.NOINC `($__internal_14_$__cuda_sm70_shflsync_idx_p) ;  /* 0x00000b8000007944 */ /* 0x00efea0003c00000 */
[----:B------:R-:W-:Y:S01]  /*27b50*/  MOV R4, R217 ;  /* 0x000000d900047202 */ /* 0x000fe20000000f00 */
[----:B------:R-:W-:Y:S05]  /*27b60*/  BRA `(.L_x_1232) ;  /* 0xffffac6000007947 */ /* 0x000fea000383ffff */
.L_x_1129:
[----:B------:R-:W-:Y:S01]  /*27b70*/  IMAD.MOV.U32 R216, RZ, RZ, R6 ;  /* 0x000000ffffd87224 */ /* 0x000fe200078e0006 */
[----:B----4-:R-:W-:Y:S01]  /*27b80*/  MOV R2, 0x2 ;  /* 0x0000000200027802 */ /* 0x010fe20000000f00 */
[----:B------:R-:W-:Y:S01]  /*27b90*/  IMAD.MOV.U32 R217, RZ, RZ, 0x1c1f ;  /* 0x00001c1fffd97424 */ /* 0x000fe200078e00ff */
[----:B------:R-:W-:Y:S02]  /*27ba0*/  MOV R3, 0x27bc0 ;  /* 0x00027bc000037802 */ /* 0x000fe40000000f00 */
[----:B-123--:R-:W-:Y:S05]  /*27bb0*/  CALL.REL.NOINC `($__internal_14_$__cuda_sm70_shflsync_idx_p) ;  /* 0x00000b1000007944 */ /* 0x00efea0003c00000 */
[----:B------:R-:W-:Y:S01]  /*27bc0*/  MOV R0, R217 ;  /* 0x000000d900007202 */ /* 0x000fe20000000f00 */
[----:B------:R-:W-:Y:S05]  /*27bd0*/  BRA `(.L_x_1233) ;  /* 0xffffac1000007947 */ /* 0x000fea000383ffff */
.L_x_1132:
[----:B------:R-:W-:Y:S01]  /*27be0*/  IMAD.MOV.U32 R216, RZ, RZ, R5 ;  /* 0x000000ffffd87224 */ /* 0x000fe200078e0005 */
[----:B---3--:R-:W-:Y:S01]  /*27bf0*/  MOV R2, 0x3 ;  /* 0x0000000300027802 */ /* 0x008fe20000000f00 */
[----:B------:R-:W-:Y:S01]  /*27c00*/  IMAD.MOV.U32 R217, RZ, RZ, 0x1c1f ;  /* 0x00001c1fffd97424 */ /* 0x000fe200078e00ff */
[----:B------:R-:W-:-:S02]  /*27c10*/  MOV R3, 0x27c30 ;  /* 0x00027c3000037802 */ /* 0x000fc40000000f00 */
        /* <DEDUP_REMOVED lines=9> */
.L_x_1136:
[----:B------:R-:W-:Y:S01]  /*27cb0*/  IMAD.MOV.U32 R216, RZ, RZ, R5 ;  /* 0x000000ffffd87224 */ /* 0x000fe200078e0005 */
[----:B------:R-:W-:Y:S01]  /*27cc0*/  MOV R2, RZ ;  /* 0x000000ff00027202 */ /* 0x000fe20000000f00 */
[----:B------:R-:W-:Y:S01]  /*27cd0*/  IMAD.MOV.U32 R217, RZ, RZ, 0x1c1f ;  /* 0x00001c1fffd97424 */ /* 0x000fe200078e00ff */
[----:B------:R-:W-:Y:S02]  /*27ce0*/  MOV R3, 0x27d00 ;  /* 0x00027d0000037802 */ /* 0x000fe40000000f00 */
[----:B------:R-:W-:Y:S05]  /*27cf0*/  CALL.REL.NOINC `($__internal_14_$__cuda_sm70_shflsync_idx_p) ;  /* 0x000009d000007944 */ /* 0x000fea0003c00000 */
[----:B------:R-:W-:Y:S01]  /*27d00*/  MOV R4, R217 ;  /* 0x000000d900047202 */ /* 0x000fe20000000f00 */
[----:B------:R-:W-:Y:S05]  /*27d10*/  BRA `(.L_x_1235) ;  /* 0xffffbdb000007947 */ /* 0x000fea000383ffff */
.L_x_1137:
[----:B------:R-:W-:Y:S01]  /*27d20*/  IMAD.MOV.U32 R216, RZ, RZ, R13 ;  /* 0x000000ffffd87224 */ /* 0x000fe200078e000d */
[----:B------:R-:W-:Y:S01]  /*27d30*/  MOV R2, RZ ;  /* 0x000000ff00027202 */ /* 0x000fe20000000f00 */
[----:B------:R-:W-:Y:S01]  /*27d40*/  IMAD.MOV.U32 R217, RZ, RZ, 0x1c1f ;  /* 0x00001c1fffd97424 */ /* 0x000fe200078e00ff */
[----:B------:R-:W-:Y:S02]  /*27d50*/  MOV R3, 0x27d70 ;  /* 0x00027d7000037802 */ /* 0x000fe40000000f00 */
[----:B-12---:R-:W-:Y:S05]  /*27d60*/  CALL.REL.NOINC `($__internal_14_$__cuda_sm70_shflsync_idx_p) ;  /* 0x0000096000007944 */ /* 0x006fea0003c00000 */
[----:B------:R-:W-:Y:S01]  /*27d70*/  MOV R0, R217 ;  /* 0x000000d900007202 */ /* 0x000fe20000000f00 */
[----:B------:R-:W-:Y:S05]  /*27d80*/  BRA `(.L_x_1236) ;  /* 0xffffbd6000007947 */ /* 0x000fea000383ffff */
.L_x_1140:
[----:B------:R-:W-:Y:S01]  /*27d90*/  IMAD.MOV.U32 R216, RZ, RZ, R5 ;  /* 0x000000ffffd87224 */ /* 0x000fe200078e0005 */
[----:B-1----:R-:W-:Y:S01]  /*27da0*/  MOV R2, 0x1 ;  /* 0x0000000100027802 */ /* 0x002fe20000000f00 */
[----:B------:R-:W-:Y:S01]  /*27db0*/  IMAD.MOV.U32 R217, RZ, RZ, 0x1c1f ;  /* 0x00001c1fffd97424 */ /* 0x000fe200078e00ff */
[----:B------:R-:W-:-:S02]  /*27dc0*/  MOV R3, 0x27de0 ;  /* 0x00027de000037802 */ /* 0x000fc40000000f00 */
[----:B--234-:R-:W-:Y:S05]  /*27dd0*/  CALL.REL.NOINC `($__internal_14_$__cuda_sm70_shflsync_idx_p) ;  /* 0x000008f000007944 */ /* 0x01cfea0003c00000 */
        /* <DEDUP_REMOVED lines=8> */
.L_x_1143:
[----:B------:R-:W-:Y:S01]  /*27e60*/  IMAD.MOV.U32 R216, RZ, RZ, R5 ;  /* 0x000000ffffd87224 */ /* 0x000fe200078e0005 */
[----:B-1----:R-:W-:Y:S01]  /*27e70*/  MOV R2, 0x2 ;  /* 0x0000000200027802 */ /* 0x002fe20000000f00 */
[----:B------:R-:W-:Y:S01]  /*27e80*/  IMAD.MOV.U32 R217, RZ, RZ, 0x1c1f ;  /* 0x00001c1fffd97424 */ /* 0x000fe200078e00ff */
[----:B------:R-:W-:Y:S02]  /*27e90*/  MOV R3, 0x27eb0 ;  /* 0x00027eb000037802 */ /* 0x000fe40000000f00 */
[----:B--234-:R-:W-:Y:S05]  /*27ea0*/  CALL.REL.NOINC `($__internal_14_$__cuda_sm70_shflsync_idx_p) ;  /* 0x0000082000007944 */ /* 0x01cfea0003c00000 */
[----:B------:R-:W-:Y:S01]  /*27eb0*/  MOV R4, R217 ;  /* 0x000000d900047202 */ /* 0x000fe20000000f00 */
[----:B------:R-:W-:Y:S05]  /*27ec0*/  BRA `(.L_x_1238) ;  /* 0xffffbf1000007947 */ /* 0x000fea000383ffff */
.L_x_1144:
[----:B------:R-:W-:Y:S01]  /*27ed0*/  IMAD.MOV.U32 R216, RZ, RZ, R13 ;  /* 0x000000ffffd87224 */ /* 0x000fe200078e000d */
[----:B-1----:R-:W-:Y:S01]  /*27ee0*/  MOV R2, 0x2 ;  /* 0x0000000200027802 */ /* 0x002fe20000000f00 */
[----:B------:R-:W-:Y:S01]  /*27ef0*/  IMAD.MOV.U32 R217, RZ, RZ, 0x1c1f ;  /* 0x00001c1fffd97424 */ /* 0x000fe200078e00ff */
[----:B------:R-:W-:Y:S02]  /*27f00*/  MOV R3, 0x27f20 ;  /* 0x00027f2000037802 */ /* 0x000fe40000000f00 */
[----:B--234-:R-:W-:Y:S05]  /*27f10*/  CALL.REL.NOINC `($__internal_14_$__cuda_sm70_shflsync_idx_p) ;  /* 0x000007b000007944 */ /* 0x01cfea0003c00000 */
[----:B------:R-:W-:Y:S01]  /*27f20*/  MOV R0, R217 ;  /* 0x000000d900007202 */ /* 0x000fe20000000f00 */
[----:B------:R-:W-:Y:S05]  /*27f30*/  BRA `(.L_x_1239) ;  /* 0xffffbec000007947 */ /* 0x000fea000383ffff */
.L_x_1147:
        /* <DEDUP_REMOVED lines=13> */
.L_x_1149:
[----:B------:R-:W-:Y:S01]  /*28010*/  IMAD.MOV.U32 R216, RZ, RZ, R76 ;  /* 0x000000ffffd87224 */ /* 0x000fe200078e004c */
[----:B------:R-:W-:Y:S01]  /*28020*/  MOV R2, RZ ;  /* 0x000000ff00027202 */ /* 0x000fe20000000f00 */
[----:B------:R-:W-:Y:S01]  /*28030*/  IMAD.MOV.U32 R217, RZ, RZ, 0x1f ;  /* 0x0000001fffd97424 */ /* 0x000fe200078e00ff */
[----:B------:R-:W-:Y:S02]  /*28040*/  MOV R3, 0x28060 ;  /* 0x0002806000037802 */ /* 0x000fe40000000f00 */
[----:B------:R-:W-:Y:S05]  /*28050*/  CALL.REL.NOINC `($__internal_14_$__cuda_sm70_shflsync_idx_p) ;  /* 0x0000067000007944 */ /* 0x000fea0003c00000 */
[----:B------:R-:W-:Y:S01]  /*28060*/  MOV R10, R217 ;  /* 0x000000d9000a7202 */ /* 0x000fe20000000f00 */
[----:B------:R-:W-:Y:S05]  /*28070*/  BRA `(.L_x_1241) ;  /* 0xffffc13000007947 */ /* 0x000fea000383ffff */
.L_x_1150:
[----:B------:R-:W-:Y:S01]  /*28080*/  IMAD.MOV.U32 R216, RZ, RZ, R76 ;  /* 0x000000ffffd87224 */ /* 0x000fe200078e004c */
[----:B------:R-:W-:Y:S01]  /*28090*/  MOV R2, 0x1 ;  /* 0x0000000100027802 */ /* 0x000fe20000000f00 */
[----:B------:R-:W-:Y:S01]  /*280a0*/  IMAD.MOV.U32 R217, RZ, RZ, 0x1f ;  /* 0x0000001fffd97424 */ /* 0x000fe200078e00ff */
[----:B------:R-:W-:Y:S02]  /*280b0*/  MOV R3, 0x280d0 ;  /* 0x000280d000037802 */ /* 0x000fe40000000f00 */
[----:B-12---:R-:W-:Y:S05]  /*280c0*/  CALL.REL.NOINC `($__internal_14_$__cuda_sm70_shflsync_idx_p) ;  /* 0x0000060000007944 */ /* 0x006fea0003c00000 */
[----:B------:R-:W-:Y:S01]  /*280d0*/  MOV R9, R217 ;  /* 0x000000d900097202 */ /* 0x000fe20000000f00 */
[----:B------:R-:W-:Y:S05]  /*280e0*/  BRA `(.L_x_1242) ;  /* 0xffffc0e000007947 */ /* 0x000fea000383ffff */
.L_x_1151:
[----:B------:R-:W-:Y:S02]  /*280f0*/  MOV R3, 0x1 ;  /* 0x0000000100037802 */ /* 0x000fe40000000f00 */
[----:B------:R-:W-:-:S02]  /*28100*/  MOV R2, 0x28120 ;  /* 0x0002812000027802 */ /* 0x000fc40000000f00 */
[----:B-1234-:R-:W-:Y:S05]  /*28110*/  CALL.REL.NOINC `($__internal_15_$__cuda_sm70_shflsync_up_p) ;  /* 0x0000061000007944 */ /* 0x01efea0003c00000 */
[----:B------:R-:W-:Y:S05]  /*28120*/  BRA `(.L_x_1243) ;  /* 0xffffc1d000007947 */ /* 0x000fea000383ffff */
.L_x_1152:
[----:B------:R-:W-:Y:S02]  /*28130*/  MOV R3, 0x2 ;  /* 0x0000000200037802 */ /* 0x000fe40000000f00 */
[----:B------:R-:W-:-:S02]  /*28140*/  MOV R2, 0x28160 ;  /* 0x0002816000027802 */ /* 0x000fc40000000f00 */
[----:B--2-4-:R-:W-:Y:S05]  /*28150*/  CALL.REL.NOINC `($__internal_15_$__cuda_sm70_shflsync_up_p) ;  /* 0x000005d000007944 */ /* 0x014fea0003c00000 */
        /* <DEDUP_REMOVED lines=24> */
.L_x_1156:
[----:B------:R-:W-:Y:S02]  /*282e0*/  MOV R3, 0x1 ;  /* 0x0000000100037802 */ /* 0x000fe40000000f00 */
[----:B------:R-:W-:Y:S02]  /*282f0*/  MOV R2, 0x28310 ;  /* 0x0002831000027802 */ /* 0x000fe40000000f00 */
[----:B------:R-:W-:Y:S05]  /*28300*/  CALL.REL.NOINC `($__internal_15_$__cuda_sm70_shflsync_up_p) ;  /* 0x0000042000007944 */ /* 0x000fea0003c00000 */
[----:B------:R-:W-:Y:S01]  /*28310*/  MOV R2, R4 ;  /* 0x0000000400027202 */ /* 0x000fe20000000f00 */
[----:B------:R-:W-:Y:S05]  /*28320*/  BRA `(.L_x_1245) ;  /* 0xffffc24000007947 */ /* 0x000fea000383ffff */
.L_x_1157:
        /* <DEDUP_REMOVED lines=27> */
.L_x_1159:
[----:B------:R-:W-:Y:S02]  /*284e0*/  SEL R0, RZ, 0x1, P0 ;  /* 0x00000001ff007807 */ /* 0x000fe40000000000 */
[----:B------:R-:W-:Y:S02]  /*284f0*/  MOV R2, 0x28510 ;  /* 0x0002851000027802 */ /* 0x000fe40000000f00 */
[----:B-1----:R-:W-:Y:S05]  /*28500*/  CALL.REL.NOINC `($__internal_16_$__cuda_sm70_votesync_ballot) ;  /* 0x0000028000007944 */ /* 0x002fea0003c00000 */
[----:B------:R-:W-:Y:S01]  /*28510*/  MOV R11, R0 ;  /* 0x00000000000b7202 */ /* 0x000fe20000000f00 */
[----:B------:R-:W-:Y:S05]  /*28520*/  BRA `(.L_x_1247) ;  /* 0xffffc1d000007947 */ /* 0x000fea000383ffff */
.L_x_1160:
[----:B------:R-:W-:Y:S01]  /*28530*/  IMAD.MOV.U32 R216, RZ, RZ, R6 ;  /* 0x000000ffffd87224 */ /* 0x000fe200078e0006 */
[----:B------:R-:W-:Y:S01]  /*28540*/  MOV R2, R5 ;  /* 0x0000000500027202 */ /* 0x000fe20000000f00 */
[----:B------:R-:W-:Y:S01]  /*28550*/  IMAD.MOV.U32 R217, RZ, RZ, 0x1f ;  /* 0x0000001fffd97424 */ /* 0x000fe200078e00ff */
[----:B------:R-:W-:Y:S02]  /*28560*/  MOV R3, 0x28580 ;  /* 0x0002858000037802 */ /* 0x000fe40000000f00 */
[----:B-12---:R-:W-:Y:S05]  /*28570*/  CALL.REL.NOINC `($__internal_14_$__cuda_sm70_shflsync_idx_p) ;  /* 0x0000015000007944 */ /* 0x006fea0003c00000 */
[----:B------:R-:W-:Y:S01]  /*28580*/  IMAD.MOV.U32 R6, RZ, RZ, R217 ;  /* 0x000000ffff067224 */ /* 0x000fe200078e00d9 */
[----:B------:R-:W-:Y:S01]  /*28590*/  MOV R2, R5 ;  /* 0x0000000500027202 */ /* 0x000fe20000000f00 */
[----:B------:R-:W-:Y:S01]  /*285a0*/  IMAD.MOV.U32 R216, RZ, RZ, R8 ;  /* 0x000000ffffd87224 */ /* 0x000fe200078e0008 */
[----:B------:R-:W-:-:S02]  /*285b0*/  MOV R217, 0x1f ;  /* 0x0000001f00d97802 */ /* 0x000fc40000000f00 */
[----:B------:R-:W-:Y:S02]  /*285c0*/  MOV R3, 0x285e0 ;  /* 0x000285e000037802 */ /* 0x000fe40000000f00 */
[----:B------:R-:W-:Y:S05]  /*285d0*/  CALL.REL.NOINC `($__internal_14_$__cuda_sm70_shflsync_idx_p) ;  /* 0x000000f000007944 */ /* 0x000fea0003c00000 */
[----:B------:R-:W-:Y:S01]  /*285e0*/  MOV R0, R217 ;  /* 0x000000d900007202 */ /* 0x000fe20000000f00 */
[----:B------:R-:W-:Y:S05]  /*285f0*/  BRA `(.L_x_1248) ;  /* 0xffffc17000007947 */ /* 0x000fea000383ffff */
.L_x_1163:
[----:B------:R-:W-:Y:S01]  /*28600*/  IMAD.MOV.U32 R216, RZ, RZ, R4 ;  /* 0x000000ffffd87224 */ /* 0x000fe200078e0004 */
[----:B------:R-:W-:Y:S01]  /*28610*/  MOV R2, R5 ;  /* 0x0000000500027202 */ /* 0x000fe20000000f00 */
[----:B------:R-:W-:Y:S01]  /*28620*/  IMAD.MOV.U32 R217, RZ, RZ, 0x1f ;  /* 0x0000001fffd97424 */ /* 0x000fe200078e00ff */
[----:B------:R-:W-:Y:S02]  /*28630*/  MOV R3, 0x28650 ;  /* 0x0002865000037802 */ /* 0x000fe40000000f00 */
[----:B-12-4-:R-:W-:Y:S05]  /*28640*/  CALL.REL.NOINC `($__internal_14_$__cuda_sm70_shflsync_idx_p) ;  /* 0x0000008000007944 */ /* 0x016fea0003c00000 */
[----:B------:R-:W-:Y:S01]  /*28650*/  MOV R12, R217 ;  /* 0x000000d9000c7202 */ /* 0x000fe20000000f00 */
[----:B------:R-:W-:Y:S05]  /*28660*/  BRA `(.L_x_1162) ;  /* 0xffffc16000007947 */ /* 0x000fea000383ffff */
        .weak           $__internal_13_$__cuda_sm70_shflsync_bfly_p
        .type           $__internal_13_$__cuda_sm70_shflsync_bfly_p,@function
        .size           $__internal_13_$__cuda_sm70_shflsync_bfly_p,($__internal_14_$__cuda_sm70_shflsync_idx_p - $__internal_13_$__cuda_sm70_shflsync_bfly_p)
$__internal_13_$__cuda_sm70_shflsync_bfly_p:
[----:B------:R-:W-:Y:S02]  /*28670*/  MOV R173, 0xffffffff ;  /* 0xffffffff00ad7802 */ /* 0x000fe40000000f00 */
[----:B------:R-:W-:Y:S02]  /*28680*/  MOV R3, 0x1f ;  /* 0x0000001f00037802 */ /* 0x000fe40000000f00 */
[----:B------:R-:W-:Y:S04]  /*28690*/  WARPSYNC R173 ;  /* 0x000000ad00007348 */ /* 0x000fe80003800000 */
[----:B------:R1:W2:Y:S02]  /*286a0*/  SHFL.BFLY PT, R0, R4, R0, R3 ;  /* 0x0c00000004007389 */ /* 0x0002a400000e0003 */
[----:B-1----:R-:W-:-:S04]  /*286b0*/  MOV R3, 0x0 ;  /* 0x0000000000037802 */ /* 0x002fc80000000f00 */
[----:B--2---:R-:W-:Y:S05]  /*286c0*/  RET.REL.NODEC R2 `(_ZN7cutlass13device_kernelIN5flash19enable_sm80_to_sm89INS1_16FlashAttnFwdSm80INS1_25CollectiveMainloopFwdSm80ILi4ELi1ELb0EN4cute5tupleIJNS5_1CILi128EEENS7_ILi48EEENS7_ILi96EEEEEELi96ENS_6half_tEfNS_4arch4Sm80ELb0ELb1ELb0ELb1ELb1ELb1ELb1ELb1EEENS1_21CollectiveEpilogueFwdINS6_IJS8_SA_S9_EEENS6_IJNS7_ILi1EEESI_SI_EEESC_SE_Li128ELb1ELb1ELb1ELb0EEENS1_36VarlenDynamicPersistentTileSchedulerILi128ELi48ELi128ELi128ELb1ELb1ELb0ELb1ELb0ELb1EEEEEEEEEvNT_6ParamsE) ;  /* 0xfffd793002007950 */ /* 0x004fea0003c3ffff */
        .weak           $__internal_14_$__cuda_sm70_shflsync_idx_p
        .type           $__internal_14_$__cuda_sm70_shflsync_idx_p,@function
        .size           $__internal_14_$__cuda_sm70_shflsync_idx_p,($__internal_15_$__cuda_sm70_shflsync_up_p - $__internal_14_$__cuda_sm70_shflsync_idx_p)
$__internal_14_$__cuda_sm70_shflsync_idx_p:
[----:B------:R-:W-:-:S04]  /*286d0*/  MOV R219, 0xffffffff ;  /* 0xffffffff00db7802 */ /* 0x000fc80000000f00 */
[----:B------:R-:W-:Y:S04]  /*286e0*/  WARPSYNC R219 ;  /* 0x000000db00007348 */ /* 0x000fe80003800000 */
[----:B------:R1:W2:Y:S02]  /*286f0*/  SHFL.IDX PT, R217, R216, R2, R217 ;  /* 0x00000002d8d97389 */ /* 0x0002a400000e00d9 */
[----:B-1----:R-:W-:Y:S02]  /*28700*/  MOV R2, R3 ;  /* 0x0000000300027202 */ /* 0x002fe40000000f00 */
[----:B------:R-:W-:-:S04]  /*28710*/  MOV R3, 0x0 ;  /* 0x0000000000037802 */ /* 0x000fc80000000f00 */
[----:B--2---:R-:W-:Y:S05]  /*28720*/  RET.REL.NODEC R2 `(_ZN7cutlass13device_kernelIN5flash19enable_sm80_to_sm89INS1_16FlashAttnFwdSm80INS1_25CollectiveMainloopFwdSm80ILi4ELi1ELb0EN4cute5tupleIJNS5_1CILi128EEENS7_ILi48EEENS7_ILi96EEEEEELi96ENS_6half_tEfNS_4arch4Sm80ELb0ELb1ELb0ELb1ELb1ELb1ELb1ELb1EEENS1_21CollectiveEpilogueFwdINS6_IJS8_SA_S9_EEENS6_IJNS7_ILi1EEESI_SI_EEESC_SE_Li128ELb1ELb1ELb1ELb0EEENS1_36VarlenDynamicPersistentTileSchedulerILi128ELi48ELi128ELi128ELb1ELb1ELb0ELb1ELb0ELb1EEEEEEEEEvNT_6ParamsE) ;  /* 0xfffd78d002007950 */ /* 0x004fea0003c3ffff */
        .weak           $__internal_15_$__cuda_sm70_shflsync_up_p
        .type           $__internal_15_$__cuda_sm70_shflsync_up_p,@function
        .size           $__internal_15_$__cuda_sm70_shflsync_up_p,($__internal_16_$__cuda_sm70_votesync_ballot - $__internal_15_$__cuda_sm70_shflsync_up_p)
$__internal_15_$__cuda_sm70_shflsync_up_p:
[----:B------:R-:W-:Y:S02]  /*28730*/  MOV R4, RZ ;  /* 0x000000ff00047202 */ /* 0x000fe40000000f00 */
[----:B------:R-:W-:-:S04]  /*28740*/  MOV R11, 0xffffffff ;  /* 0xffffffff000b7802 */ /* 0x000fc80000000f00 */
[----:B------:R-:W-:Y:S04]  /*28750*/  WARPSYNC R11 ;  /* 0x0000000b00007348 */ /* 0x000fe80003800000 */
[----:B------:R1:W2:Y:S02]  /*28760*/  SHFL.UP PT, R4, R0, R3, R4 ;  /* 0x0400000300047389 */ /* 0x0002a400000e0004 */
[----:B-1----:R-:W-:-:S04]  /*28770*/  MOV R3, 0x0 ;  /* 0x0000000000037802 */ /* 0x002fc80000000f00 */
[----:B--2---:R-:W-:Y:S05]  /*28780*/  RET.REL.NODEC R2 `(_ZN7cutlass13device_kernelIN5flash19enable_sm80_to_sm89INS1_16FlashAttnFwdSm80INS1_25CollectiveMainloopFwdSm80ILi4ELi1ELb0EN4cute5tupleIJNS5_1CILi128EEENS7_ILi48EEENS7_ILi96EEEEEELi96ENS_6half_tEfNS_4arch4Sm80ELb0ELb1ELb0ELb1ELb1ELb1ELb1ELb1EEENS1_21CollectiveEpilogueFwdINS6_IJS8_SA_S9_EEENS6_IJNS7_ILi1EEESI_SI_EEESC_SE_Li128ELb1ELb1ELb1ELb0EEENS1_36VarlenDynamicPersistentTileSchedulerILi128ELi48ELi128ELi128ELb1ELb1ELb0ELb1ELb0ELb1EEEEEEEEEvNT_6ParamsE) ;  /* 0xfffd787002007950 */ /* 0x004fea0003c3ffff */
        .weak           $__internal_16_$__cuda_sm70_votesync_ballot
        .type           $__internal_16_$__cuda_sm70_votesync_ballot,@function
        .size           $__internal_16_$__cuda_sm70_votesync_ballot,(.L_x_1832 - $__internal_16_$__cuda_sm70_votesync_ballot)
$__internal_16_$__cuda_sm70_votesync_ballot:
[----:B------:R-:W-:Y:S01]  /*28790*/  ISETP.NE.U32.AND P0, PT, R0, 0x1, PT ;  /* 0x000000010000780c */ /* 0x000fe20003f05070 */
[----:B------:R-:W-:-:S04]  /*287a0*/  IMAD.MOV.U32 R3, RZ, RZ, -0x1 ;  /* 0xffffffffff037424 */ /* 0x000fc800078e00ff */
[----:B------:R-:W-:Y:S08]  /*287b0*/  WARPSYNC R3 ;  /* 0x0000000300007348 */ /* 0x000ff00003800000 */
[----:B------:R-:W-:-:S04]  /*287c0*/  VOTE.ANY R0, PT, !P0 ;  /* 0x0000000000007806 */ /* 0x000fc800040e0100 */
[----:B------:R-:W-:Y:S01]  /*287d0*/  LOP3.LUT R0, R0, R3, RZ, 0xc0, !PT ;  /* 0x0000000300007212 */ /* 0x000fe200078ec0ff */
[----:B------:R-:W-:-:S04]  /*287e0*/  IMAD.MOV.U32 R3, RZ, RZ, 0x0 ;  /* 0x00000000ff037424 */ /* 0x000fc800078e00ff */
[----:B------:R-:W-:Y:S05]  /*287f0*/  RET.REL.NODEC R2 `(_ZN7cutlass13device_kernelIN5flash19enable_sm80_to_sm89INS1_16FlashAttnFwdSm80INS1_25CollectiveMainloopFwdSm80ILi4ELi1ELb0EN4cute5tupleIJNS5_1CILi128EEENS7_ILi48EEENS7_ILi96EEEEEELi96ENS_6half_tEfNS_4arch4Sm80ELb0ELb1ELb0ELb1ELb1ELb1ELb1ELb1EEENS1_21CollectiveEpilogueFwdINS6_IJS8_SA_S9_EEENS6_IJNS7_ILi1EEESI_SI_EEESC_SE_Li128ELb1ELb1ELb1ELb0EEENS1_36VarlenDynamicPersistentTileSchedulerILi128ELi48ELi128ELi128ELb1ELb1ELb0ELb1ELb0ELb1EEEEEEEEEvNT_6ParamsE) ;  /* 0xfffd780002007950 */ /* 0x000fea0003c3ffff */
.L_x_1249:
        /* <DEDUP_REMOVED lines=16> */
.L_x_1832:


//--------------------- .text._ZN7cutlass13device_kernelIN5flash19enable_sm80_to_sm89INS1_16FlashAttnFwdSm80INS1_25CollectiveMainloopFwdSm80ILi4ELi1ELb0EN4cute5tupleIJNS5_1CILi128EEENS7_ILi64EEENS7_ILi96EEEEEELi96ENS_6half_tEfNS_4arch4Sm80ELb1ELb0ELb0ELb0ELb1ELb0ELb1ELb1EEENS1_21CollectiveEpilogueFwdINS6_IJS8_SA_S9_EEENS6_IJNS7_ILi1EEESI_SI_EEESC_SE_Li128ELb0ELb1ELb1ELb0EEENS1_30DynamicPersistentTileSchedulerILi128ELi128ELb1ELb1ELb0EEEEEEEEEvNT_6ParamsE --------------------------
	.section	.text._ZN7cutlass13device_kernelIN5flash19enable_sm80_to_sm89INS1_16FlashAttnFwdSm80INS1_25CollectiveMainloopFwdSm80ILi4ELi1ELb0EN4cute5tupleIJNS5_1CILi128EEENS7_ILi64EEENS7_ILi96EEEEEELi96ENS_6half_tEfNS_4arch4Sm80ELb1ELb0ELb0ELb0ELb1ELb0ELb1ELb1EEENS1_21CollectiveEpilogueFwdINS6_IJS8_SA_S9_EEENS6_IJNS7_ILi1EEESI_SI_EEESC_SE_Li128ELb0ELb1ELb1ELb0EEENS1_30DynamicPersistentTileSchedulerILi128ELi128ELb1ELb1ELb0EEEEEEEEEvNT_6ParamsE,"ax",@progbits
	.sectioninfo	@"SHI_REGISTERS=255"
	.align	128
.text._ZN7cutlass13device_kernelIN5flash19enable_sm80_to_sm89INS1_16FlashAttnFwdSm80INS1_25CollectiveMainloopFwdSm80ILi4ELi1ELb0EN4cute5tupleIJNS5_1CILi128EEENS7_ILi64EEENS7_ILi96EEEEEELi96ENS_6half_tEfNS_4arch4Sm80ELb1ELb0ELb0ELb0ELb1ELb0ELb1ELb1EEENS1_21CollectiveEpilogueFwdINS6_IJS8_SA_S9_EEENS6_IJNS7_ILi1EEESI_SI_EEESC_SE_Li128ELb0ELb1ELb1ELb0EEENS1_30DynamicPersistentTileSchedulerILi128ELi128ELb1ELb1ELb0EEEEEEEEEvNT_6ParamsE:
        .type           _ZN7cutlass13device_kernelIN5flash19enable_sm80_to_sm89INS1_16FlashAttnFwdSm80INS1_25CollectiveMainloopFwdSm80ILi4ELi1ELb0EN4cute5tupleIJNS5_1CILi128EEENS7_ILi64EEENS7_ILi96EEEEEELi96ENS_6half_tEfNS_4arch4Sm80ELb1ELb0ELb0ELb0ELb1ELb0ELb1ELb1EEENS1_21CollectiveEpilogueFwdINS6_IJS8_SA_S9_EEENS6_IJNS7_ILi1EEESI_SI_EEESC_SE_Li128ELb0ELb1ELb1ELb0EEENS1_30DynamicPersistentTileSchedulerILi128ELi128ELb1ELb1ELb0EEEEEEEEEvNT_6ParamsE,@function
        .size           _ZN7cutlass13device_kernelIN5flash19enable_sm80_to_sm89INS1_16FlashAttnFwdSm80INS1_25CollectiveMainloopFwdSm80ILi4ELi1ELb0EN4cute5tupleIJNS5_1CILi128EEENS7_ILi64EEENS7_ILi96EEEEEELi96ENS_6half_tEfNS_4arch4Sm80ELb1ELb0ELb0ELb0ELb1ELb0ELb1ELb1EEENS1_21CollectiveEpilogueFwdINS6_IJS8_SA_S9_EEENS6_IJNS7_ILi1EEESI_SI_EEESC_SE_Li128ELb0ELb1ELb1ELb0EEENS1_30DynamicPersistentTileSchedulerILi128ELi128ELb1ELb1ELb0EEEEEEEEEvNT_6ParamsE,(.L_x_1837 - _ZN7cutlass13device_kernelIN5flash19enable_sm80_to_sm89INS1_16FlashAttnFwdSm80INS1_25CollectiveMainloopFwdSm80ILi4ELi1ELb0EN4cute5tupleIJNS5_1CILi128EEENS7_ILi64EEENS7_ILi96EEEEEELi96ENS_6half_tEfNS_4arch4Sm80ELb1ELb0ELb0ELb0ELb1ELb0ELb1ELb1EEENS1_21CollectiveEpilogueFwdINS6_IJS8_SA_S9_EEENS6_IJNS7_ILi1EEESI_SI_EEESC_SE_Li128ELb0ELb1ELb1ELb0EEENS1_30DynamicPersistentTileSchedulerILi128ELi128ELb1ELb1ELb0EEEEEEEEEvNT_6ParamsE)
        .other          _ZN7cutlass13device_kernelIN5flash19enable_sm80_to_sm89INS1_16FlashAttnFwdSm80INS1_25CollectiveMainloopFwdSm80ILi4ELi1ELb0EN4cute5tupleIJNS5_1CILi128EEENS7_ILi64EEENS7_ILi96EEEEEELi96ENS_6half_tEfNS_4arch4Sm80ELb1ELb0ELb0ELb0ELb1ELb0ELb1ELb1EEENS1_21CollectiveEpilogueFwdINS6_IJS8_SA_S9_EEENS6_IJNS7_ILi1EEESI_SI_EEESC_SE_Li128ELb0ELb1ELb1ELb0EEENS1_30DynamicPersistentTileSchedulerILi128ELi128ELb1ELb1ELb0EEEEEEEEEvNT_6ParamsE,@"STO_CUDA_ENTRY STV_DEFAULT"
_ZN7cutlass13device_kernelIN5flash19enable_sm80_to_sm89INS1_16FlashAttnFwdSm80INS1_25CollectiveMainloopFwdSm80ILi4ELi1ELb0EN4cute5tupleIJNS5_1CILi128EEENS7_ILi64EEENS7_ILi96EEEEEELi96ENS_6half_tEfNS_4arch4Sm80ELb1ELb0ELb0ELb0ELb1ELb0ELb1ELb1EEENS1_21CollectiveEpilogueFwdINS6_IJS8_SA_S9_EEENS6_IJNS7_ILi1EEESI_SI_EEESC_SE_Li128ELb0ELb1ELb1ELb0EEENS1_30DynamicPersistentTileSchedulerILi128ELi128ELb1ELb1ELb0EEEEEEEEEvNT_6ParamsE:
[----:B------:R-:W-:-:S03]  /*0000*/  MOV R1, c[0x0][0x28] ;  /* 0x00000a0000017a02 */ /* 0x000fc60000000f00 */
[----:B------:R-:W1:Y:S01]  /*0010*/  S2R R18, SR_TID.X ;  /* 0x0000000000127919 */ /* 0x000e620000002100 */
[----:B------:R-:W-:-:S03]  /*0020*/  IADD3 R1, R1, -0xc0, RZ ;  /* 0xffffff4001017810 */ /* 0x000fc60007ffe0ff */
[----:B------:R-:W2:Y:S01]  /*0030*/  S2R R15, SR_CTAID.X ;  /* 0x00000000000f7919 */ /* 0x000ea20000002500 */
[----:B-1----:R-:W-:-:S05]  /*0040*/  SHF.R.U32.HI R2, RZ, 0x5, R18 ;  /* 0x00000005ff027819 */ /* 0x002fca0000011612 */
[----:B------:R-:W1:Y:S02]  /*0050*/  SHFL.IDX PT, R0, R2, RZ, 0x1f ;  /* 0x00001fff02007589 */ /* 0x000e6400000e0000 */
[----:B-1----:R-:W-:Y:S02]  /*0060*/  ISETP.GE.AND P0, PT, R0, 0x1, PT ;  /* 0x000000010000780c */ /* 0x002fe40003f06270 */
[----:B------:R1:W-:Y:S11]  /*0070*/  STL [R1+0xb4], R0 ;  /* 0x0000b40001007387 */ /* 0x0003f60000100800 */
[----:B------:R-:W-:Y:S06]  /*0080*/  @P0 BAR.ARV 0x4, 0x80 ;  /* 0x0102000000000b1d */ /* 0x000fec0000002000 */
[----:B--2---:R-:W-:-:S13]  /*0090*/  ISETP.GE.AND P0, PT, R15, c[0x0][0x538], PT ;  /* 0x00014e000f007a0c */ /* 0x004fda0003f06270 */
[----:B------:R-:W-:Y:S05]  /*00a0*/  @P0 EXIT ;  /* 0x000000000000094d */ /* 0x000fea0003800000 */
[----:B-1----:R-:W-:Y:S01]  /*00b0*/  SHF.R.S32.HI R13, RZ, 0x1f, R18 ;  /* 0x0000001fff0d7819 */ /* 0x002fe20000011412 */
[----:B------:R-:W-:Y:S01]  /*00c0*/  IMAD.MOV.U32 R202, RZ, RZ, 0x20 ;  /* 0x00000020ffca7424 */ /* 0x000fe200078e00ff */
[----:B------:R-:W-:Y:S02]  /*00d0*/  ULDC.64 UR6, c[0x0][0x118] ;  /* 0x0000460000067ab9 */ /* 0x000fe40000000a00 */
[CC--:B------:R-:W-:Y:S02]  /*00e0*/  LEA.HI R3, R13.reuse, R18.reuse, RZ, 0x4 ;  /* 0x000000120d037211 */ /* 0x0c0fe400078f20ff */
[----:B------:R-:W-:Y:S02]  /*00f0*/  LEA.HI R14, R13, R18, RZ, 0x3 ;  /* 0x000000120d0e7211 */ /* 0x000fe400078f18ff */
[----:B------:R-:W-:Y:S02]  /*0100*/  SHF.R.S32.HI R2, RZ, 0x4, R3 ;  /* 0x00000004ff027819 */ /* 0x000fe40000011403 */
[----:B------:R-:W-:-:S02]  /*0110*/  LOP3.LUT R0, R3, 0xfffffff0, RZ, 0xc0, !PT ;  /* 0xfffffff003007812 */ /* 0x000fc400078ec0ff */
[----:B------:R-:W-:Y:S02]  /*0120*/  LEA.HI R3, R3, R2, RZ, 0x1 ;  /* 0x0000000203037211 */ /* 0x000fe400078f08ff */
[----:B------:R-:W-:Y:S01]  /*0130*/  LOP3.LUT R4, R14, 0xfffffff8, RZ, 0xc0, !PT ;  /* 0xfffffff80e047812 */ /* 0x000fe200078ec0ff */
[C---:B------:R-:W-:Y:S01]  /*0140*/  IMAD.IADD R0, R18.reuse, 0x1, -R0 ;  /* 0x0000000112007824 */ /* 0x040fe200078e0a00 */
[----:B------:R-:W-:Y:S02]  /*0150*/  LOP3.LUT R3, R3, 0xfffffffe, RZ, 0xc0, !PT ;  /* 0xfffffffe03037812 */ /* 0x000fe400078ec0ff */
[----:B------:R-:W-:Y:S01]  /*0160*/  LEA.HI R7, R13, R18, RZ, 0x2 ;  /* 0x000000120d077211 */ /* 0x000fe200078f10ff */
[----:B------:R-:W-:Y:S01]  /*0170*/  IMAD.IADD R4, R18, 0x1, -R4 ;  /* 0x0000000112047824 */ /* 0x000fe200078e0a04 */
[----:B------:R-:W-:Y:S01]  /*0180*/  LEA.HI R6, R0, R0, RZ, 0x1 ;  /* 0x0000000000067211 */ /* 0x000fe200078f08ff */
[----:B------:R-:W-:Y:S01]  /*0190*/  IMAD.IADD R10, R2, 0x1, -R3 ;  /* 0x00000001020a7824 */ /* 0x000fe200078e0a03 */
[----:B------:R-:W-:-:S02]  /*01a0*/  SHF.R.S32.HI R3, RZ, 0x1f, R0 ;  /* 0x0000001fff037819 */ /* 0x000fc40000011400 */
[----:B------:R-:W-:Y:S02]  /*01b0*/  LOP3.LUT R2, R6, 0x7fffffe, RZ, 0xc0, !PT ;  /* 0x07fffffe06027812 */ /* 0x000fe400078ec0ff */
[----:B------:R-:W-:Y:S02]  /*01c0*/  LEA.HI R12, R3, R0, RZ, 0x3 ;  /* 0x00000000030c7211 */ /* 0x000fe400078f18ff */
[----:B------:R-:W-:Y:S01]  /*01d0*/  LOP3.LUT R3, R7, 0xfffffffc, RZ, 0xc0, !PT ;  /* 0xfffffffc07037812 */ /* 0x000fe200078ec0ff */
[----:B------:R-:W-:Y:S01]  /*01e0*/  IMAD.IADD R201, R0, 0x1, -R2 ;  /* 0x0000000100c97824 */ /* 0x000fe200078e0a02 */
[----:B------:R-:W-:Y:S02]  /*01f0*/  SHF.R.S32.HI R0, RZ, 0x3, R14 ;  /* 0x00000003ff007819 */ /* 0x000fe4000001140e */
[----:B------:R-:W-:Y:S01]  /*0200*/  LEA.HI R9, R4, R4, RZ, 0x1 ;  /* 0x0000000404097211 */ /* 0x000fe200078f08ff */
[----:B------:R-:W-:Y:S01]  /*0210*/  IMAD.IADD R19, R18, 0x1, -R3 ;  /* 0x0000000112137824 */ /* 0x000fe200078e0a03 */
[----:B------:R-:W-:Y:S01]  /*0220*/  LEA.HI R5, R13, R18, RZ, 0x5 ;  /* 0x000000120d057211 */ /* 0x000fe200078f28ff */
[----:B------:R-:W-:Y:S01]  /*0230*/  IMAD.SHL.U32 R0, R0, 0x40, RZ ;  /* 0x0000004000007824 */ /* 0x000fe200078e00ff */
[----:B------:R-:W-:Y:S01]  /*0240*/  LOP3.LUT R2, R9, 0x3fffffe, RZ, 0xc0, !PT ;  /* 0x03fffffe09027812 */ /* 0x000fe200078ec0ff */
[----:B------:R-:W-:Y:S01]  /*0250*/  IMAD.SHL.U32 R227, R19, 0x8, RZ ;  /* 0x0000000813e37824 */ /* 0x000fe200078e00ff */
[----:B------:R-:W-:-:S02]  /*0260*/  SHF.R.S32.HI R11, RZ, 0x2, R7 ;  /* 0x00000002ff0b7819 */ /* 0x000fc40000011407 */
[----:B------:R-:W-:Y:S01]  /*0270*/  LOP3.LUT R0, R0, 0xc0, RZ, 0xc0, !PT ;  /* 0x000000c000007812 */ /* 0x000fe200078ec0ff */
[----:B------:R-:W-:Y:S01]  /*0280*/  IMAD.IADD R200, R4, 0x1, -R2 ;  /* 0x0000000104c87824 */ /* 0x000fe200078e0a02 */
[----:B------:R-:W-:Y:S02]  /*0290*/  LOP3.LUT R3, R5, 0xffffffe0, RZ, 0xc0, !PT ;  /* 0xffffffe005037812 */ /* 0x000fe400078ec0ff */
[----:B------:R-:W-:Y:S01]  /*02a0*/  SHF.R.U32.HI R4, RZ, 0x3, R0 ;  /* 0x00000003ff047819 */ /* 0x000fe20000011600 */
[----:B------:R-:W-:Y:S01]  /*02b0*/  IMAD R200, R10, 0x8, R200 ;  /* 0x000000080ac87824 */ /* 0x000fe200078e02c8 */
[----:B------:R-:W-:Y:S01]  /*02c0*/  LOP3.LUT R2, R0, 0x18, R227, 0xf8, !PT ;  /* 0x0000001800027812 */ /* 0x000fe200078ef8e3 */
[----:B------:R-:W-:Y:S01]  /*02d0*/  IMAD.IADD R17, R18, 0x1, -R3 ;  /* 0x0000000112117824 */ /* 0x000fe200078e0a03 */
[--C-:B------:R-:W-:Y:S02]  /*02e0*/  SHF.R.S32.HI R203, RZ, 0x5, R5.reuse ;  /* 0x00000005ffcb7819 */ /* 0x100fe40000011405 */
[----:B------:R-:W-:-:S02]  /*02f0*/  SHF.R.S32.HI R0, RZ, 0x1f, R5 ;  /* 0x0000001fff007819 */ /* 0x000fc40000011405 */
[----:B------:R-:W-:Y:S02]  /*0300*/  LEA.HI R5, R7, R11, RZ, 0x1 ;  /* 0x0000000b07057211 */ /* 0x000fe400078f08ff */
[----:B------:R-:W-:Y:S02]  /*0310*/  LOP3.LUT R7, R2, R4, RZ, 0x3c, !PT ;  /* 0x0000000402077212 */ /* 0x000fe400078e3cff */
[----:B------:R-:W-:Y:S02]  /*0320*/  LOP3.LUT R2, R5, 0x7fffffe, RZ, 0xc0, !PT ;  /* 0x07fffffe05027812 */ /* 0x000fe400078ec0ff */
[----:B------:R-:W-:Y:S02]  /*0330*/  LEA.HI R0, R0, R203, RZ, 0x2 ;  /* 0x000000cb00007211 */ /* 0x000fe400078f10ff */
[----:B------:R-:W-:Y:S01]  /*0340*/  SHF.R.S32.HI R8, RZ, 0x1f, R17 ;  /* 0x0000001fff087819 */ /* 0x000fe20000011411 */
[----:B------:R-:W-:Y:S01]  /*0350*/  IMAD.IADD R3, R11, 0x1, -R2 ;  /* 0x000000010b037824 */ /* 0x000fe200078e0a02 */
[----:B------:R-:W-:-:S02]  /*0360*/  LOP3.LUT R2, R0, 0xffffffc, RZ, 0xc0, !PT ;  /* 0x0ffffffc00027812 */ /* 0x000fc400078ec0ff */
[--C-:B------:R-:W-:Y:S01]  /*0370*/  SHF.R.S32.HI R5, RZ, 0x1, R6.reuse ;  /* 0x00000001ff057819 */ /* 0x100fe20000011406 */
[C---:B------:R-:W-:Y:S01]  /*0380*/  IMAD R0, R203.reuse, 0x8, R3 ;  /* 0x00000008cb007824 */ /* 0x040fe200078e0203 */
[----:B------:R-:W-:Y:S01]  /*0390*/  SHF.R.S32.HI R4, RZ, 0x1f, R6 ;  /* 0x0000001fff047819 */ /* 0x000fe20000011406 */
[----:B------:R-:W-:Y:S01]  /*03a0*/  IMAD.IADD R3, R203, 0x1, -R2 ;  /* 0x00000001cb037824 */ /* 0x000fe200078e0a02 */
[----:B------:R-:W-:Y:S01]  /*03b0*/  LEA.HI R11, R8, R17, RZ, 0x2 ;  /* 0x00000011080b7211 */ /* 0x000fe200078f10ff */
[----:B------:R-:W-:Y:S01]  /*03c0*/  IMAD.U32 R6, R0, 0x20, R7 ;  /* 0x0000002000067824 */ /* 0x000fe200078e0007 */
[----:B------:R-:W-:Y:S02]  /*03d0*/  LEA.HI R4, R4, R5, RZ, 0x2 ;  /* 0x0000000504047211 */ /* 0x000fe400078f10ff */
[----:B------:R-:W-:Y:S02]  /*03e0*/  SHF.R.S32.HI R2, RZ, 0x2, R11 ;  /* 0x00000002ff027819 */ /* 0x000fe4000001140b */
[----:B------:R-:W-:Y:S01]  /*03f0*/  LOP3.LUT R4, R4, 0xfffffffc, RZ, 0xc0, !PT ;  /* 0xfffffffc04047812 */ /* 0x000fe200078ec0ff */
[----:B------:R1:W-:Y:S01]  /*0400*/  STL [R1+0x7c], R6 ;  /* 0x00007c0601007387 */ /* 0x0003e20000100800 */
[----:B------:R-:W-:Y:S01]  /*0410*/  LEA.HI R0, R19, R19, RZ, 0x1 ;  /* 0x0000001313007211 */ /* 0x000fe200078f08ff */
[----:B------:R-:W-:Y:S01]  /*0420*/  IMAD R16, R3, 0x10, R2 ;  /* 0x0000001003107824 */ /* 0x000fe200078e0202 */
[----:B------:R-:W-:Y:S01]  /*0430*/  SHF.R.S32.HI R2, RZ, 0x1, R9 ;  /* 0x00000001ff027819 */ /* 0x000fe20000011409 */
[----:B------:R-:W-:Y:S01]  /*0440*/  IMAD.IADD R8, R5, 0x1, -R4 ;  /* 0x0000000105087824 */ /* 0x000fe200078e0a04 */
[C---:B------:R-:W-:Y:S01]  /*0450*/  LOP3.LUT R4, R0.reuse, 0x1ffffffe, RZ, 0xc0, !PT ;  /* 0x1ffffffe00047812 */ /* 0x040fe200078ec0ff */
[----:B------:R-:W-:Y:S01]  /*0460*/  IMAD.SHL.U32 R3, R0, 0x20, RZ ;  /* 0x0000002000037824 */ /* 0x000fe200078e00ff */
[C---:B------:R-:W-:Y:S01]  /*0470*/  LOP3.LUT P0, RZ, R2.reuse, 0x2, RZ, 0xc0, !PT ;  /* 0x0000000202ff7812 */ /* 0x040fe2000780c0ff */
[----:B------:R-:W-:Y:S01]  /*0480*/  IMAD.SHL.U32 R0, R2, 0x40, RZ ;  /* 0x0000004002007824 */ /* 0x000fe200078e00ff */
[----:B------:R-:W-:Y:S01]  /*0490*/  STL [R1+0xb8], R16 ;  /* 0x0000b81001007387 */ /* 0x000fe20000100800 */
[----:B------:R-:W-:Y:S01]  /*04a0*/  IMAD.SHL.U32 R5, R12, 0x20, RZ ;  /* 0x000000200c057824 */ /* 0x000fe200078e00ff */
[----:B------:R-:W-:Y:S01]  /*04b0*/  LOP3.LUT R7, R3, 0xffffffc0, RZ, 0xc0, !PT ;  /* 0xffffffc003077812 */ /* 0x000fe200078ec0ff */
[----:B------:R-:W-:Y:S01]  /*04c0*/  IMAD.SHL.U32 R2, R8, 0x40, RZ ;  /* 0x0000004008027824 */ /* 0x000fe200078e00ff */
[----:B------:R-:W-:Y:S01]  /*04d0*/  LOP3.LUT R0, R0, 0xc0, RZ, 0xc0, !PT ;  /* 0x000000c000007812 */ /* 0x000fe200078ec0ff */
[----:B------:R-:W-:Y:S01]  /*04e0*/  IMAD.IADD R9, R19, 0x1, -R4 ;  /* 0x0000000113097824 */ /* 0x000fe200078e0a04 */
[----:B------:R-:W-:Y:S01]  /*04f0*/  LOP3.LUT R3, R5, 0xffffff00, RZ, 0xc0, !PT ;  /* 0xffffff0005037812 */ /* 0x000fe200078ec0ff */
[----:B------:R-:W-:Y:S01]  /*0500*/  STL [R1+0x78], R15 ;  /* 0x0000780f01007387 */ /* 0x000fe20000100800 */
[----:B------:R-:W-:Y:S01]  /*0510*/  LOP3.LUT R2, R2, 0xc0, RZ, 0xc0, !PT ;  /* 0x000000c002027812 */ /* 0x000fe200078ec0ff */
[----:B------:R-:W-:Y:S01]  /*0520*/  IMAD R7, R9, 0x8, R7 ;  /* 0x0000000809077824 */ /* 0x000fe200078e0207 */
[----:B------:R-:W-:Y:S01]  /*0530*/  LOP3.LUT R5, R0, 0x8, R14, 0xf8, !PT ;  /* 0x0000000800057812 */ /* 0x000fe200078ef80e */
[----:B------:R-:W-:Y:S01]  /*0540*/  IMAD R203, R203, 0x200, R3 ;  /* 0x00000200cbcb7824 */ /* 0x000fe200078e0203 */
[----:B------:R-:W-:-:S02]  /*0550*/  SHF.R.U32.HI R4, RZ, 0x3, R0 ;  /* 0x00000003ff047819 */ /* 0x000fc40000011600 */
[----:B------:R-:W-:Y:S01]  /*0560*/  SHF.R.U32.HI R0, RZ, 0x3, R2 ;  /* 0x00000003ff007819 */ /* 0x000fe20000011602 */
[----:B------:R-:W-:Y:S01]  /*0570*/  IMAD R203, R201, 0x20, R203 ;  /* 0x00000020c9cb7824 */ /* 0x000fe200078e02cb */
[----:B------:R-:W-:Y:S01]  /*0580*/  LOP3.LUT R4, R5, R4, RZ, 0x3c, !PT ;  /* 0x0000000405047212 */ /* 0x000fe200078e3cff */
[----:B-1----:R-:W-:Y:S01]  /*0590*/  IMAD.SHL.U32 R6, R10, 0x8, RZ ;  /* 0x000000080a067824 */ /* 0x002fe200078e00ff */
[----:B------:R-:W-:Y:S01]  /*05a0*/  LOP3.LUT P1, RZ, R8, 0x2, RZ, 0xc0, !PT ;  /* 0x0000000208ff7812 */ /* 0x000fe2000782c0ff */
[----:B------:R-:W-:Y:S01]  /*05b0*/  IMAD R201, R201, 0x20, R3 ;  /* 0x00000020c9c97824 */ /* 0x000fe200078e0203 */
[----:B------:R-:W-:Y:S01]  /*05c0*/  IADD3 R3, R227, 0x20, RZ ;  /* 0x00000020e3037810 */ /* 0x000fe20007ffe0ff */
[----:B------:R-:W-:Y:S01]  /*05d0*/  IMAD.U32 R200, R200, 0x20, R4 ;  /* 0x00000020c8c87824 */ /* 0x000fe200078e0004 */
[----:B------:R-:W-:Y:S02]  /*05e0*/  LOP3.LUT R6, R2, 0x8, R6, 0xf8, !PT ;  /* 0x0000000802067812 */ /* 0x000fe400078ef806 */
[----:B------:R-:W-:-:S02]  /*05f0*/  LEA.HI R2, R13, R18, RZ, 0x7 ;  /* 0x000000120d027211 */ /* 0x000fc400078f38ff */
[----:B------:R-:W-:Y:S02]  /*0600*/  LOP3.LUT R0, R6, R0, RZ, 0x3c, !PT ;  /* 0x0000000006007212 */ /* 0x000fe400078e3cff */
[----:B------:R-:W-:Y:S02]  /*0610*/  SHF.R.S32.HI R2, RZ, 0x7, R2 ;  /* 0x00000007ff027819 */ /* 0x000fe40000011402 */
[----:B------:R-:W-:Y:S01]  /*0620*/  IADD3 R2, R227, 0x40, RZ ;  /* 0x00000040e3027810 */ /* 0x000fe20007ffe0ff */
[C---:B------:R-:W-:Y:S01]  /*0630*/  IMAD.IADD R203, R0.reuse, 0x1, R203 ;  /* 0x0000000100cb7824 */ /* 0x040fe200078e02cb */
[----:B------:R-:W-:Y:S01]  /*0640*/  SHF.R.S32.HI R3, RZ, 0x1f, R3 ;  /* 0x0000001fff037819 */ /* 0x000fe20000011403 */
[----:B------:R-:W-:Y:S01]  /*0650*/  IMAD.IADD R201, R0, 0x1, R201 ;  /* 0x0000000100c97824 */ /* 0x000fe200078e02c9 */
[----:B------:R-:W-:Y:S01]  /*0660*/  LOP3.LUT R0, R11, 0x7ffffffc, RZ, 0xc0, !PT ;  /* 0x7ffffffc0b007812 */ /* 0x000fe200078ec0ff */
[----:B------:R-:W-:Y:S01]  /*0670*/  IMAD.IADD R3, R16, 0x1, R7 ;  /* 0x0000000110037824 */ /* 0x000fe200078e0207 */
[----:B------:R-:W-:-:S02]  /*0680*/  SHF.R.S32.HI R2, RZ, 0x1f, R2 ;  /* 0x0000001fff027819 */ /* 0x000fc40000011402 */
[----:B------:R-:W-:Y:S01]  /*0690*/  SHF.R.S32.HI R4, RZ, 0x1f, R227 ;  /* 0x0000001fff047819 */ /* 0x000fe200000114e3 */
[----:B------:R-:W-:Y:S01]  /*06a0*/  IMAD.IADD R0, R17, 0x1, -R0 ;  /* 0x0000000111007824 */ /* 0x000fe200078e0a00 */
[----:B------:R-:W-:Y:S02]  /*06b0*/  LEA R200, R200, 0x3100, 0x1 ;  /* 0x00003100c8c87811 */ /* 0x000fe400078e08ff */
[----:B------:R-:W-:Y:S01]  /*06c0*/  SEL R202, R202, 0xffffffe0, !P1 ;  /* 0xffffffe0caca7807 */ /* 0x000fe20004800000 */
[----:B------:R-:W-:Y:S01]  /*06d0*/  IMAD.SHL.U32 R0, R0, 0x2, RZ ;  /* 0x0000000200007824 */ /* 0x000fe200078e00ff */
[----:B------:R-:W-:Y:S02]  /*06e0*/  LEA R203, R203, 0x6100, 0x1 ;  /* 0x00006100cbcb7811 */ /* 0x000fe400078e08ff */
[----:B------:R-:W-:Y:S02]  /*06f0*/  IADD3 R205, R200, 0x20, RZ ;  /* 0x00000020c8cd7810 */ /* 0x000fe40007ffe0ff */
[----:B------:R-:W-:Y:S01]  /*0700*/  SHF.R.S32.HI R2, RZ, 0x1f, R0 ;  /* 0x0000001fff027819 */ /* 0x000fe20000011400 */
[----:B------:R-:W-:Y:S01]  /*0710*/  STL [R1+0x38], R0 ;  /* 0x0000380001007387 */ /* 0x000fe20000100800 */
[C---:B------:R-:W-:Y:S01]  /*0720*/  IADD3 R11, R0.reuse, 0x8, RZ ;  /* 0x00000008000b7810 */ /* 0x040fe20007ffe0ff */
[----:B------:R-:W-:Y:S01]  /*0730*/  IMAD.IADD R204, R203, 0x1, R202 ;  /* 0x00000001cbcc7824 */ /* 0x000fe200078e02ca */
[C---:B------:R-:W-:Y:S01]  /*0740*/  IADD3 R10, R0.reuse, 0x10, RZ ;  /* 0x00000010000a7810 */ /* 0x040fe20007ffe0ff */
[----:B------:R1:W-:Y:S01]  /*0750*/  STL [R1+0xb0], R3 ;  /* 0x0000b00301007387 */ /* 0x0003e20000100800 */
[----:B------:R-:W-:-:S02]  /*0760*/  IADD3 R9, R0, 0x18, RZ ;  /* 0x0000001800097810 */ /* 0x000fc40007ffe0ff */
[C---:B------:R-:W-:Y:S01]  /*0770*/  IADD3 R8, R0.reuse, 0x20, RZ ;  /* 0x0000002000087810 */ /* 0x040fe20007ffe0ff */
[----:B------:R2:W-:Y:S01]  /*0780*/  STL [R1+0xac], R2 ;  /* 0x0000ac0201007387 */ /* 0x0005e20000100800 */
[C---:B------:R-:W-:Y:S02]  /*0790*/  IADD3 R7, R0.reuse, 0x28, RZ ;  /* 0x0000002800077810 */ /* 0x040fe40007ffe0ff */
[C---:B------:R-:W-:Y:S01]  /*07a0*/  IADD3 R6, R0.reuse, 0x30, RZ ;  /* 0x0000003000067810 */ /* 0x040fe20007ffe0ff */
[----:B------:R3:W-:Y:S01]  /*07b0*/  STL [R1+0x70], R11 ;  /* 0x0000700b01007387 */ /* 0x0007e20000100800 */
[C---:B------:R-:W-:Y:S02]  /*07c0*/  IADD3 R5, R0.reuse, 0x38, RZ ;  /* 0x0000003800057810 */ /* 0x040fe40007ffe0ff */
[----:B------:R-:W-:Y:S01]  /*07d0*/  IADD3 R4, R0, 0x40, RZ ;  /* 0x0000004000047810 */ /* 0x000fe20007ffe0ff */
[----:B------:R4:W-:Y:S01]  /*07e0*/  STL [R1+0x6c], R10 ;  /* 0x00006c0a01007387 */ /* 0x0009e20000100800 */
[----:B------:R-:W-:-:S02]  /*07f0*/  LEA R201, R201, 0x100, 0x1 ;  /* 0x00000100c9c97811 */ /* 0x000fc400078e08ff */
[----:B------:R-:W-:Y:S01]  /*0800*/  @P0 IADD3 R205, R200, -0x20, RZ ;  /* 0xffffffe0c8cd0810 */ /* 0x000fe20007ffe0ff */
[----:B------:R5:W-:Y:S02]  /*0810*/  STL [R1+0x68], R9 ;  /* 0x0000680901007387 */ /* 0x000be40000100800 */
[----:B------:R-:W-:Y:S01]  /*0820*/  IMAD.IADD R202, R202, 0x1, R201 ;  /* 0x00000001caca7824 */ /* 0x000fe200078e02c9 */
[C---:B------:R-:W-:Y:S01]  /*0830*/  IADD3 R216, R205.reuse, 0x400, RZ ;  /* 0x00000400cdd87810 */ /* 0x040fe20007ffe0ff */
[----:B------:R5:W-:Y:S01]  /*0840*/  STL [R1+0x64], R8 ;  /* 0x0000640801007387 */ /* 0x000be20000100800 */
[C---:B------:R-:W-:Y:S02]  /*0850*/  IADD3 R215, R205.reuse, 0x800, RZ ;  /* 0x00000800cdd77810 */ /* 0x040fe40007ffe0ff */
[----:B------:R-:W-:Y:S01]  /*0860*/  IADD3 R214, R205, 0xc00, RZ ;  /* 0x00000c00cdd67810 */ /* 0x000fe20007ffe0ff */
[----:B------:R5:W-:Y:S01]  /*0870*/  STL [R1+0x60], R7 ;  /* 0x0000600701007387 */ /* 0x000be20000100800 */
[----:B-1----:R-:W-:-:S02]  /*0880*/  IADD3 R3, R0, 0x48, RZ ;  /* 0x0000004800037810 */ /* 0x002fc40007ffe0ff */
[C---:B------:R-:W-:Y:S01]  /*0890*/  IADD3 R213, R205.reuse, 0x1000, RZ ;  /* 0x00001000cdd57810 */ /* 0x040fe20007ffe0ff */
[----:B------:R1:W-:Y:S01]  /*08a0*/  STL [R1+0x5c], R6 ;  /* 0x00005c0601007387 */ /* 0x0003e20000100800 */
[C---:B--2---:R-:W-:Y:S02]  /*08b0*/  IADD3 R2, R0.reuse, 0x50, RZ ;  /* 0x0000005000027810 */ /* 0x044fe40007ffe0ff */
[----:B------:R-:W-:Y:S01]  /*08c0*/  IADD3 R0, R0, 0x58, RZ ;  /* 0x0000005800007810 */ /* 0x000fe20007ffe0ff */
[----:B------:R2:W-:Y:S01]  /*08d0*/  STL [R1+0x58], R5 ;  /* 0x0000580501007387 */ /* 0x0005e20000100800 */
[----:B---3--:R-:W-:Y:S02]  /*08e0*/  SHF.R.S32.HI R11, RZ, 0x1f, R11 ;  /* 0x0000001fff0b7819 */ /* 0x008fe4000001140b */
[----:B------:R-:W-:Y:S01]  /*08f0*/  IADD3 R212, R205, 0x1400, RZ ;  /* 0x00001400cdd47810 */ /* 0x000fe20007ffe0ff */
[----:B------:R3:W-:Y:S01]  /*0900*/  STL [R1+0x48], R4 ;  /* 0x0000480401007387 */ /* 0x0007e20000100800 */
[----:B----4-:R-:W-:-:S02]  /*0910*/  SHF.R.S32.HI R10, RZ, 0x1f, R10 ;  /* 0x0000001fff0a7819 */ /* 0x010fc4000001140a */
[C---:B------:R-:W-:Y:S01]  /*0920*/  IADD3 R211, R205.reuse, 0x1800, RZ ;  /* 0x00001800cdd37810 */ /* 0x040fe20007ffe0ff */
[----:B------:R4:W-:Y:S01]  /*0930*/  STL [R1+0x54], R3 ;  /* 0x0000540301007387 */ /* 0x0009e20000100800 */
[----:B-----5:R-:W-:Y:S02]  /*0940*/  SHF.R.S32.HI R9, RZ, 0x1f, R9 ;  /* 0x0000001fff097819 */ /* 0x020fe40000011409 */
[C---:B------:R-:W-:Y:S01]  /*0950*/  IADD3 R210, R205.reuse, 0x1c00, RZ ;  /* 0x00001c00cdd27810 */ /* 0x040fe20007ffe0ff */
[----:B------:R5:W-:Y:S01]  /*0960*/  STL [R1+0x50], R2 ;  /* 0x0000500201007387 */ /* 0x000be20000100800 */
[----:B------:R-:W-:Y:S02]  /*0970*/  SHF.R.S32.HI R8, RZ, 0x1f, R8 ;  /* 0x0000001fff087819 */ /* 0x000fe40000011408 */
[----:B------:R-:W-:Y:S01]  /*0980*/  IADD3 R209, R205, 0x2000, RZ ;  /* 0x00002000cdd17810 */ /* 0x000fe20007ffe0ff */
[----:B------:R-:W-:Y:S01]  /*0990*/  STL [R1+0xa8], R11 ;  /* 0x0000a80b01007387 */ /* 0x000fe20000100800 */
[----:B------:R-:W-:-:S02]  /*09a0*/  SHF.R.S32.HI R7, RZ, 0x1f, R7 ;  /* 0x0000001fff077819 */ /* 0x000fc40000011407 */
[C---:B------:R-:W-:Y:S01]  /*09b0*/  IADD3 R208, R205.reuse, 0x2400, RZ ;  /* 0x00002400cdd07810 */ /* 0x040fe20007ffe0ff */
[----:B------:R5:W-:Y:S01]  /*09c0*/  STL [R1+0x4c], R0 ;  /* 0x00004c0001007387 */ /* 0x000be20000100800 */
[----:B-1----:R-:W-:Y:S02]  /*09d0*/  SHF.R.S32.HI R6, RZ, 0x1f, R6 ;  /* 0x0000001fff067819 */ /* 0x002fe40000011406 */
[C---:B------:R-:W-:Y:S01]  /*09e0*/  IADD3 R207, R205.reuse, 0x2800, RZ ;  /* 0x00002800cdcf7810 */ /* 0x040fe20007ffe0ff */
[----:B------:R1:W-:Y:S01]  /*09f0*/  STL [R1+0xa4], R10 ;  /* 0x0000a40a01007387 */ /* 0x0003e20000100800 */
[----:B--2---:R-:W-:Y:S02]  /*0a00*/  SHF.R.S32.HI R5, RZ, 0x1f, R5 ;  /* 0x0000001fff057819 */ /* 0x004fe40000011405 */
[----:B------:R-:W-:Y:S01]  /*0a10*/  IADD3 R206, R205, 0x2c00, RZ ;  /* 0x00002c00cdce7810 */ /* 0x000fe20007ffe0ff */
[----:B------:R1:W-:Y:S01]  /*0a20*/  STL [R1+0xa0], R9 ;  /* 0x0000a00901007387 */ /* 0x0003e20000100800 */
[----:B---3--:R-:W-:-:S03]  /*0a30*/  SHF.R.S32.HI R4, RZ, 0x1f, R4 ;  /* 0x0000001fff047819 */ /* 0x008fc60000011404 */
[----:B------:R1:W-:Y:S01]  /*0a40*/  STL [R1+0x9c], R8 ;  /* 0x00009c0801007387 */ /* 0x0003e20000100800 */
[----:B----4-:R-:W-:-:S03]  /*0a50*/  SHF.R.S32.HI R3, RZ, 0x1f, R3 ;  /* 0x0000001fff037819 */ /* 0x010fc60000011403 */
[----:B------:R1:W-:Y:S01]  /*0a60*/  STL [R1+0x98], R7 ;  /* 0x0000980701007387 */ /* 0x0003e20000100800 */
[----:B-----5:R-:W-:-:S03]  /*0a70*/  SHF.R.S32.HI R2, RZ, 0x1f, R2 ;  /* 0x0000001fff027819 */ /* 0x020fc60000011402 */
[----:B------:R1:W-:Y:S04]  /*0a80*/  STL [R1+0x94], R6 ;  /* 0x0000940601007387 */ /* 0x0003e80000100800 */
[----:B------:R1:W-:Y:S01]  /*0a90*/  STL [R1+0x90], R5 ;  /* 0x0000900501007387 */ /* 0x0003e20000100800 */
[----:B------:R-:W-:-:S03]  /*0aa0*/  SHF.R.S32.HI R0, RZ, 0x1f, R0 ;  /* 0x0000001fff007819 */ /* 0x000fc60000011400 */
[----:B------:R1:W-:Y:S04]  /*0ab0*/  STL [R1+0x8c], R4 ;  /* 0x00008c0401007387 */ /* 0x0003e80000100800 */
[----:B------:R1:W-:Y:S04]  /*0ac0*/  STL [R1+0x88], R3 ;  /* 0x0000880301007387 */ /* 0x0003e80000100800 */
[----:B------:R1:W-:Y:S04]  /*0ad0*/  STL [R1+0x84], R2 ;  /* 0x0000840201007387 */ /* 0x0003e80000100800 */
[----:B------:R1:W-:Y:S02]  /*0ae0*/  STL [R1+0x80], R0 ;  /* 0x0000800001007387 */ /* 0x0003e40000100800 */
.L_x_1311:
[----:B-1----:R-:W2:Y:S01]  /*0af0*/  LDL R4, [R1+0x78] ;  /* 0x0000780001047983 */ /* 0x002ea20000100800 */
[----:B------:R-:W-:Y:S01]  /*0b00*/  IMAD.MOV.U32 R0, RZ, RZ, c[0x0][0x560] ;  /* 0x00015800ff007624 */ /* 0x000fe200078e00ff */
[----:B------:R-:W-:Y:S01]  /*0b10*/  YIELD ;  /* 0x0000000000007946 */ /* 0x000fe20003800000 */
[----:B------:R-:W-:Y:S03]  /*0b20*/  BSSY B0, `(.L_x_1250) ;  /* 0x0000016000007945 */ /* 0x000fe60003800000 */
[----:B------:R-:W-:-:S13]  /*0b30*/  ISETP.NE.AND P0, PT, R0, 0x1, PT ;  /* 0x000000010000780c */ /* 0x000fda0003f05270 */
[----:B--2---:R-:W-:Y:S01]  /*0b40*/  @P0 IMAD.HI.U32 R0, R4, c[0x0][0x564], RZ ;  /* 0x0001590004000a27 */ /* 0x004fe200078e00ff */
[----:B------:R-:W-:-:S04]  /*0b50*/  MOV R3, R4 ;  /* 0x0000000400037202 */ /* 0x000fc80000000f00 */
[----:B------:R-:W-:-:S04]  /*0b60*/  @P0 SHF.R.U32.HI R3, RZ, c[0x0][0x568], R0 ;  /* 0x00015a00ff030a19 */ /* 0x000fc80000011600 */
[----:B------:R-:W-:Y:S01]  /*0b70*/  ISETP.GE.AND P0, PT, R3, c[0x0][0x578], PT ;  /* 0x00015e0003007a0c */ /* 0x000fe20003f06270 */
[----:B------:R-:W-:-:S04]  /*0b80*/  IMAD.MOV R2, RZ, RZ, -R3 ;  /* 0x000000ffff027224 */ /* 0x000fc800078e0a03 */
[----:B------:R-:W-:-:S08]  /*0b90*/  IMAD R2, R2, c[0x0][0x560], R4 ;  /* 0x0001580002027a24 */ /* 0x000fd000078e0204 */
[----:B------:R-:W-:Y:S05]  /*0ba0*/  @!P0 BRA `(.L_x_1251) ;  /* 0x0000007000008947 */ /* 0x000fea0003800000 */
[----:B------:R-:W-:-:S04]  /*0bb0*/  MOV R0, c[0x0][0x56c] ;  /* 0x00015b0000007a02 */ /* 0x000fc80000000f00 */
[----:B------:R-:W-:Y:S02]  /*0bc0*/  ISETP.NE.AND P0, PT, R0, 0x1, PT ;  /* 0x000000010000780c */ /* 0x000fe40003f05270 */
[----:B------:R-:W-:-:S11]  /*0bd0*/  MOV R0, R2 ;  /* 0x0000000200007202 */ /* 0x000fd60000000f00 */
[----:B------:R-:W-:-:S05]  /*0be0*/  @P0 IMAD.HI.U32 R4, R2, c[0x0][0x570], RZ ;  /* 0x00015c0002040a27 */ /* 0x000fca00078e00ff */
[----:B------:R-:W-:-:S05]  /*0bf0*/  @P0 SHF.R.U32.HI R0, RZ, c[0x0][0x574], R4 ;  /* 0x00015d00ff000a19 */ /* 0x000fca0000011604 */
[----:B------:R-:W-:Y:S01]  /*0c00*/  IMAD R4, R0, c[0x0][0x56c], RZ ;  /* 0x00015b0000047a24 */ /* 0x000fe200078e02ff */
[----:B------:R-:W-:Y:S05]  /*0c10*/  BRA `(.L_x_1252) ;  /* 0x0000006000007947 */ /* 0x000fea0003800000 */
.L_x_1251:
[----:B------:R-:W-:-:S04]  /*0c20*/  MOV R0, c[0x0][0x554] ;  /* 0x0001550000007a02 */ /* 0x000fc80000000f00 */
[----:B------:R-:W-:Y:S02]  /*0c30*/  ISETP.NE.AND P0, PT, R0, 0x1, PT ;  /* 0x000000010000780c */ /* 0x000fe40003f05270 */
[----:B------:R-:W-:-:S11]  /*0c40*/  MOV R0, R2 ;  /* 0x0000000200007202 */ /* 0x000fd60000000f00 */
[----:B------:R-:W-:-:S05]  /*0c50*/  @P0 IMAD.HI.U32 R4, R2, c[0x0][0x558], RZ ;  /* 0x0001560002040a27 */ /* 0x000fca00078e00ff */
[----:B------:R-:W-:-:S05]  /*0c60*/  @P0 SHF.R.U32.HI R0, RZ, c[0x0][0x55c], R4 ;  /* 0x00015700ff000a19 */ /* 0x000fca0000011604 */
[----:B------:R-:W-:Y:S02]  /*0c70*/  IMAD R4, R0, c[0x0][0x554], RZ ;  /* 0x0001550000047a24 */ /* 0x000fe400078e02ff */
.L_x_1252:
[----:B------:R-:W-:Y:S05]  /*0c80*/  BSYNC B0 ;  /* 0x0000000000007941 */ /* 0x000fea0003800000 */
.L_x_1250:
[----:B------:R-:W-:Y:S01]  /*0c90*/  IMAD.MOV.U32 R5, RZ, RZ, c[0x0][0x548] ;  /* 0x00015200ff057624 */ /* 0x000fe200078e00ff */
[----:B------:R-:W-:Y:S01]  /*0ca0*/  ISETP.NE.U32.AND P0, PT, RZ, c[0x0][0x370], PT ;  /* 0x0000dc00ff007a0c */ /* 0x000fe20003f05070 */
[----:B------:R-:W-:Y:S02]  /*0cb0*/  IMAD.IADD R4, R2, 0x1, -R4 ;  /* 0x0000000102047824 */ /* 0x000fe400078e0a04 */
[----:B------:R-:W-:Y:S01]  /*0cc0*/  IMAD.MOV.U32 R6, RZ, RZ, RZ ;  /* 0x000000ffff067224 */ /* 0x000fe200078e00ff */
[----:B------:R-:W-:Y:S01]  /*0cd0*/  ISETP.NE.AND P1, PT, R5, 0x1, PT ;  /* 0x000000010500780c */ /* 0x000fe20003f25270 */
[----:B------:R-:W-:Y:S01]  /*0ce0*/  IMAD R4, R3, c[0x0][0x554], R4 ;  /* 0x0001550003047a24 */ /* 0x000fe200078e0204 */
[----:B------:R-:W-:-:S03]  /*0cf0*/  ISETP.NE.AND.EX P0, PT, RZ, c[0x0][0x374], PT, P0 ;  /* 0x0000dd00ff007a0c */ /* 0x000fc60003f05300 */
[----:B------:R-:W-:-:S08]  /*0d00*/  IMAD.MOV.U32 R13, RZ, RZ, R4 ;  /* 0x000000ffff0d7224 */ /* 0x000fd000078e0004 */
[----:B------:R-:W-:-:S04]  /*0d10*/  @P1 IMAD.HI.U32 R2, R4, c[0x0][0x54c], RZ ;  /* 0x0001530004021a27 */ /* 0x000fc800078e00ff */
[----:B------:R-:W-:Y:S01]  /*0d20*/  @P0 IMAD.MOV.U32 R3, RZ, RZ, 0x4 ;  /* 0x00000004ff030424 */ /* 0x000fe200078e00ff */
[----:B------:R-:W-:-:S05]  /*0d30*/  @P1 SHF.R.U32.HI R13, RZ, c[0x0][0x550], R2 ;  /* 0x00015400ff0d1a19 */ /* 0x000fca0000011602 */
[----:B------:R-:W-:Y:S01]  /*0d40*/  @P0 IMAD.WIDE R2, R13, R3, c[0x0][0x370] ;  /* 0x0000dc000d020625 */ /* 0x000fe200078e0203 */
[----:B------:R-:W-:Y:S04]  /*0d50*/  STL [R1+0x3c], R13 ;  /* 0x00003c0d01007387 */ /* 0x000fe80000100800 */
[----:B------:R1:W2:Y:S01]  /*0d60*/  @P0 LDG.E R6, [R2.64] ;  /* 0x0000000602060981 */ /* 0x0002a2000c1e1900 */
[----:B------:R-:W-:Y:S01]  /*0d70*/  IMAD.MOV.U32 R12, RZ, RZ, R0 ;  /* 0x000000ffff0c7224 */ /* 0x000fe200078e0000 */
[----:B------:R-:W-:Y:S01]  /*0d80*/  BSSY B0, `(.L_x_1253) ;  /* 0x0000044000007945 */ /* 0x000fe20003800000 */
[----:B------:R-:W-:-:S05]  /*0d90*/  IMAD.MOV.U32 R5, RZ, RZ, 0x40 ;  /* 0x00000040ff057424 */ /* 0x000fca00078e00ff */
[----:B------:R-:W-:Y:S01]  /*0da0*/  IADD3 R5, R5, -c[0x0][0x168], RZ ;  /* 0x80005a0005057a10 */ /* 0x000fe20007ffe0ff */
[----:B-1----:R-:W-:-:S05]  /*0db0*/  IMAD.MOV.U32 R2, RZ, RZ, c[0x0][0x53c] ;  /* 0x00014f00ff027624 */ /* 0x002fca00078e00ff */
[----:B------:R-:W-:Y:S02]  /*0dc0*/  ISETP.NE.AND P0, PT, R2, 0x1, PT ;  /* 0x000000010200780c */ /* 0x000fe40003f05270 */
[----:B------:R-:W-:-:S11]  /*0dd0*/  LOP3.LUT R2, R0, 0x1ffffff, RZ, 0x3c, !PT ;  /* 0x01ffffff00027812 */ /* 0x000fd600078e3cff */
[----:B------:R-:W-:Y:S01]  /*0de0*/  @P0 IMAD.HI.U32 R3, R0, c[0x0][0x540], RZ ;  /* 0x0001500000030a27 */ /* 0x000fe200078e00ff */
[----:B------:R-:W-:Y:S02]  /*0df0*/  IADD3 R0, R2, c[0x0][0x53c], RZ ;  /* 0x00014f0002007a10 */ /* 0x000fe40007ffe0ff */
[----:B------:R-:W-:Y:S02]  /*0e00*/  MOV R2, c[0x0][0x2c4] ;  /* 0x0000b10000027a02 */ /* 0x000fe40000000f00 */
[----:B------:R-:W-:Y:S02]  /*0e10*/  @P0 SHF.R.U32.HI R12, RZ, c[0x0][0x544], R3 ;  /* 0x00015100ff0c0a19 */ /* 0x000fe40000011603 */
[----:B------:R-:W-:Y:S01]  /*0e20*/  ISETP.NE.AND P3, PT, R2, 0x1, PT ;  /* 0x000000010200780c */ /* 0x000fe20003f65270 */
[----:B------:R-:W-:Y:S02]  /*0e30*/  IMAD.MOV.U32 R2, RZ, RZ, c[0x0][0x2ac] ;  /* 0x0000ab00ff027624 */ /* 0x000fe400078e00ff */
[----:B------:R-:W-:Y:S01]  /*0e40*/  IMAD R0, R12, c[0x0][0x53c], R0 ;  /* 0x00014f000c007a24 */ /* 0x000fe200078e0200 */
[----:B------:R-:W-:Y:S01]  /*0e50*/  STL [R1+0x44], R12 ;  /* 0x0000440c01007387 */ /* 0x000fe20000100800 */
[----:B------:R-:W-:-:S02]  /*0e60*/  IMAD R247, R2, c[0x0][0x1d0], RZ ;  /* 0x0000740002f77a24 */ /* 0x000fc400078e02ff */
[----:B------:R-:W-:Y:S02]  /*0e70*/  IMAD.SHL.U32 R14, R0, 0x80, RZ ;  /* 0x00000080000e7824 */ /* 0x000fe400078e00ff */
[----:B------:R-:W-:-:S03]  /*0e80*/  IMAD R2, R2, c[0x0][0x1d0], R5 ;  /* 0x0000740002027a24 */ /* 0x000fc600078e0205 */
[----:B------:R-:W-:Y:S01]  /*0e90*/  IADD3 R0, R14, 0x7f, RZ ;  /* 0x0000007f0e007810 */ /* 0x000fe20007ffe0ff */
[----:B------:R-:W-:Y:S04]  /*0ea0*/  STL [R1+0x74], R14 ;  /* 0x0000740e01007387 */ /* 0x000fe80000100800 */
[----:B------:R-:W-:-:S05]  /*0eb0*/  @P3 IMAD.HI.U32 R3, R0, c[0x0][0x2c8], RZ ;  /* 0x0000b20000033a27 */ /* 0x000fca00078e00ff */
[----:B------:R-:W-:Y:S02]  /*0ec0*/  @P3 SHF.R.U32.HI R0, RZ, c[0x0][0x2cc], R3 ;  /* 0x0000b300ff003a19 */ /* 0x000fe40000011603 */
[----:B------:R-:W-:Y:S02]  /*0ed0*/  IADD3 R3, R247, 0x3f, RZ ;  /* 0x0000003ff7037810 */ /* 0x000fe40007ffe0ff */
[----:B------:R-:W-:-:S04]  /*0ee0*/  IADD3 R0, R2, R0, RZ ;  /* 0x0000000002007210 */ /* 0x000fc80007ffe0ff */
[----:B------:R-:W-:-:S04]  /*0ef0*/  SHF.R.S32.HI R2, RZ, 0x1f, R0 ;  /* 0x0000001fff027819 */ /* 0x000fc80000011400 */
[----:B------:R-:W-:Y:S01]  /*0f00*/  LEA.HI R0, R2, R0, RZ, 0x6 ;  /* 0x0000000002007211 */ /* 0x000fe200078f30ff */
[----:B------:R-:W-:-:S03]  /*0f10*/  IMAD.MOV.U32 R2, RZ, RZ, RZ ;  /* 0x000000ffff027224 */ /* 0x000fc600078e00ff */
[----:B------:R-:W-:Y:S01]  /*0f20*/  SHF.R.S32.HI R0, RZ, 0x6, R0 ;  /* 0x00000006ff007819 */ /* 0x000fe20000011400 */
[----:B--2---:R1:W-:Y:S02]  /*0f30*/  STL [R1+0x20], R6 ;  /* 0x0000200601007387 */ /* 0x0043e40000100800 */
[----:B-1----:R-:W-:-:S04]  /*0f40*/  SHF.R.S32.HI R6, RZ, 0x1f, R3 ;  /* 0x0000001fff067819 */ /* 0x002fc80000011403 */
[----:B------:R-:W-:-:S04]  /*0f50*/  LEA.HI R6, R6, R3, RZ, 0x6 ;  /* 0x0000000306067211 */ /* 0x000fc800078f30ff */
[----:B------:R-:W-:-:S04]  /*0f60*/  SHF.R.S32.HI R6, RZ, 0x6, R6 ;  /* 0x00000006ff067819 */ /* 0x000fc80000011406 */
[----:B------:R-:W-:Y:S01]  /*0f70*/  IMNMX R6, R6, R0, PT ;  /* 0x0000000006067217 */ /* 0x000fe20003800200 */
[----:B------:R-:W-:-:S03]  /*0f80*/  IMAD.MOV R0, RZ, RZ, -R13 ;  /* 0x000000ffff007224 */ /* 0x000fc600078e0a0d */
[----:B------:R-:W-:Y:S01]  /*0f90*/  ISETP.GE.AND P0, PT, R6, 0x1, PT ;  /* 0x000000010600780c */ /* 0x000fe20003f06270 */
[----:B------:R-:W-:-:S05]  /*0fa0*/  IMAD R11, R0, c[0x0][0x548], R4 ;  /* 0x00015200000b7a24 */ /* 0x000fca00078e0204 */
[----:B------:R1:W-:Y:S07]  /*0fb0*/  STL [R1+0x40], R11 ;  /* 0x0000400b01007387 */ /* 0x0003ee0000100800 */
[----:B------:R-:W-:Y:S05]  /*0fc0*/  @!P0 BRA `(.L_x_1254) ;  /* 0x000001f000008947 */ /* 0x000fea0003800000 */
[----:B------:R-:W-:-:S04]  /*0fd0*/  SHF.R.U32.HI R0, RZ, 0x10, R12 ;  /* 0x00000010ff007819 */ /* 0x000fc8000001160c */
[----:B------:R-:W-:-:S04]  /*0fe0*/  ISETP.NE.AND P0, PT, R0, RZ, PT ;  /* 0x000000ff0000720c */ /* 0x000fc80003f05270 */
[----:B------:R-:W-:-:S04]  /*0ff0*/  SEL R0, R0, c[0x0][0x338], P0 ;  /* 0x0000ce0000007a07 */ /* 0x000fc80000000000 */
[-C--:B------:R-:W-:Y:S02]  /*1000*/  IABS R3, R0.reuse ;  /* 0x0000000000037213 */ /* 0x080fe40000000000 */
[----:B------:R-:W-:Y:S02]  /*1010*/  IADD3 R7, R0, -0x1, R6 ;  /* 0xffffffff00077810 */ /* 0x000fe40007ffe006 */
[----:B------:R-:W2:Y:S02]  /*1020*/  I2F.RP R4, R3 ;  /* 0x0000000300047306 */ /* 0x000ea40000209400 */
[----:B------:R-:W-:Y:S02]  /*1030*/  IABS R10, R7 ;  /* 0x00000007000a7213 */ /* 0x000fe40000000000 */
[----:B------:R-:W-:-:S04]  /*1040*/  LOP3.LUT R7, R7, R0, RZ, 0x3c, !PT ;  /* 0x0000000007077212 */ /* 0x000fc800078e3cff */
[----:B------:R-:W-:Y:S01]  /*1050*/  ISETP.GE.AND P0, PT, R7, RZ, PT ;  /* 0x000000ff0700720c */ /* 0x000fe20003f06270 */
[----:B--2---:R-:W2:Y:S02]  /*1060*/  MUFU.RCP R4, R4 ;  /* 0x0000000400047308 */ /* 0x004ea40000001000 */
[----:B--2---:R-:W-:-:S06]  /*1070*/  IADD3 R4, R4, 0xffffffe, RZ ;  /* 0x0ffffffe04047810 */ /* 0x004fcc0007ffe0ff */
[----:B------:R-:W2:Y:S02]  /*1080*/  F2I.FTZ.U32.TRUNC.NTZ R5, R4 ;  /* 0x0000000400057305 */ /* 0x000ea4000021f000 */
[----:B--2---:R-:W-:Y:S02]  /*1090*/  IMAD.MOV R2, RZ, RZ, -R5 ;  /* 0x000000ffff027224 */ /* 0x004fe400078e0a05 */
        /* <DEDUP_REMOVED lines=14> */
[----:B------:R-:W-:-:S13]  /*1180*/  ISETP.GE.U32.AND P2, PT, R4, R3, PT ;  /* 0x000000030400720c */ /* 0x000fda0003f46070 */
[----:B------:R-:W-:-:S05]  /*1190*/  @P2 IADD3 R2, R2, 0x1, RZ ;  /* 0x0000000102022810 */ /* 0x000fca0007ffe0ff */
[----:B------:R-:W-:Y:S01]  /*11a0*/  @!P0 IMAD.MOV R2, RZ, RZ, -R2 ;  /* 0x000000ffff028224 */ /* 0x000fe200078e0a02 */
[----:B------:R-:W-:Y:S02]  /*11b0*/  @!P1 LOP3.LUT R2, RZ, R0, RZ, 0x33, !PT ;  /* 0x00000000ff029212 */ /* 0x000fe400078e33ff */
.L_x_1254:
[----:B------:R-:W-:Y:S05]  /*11c0*/  BSYNC B0 ;  /* 0x0000000000007941 */ /* 0x000fea0003800000 */
.L_x_1253:
[----:B------:R-:W-:Y:S01]  /*11d0*/  LOP3.LUT R0, R12, 0xffff, RZ, 0xc0, !PT ;  /* 0x0000ffff0c007812 */ /* 0x000fe200078ec0ff */
[----:B------:R-:W-:Y:S01]  /*11e0*/  CS2R R20, SRZ ;  /* 0x0000000000147805 */ /* 0x000fe2000001ff00 */
[----:B------:R-:W-:Y:S01]  /*11f0*/  CS2R R22, SRZ ;  /* 0x0000000000167805 */ /* 0x000fe2000001ff00 */
[----:B------:R-:W-:Y:S01]  /*1200*/  CS2R R94, SRZ ;  /* 0x00000000005e7805 */ /* 0x000fe2000001ff00 */
[----:B------:R-:W-:Y:S01]  /*1210*/  CS2R R92, SRZ ;  /* 0x00000000005c7805 */ /* 0x000fe2000001ff00 */
[----:B------:R-:W-:Y:S01]  /*1220*/  IMAD R3, R0, R2, RZ ;  /* 0x0000000200037224 */ /* 0x000fe200078e02ff */
[----:B------:R-:W-:Y:S01]  /*1230*/  PRMT R0, RZ, 0x7610, R0 ;  /* 0x00007610ff007816 */ /* 0x000fe20000000000 */
[----:B------:R-:W-:Y:S01]  /*1240*/  CS2R R98, SRZ ;  /* 0x0000000000627805 */ /* 0x000fe2000001ff00 */
[----:B------:R-:W-:Y:S01]  /*1250*/  CS2R R96, SRZ ;  /* 0x0000000000607805 */ /* 0x000fe2000001ff00 */
[----:B------:R-:W-:Y:S01]  /*1260*/  IMAD.IADD R2, R3, 0x1, R2 ;  /* 0x0000000103027824 */ /* 0x000fe200078e0202 */
[----:B------:R2:W-:Y:S01]  /*1270*/  STL [R1+0x4], R3 ;  /* 0x0000040301007387 */ /* 0x0005e20000100800 */
        /* <DEDUP_REMOVED lines=47> */
[----:B--2---:R-:W2:Y:S01]  /*1570*/  S2R R3, SR_TID.X ;  /* 0x0000000000037919 */ /* 0x004ea20000002100 */
[----:B------:R-:W-:-:S04]  /*1580*/  ISETP.NE.U32.AND P1, PT, RZ, c[0x0][0x340], PT ;  /* 0x0000d000ff007a0c */ /* 0x000fc80003f25070 */
[----:B------:R-:W-:-:S13]  /*1590*/  ISETP.NE.AND.EX P1, PT, RZ, c[0x0][0x344], PT, P1 ;  /* 0x0000d100ff007a0c */ /* 0x000fda0003f25310 */
[----:B------:R-:W-:Y:S01]  /*15a0*/  @P1 IMAD.MOV.U32 R2, RZ, RZ, 0x4 ;  /* 0x00000004ff021424 */ /* 0x000fe200078e00ff */
[--C-:B--2---:R-:W-:Y:S02]  /*15b0*/  SHF.R.S32.HI R4, RZ, 0x1f, R3.reuse ;  /* 0x0000001fff047819 */ /* 0x104fe40000011403 */
[----:B------:R-:W-:Y:S02]  /*15c0*/  SHF.R.S32.HI R5, RZ, 0x1f, R3 ;  /* 0x0000001fff057819 */ /* 0x000fe40000011403 */
[-C--:B------:R-:W-:Y:S02]  /*15d0*/  LEA.HI R4, R4, R3.reuse, RZ, 0x2 ;  /* 0x0000000304047211 */ /* 0x080fe400078f10ff */
[----:B------:R-:W-:Y:S02]  /*15e0*/  LEA.HI R5, R5, R3, RZ, 0x2 ;  /* 0x0000000305057211 */ /* 0x000fe400078f10ff */
[----:B------:R-:W-:Y:S02]  /*15f0*/  LOP3.LUT R4, R4, 0xfffffffc, RZ, 0xc0, !PT ;  /* 0xfffffffc04047812 */ /* 0x000fe400078ec0ff */
[----:B------:R-:W-:-:S03]  /*1600*/  SHF.R.S32.HI R5, RZ, 0x2, R5 ;  /* 0x00000002ff057819 */ /* 0x000fc60000011405 */
[----:B------:R-:W-:Y:S02]  /*1610*/  IMAD.IADD R4, R3, 0x1, -R4 ;  /* 0x0000000103047824 */ /* 0x000fe400078e0a04 */
[----:B------:R-:W-:-:S05]  /*1620*/  @P1 IMAD.WIDE R2, R13, R2, c[0x0][0x340] ;  /* 0x0000d0000d021625 */ /* 0x000fca00078e0202 */
[----:B------:R2:W5:Y:S01]  /*1630*/  @P1 LDG.E R12, [R2.64] ;  /* 0x00000006020c1981 */ /* 0x000562000c1e1900 */
[----:B------:R-:W-:Y:S02]  /*1640*/  SHF.R.S32.HI R31, RZ, 0x1f, R11 ;  /* 0x0000001fff1f7819 */ /* 0x000fe4000001140b */
[----:B------:R-:W-:Y:S02]  /*1650*/  LEA R4, R4, R5, 0x5 ;  /* 0x0000000504047211 */ /* 0x000fe400078e28ff */
[----:B------:R-:W-:Y:S01]  /*1660*/  SHF.R.S32.HI R6, RZ, 0x1f, R13 ;  /* 0x0000001fff067819 */ /* 0x000fe2000001140d */
[----:B------:R-:W-:Y:S01]  /*1670*/  IMAD R0, R31, c[0x0][0x1b8], RZ ;  /* 0x00006e001f007a24 */ /* 0x000fe200078e02ff */
[C---:B------:R-:W-:Y:S01]  /*1680*/  IADD3 R9, R227.reuse, 0x20, RZ ;  /* 0x00000020e3097810 */ /* 0x040fe20007ffe0ff */
[----:B------:R3:W-:Y:S01]  /*1690*/  STL [R1], R4 ;  /* 0x0000000401007387 */ /* 0x0007e20000100800 */
[----:B------:R-:W-:Y:S01]  /*16a0*/  IADD3 R8, R227, 0x40, RZ ;  /* 0x00000040e3087810 */ /* 0x000fe20007ffe0ff */
[----:B------:R-:W-:Y:S01]  /*16b0*/  IMAD R5, R11, c[0x0][0x1bc], R0 ;  /* 0x00006f000b057a24 */ /* 0x000fe200078e0200 */
[----:B------:R-:W-:-:S02]  /*16c0*/  ISETP.GE.AND P6, PT, R227, c[0x0][0x198], PT ;  /* 0x00006600e3007a0c */ /* 0x000fc40003fc6270 */
[----:B------:R-:W-:Y:S02]  /*16d0*/  ISETP.GE.AND P5, PT, R9, c[0x0][0x198], PT ;  /* 0x0000660009007a0c */ /* 0x000fe40003fa6270 */
[----:B------:R-:W-:Y:S02]  /*16e0*/  ISETP.GE.AND P4, PT, R8, c[0x0][0x198], PT ;  /* 0x0000660008007a0c */ /* 0x000fe40003f86270 */
[----:B------:R-:W-:Y:S01]  /*16f0*/  IADD3 R140, R224, -0x1, RZ ;  /* 0xffffffffe08c7810 */ /* 0x000fe20007ffe0ff */
[----:B--2---:R-:W-:-:S05]  /*1700*/  IMAD.WIDE.U32 R2, R11, c[0x0][0x1b8], RZ ;  /* 0x00006e000b027a25 */ /* 0x004fca00078e00ff */
[----:B------:R-:W-:Y:S01]  /*1710*/  IADD3 R3, R3, R5, RZ ;  /* 0x0000000503037210 */ /* 0x000fe20007ffe0ff */
[----:B------:R-:W-:Y:S02]  /*1720*/  IMAD R5, R6, c[0x0][0x1c0], RZ ;  /* 0x0000700006057a24 */ /* 0x000fe400078e02ff */
[----:B---3--:R-:W-:Y:S02]  /*1730*/  IMAD.IADD R4, R14, 0x1, R4 ;  /* 0x000000010e047824 */ /* 0x008fe400078e0204 */
[----:B------:R-:W-:Y:S02]  /*1740*/  IMAD R6, R13, c[0x0][0x1c4], R5 ;  /* 0x000071000d067a24 */ /* 0x000fe400078e0205 */
[----:B------:R-:W-:-:S04]  /*1750*/  @P3 IMAD.HI.U32 R7, R4, c[0x0][0x2c8], RZ ;  /* 0x0000b20004073a27 */ /* 0x000fc800078e00ff */
[----:B------:R-:W-:Y:S01]  /*1760*/  IMAD.MOV.U32 R0, RZ, RZ, R4 ;  /* 0x000000ffff007224 */ /* 0x000fe200078e0004 */
[----:B------:R-:W-:Y:S01]  /*1770*/  @P3 SHF.R.U32.HI R0, RZ, c[0x0][0x2cc], R7 ;  /* 0x0000b300ff003a19 */ /* 0x000fe20000011607 */
[----:B------:R-:W-:-:S03]  /*1780*/  IMAD.WIDE.U32 R2, R13, c[0x0][0x1c0], R2 ;  /* 0x000070000d027a25 */ /* 0x000fc600078e0002 */
[--C-:B------:R-:W-:Y:S01]  /*1790*/  SHF.R.S32.HI R7, RZ, 0x1f, R0.reuse ;  /* 0x0000001fff077819 */ /* 0x100fe20000011400 */
[----:B------:R-:W-:Y:S02]  /*17a0*/  IMAD.MOV R5, RZ, RZ, -R0 ;  /* 0x000000ffff057224 */ /* 0x000fe400078e0a00 */
[----:B------:R-:W-:Y:S02]  /*17b0*/  IMAD.IADD R3, R3, 0x1, R6 ;  /* 0x0000000103037824 */ /* 0x000fe400078e0206 */
[----:B------:R-:W-:Y:S02]  /*17c0*/  IMAD R4, R5, c[0x0][0x2c4], R4 ;  /* 0x0000b10005047a24 */ /* 0x000fe400078e0204 */
[----:B------:R-:W-:Y:S02]  /*17d0*/  IMAD R5, R7, c[0x0][0x1b0], RZ ;  /* 0x00006c0007057a24 */ /* 0x000fe400078e02ff */
[----:B------:R-:W-:-:S04]  /*17e0*/  IMAD.WIDE.U32 R2, R0, c[0x0][0x1b0], R2 ;  /* 0x00006c0000027a25 */ /* 0x000fc800078e0002 */
[----:B------:R-:W-:Y:S01]  /*17f0*/  IMAD R6, R0, c[0x0][0x1b4], R5 ;  /* 0x00006d0000067a24 */ /* 0x000fe200078e0205 */
[----:B------:R-:W-:-:S04]  /*1800*/  SHF.R.S32.HI R5, RZ, 0x1f, R4 ;  /* 0x0000001fff057819 */ /* 0x000fc80000011404 */
[----:B------:R-:W-:Y:S01]  /*1810*/  IADD3 R3, R3, R6, RZ ;  /* 0x0000000603037210 */ /* 0x000fe20007ffe0ff */
[----:B------:R-:W-:-:S04]  /*1820*/  IMAD R0, R5, c[0x0][0x1a8], RZ ;  /* 0x00006a0005007a24 */ /* 0x000fc800078e02ff */
[C---:B------:R-:W-:Y:S02]  /*1830*/  IMAD R0, R4.reuse, c[0x0][0x1ac], R0 ;  /* 0x00006b0004007a24 */ /* 0x040fe400078e0200 */
[----:B------:R-:W-:-:S04]  /*1840*/  IMAD.WIDE.U32 R2, R4, c[0x0][0x1a8], R2 ;  /* 0x00006a0004027a25 */ /* 0x000fc800078e0002 */
[----:B------:R-:W-:Y:S01]  /*1850*/  IMAD.IADD R5, R3, 0x1, R0 ;  /* 0x0000000103057824 */ /* 0x000fe200078e0200 */
[----:B-1----:R-:W-:-:S04]  /*1860*/  LEA R11, P0, R2, c[0x0][0x160], 0x1 ;  /* 0x00005800020b7a11 */ /* 0x002fc800078008ff */
[----:B------:R-:W-:Y:S02]  /*1870*/  LEA.HI.X R5, R2, c[0x0][0x164], R5, 0x1, P0 ;  /* 0x0000590002057a11 */ /* 0x000fe400000f0c05 */
[----:B------:R-:W-:Y:S01]  /*1880*/  @!P1 MOV R12, R13 ;  /* 0x0000000d000c9202 */ /* 0x000fe20000000f00 */
[----:B------:R-:W-:Y:S05]  /*1890*/  BRA.DIV ~URZ, `(.L_x_1256) ;  /* 0x0000de227f007947 */ /* 0x000fea000b800000 */
[----:B------:R1:W2:Y:S02]  /*18a0*/  SHFL.IDX PT, R4, R5, RZ, 0x1c1f ;  /* 0x001c1fff05047589 */ /* 0x0002a400000e0000 */
.L_x_1312:
[----:B------:R-:W-:Y:S05]  /*18b0*/  BRA.DIV ~URZ, `(.L_x_1257) ;  /* 0x0000de727f007947 */ /* 0x000fea000b800000 */
[----:B------:R3:W4:Y:S02]  /*18c0*/  SHFL.IDX PT, R0, R11, RZ, 0x1c1f ;  /* 0x001c1fff0b007589 */ /* 0x00072400000e0000 */
.L_x_1313:
[----:B---3--:R-:W3:Y:S04]  /*18d0*/  LDL R3, [R1+0x74] ;  /* 0x0000740001037983 */ /* 0x008ee80000100800 */
[----:B------:R-:W1:Y:S01]  /*18e0*/  S2R R6, SR_TID.X ;  /* 0x0000000000067919 */ /* 0x000e620000002100 */
[----:B------:R-:W-:-:S04]  /*18f0*/  IMAD.MOV.U32 R13, RZ, RZ, c[0x0][0x2c4] ;  /* 0x0000b100ff0d7624 */ /* 0x000fc800078e00ff */
[----:B------:R-:W-:Y:S01]  /*1900*/  IMAD R13, R13, c[0x0][0x168], RZ ;  /* 0x00005a000d0d7a24 */ /* 0x000fe200078e02ff */
[----:B-1----:R-:W-:-:S04]  /*1910*/  SHF.R.S32.HI R2, RZ, 0x1f, R6 ;  /* 0x0000001fff027819 */ /* 0x002fc80000011406 */
[----:B------:R-:W-:-:S04]  /*1920*/  LEA.HI R2, R2, R6, RZ, 0x2 ;  /* 0x0000000602027211 */ /* 0x000fc800078f10ff */
[----:B------:R-:W-:Y:S01]  /*1930*/  SHF.R.S32.HI R2, RZ, 0x2, R2 ;  /* 0x00000002ff027819 */ /* 0x000fe20000011402 */
[----:B------:R-:W-:Y:S04]  /*1940*/  BSSY B0, `(.L_x_1258) ;  /* 0x0000019000007945 */ /* 0x000fe80003800000 */
[----:B---3--:R-:W-:-:S05]  /*1950*/  IMAD.IADD R10, R2, 0x1, R3 ;  /* 0x00000001020a7824 */ /* 0x008fca00078e0203 */
[----:B------:R-:W-:-:S13]  /*1960*/  ISETP.GE.AND P0, PT, R10, R13, PT ;  /* 0x0000000d0a00720c */ /* 0x000fda0003f06270 */
[----:B------:R-:W-:Y:S05]  /*1970*/  @P0 BRA `(.L_x_1259) ;  /* 0x0000015000000947 */ /* 0x000fea0003800000 */
[----:B------:R-:W3:Y:S01]  /*1980*/  LDL R14, [R1+0x7c] ;  /* 0x00007c00010e7983 */ /* 0x000ee20000100800 */
[C---:B------:R-:W-:Y:S02]  /*1990*/  IADD3 R17, R227.reuse, 0x20, RZ ;  /* 0x00000020e3117810 */ /* 0x040fe40007ffe0ff */
[C---:B------:R-:W-:Y:S02]  /*19a0*/  IADD3 R18, R227.reuse, 0x20, RZ ;  /* 0x00000020e3127810 */ /* 0x040fe40007ffe0ff */
[C---:B------:R-:W-:Y:S02]  /*19b0*/  IADD3 R15, R227.reuse, 0x40, RZ ;  /* 0x00000040e30f7810 */ /* 0x040fe40007ffe0ff */
[C---:B------:R-:W-:Y:S02]  /*19c0*/  IADD3 R16, R227.reuse, 0x40, RZ ;  /* 0x00000040e3107810 */ /* 0x040fe40007ffe0ff */
[----:B----4-:R-:W-:Y:S02]  /*19d0*/  LEA R8, P2, R227, R0, 0x1 ;  /* 0x00000000e3087211 */ /* 0x010fe400078408ff */
[----:B------:R-:W-:-:S02]  /*19e0*/  SHF.R.S32.HI R19, RZ, 0x1f, R227 ;  /* 0x0000001fff137819 */ /* 0x000fc400000114e3 */
[-C--:B------:R-:W-:Y:S02]  /*19f0*/  LEA R6, P1, R17, R0.reuse, 0x1 ;  /* 0x0000000011067211 */ /* 0x080fe400078208ff */
[----:B------:R-:W-:Y:S02]  /*1a00*/  SHF.R.S32.HI R18, RZ, 0x1f, R18 ;  /* 0x0000001fff127819 */ /* 0x000fe40000011412 */
[----:B------:R-:W-:Y:S02]  /*1a10*/  SHF.R.S32.HI R16, RZ, 0x1f, R16 ;  /* 0x0000001fff107819 */ /* 0x000fe40000011410 */
[----:B------:R-:W-:Y:S02]  /*1a20*/  LEA R2, P0, R15, R0, 0x1 ;  /* 0x000000000f027211 */ /* 0x000fe400078008ff */
[-C--:B--2---:R-:W-:Y:S02]  /*1a30*/  LEA.HI.X R9, R227, R4.reuse, R19, 0x1, P2 ;  /* 0x00000004e3097211 */ /* 0x084fe400010f0c13 */
[----:B------:R-:W-:-:S02]  /*1a40*/  LEA.HI.X R7, R17, R4, R18, 0x1, P1 ;  /* 0x0000000411077211 */ /* 0x000fc400008f0c12 */
        /* <DEDUP_REMOVED lines=8> */
.L_x_1259:
[----:B------:R-:W-:Y:S05]  /*1ad0*/  BSYNC B0 ;  /* 0x0000000000007941 */ /* 0x000fea0003800000 */
.L_x_1258:
[----:B------:R-:W-:Y:S05]  /*1ae0*/  BRA.DIV ~URZ, `(.L_x_1260) ;  /* 0x0000dca27f007947 */ /* 0x000fea000b800000 */
[----:B--2---:R2:W3:Y:S04]  /*1af0*/  SHFL.IDX PT, R4, R5, 0x1, 0x1c1f ;  /* 0x003c1f0005047f89 */ /* 0x0044e800000e0000 */
[----:B-1--4-:R2:W1:Y:S02]  /*1b00*/  SHFL.IDX PT, R0, R11, 0x1, 0x1c1f ;  /* 0x003c1f000b007f89 */ /* 0x01246400000e0000 */
.L_x_1314:
[----:B------:R-:W-:Y:S01]  /*1b10*/  IADD3 R2, R10, 0x20, RZ ;  /* 0x000000200a027810 */ /* 0x000fe20007ffe0ff */
[----:B------:R-:W-:Y:S03]  /*1b20*/  BSSY B0, `(.L_x_1261) ;  /* 0x0000018000007945 */ /* 0x000fe60003800000 */
[----:B------:R-:W-:-:S13]  /*1b30*/  ISETP.GE.AND P0, PT, R2, R13, PT ;  /* 0x0000000d0200720c */ /* 0x000fda0003f06270 */
[----:B------:R-:W-:Y:S05]  /*1b40*/  @P0 BRA `(.L_x_1262) ;  /* 0x0000015000000947 */ /* 0x000fea0003800000 */
[----:B------:R-:W4:Y:S01]  /*1b50*/  LDL R14, [R1+0x7c] ;  /* 0x00007c00010e7983 */ /* 0x000f220000100800 */
[C---:B------:R-:W-:Y:S02]  /*1b60*/  IADD3 R17, R227.reuse, 0x20, RZ ;  /* 0x00000020e3117810 */ /* 0x040fe40007ffe0ff */
[C---:B------:R-:W-:Y:S02]  /*1b70*/  IADD3 R18, R227.reuse, 0x20, RZ ;  /* 0x00000020e3127810 */ /* 0x040fe40007ffe0ff */
[C---:B------:R-:W-:Y:S02]  /*1b80*/  IADD3 R15, R227.reuse, 0x40, RZ ;  /* 0x00000040e30f7810 */ /* 0x040fe40007ffe0ff */
[C---:B------:R-:W-:Y:S02]  /*1b90*/  IADD3 R16, R227.reuse, 0x40, RZ ;  /* 0x00000040e3107810 */ /* 0x040fe40007ffe0ff */
[----:B-1----:R-:W-:Y:S02]  /*1ba0*/  LEA R8, P2, R227, R0, 0x1 ;  /* 0x00000000e3087211 */ /* 0x002fe400078408ff */
[----:B------:R-:W-:-:S02]  /*1bb0*/  SHF.R.S32.HI R19, RZ, 0x1f, R227 ;  /* 0x0000001fff137819 */ /* 0x000fc400000114e3 */
[-C--:B------:R-:W-:Y:S02]  /*1bc0*/  LEA R6, P1, R17, R0.reuse, 0x1 ;  /* 0x0000000011067211 */ /* 0x080fe400078208ff */
[----:B------:R-:W-:Y:S02]  /*1bd0*/  SHF.R.S32.HI R18, RZ, 0x1f, R18 ;  /* 0x0000001fff127819 */ /* 0x000fe40000011412 */
[----:B------:R-:W-:Y:S02]  /*1be0*/  SHF.R.S32.HI R16, RZ, 0x1f, R16 ;  /* 0x0000001fff107819 */ /* 0x000fe40000011410 */
[----:B------:R-:W-:Y:S02]  /*1bf0*/  LEA R2, P0, R15, R0, 0x1 ;  /* 0x000000000f027211 */ /* 0x000fe400078008ff */
[-C--:B---3--:R-:W-:Y:S02]  /*1c00*/  LEA.HI.X R9, R227, R4.reuse, R19, 0x1, P2 ;  /* 0x00000004e3097211 */ /* 0x088fe400010f0c13 */
[----:B------:R-:W-:-:S02]  /*1c10*/  LEA.HI.X R7, R17, R4, R18, 0x1, P1 ;  /* 0x0000000411077211 */ /* 0x000fc400008f0c12 */
[----:B------:R-:W-:Y:S01]  /*1c20*/  LEA.HI.X R3, R15, R4, R16, 0x1, P0 ;  /* 0x000000040f037211 */ /* 0x000fe200000f0c10 */
[----:B----4-:R-:W-:-:S05]  /*1c30*/  IMAD.SHL.U32 R0, R14, 0x2, RZ ;  /* 0x000000020e007824 */ /* 0x010fca00078e00ff */
[----:B------:R-:W-:Y:S01]  /*1c40*/  @!PT LDS RZ, [RZ] ;  /* 0x00000000fffff984 */ /* 0x000fe20000000800 */
[----:B------:R-:W-:Y:S01]  /*1c50*/  @!PT LDS RZ, [RZ] ;  /* 0x00000000fffff984 */ /* 0x000fe20000000800 */
[----:B------:R-:W-:Y:S01]  /*1c60*/  @!PT LDS RZ, [RZ] ;  /* 0x00000000fffff984 */ /* 0x000fe20000000800 */
[----:B------:R1:W-:Y:S04]  /*1c70*/  LDGSTS.E.BYPASS.LTC128B.128 [R0+0x6900], [R8.64], !P6 ;  /* 0x0690000008007fae */ /* 0x0003e8000f101d46 */
[----:B------:R1:W-:Y:S04]  /*1c80*/  LDGSTS.E.BYPASS.LTC128B.128 [R0+0x8900], [R6.64], !P5 ;  /* 0x0890000006007fae */ /* 0x0003e8000e901d46 */
[----:B------:R1:W-:Y:S02]  /*1c90*/  LDGSTS.E.BYPASS.LTC128B.128 [R0+0xa900], [R2.64], !P4 ;  /* 0x0a90000002007fae */ /* 0x0003e4000e101d46 */
.L_x_1262:
[----:B------:R-:W-:Y:S05]  /*1ca0*/  BSYNC B0 ;  /* 0x0000000000007941 */ /* 0x000fea0003800000 */
.L_x_1261:
[----:B------:R-:W-:Y:S05]  /*1cb0*/  BRA.DIV ~URZ, `(.L_x_1263) ;  /* 0x0000db927f007947 */ /* 0x000fea000b800000 */
[----:B---3--:R3:W4:Y:S02]  /*1cc0*/  SHFL.IDX PT, R4, R5, 0x2, 0x1c1f ;  /* 0x005c1f0005047f89 */ /* 0x00872400000e0000 */
.L_x_1315:
[----:B------:R-:W-:Y:S05]  /*1cd0*/  BRA.DIV ~URZ, `(.L_x_1264) ;  /* 0x0000dbe27f007947 */ /* 0x000fea000b800000 */
[----:B-1----:R1:W2:Y:S02]  /*1ce0*/  SHFL.IDX PT, R0, R11, 0x2, 0x1c1f ;  /* 0x005c1f000b007f89 */ /* 0x0022a400000e0000 */
.L_x_1316:
[----:B------:R-:W-:Y:S01]  /*1cf0*/  IADD3 R2, R10, 0x40, RZ ;  /* 0x000000400a027810 */ /* 0x000fe20007ffe0ff */
[----:B------:R-:W-:Y:S03]  /*1d00*/  BSSY B0, `(.L_x_1265) ;  /* 0x0000018000007945 */ /* 0x000fe60003800000 */
[----:B------:R-:W-:-:S13]  /*1d10*/  ISETP.GE.AND P0, PT, R2, R13, PT ;  /* 0x0000000d0200720c */ /* 0x000fda0003f06270 */
[----:B------:R-:W-:Y:S05]  /*1d20*/  @P0 BRA `(.L_x_1266) ;  /* 0x0000015000000947 */ /* 0x000fea0003800000 */
[----:B---3--:R-:W3:Y:S01]  /*1d30*/  LDL R14, [R1+0x7c] ;  /* 0x00007c00010e7983 */ /* 0x008ee20000100800 */
[C---:B------:R-:W-:Y:S02]  /*1d40*/  IADD3 R17, R227.reuse, 0x20, RZ ;  /* 0x00000020e3117810 */ /* 0x040fe40007ffe0ff */
[C---:B------:R-:W-:Y:S02]  /*1d50*/  IADD3 R18, R227.reuse, 0x20, RZ ;  /* 0x00000020e3127810 */ /* 0x040fe40007ffe0ff */
[C---:B------:R-:W-:Y:S02]  /*1d60*/  IADD3 R15, R227.reuse, 0x40, RZ ;  /* 0x00000040e30f7810 */ /* 0x040fe40007ffe0ff */
[C---:B------:R-:W-:Y:S02]  /*1d70*/  IADD3 R16, R227.reuse, 0x40, RZ ;  /* 0x00000040e3107810 */ /* 0x040fe40007ffe0ff */
[----:B--2---:R-:W-:Y:S02]  /*1d80*/  LEA R8, P2, R227, R0, 0x1 ;  /* 0x00000000e3087211 */ /* 0x004fe400078408ff */
[----:B------:R-:W-:-:S02]  /*1d90*/  SHF.R.S32.HI R19, RZ, 0x1f, R227 ;  /* 0x0000001fff137819 */ /* 0x000fc400000114e3 */
[-C--:B------:R-:W-:Y:S02]  /*1da0*/  LEA R6, P1, R17, R0.reuse, 0x1 ;  /* 0x0000000011067211 */ /* 0x080fe400078208ff */
[----:B------:R-:W-:Y:S02]  /*1db0*/  SHF.R.S32.HI R18, RZ, 0x1f, R18 ;  /* 0x0000001fff127819 */ /* 0x000fe40000011412 */
[----:B------:R-:W-:Y:S02]  /*1dc0*/  SHF.R.S32.HI R16, RZ, 0x1f, R16 ;  /* 0x0000001fff107819 */ /* 0x000fe40000011410 */
[----:B------:R-:W-:Y:S02]  /*1dd0*/  LEA R2, P0, R15, R0, 0x1 ;  /* 0x000000000f027211 */ /* 0x000fe400078008ff */
[-C--:B----4-:R-:W-:Y:S02]  /*1de0*/  LEA.HI.X R9, R227, R4.reuse, R19, 0x1, P2 ;  /* 0x00000004e3097211 */ /* 0x090fe400010f0c13 */
        /* <DEDUP_REMOVED lines=9> */
.L_x_1266:
[----:B------:R-:W-:Y:S05]  /*1e80*/  BSYNC B0 ;  /* 0x0000000000007941 */ /* 0x000fea0003800000 */
.L_x_1265:
[----:B------:R-:W-:Y:S05]  /*1e90*/  BRA.DIV ~URZ, `(.L_x_1267) ;  /* 0x0000da827f007947 */ /* 0x000fea000b800000 */
[----:B----4-:R4:W1:Y:S04]  /*1ea0*/  SHFL.IDX PT, R4, R5, 0x3, 0x1c1f ;  /* 0x007c1f0005047f89 */ /* 0x01086800000e0000 */
[----:B--2---:R4:W2:Y:S02]  /*1eb0*/  SHFL.IDX PT, R0, R11, 0x3, 0x1c1f ;  /* 0x007c1f000b007f89 */ /* 0x0048a400000e0000 */
.L_x_1317:
[----:B-1--4-:R-:W4:Y:S01]  /*1ec0*/  LDL R11, [R1+0x7c] ;  /* 0x00007c00010b7983 */ /* 0x012f220000100800 */
[----:B------:R-:W-:Y:S01]  /*1ed0*/  IADD3 R10, R10, 0x60, RZ ;  /* 0x000000600a0a7810 */ /* 0x000fe20007ffe0ff */
[----:B-----5:R-:W-:Y:S01]  /*1ee0*/  IMAD.WIDE.U32 R156, R12, c[0x0][0x2b0], RZ ;  /* 0x0000ac000c9c7a25 */ /* 0x020fe200078e00ff */
[----:B------:R-:W-:-:S02]  /*1ef0*/  SHF.R.S32.HI R104, RZ, 0x1f, R227 ;  /* 0x0000001fff687819 */ /* 0x000fc400000114e3 */
[----:B------:R-:W-:Y:S02]  /*1f00*/  ISETP.GE.AND P2, PT, R10, R13, PT ;  /* 0x0000000d0a00720c */ /* 0x000fe40003f46270 */
[C---:B------:R-:W-:Y:S01]  /*1f10*/  IADD3 R97, R227.reuse, 0x20, RZ ;  /* 0x00000020e3617810 */ /* 0x040fe20007ffe0ff */
[----:B------:R1:W-:Y:S01]  /*1f20*/  STL.64 [R1+0x18], R156 ;  /* 0x0000189c01007387 */ /* 0x0003e20000100a00 */
[C---:B------:R-:W-:Y:S02]  /*1f30*/  IADD3 R96, R227.reuse, 0x40, RZ ;  /* 0x00000040e3607810 */ /* 0x040fe40007ffe0ff */
[C---:B------:R-:W-:Y:S02]  /*1f40*/  IADD3 R99, R227.reuse, 0x20, RZ ;  /* 0x00000020e3637810 */ /* 0x040fe40007ffe0ff */
[----:B------:R-:W-:Y:S02]  /*1f50*/  IADD3 R98, R227, 0x40, RZ ;  /* 0x00000040e3627810 */ /* 0x000fe40007ffe0ff */
[----:B------:R-:W-:-:S02]  /*1f60*/  SHF.R.S32.HI R99, RZ, 0x1f, R99 ;  /* 0x0000001fff637819 */ /* 0x000fc40000011463 */
[----:B------:R-:W-:Y:S02]  /*1f70*/  SHF.R.S32.HI R98, RZ, 0x1f, R98 ;  /* 0x0000001fff627819 */ /* 0x000fe40000011462 */
[-C--:B--2---:R-:W-:Y:S02]  /*1f80*/  @!P2 LEA R8, P0, R227, R0.reuse, 0x1 ;  /* 0x00000000e308a211 */ /* 0x084fe400078008ff */
[----:B------:R-:W-:Y:S02]  /*1f90*/  @!P2 LEA R6, P1, R97, R0, 0x1 ;  /* 0x000000006106a211 */ /* 0x000fe400078208ff */
[----:B------:R-:W-:Y:S02]  /*1fa0*/  @!P2 LEA.HI.X R9, R227, R4, R104, 0x1, P0 ;  /* 0x00000004e309a211 */ /* 0x000fe400000f0c68 */
[----:B------:R-:W-:Y:S02]  /*1fb0*/  @!P2 LEA R2, P0, R96, R0, 0x1 ;  /* 0x000000006002a211 */ /* 0x000fe400078008ff */
[----:B------:R-:W-:-:S02]  /*1fc0*/  SHF.R.S32.HI R0, RZ, 0x1f, R12 ;  /* 0x0000001fff007819 */ /* 0x000fc4000001140c */
[-C--:B------:R-:W-:Y:S02]  /*1fd0*/  @!P2 LEA.HI.X R7, R97, R4.reuse, R99, 0x1, P1 ;  /* 0x000000046107a211 */ /* 0x080fe400008f0c63 */
[----:B------:R-:W-:Y:S01]  /*1fe0*/  @!P2 LEA.HI.X R3, R96, R4, R98, 0x1, P0 ;  /* 0x000000046003a211 */ /* 0x000fe200000f0c62 */
[----:B------:R-:W-:-:S04]  /*1ff0*/  IMAD R0, R0, c[0x0][0x2b0], RZ ;  /* 0x0000ac0000007a24 */ /* 0x000fc800078e02ff */
[----:B------:R-:W-:-:S04]  /*2000*/  IMAD R0, R12, c[0x0][0x2b4], R0 ;  /* 0x0000ad000c007a24 */ /* 0x000fc800078e0200 */
[----:B------:R-:W-:-:S05]  /*2010*/  IMAD.IADD R153, R157, 0x1, R0 ;  /* 0x000000019d997824 */ /* 0x000fca00078e0200 */
[----:B------:R1:W-:Y:S01]  /*2020*/  STL [R1+0x30], R153 ;  /* 0x0000309901007387 */ /* 0x0003e20000100800 */
[----:B----4-:R-:W-:-:S05]  /*2030*/  IMAD.SHL.U32 R218, R11, 0x2, RZ ;  /* 0x000000020bda7824 */ /* 0x010fca00078e00ff */
        /* <DEDUP_REMOVED lines=8> */
[----:B------:R-:W2:Y:S04]  /*20c0*/  LDL R158, [R1] ;  /* 0x00000000019e7983 */ /* 0x000ea80000100800 */
[----:B------:R-:W4:Y:S01]  /*20d0*/  LDL R159, [R1+0x20] ;  /* 0x00002000019f7983 */ /* 0x000f220000100800 */
[----:B------:R-:W-:-:S03]  /*20e0*/  IMAD.MOV.U32 R0, RZ, RZ, c[0x0][0x2b8] ;  /* 0x0000ae00ff007624 */ /* 0x000fc600078e00ff */
[----:B------:R-:W5:Y:S02]  /*20f0*/  LDL R34, [R1+0x40] ;  /* 0x0000400001227983 */ /* 0x000f640000100800 */
[----:B------:R-:W-:Y:S01]  /*2100*/  ISETP.NE.AND P2, PT, R0, 0x1, PT ;  /* 0x000000010000780c */ /* 0x000fe20003f45270 */
[----:B------:R-:W-:Y:S01]  /*2110*/  IMAD.MOV.U32 R219, RZ, RZ, RZ ;  /* 0x000000ffffdb7224 */ /* 0x000fe200078e00ff */
[----:B------:R-:W-:Y:S01]  /*2120*/  BAR.SYNC.DEFER_BLOCKING 0x0 ;  /* 0x0000000000007b1d */ /* 0x000fe20000010000 */
[----:B-12---:R-:W-:-:S05]  /*2130*/  IMAD R2, R140, 0x40, R158 ;  /* 0x000000408c027824 */ /* 0x006fca00078e029e */
[C---:B------:R-:W-:Y:S01]  /*2140*/  ISETP.GE.AND P1, PT, R2.reuse, R247, PT ;  /* 0x000000f70200720c */ /* 0x040fe20003f26270 */
[----:B----4-:R-:W-:-:S03]  /*2150*/  IMAD.IADD R2, R2, 0x1, R159 ;  /* 0x0000000102027824 */ /* 0x010fc600078e029f */
[----:B------:R-:W-:Y:S01]  /*2160*/  ISETP.GT.OR P1, PT, R158, 0x3f, P1 ;  /* 0x0000003f9e00780c */ /* 0x000fe20000f24670 */
[----:B------:R-:W-:-:S04]  /*2170*/  @P2 IMAD.HI.U32 R3, R2, c[0x0][0x2bc], RZ ;  /* 0x0000af0002032a27 */ /* 0x000fc800078e00ff */
[----:B------:R-:W-:Y:S01]  /*2180*/  IMAD.MOV.U32 R0, RZ, RZ, R2 ;  /* 0x000000ffff007224 */ /* 0x000fe200078e0002 */
[----:B------:R-:W-:-:S07]  /*2190*/  @P2 SHF.R.U32.HI R0, RZ, c[0x0][0x2c0], R3 ;  /* 0x0000b000ff002a19 */ /* 0x000fce0000011603 */
[----:B------:R-:W-:-:S04]  /*21a0*/  @!P1 IADD3 R3, P0, R0, R156, RZ ;  /* 0x0000009c00039210 */ /* 0x000fc80007f1e0ff */
[----:B---3--:R-:W-:Y:S02]  /*21b0*/  @!P1 LEA.HI.X.SX32 R5, R0, R153, 0x1, P0 ;  /* 0x0000009900059211 */ /* 0x008fe400000f0eff */
[----:B------:R-:W-:-:S04]  /*21c0*/  @!P1 LEA R4, P0, R3, c[0x0][0x2a0], 0x2 ;  /* 0x0000a80003049a11 */ /* 0x000fc800078010ff */
[----:B------:R-:W-:-:S05]  /*21d0*/  @!P1 LEA.HI.X R5, R3, c[0x0][0x2a4], R5, 0x2, P0 ;  /* 0x0000a90003059a11 */ /* 0x000fca00000f1405 */
[----:B------:R-:W2:Y:S01]  /*21e0*/  @!P1 LDG.E R219, [R4.64] ;  /* 0x0000000604db9981 */ /* 0x000ea2000c1e1900 */
[----:B------:R-:W-:-:S04]  /*21f0*/  IMAD.MOV R0, RZ, RZ, -R0 ;  /* 0x000000ffff007224 */ /* 0x000fc800078e0a00 */
[----:B------:R-:W-:Y:S01]  /*2200*/  IMAD R221, R0, c[0x0][0x2b8], R2 ;  /* 0x0000ae0000dd7a24 */ /* 0x000fe200078e0202 */
[----:B------:R-:W1:Y:S04]  /*2210*/  S2R R15, SR_TID.X ;  /* 0x00000000000f7919 */ /* 0x000e680000002100 */
[----:B------:R-:W-:Y:S01]  /*2220*/  SHF.R.S32.HI R29, RZ, 0x1f, R221 ;  /* 0x0000001fff1d7819 */ /* 0x000fe200000114dd */
[----:B------:R-:W-:-:S04]  /*2230*/  IMAD.WIDE.U32 R2, R221, c[0x0][0x1e0], RZ ;  /* 0x00007800dd027a25 */ /* 0x000fc800078e00ff */
[----:B------:R-:W-:-:S04]  /*2240*/  IMAD R0, R29, c[0x0][0x1e0], RZ ;  /* 0x000078001d007a24 */ /* 0x000fc800078e02ff */
[----:B------:R-:W-:-:S04]  /*2250*/  IMAD R0, R221, c[0x0][0x1e4], R0 ;  /* 0x00007900dd007a24 */ /* 0x000fc800078e0200 */
[----:B------:R-:W-:Y:S02]  /*2260*/  IMAD.IADD R3, R3, 0x1, R0 ;  /* 0x0000000103037824 */ /* 0x000fe400078e0200 */
[----:B------:R-:W-:Y:S02]  /*2270*/  IMAD R0, R31, c[0x0][0x1e8], RZ ;  /* 0x00007a001f007a24 */ /* 0x000fe400078e02ff */
[----:B-----5:R-:W-:-:S04]  /*2280*/  IMAD.WIDE.U32 R154, R34, c[0x0][0x1e8], RZ ;  /* 0x00007a00229a7a25 */ /* 0x020fc800078e00ff */
[----:B------:R-:W-:Y:S01]  /*2290*/  IMAD R0, R34, c[0x0][0x1ec], R0 ;  /* 0x00007b0022007a24 */ /* 0x000fe200078e0200 */
[----:B-1----:R-:W-:-:S03]  /*22a0*/  SHF.R.S32.HI R14, RZ, 0x1f, R15 ;  /* 0x0000001fff0e7819 */ /* 0x002fc6000001140f */
[----:B------:R-:W-:Y:S01]  /*22b0*/  IMAD.IADD R152, R155, 0x1, R0 ;  /* 0x000000019b987824 */ /* 0x000fe200078e0200 */
[----:B------:R-:W-:Y:S01]  /*22c0*/  LEA.HI R14, R14, R15, RZ, 0x2 ;  /* 0x0000000f0e0e7211 */ /* 0x000fe200078f10ff */
[----:B------:R-:W-:-:S03]  /*22d0*/  IMAD R148, R140, -0x40, R247 ;  /* 0xffffffc08c947824 */ /* 0x000fc600078e02f7 */
[----:B------:R-:W-:-:S05]  /*22e0*/  SHF.R.S32.HI R14, RZ, 0x2, R14 ;  /* 0x00000002ff0e7819 */ /* 0x000fca000001140e */
[----:B------:R-:W-:-:S05]  /*22f0*/  IMAD.IADD R28, R148, 0x1, -R14 ;  /* 0x00000001941c7824 */ /* 0x000fca00078e0a0e */
[----:B------:R-:W-:-:S13]  /*2300*/  ISETP.GE.AND P4, PT, R28, 0x1, PT ;  /* 0x000000011c00780c */ /* 0x000fda0003f86270 */
[----:B------:R-:W-:Y:S02]  /*2310*/  @P4 ISETP.GE.AND P1, PT, R227, c[0x0][0x1d4], PT ;  /* 0x00007500e3004a0c */ /* 0x000fe40003f26270 */
[----:B------:R-:W-:Y:S02]  /*2320*/  @P4 ISETP.GE.AND P5, PT, R97, c[0x0][0x1d4], PT ;  /* 0x0000750061004a0c */ /* 0x000fe40003fa6270 */
[----:B------:R-:W-:Y:S01]  /*2330*/  ISETP.GE.AND P6, PT, R28, 0x21, PT ;  /* 0x000000211c00780c */ /* 0x000fe20003fc6270 */
[----:B------:R-:W-:Y:S01]  /*2340*/  IMAD.WIDE.U32 R32, R34, c[0x0][0x210], RZ ;  /* 0x0000840022207a25 */ /* 0x000fe200078e00ff */
[----:B------:R-:W-:Y:S03]  /*2350*/  STL.64 [R1+0x10], R154 ;  /* 0x0000109a01007387 */ /* 0x000fe60000100a00 */
[----:B------:R-:W-:Y:S02]  /*2360*/  IMAD.SHL.U32 R149, R227, 0x2, RZ ;  /* 0x00000002e3957824 */ /* 0x000fe400078e00ff */
[----:B------:R-:W-:-:S02]  /*2370*/  IMAD.SHL.U32 R150, R97, 0x2, RZ ;  /* 0x0000000261967824 */ /* 0x000fc400078e00ff */
[----:B------:R-:W-:Y:S01]  /*2380*/  IMAD.SHL.U32 R151, R96, 0x2, RZ ;  /* 0x0000000260977824 */ /* 0x000fe200078e00ff */
[----:B------:R-:W-:Y:S04]  /*2390*/  STL [R1+0x24], R152 ;  /* 0x0000249801007387 */ /* 0x000fe80000100800 */
[----:B------:R-:W-:Y:S01]  /*23a0*/  STL.64 [R1+0x28], R32 ;  /* 0x0000282001007387 */ /* 0x000fe20000100a00 */
[----:B--2---:R-:W-:Y:S01]  /*23b0*/  SHF.R.S32.HI R30, RZ, 0x1f, R219 ;  /* 0x0000001fff1e7819 */ /* 0x004fe200000114db */
[----:B------:R-:W-:-:S04]  /*23c0*/  IMAD.WIDE.U32 R2, R219, c[0x0][0x1f0], R2 ;  /* 0x00007c00db027a25 */ /* 0x000fc800078e0002 */
[----:B------:R-:W-:Y:S01]  /*23d0*/  IMAD R4, R30, c[0x0][0x1f0], RZ ;  /* 0x00007c001e047a24 */ /* 0x000fe200078e02ff */
[----:B------:R-:W-:-:S03]  /*23e0*/  IADD3 R0, P0, R2, R154, RZ ;  /* 0x0000009a02007210 */ /* 0x000fc60007f1e0ff */
[----:B------:R-:W-:-:S05]  /*23f0*/  IMAD R4, R219, c[0x0][0x1f4], R4 ;  /* 0x00007d00db047a24 */ /* 0x000fca00078e0204 */
[----:B------:R-:W-:Y:S02]  /*2400*/  IADD3.X R3, R152, R3, R4, P0, !PT ;  /* 0x0000000398037210 */ /* 0x000fe400007fe404 */
[----:B------:R-:W-:-:S04]  /*2410*/  LEA R2, P0, R0, c[0x0][0x1c8], 0x1 ;  /* 0x0000720000027a11 */ /* 0x000fc800078008ff */
[----:B------:R-:W-:Y:S02]  /*2420*/  LEA.HI.X R0, R0, c[0x0][0x1cc], R3, 0x1, P0 ;  /* 0x0000730000007a11 */ /* 0x000fe400000f0c03 */
[----:B------:R-:W1:Y:S04]  /*2430*/  SHFL.IDX PT, R3, R2, RZ, 0x1c1f ;  /* 0x001c1fff02037589 */ /* 0x000e6800000e0000 */
[----:B------:R-:W2:Y:S04]  /*2440*/  SHFL.IDX PT, R4, R0, RZ, 0x1c1f ;  /* 0x001c1fff00047589 */ /* 0x000ea800000e0000 */
[----:B------:R-:W3:Y:S04]  /*2450*/  SHFL.IDX PT, R2, R2, 0x1, 0x1c1f ;  /* 0x003c1f0002027f89 */ /* 0x000ee800000e0000 */
[----:B------:R4:W5:Y:S01]  /*2460*/  SHFL.IDX PT, R10, R0, 0x1, 0x1c1f ;  /* 0x003c1f00000a7f89 */ /* 0x00096200000e0000 */
[----:B-1----:R-:W-:-:S04]  /*2470*/  @P4 LEA R6, P0, R227, R3, 0x1 ;  /* 0x00000003e3064211 */ /* 0x002fc800078008ff */
[----:B--2---:R-:W-:Y:S02]  /*2480*/  @P4 LEA.HI.X R7, R227, R4, R104, 0x1, P0 ;  /* 0x00000004e3074211 */ /* 0x004fe400000f0c68 */
[----:B------:R-:W-:Y:S01]  /*2490*/  @P4 LEA R8, P0, R97, R3, 0x1 ;  /* 0x0000000361084211 */ /* 0x000fe200078008ff */
[----:B----4-:R-:W-:-:S03]  /*24a0*/  @P4 IMAD.SHL.U32 R0, R11, 0x2, RZ ;  /* 0x000000020b004824 */ /* 0x010fc600078e00ff */
[----:B------:R-:W-:Y:S02]  /*24b0*/  @P4 LEA.HI.X R9, R97, R4, R99, 0x1, P0 ;  /* 0x0000000461094211 */ /* 0x000fe400000f0c63 */
[----:B------:R1:W-:Y:S01]  /*24c0*/  @P4 LDGSTS.E.BYPASS.LTC128B.128 [R0+0x3100], [R6.64], !P1 ;  /* 0x0310000006004fae */ /* 0x0003e2000c901d46 */
[----:B------:R-:W-:-:S03]  /*24d0*/  @P4 ISETP.GE.AND P1, PT, R96, c[0x0][0x1d4], PT ;  /* 0x0000750060004a0c */ /* 0x000fc60003f26270 */
[----:B------:R3:W-:Y:S01]  /*24e0*/  @P4 LDGSTS.E.BYPASS.LTC128B.128 [R0+0x4100], [R8.64], !P5 ;  /* 0x0410000008004fae */ /* 0x0007e2000e901d46 */
[----:B-1----:R-:W-:-:S04]  /*24f0*/  @P4 LEA R6, P0, R96, R3, 0x1 ;  /* 0x0000000360064211 */ /* 0x002fc800078008ff */
[----:B------:R-:W-:Y:S02]  /*2500*/  @P4 LEA.HI.X R7, R96, R4, R98, 0x1, P0 ;  /* 0x0000000460074211 */ /* 0x000fe400000f0c62 */
[----:B---3--:R-:W-:-:S03]  /*2510*/  @P6 LEA R8, P0, R227, R2, 0x1 ;  /* 0x00000002e3086211 */ /* 0x008fc600078008ff */
[----:B------:R1:W-:Y:S01]  /*2520*/  @P4 LDGSTS.E.BYPASS.LTC128B.128 [R0+0x5100], [R6.64], !P1 ;  /* 0x0510000006004fae */ /* 0x0003e2000c901d46 */
[----:B------:R-:W-:Y:S02]  /*2530*/  @P6 ISETP.GE.AND P4, PT, R227, c[0x0][0x1d4], PT ;  /* 0x00007500e3006a0c */ /* 0x000fe40003f86270 */
[C---:B------:R-:W-:Y:S02]  /*2540*/  @P6 LEA R4, P5, R97.reuse, R2, 0x1 ;  /* 0x0000000261046211 */ /* 0x040fe400078a08ff */
[----:B------:R-:W-:Y:S02]  /*2550*/  @P6 ISETP.GE.AND P1, PT, R97, c[0x0][0x1d4], PT ;  /* 0x0000750061006a0c */ /* 0x000fe40003f26270 */
[-C--:B-----5:R-:W-:Y:S02]  /*2560*/  @P6 LEA.HI.X R9, R227, R10.reuse, R104, 0x1, P0 ;  /* 0x0000000ae3096211 */ /* 0x0a0fe400000f0c68 */
[----:B------:R-:W-:Y:S02]  /*2570*/  @P6 ISETP.GE.AND P0, PT, R96, c[0x0][0x1d4], PT ;  /* 0x0000750060006a0c */ /* 0x000fe40003f06270 */
[----:B------:R-:W-:-:S02]  /*2580*/  @P6 LEA.HI.X R5, R97, R10, R99, 0x1, P5 ;  /* 0x0000000a61056211 */ /* 0x000fc400028f0c63 */
[----:B------:R-:W-:-:S04]  /*2590*/  @P6 LEA R2, P5, R96, R2, 0x1 ;  /* 0x0000000260026211 */ /* 0x000fc800078a08ff */
[----:B------:R-:W-:Y:S01]  /*25a0*/  @P6 LEA.HI.X R3, R96, R10, R98, 0x1, P5 ;  /* 0x0000000a60036211 */ /* 0x000fe200028f0c62 */
[----:B-1----:R-:W-:-:S05]  /*25b0*/  @P6 IMAD.SHL.U32 R0, R11, 0x2, RZ ;  /* 0x000000020b006824 */ /* 0x002fca00078e00ff */
[----:B------:R1:W-:Y:S04]  /*25c0*/  @P6 LDGSTS.E.BYPASS.LTC128B.128 [R0+0x3900], [R8.64], !P4 ;  /* 0x0390000008006fae */ /* 0x0003e8000e101d46 */
[----:B------:R2:W-:Y:S04]  /*25d0*/  @P6 LDGSTS.E.BYPASS.LTC128B.128 [R0+0x4900], [R4.64], !P1 ;  /* 0x0490000004006fae */ /* 0x0005e8000c901d46 */
[----:B------:R3:W-:Y:S04]  /*25e0*/  @P6 LDGSTS.E.BYPASS.LTC128B.128 [R0+0x5900], [R2.64], !P0 ;  /* 0x0590000002006fae */ /* 0x0007e8000c101d46 */
[----:B------:R-:W0:Y:S01]  /*25f0*/  LDGDEPBAR ;  /* 0x00000000000079af */ /* 0x000e220000000000 */
[----:B------:R-:W-:-:S04]  /*2600*/  DEPBAR.LE SB0, 0x1 ;  /* 0x000080400000791a */ /* 0x000fc80000000000 */
[----:B------:R-:W-:-:S04]  /*2610*/  DEPBAR.LE SB0, 0x0 ;  /* 0x000080000000791a */ /* 0x000fc80000000000 */
[----:B------:R-:W-:Y:S06]  /*2620*/  BAR.SYNC.DEFER_BLOCKING 0x0 ;  /* 0x0000000000007b1d */ /* 0x000fec0000010000 */
[----:B--2---:R-:W-:Y:S04]  /*2630*/  LDSM.16.M88.4 R4, [R203+0x1000] ;  /* 0x00100000cb04783b */ /* 0x004fe80000000200 */
[----:B------:R-:W2:Y:S04]  /*2640*/  LDSM.16.M88.4 R12, [R200] ;  /* 0x00000000c80c783b */ /* 0x000ea80000000200 */
[----:B------:R-:W4:Y:S04]  /*2650*/  LDSM.16.M88.4 R16, [R200+0x400] ;  /* 0x00040000c810783b */ /* 0x000f280000000200 */
[----:B------:R-:W5:Y:S04]  /*2660*/  LDSM.16.M88.4 R20, [R200+0x800] ;  /* 0x00080000c814783b */ /* 0x000f680000000200 */
[----:B------:R-:W5:Y:S04]  /*2670*/  LDSM.16.M88.4 R24, [R200+0xc00] ;  /* 0x000c0000c818783b */ /* 0x000f680000000200 */
[----:B-1----:R-:W1:Y:S01]  /*2680*/  LDSM.16.M88.4 R8, [R203] ;  /* 0x00000000cb08783b */ /* 0x002e620000000200 */
[----:B---3--:R-:W-:-:S02]  /*2690*/  IMAD R0, R29, c[0x0][0x208], RZ ;  /* 0x000082001d007a24 */ /* 0x008fc400078e02ff */
[----:B------:R-:W-:Y:S01]  /*26a0*/  IMAD.WIDE.U32 R2, R221, c[0x0][0x208], RZ ;  /* 0x00008200dd027a25 */ /* 0x000fe200078e00ff */
[----:B------:R-:W-:Y:S01]  /*26b0*/  SHF.L.U64.HI R142, R97, 0x1, R99 ;  /* 0x00000001618e7819 */ /* 0x000fe20000010263 */
[----:B------:R-:W-:Y:S02]  /*26c0*/  LDSM.16.M88.4 R40, [R215] ;  /* 0x00000000d728783b */ /* 0x000fe40000000200 */
[----:B------:R-:W-:Y:S01]  /*26d0*/  IMAD R0, R221, c[0x0][0x20c], R0 ;  /* 0x00008300dd007a24 */ /* 0x000fe200078e0200 */
[----:B------:R-:W-:Y:S01]  /*26e0*/  ISETP.GE.AND P5, PT, R227, c[0x0][0x1d4], PT ;  /* 0x00007500e3007a0c */ /* 0x000fe20003fa6270 */
[----:B------:R-:W-:Y:S02]  /*26f0*/  LDSM.16.M88.4 R36, [R205] ;  /* 0x00000000cd24783b */ /* 0x000fe40000000200 */
[----:B------:R-:W-:Y:S02]  /*2700*/  IMAD.IADD R3, R3, 0x1, R0 ;  /* 0x0000000103037824 */ /* 0x000fe400078e0200 */
[----:B------:R-:W-:-:S02]  /*2710*/  IMAD R0, R30, c[0x0][0x218], RZ ;  /* 0x000086001e007a24 */ /* 0x000fc400078e02ff */
[----:B------:R-:W-:Y:S01]  /*2720*/  IMAD.WIDE.U32 R2, R219, c[0x0][0x218], R2 ;  /* 0x00008600db027a25 */ /* 0x000fe200078e0002 */
[C---:B--2---:R-:W-:Y:S08]  /*2730*/  HMMA.16816.F32 R64, R4.reuse, R12, RZ ;  /* 0x0000000c0440723c */ /* 0x044ff000000018ff */
[C---:B----4-:R-:W-:Y:S08]  /*2740*/  HMMA.16816.F32 R44, R4.reuse, R16, RZ ;  /* 0x00000010042c723c */ /* 0x050ff000000018ff */
[C---:B-----5:R-:W-:Y:S08]  /*2750*/  HMMA.16816.F32 R68, R4.reuse, R20, RZ ;  /* 0x000000140444723c */ /* 0x060ff000000018ff */
[C---:B------:R-:W-:Y:S08]  /*2760*/  HMMA.16816.F32 R48, R4.reuse, R24, RZ ;  /* 0x000000180430723c */ /* 0x040ff000000018ff */
[C---:B------:R-:W-:Y:S08]  /*2770*/  HMMA.16816.F32 R84, R4.reuse, R14, RZ ;  /* 0x0000000e0454723c */ /* 0x040ff000000018ff */
[C---:B------:R-:W-:Y:S08]  /*2780*/  HMMA.16816.F32 R88, R4.reuse, R18, RZ ;  /* 0x000000120458723c */ /* 0x040ff000000018ff */
[C---:B------:R-:W-:Y:S08]  /*2790*/  HMMA.16816.F32 R92, R4.reuse, R22, RZ ;  /* 0x00000016045c723c */ /* 0x040ff000000018ff */
[----:B------:R-:W-:Y:S07]  /*27a0*/  HMMA.16816.F32 R116, R4, R26, RZ ;  /* 0x0000001a0474723c */ /* 0x000fee00000018ff */
[----:B------:R-:W-:-:S04]  /*27b0*/  IMAD R4, R31, c[0x0][0x210], RZ ;  /* 0x000084001f047a24 */ /* 0x000fc800078e02ff */
[----:B------:R-:W-:-:S04]  /*27c0*/  IMAD R4, R34, c[0x0][0x214], R4 ;  /* 0x0000850022047a24 */ /* 0x000fc800078e0204 */
[----:B------:R-:W-:Y:S02]  /*27d0*/  IMAD.IADD R5, R33, 0x1, R4 ;  /* 0x0000000121057824 */ /* 0x000fe400078e0204 */
[----:B------:R-:W-:Y:S01]  /*27e0*/  IMAD R4, R219, c[0x0][0x21c], R0 ;  /* 0x00008700db047a24 */ /* 0x000fe200078e0200 */
[----:B------:R-:W-:Y:S01]  /*27f0*/  IADD3 R0, P0, R2, R32, RZ ;  /* 0x0000002002007210 */ /* 0x000fe20007f1e0ff */
[C---:B-1----:R-:W-:Y:S01]  /*2800*/  HMMA.16816.F32 R120, R8.reuse, R12, RZ ;  /* 0x0000000c0878723c */ /* 0x042fe200000018ff */
[----:B------:R-:W-:Y:S02]  /*2810*/  STL [R1+0x34], R5 ;  /* 0x0000340501007387 */ /* 0x000fe40000100800 */
[----:B------:R-:W-:Y:S02]  /*2820*/  IADD3.X R2, R5, R3, R4, P0, !PT ;  /* 0x0000000305027210 */ /* 0x000fe400007fe404 */
[C---:B------:R-:W-:Y:S01]  /*2830*/  LEA R3, P0, R0.reuse, c[0x0][0x1f8], 0x1 ;  /* 0x00007e0000037a11 */ /* 0x040fe200078008ff */
[----:B------:R-:W-:Y:S03]  /*2840*/  LDSM.16.M88.4 R4, [R204+0x1000] ;  /* 0x00100000cc04783b */ /* 0x000fe60000000200 */
[----:B------:R-:W-:Y:S01]  /*2850*/  LEA.HI.X R12, R0, c[0x0][0x1fc], R2, 0x1, P0 ;  /* 0x00007f00000c7a11 */ /* 0x000fe200000f0c02 */
[C---:B------:R-:W-:Y:S01]  /*2860*/  HMMA.16816.F32 R76, R8.reuse, R18, RZ ;  /* 0x00000012084c723c */ /* 0x040fe200000018ff */
[----:B------:R-:W1:Y:S04]  /*2870*/  SHFL.IDX PT, R0, R3, RZ, 0x1c1f ;  /* 0x001c1fff03007589 */ /* 0x000e6800000e0000 */
[----:B------:R-:W-:Y:S03]  /*2880*/  LDSM.16.M88.4 R32, [R216] ;  /* 0x00000000d820783b */ /* 0x000fe60000000200 */
[C---:B------:R-:W-:Y:S08]  /*2890*/  HMMA.16816.F32 R56, R8.reuse, R20, RZ ;  /* 0x000000140838723c */ /* 0x040ff000000018ff */
[----:B------:R-:W-:Y:S07]  /*28a0*/  HMMA.16816.F32 R72, R8, R22, RZ ;  /* 0x000000160848723c */ /* 0x000fee00000018ff */
[----:B-1----:R-:W-:-:S02]  /*28b0*/  IADD3 R22, P1, R0, R149, RZ ;  /* 0x0000009500167210 */ /* 0x002fc40007f3e0ff */
[C---:B------:R-:W-:Y:S02]  /*28c0*/  IADD3 R20, P0, R0.reuse, R150, RZ ;  /* 0x0000009600147210 */ /* 0x040fe40007f1e0ff */
[----:B------:R-:W-:Y:S02]  /*28d0*/  IADD3 R18, P4, R0, R151, RZ ;  /* 0x0000009700127210 */ /* 0x000fe40007f9e0ff */
[----:B------:R-:W2:Y:S04]  /*28e0*/  LDL R0, [R1+0x4] ;  /* 0x0000040001007983 */ /* 0x000ea80000100800 */
[----:B------:R-:W1:Y:S04]  /*28f0*/  SHFL.IDX PT, R2, R12, RZ, 0x1c1f ;  /* 0x001c1fff0c027589 */ /* 0x000e6800000e0000 */
[----:B------:R-:W3:Y:S04]  /*2900*/  SHFL.IDX PT, R3, R3, 0x1, 0x1c1f ;  /* 0x003c1f0003037f89 */ /* 0x000ee800000e0000 */
[----:B------:R-:W4:Y:S01]  /*2910*/  SHFL.IDX PT, R12, R12, 0x1, 0x1c1f ;  /* 0x003c1f000c0c7f89 */ /* 0x000f2200000e0000 */
[----:B------:R-:W-:Y:S01]  /*2920*/  HMMA.16816.F32 R52, R8, R24, RZ ;  /* 0x000000180834723c */ /* 0x000fe200000018ff */
[----:B------:R-:W-:-:S07]  /*2930*/  SHF.L.U64.HI R143, R96, 0x1, R98 ;  /* 0x00000001608f7819 */ /* 0x000fce0000010262 */
[----:B------:R-:W-:Y:S01]  /*2940*/  HMMA.16816.F32 R60, R8, R26, RZ ;  /* 0x0000001a083c723c */ /* 0x000fe200000018ff */
[----:B------:R-:W5:Y:S01]  /*2950*/  LDSM.16.M88.4 R24, [R214] ;  /* 0x00000000d618783b */ /* 0x000f620000000200 */
[----:B------:R-:W-:Y:S02]  /*2960*/  SHF.L.U64.HI R141, R227, 0x1, R104 ;  /* 0x00000001e38d7819 */ /* 0x000fe40000010268 */
[----:B------:R-:W-:Y:S01]  /*2970*/  ISETP.LT.OR P6, PT, R28, 0x1, P5 ;  /* 0x000000011c00780c */ /* 0x000fe20002fc1670 */
[----:B-1----:R-:W-:-:S03]  /*2980*/  IMAD.X R21, R2, 0x1, R142, P0 ;  /* 0x0000000102157824 */ /* 0x002fc600000e068e */
[----:B------:R-:W-:Y:S01]  /*2990*/  HMMA.16816.F32 R100, R8, R14, RZ ;  /* 0x0000000e0864723c */ /* 0x000fe200000018ff */
[C---:B------:R-:W-:Y:S01]  /*29a0*/  IMAD.X R19, R2.reuse, 0x1, R143, P4 ;  /* 0x0000000102137824 */ /* 0x040fe200020e068f */
[----:B------:R-:W-:Y:S01]  /*29b0*/  ISETP.GE.AND P4, PT, R97, c[0x0][0x1d4], PT ;  /* 0x0000750061007a0c */ /* 0x000fe20003f86270 */
[----:B------:R-:W-:-:S04]  /*29c0*/  IMAD.X R23, R2, 0x1, R141, P1 ;  /* 0x0000000102177824 */ /* 0x000fc800008e068d */
[C---:B---3--:R-:W-:Y:S01]  /*29d0*/  IADD3 R14, P0, R3.reuse, R150, RZ ;  /* 0x00000096030e7210 */ /* 0x048fe20007f1e0ff */
[----:B------:R-:W-:Y:S01]  /*29e0*/  HMMA.16816.F32 R80, R8, R16, RZ ;  /* 0x000000100850723c */ /* 0x000fe200000018ff */
[----:B------:R-:W1:Y:S03]  /*29f0*/  LDSM.16.M88.4 R8, [R204] ;  /* 0x00000000cc08783b */ /* 0x000e660000000200 */
[----:B----4-:R-:W-:Y:S01]  /*2a00*/  IMAD.X R15, R12, 0x1, R142, P0 ;  /* 0x000000010c0f7824 */ /* 0x010fe200000e068e */
[----:B------:R-:W-:Y:S01]  /*2a10*/  ISETP.LT.OR P0, PT, R28, 0x1, P4 ;  /* 0x000000011c00780c */ /* 0x000fe20002701670 */
[----:B------:R-:W-:Y:S01]  /*2a20*/  @!PT LDS RZ, [RZ] ;  /* 0x00000000fffff984 */ /* 0x000fe20000000800 */
[----:B------:R-:W-:Y:S01]  /*2a30*/  @!PT LDS RZ, [RZ] ;  /* 0x00000000fffff984 */ /* 0x000fe20000000800 */
[----:B------:R-:W-:Y:S01]  /*2a40*/  @!PT LDS RZ, [RZ] ;  /* 0x00000000fffff984 */ /* 0x000fe20000000800 */
[----:B------:R3:W-:Y:S01]  /*2a50*/  LDGSTS.E.BYPASS.LTC128B.128 [R218+0x100], [R22.64], !P6 ;  /* 0x0010000016da7fae */ /* 0x0007e2000f101d46 */
[----:B------:R-:W-:-:S05]  /*2a60*/  IADD3 R16, P1, R3, R149, RZ ;  /* 0x0000009503107210 */ /* 0x000fca0007f3e0ff */
[----:B------:R-:W-:Y:S01]  /*2a70*/  IMAD.X R17, R12, 0x1, R141, P1 ;  /* 0x000000010c117824 */ /* 0x000fe200008e068d */
[----:B------:R-:W-:Y:S02]  /*2a80*/  ISETP.GE.AND P1, PT, R96, c[0x0][0x1d4], PT ;  /* 0x0000750060007a0c */ /* 0x000fe40003f26270 */
[C---:B------:R-:W-:Y:S02]  /*2a90*/  ISETP.LT.OR P5, PT, R28.reuse, 0x21, P5 ;  /* 0x000000211c00780c */ /* 0x040fe40002fa1670 */
[C---:B------:R-:W-:Y:S01]  /*2aa0*/  ISETP.LT.OR P6, PT, R28.reuse, 0x1, P1 ;  /* 0x000000011c00780c */ /* 0x040fe20000fc1670 */
[----:B------:R3:W-:Y:S01]  /*2ab0*/  LDGSTS.E.BYPASS.LTC128B.128 [R218+0x1100], [R20.64], !P0 ;  /* 0x0110000014da7fae */ /* 0x0007e2000c101d46 */
[C---:B------:R-:W-:Y:S02]  /*2ac0*/  ISETP.LT.OR P4, PT, R28.reuse, 0x21, P4 ;  /* 0x000000211c00780c */ /* 0x040fe40002781670 */
[----:B------:R-:W-:Y:S02]  /*2ad0*/  ISETP.LT.OR P1, PT, R28, 0x21, P1 ;  /* 0x000000211c00780c */ /* 0x000fe40000f21670 */
[----:B------:R-:W-:-:S05]  /*2ae0*/  IADD3 R2, P0, R3, R151, RZ ;  /* 0x0000009703027210 */ /* 0x000fca0007f1e0ff */
[----:B------:R-:W-:Y:S02]  /*2af0*/  IMAD.X R3, R12, 0x1, R143, P0 ;  /* 0x000000010c037824 */ /* 0x000fe400000e068f */
[----:B------:R4:W-:Y:S01]  /*2b00*/  LDGSTS.E.BYPASS.LTC128B.128 [R218+0x2100], [R18.64], !P6 ;  /* 0x0210000012da7fae */ /* 0x0009e2000f101d46 */
[C---:B-----5:R-:W-:Y:S03]  /*2b10*/  HMMA.16816.F32 R136, R4.reuse, R24, R48 ;  /* 0x000000180488723c */ /* 0x060fe60000001830 */
[----:B------:R4:W-:Y:S04]  /*2b20*/  LDGSTS.E.BYPASS.LTC128B.128 [R218+0x900], [R16.64], !P5 ;  /* 0x0090000010da7fae */ /* 0x0009e8000e901d46 */
[----:B------:R5:W-:Y:S01]  /*2b30*/  LDGSTS.E.BYPASS.LTC128B.128 [R218+0x1900], [R14.64], !P4 ;  /* 0x019000000eda7fae */ /* 0x000be2000e101d46 */
[C---:B------:R-:W-:Y:S03]  /*2b40*/  HMMA.16816.F32 R96, R4.reuse, R32, R44 ;  /* 0x000000200460723c */ /* 0x040fe6000000182c */
[----:B------:R2:W-:Y:S04]  /*2b50*/  LDGSTS.E.BYPASS.LTC128B.128 [R218+0x2900], [R2.64], !P1 ;  /* 0x0290000002da7fae */ /* 0x0005e8000c901d46 */
[----:B------:R-:W-:Y:S04]  /*2b60*/  LDSM.16.M88.4 R48, [R200+0x1000] ;  /* 0x00100000c830783b */ /* 0x000fe80000000200 */
[----:B------:R-:W-:Y:S01]  /*2b70*/  LDSM.16.M88.4 R44, [R200+0x1400] ;  /* 0x00140000c82c783b */ /* 0x000fe20000000200 */
[-C--:B------:R-:W-:Y:S03]  /*2b80*/  HMMA.16816.F32 R144, R4, R40.reuse, R68 ;  /* 0x000000280490723c */ /* 0x080fe60000001844 */
[----:B------:R-:W-:Y:S04]  /*2b90*/  LDSM.16.M88.4 R28, [R212] ;  /* 0x00000000d41c783b */ /* 0x000fe80000000200 */
[----:B------:R-:W0:Y:S01]  /*2ba0*/  LDGDEPBAR ;  /* 0x00000000000079af */ /* 0x000e220000000000 */
[----:B-1----:R-:W-:Y:S03]  /*2bb0*/  HMMA.16816.F32 R128, R8, R40, R56 ;  /* 0x000000280880723c */ /* 0x002fe60000001838 */
[----:B----4-:R-:W-:Y:S04]  /*2bc0*/  LDSM.16.M88.4 R16, [R200+0x1c00] ;  /* 0x001c0000c810783b */ /* 0x010fe80000000200 */
[----:B-----5:R-:W1:Y:S01]  /*2bd0*/  LDSM.16.M88.4 R12, [R203+0x3000] ;  /* 0x00300000cb0c783b */ /* 0x020e620000000200 */
[C---:B------:R-:W-:Y:S08]  /*2be0*/  HMMA.16816.F32 R64, R4.reuse, R36, R64 ;  /* 0x000000240440723c */ /* 0x040ff00000001840 */
[----:B------:R-:W-:Y:S08]  /*2bf0*/  HMMA.16816.F32 R68, R4, R38, R84 ;  /* 0x000000260444723c */ /* 0x000ff00000001854 */
[C---:B------:R-:W-:Y:S08]  /*2c00*/  HMMA.16816.F32 R120, R8.reuse, R36, R120 ;  /* 0x000000240878723c */ /* 0x040ff00000001878 */
[----:B------:R-:W-:Y:S01]  /*2c10*/  HMMA.16816.F32 R56, R8, R38, R100 ;  /* 0x000000260838723c */ /* 0x000fe20000001864 */
[----:B------:R-:W4:Y:S07]  /*2c20*/  LDSM.16.M88.4 R36, [R200+0x1800] ;  /* 0x00180000c824783b */ /* 0x000f2e0000000200 */
[----:B---3--:R-:W-:Y:S08]  /*2c30*/  HMMA.16816.F32 R20, R4, R34, R88 ;  /* 0x000000220414723c */ /* 0x008ff00000001858 */
[C---:B------:R-:W-:Y:S08]  /*2c40*/  HMMA.16816.F32 R124, R8.reuse, R32, R80 ;  /* 0x00000020087c723c */ /* 0x040ff00000001850 */
[C---:B------:R-:W-:Y:S01]  /*2c50*/  HMMA.16816.F32 R132, R8.reuse, R24, R52 ;  /* 0x000000180884723c */ /* 0x040fe20000001834 */
[----:B------:R-:W-:Y:S07]  /*2c60*/  LDSM.16.M88.4 R52, [R210] ;  /* 0x00000000d234783b */ /* 0x000fee0000000200 */
[C---:B------:R-:W-:Y:S01]  /*2c70*/  HMMA.16816.F32 R108, R8.reuse, R34, R76 ;  /* 0x00000022086c723c */ /* 0x040fe2000000184c */
[----:B------:R-:W-:Y:S07]  /*2c80*/  LDSM.16.M88.4 R32, [R213] ;  /* 0x00000000d520783b */ /* 0x000fee0000000200 */
[C---:B------:R-:W-:Y:S08]  /*2c90*/  HMMA.16816.F32 R112, R8.reuse, R42, R72 ;  /* 0x0000002a0870723c */ /* 0x040ff00000001848 */
[----:B------:R-:W-:Y:S01]  /*2ca0*/  HMMA.16816.F32 R104, R8, R26, R60 ;  /* 0x0000001a0868723c */ /* 0x000fe2000000183c */
[----:B------:R-:W3:Y:S07]  /*2cb0*/  LDSM.16.M88.4 R8, [R203+0x2000] ;  /* 0x00200000cb08783b */ /* 0x000eee0000000200 */
[C---:B------:R-:W-:Y:S08]  /*2cc0*/  HMMA.16816.F32 R92, R4.reuse, R42, R92 ;  /* 0x0000002a045c723c */ /* 0x040ff0000000185c */
[----:B------:R-:W-:Y:S01]  /*2cd0*/  HMMA.16816.F32 R116, R4, R26, R116 ;  /* 0x0000001a0474723c */ /* 0x000fe20000001874 */
[----:B------:R-:W-:Y:S04]  /*2ce0*/  LDSM.16.M88.4 R24, [R211] ;  /* 0x00000000d318783b */ /* 0x000fe80000000200 */
[----:B------:R-:W-:Y:S03]  /*2cf0*/  LDSM.16.M88.4 R4, [R204+0x3000] ;  /* 0x00300000cc04783b */ /* 0x000fe60000000200 */
[C---:B-1----:R-:W-:Y:S08]  /*2d00*/  HMMA.16816.F32 R100, R12.reuse, R48, R64 ;  /* 0x000000300c64723c */ /* 0x042ff00000001840 */
[C---:B------:R-:W-:Y:S01]  /*2d10*/  HMMA.16816.F32 R64, R12.reuse, R46, R20 ;  /* 0x0000002e0c40723c */ /* 0x040fe20000001814 */
[----:B------:R-:W1:Y:S07]  /*2d20*/  LDSM.16.M88.4 R20, [R204+0x2000] ;  /* 0x00200000cc14783b */ /* 0x000e6e0000000200 */
[C---:B------:R-:W-:Y:S08]  /*2d30*/  HMMA.16816.F32 R96, R12.reuse, R44, R96 ;  /* 0x0000002c0c60723c */ /* 0x040ff00000001860 */
[C---:B------:R-:W-:Y:S08]  /*2d40*/  HMMA.16816.F32 R84, R12.reuse, R50, R68 ;  /* 0x000000320c54723c */ /* 0x040ff00000001844 */
[C---:B----4-:R-:W-:Y:S08]  /*2d50*/  HMMA.16816.F32 R80, R12.reuse, R36, R144 ;  /* 0x000000240c50723c */ /* 0x050ff00000001890 */
        /* <DEDUP_REMOVED lines=13> */
[----:B------:R-:W3:Y:S07]  /*2e30*/  LDSM.16.M88.4 R16, [R203+0x5000] ;  /* 0x00500000cb10783b */ /* 0x000eee0000000200 */
[C---:B-1----:R-:W-:Y:S01]  /*2e40*/  HMMA.16816.F32 R108, R20.reuse, R24, R12 ;  /* 0x00000018146c723c */ /* 0x042fe2000000180c */
[----:B------:R-:W1:Y:S07]  /*2e50*/  LDSM.16.M88.4 R12, [R203+0x4000] ;  /* 0x00400000cb0c783b */ /* 0x000e6e0000000200 */
[C---:B------:R-:W-:Y:S01]  /*2e60*/  HMMA.16816.F32 R112, R20.reuse, R30, R44 ;  /* 0x0000001e1470723c */ /* 0x040fe2000000182c */
[----:B------:R-:W4:Y:S07]  /*2e70*/  LDSM.16.M88.4 R44, [R200+0x2400] ;  /* 0x00240000c82c783b */ /* 0x000f2e0000000200 */
[----:B------:R-:W-:Y:S01]  /*2e80*/  HMMA.16816.F32 R116, R20, R28, R40 ;  /* 0x0000001c1474723c */ /* 0x000fe20000001828 */
[----:B------:R-:W5:Y:S07]  /*2e90*/  LDSM.16.M88.4 R40, [R200+0x2800] ;  /* 0x00280000c828783b */ /* 0x000f6e0000000200 */
[C---:B------:R-:W-:Y:S08]  /*2ea0*/  HMMA.16816.F32 R100, R4.reuse, R32, R100 ;  /* 0x000000200464723c */ /* 0x040ff00000001864 */
[----:B------:R-:W-:Y:S08]  /*2eb0*/  HMMA.16816.F32 R136, R4, R34, R84 ;  /* 0x000000220488723c */ /* 0x000ff00000001854 */
[C---:B------:R-:W-:Y:S08]  /*2ec0*/  HMMA.16816.F32 R120, R20.reuse, R32, R72 ;  /* 0x000000201478723c */ /* 0x040ff00000001848 */
[----:B------:R-:W-:Y:S01]  /*2ed0*/  HMMA.16816.F32 R56, R20, R34, R56 ;  /* 0x000000221438723c */ /* 0x000fe20000001838 */
[----:B------:R-:W-:Y:S07]  /*2ee0*/  LDSM.16.M88.4 R32, [R209] ;  /* 0x00000000d120783b */ /* 0x000fee0000000200 */
[C---:B------:R-:W-:Y:S08]  /*2ef0*/  HMMA.16816.F32 R132, R4.reuse, R28, R96 ;  /* 0x0000001c0484723c */ /* 0x040ff00000001860 */
[C---:B------:R-:W-:Y:S01]  /*2f00*/  HMMA.16816.F32 R128, R4.reuse, R30, R64 ;  /* 0x0000001e0480723c */ /* 0x040fe20000001840 */
[----:B------:R-:W-:Y:S07]  /*2f10*/  LDSM.16.M88.4 R28, [R208] ;  /* 0x00000000d01c783b */ /* 0x000fee0000000200 */
[C---:B------:R-:W-:Y:S08]  /*2f20*/  HMMA.16816.F32 R84, R4.reuse, R24, R80 ;  /* 0x000000180454723c */ /* 0x040ff00000001850 */
[C---:B------:R-:W-:Y:S08]  /*2f30*/  HMMA.16816.F32 R80, R4.reuse, R26, R92 ;  /* 0x0000001a0450723c */ /* 0x040ff0000000185c */
[C---:B------:R-:W-:Y:S08]  /*2f40*/  HMMA.16816.F32 R124, R4.reuse, R52, R88 ;  /* 0x00000034047c723c */ /* 0x040ff00000001858 */
[----:B------:R-:W-:Y:S01]  /*2f50*/  HMMA.16816.F32 R64, R4, R54, R76 ;  /* 0x000000360440723c */ /* 0x000fe2000000184c */
[----:B------:R-:W1:Y:S07]  /*2f60*/  LDSM.16.M88.4 R4, [R204+0x5000] ;  /* 0x00500000cc04783b */ /* 0x000e6e0000000200 */
[C---:B------:R-:W-:Y:S01]  /*2f70*/  HMMA.16816.F32 R104, R20.reuse, R26, R60 ;  /* 0x0000001a1468723c */ /* 0x040fe2000000183c */
[----:B------:R-:W1:Y:S07]  /*2f80*/  LDSM.16.M88.4 R24, [R207] ;  /* 0x00000000cf18783b */ /* 0x000e6e0000000200 */
[C---:B------:R-:W-:Y:S08]  /*2f90*/  HMMA.16816.F32 R72, R20.reuse, R52, R68 ;  /* 0x000000341448723c */ /* 0x040ff00000001844 */
[----:B------:R-:W-:Y:S01]  /*2fa0*/  HMMA.16816.F32 R68, R20, R54, R8 ;  /* 0x000000361444723c */ /* 0x000fe20000001808 */
[----:B------:R-:W4:Y:S04]  /*2fb0*/  LDSM.16.M88.4 R8, [R204+0x4000] ;  /* 0x00400000cc08783b */ /* 0x000f280000000200 */
[----:B------:R-:W5:Y:S01]  /*2fc0*/  LDSM.16.M88.4 R20, [R206] ;  /* 0x00000000ce14783b */ /* 0x000f620000000200 */
[----:B--2---:R-:W-:Y:S01]  /*2fd0*/  ISETP.GT.AND P0, PT, R140, R0, PT ;  /* 0x000000008c00720c */ /* 0x004fe20003f04270 */
[----:B------:R-:W-:-:S04]  /*2fe0*/  DEPBAR.LE SB0, 0x0 ;  /* 0x000080000000791a */ /* 0x000fc80000000000 */
[C---:B---3--:R-:W-:Y:S08]  /*2ff0*/  HMMA.16816.F32 R100, R16.reuse, R48, R100 ;  /* 0x000000301064723c */ /* 0x048ff00000001864 */
[----:B------:R-:W-:Y:S08]  /*3000*/  HMMA.16816.F32 R96, R16, R50, R136 ;  /* 0x000000321060723c */ /* 0x000ff00000001888 */
[C---:B-1----:R-:W-:Y:S08]  /*3010*/  HMMA.16816.F32 R60, R12.reuse, R48, R120 ;  /* 0x000000300c3c723c */ /* 0x042ff00000001878 */
[----:B------:R-:W-:Y:S08]  /*3020*/  HMMA.16816.F32 R56, R12, R50, R56 ;  /* 0x000000320c38723c */ /* 0x000ff00000001838 */
[C---:B----4-:R-:W-:Y:S08]  /*3030*/  HMMA.16816.F32 R92, R16.reuse, R44, R132 ;  /* 0x0000002c105c723c */ /* 0x050ff00000001884 */
[----:B------:R-:W-:Y:S08]  /*3040*/  HMMA.16816.F32 R88, R16, R46, R128 ;  /* 0x0000002e1058723c */ /* 0x000ff00000001880 */
[C---:B------:R-:W-:Y:S08]  /*3050*/  HMMA.16816.F32 R52, R12.reuse, R44, R116 ;  /* 0x0000002c0c34723c */ /* 0x040ff00000001874 */
[----:B------:R-:W-:Y:S08]  /*3060*/  HMMA.16816.F32 R48, R12, R46, R112 ;  /* 0x0000002e0c30723c */ /* 0x000ff00000001870 */
[C---:B-----5:R-:W-:Y:S08]  /*3070*/  HMMA.16816.F32 R84, R16.reuse, R40, R84 ;  /* 0x000000281054723c */ /* 0x060ff00000001854 */
[C---:B------:R-:W-:Y:S08]  /*3080*/  HMMA.16816.F32 R80, R16.reuse, R42, R80 ;  /* 0x0000002a1050723c */ /* 0x040ff00000001850 */
[C---:B------:R-:W-:Y:S08]  /*3090*/  HMMA.16816.F32 R76, R16.reuse, R36, R124 ;  /* 0x00000024104c723c */ /* 0x040ff0000000187c */
[----:B------:R-:W-:Y:S08]  /*30a0*/  HMMA.16816.F32 R64, R16, R38, R64 ;  /* 0x000000261040723c */ /* 0x000ff00000001840 */
[C---:B------:R-:W-:Y:S08]  /*30b0*/  HMMA.16816.F32 R44, R12.reuse, R40, R108 ;  /* 0x000000280c2c723c */ /* 0x040ff0000000186c */
[C---:B------:R-:W-:Y:S08]  /*30c0*/  HMMA.16816.F32 R40, R12.reuse, R42, R104 ;  /* 0x0000002a0c28723c */ /* 0x040ff00000001868 */
[C---:B------:R-:W-:Y:S08]  /*30d0*/  HMMA.16816.F32 R16, R12.reuse, R36, R72 ;  /* 0x000000240c10723c */ /* 0x040ff00000001848 */
[----:B------:R-:W-:Y:S01]  /*30e0*/  HMMA.16816.F32 R12, R12, R38, R68 ;  /* 0x000000260c0c723c */ /* 0x000fe20000001844 */
[----:B------:R-:W-:Y:S01]  /*30f0*/  BSSY B0, `(.L_x_1268) ;  /* 0x000005d000007945 */ /* 0x000fe20003800000 */
[----:B------:R-:W-:-:S06]  /*3100*/  ISETP.GT.AND P1, PT, R158, 0x3f, PT ;  /* 0x0000003f9e00780c */ /* 0x000fcc0003f24270 */
        /* <DEDUP_REMOVED lines=15> */
[----:B------:R-:W-:Y:S01]  /*3200*/  HMMA.16816.F32 R24, R8, R22, R12 ;  /* 0x000000160818723c */ /* 0x000fe2000000180c */
[----:B------:R-:W-:Y:S06]  /*3210*/  BAR.SYNC.DEFER_BLOCKING 0x0 ;  /* 0x0000000000007b1d */ /* 0x000fec0000010000 */
[----:B------:R-:W-:Y:S01]  /*3220*/  @!UPT UIADD3 URZ, URZ, URZ, URZ ;  /* 0x0000003f3f3ff290 */ /* 0x000fe2000fffe03f */
[----:B------:R-:W-:Y:S11]  /*3230*/  @!P0 BRA `(.L_x_1269) ;  /* 0x0000048000008947 */ /* 0x000ff60003800000 */
[----:B------:R-:W-:Y:S01]  /*3240*/  IMAD R2, R140, 0x40, R159 ;  /* 0x000000408c027824 */ /* 0x000fe200078e029f */
[----:B------:R-:W-:-:S04]  /*3250*/  MOV R219, RZ ;  /* 0x000000ff00db7202 */ /* 0x000fc80000000f00 */
        /* <DEDUP_REMOVED lines=8> */
[----:B------:R-:W2:Y:S01]  /*32e0*/  @!P1 LDG.E R219, [R4.64] ;  /* 0x0000000604db9981 */ /* 0x000ea2000c1e1900 */
[----:B------:R-:W-:-:S04]  /*32f0*/  IMAD.MOV R0, RZ, RZ, -R0 ;  /* 0x000000ffff007224 */ /* 0x000fc800078e0a00 */
[----:B------:R-:W-:-:S04]  /*3300*/  IMAD R221, R0, c[0x0][0x2b8], R2 ;  /* 0x0000ae0000dd7a24 */ /* 0x000fc800078e0202 */
[----:B------:R-:W-:Y:S01]  /*3310*/  IMAD.WIDE.U32 R2, R221, c[0x0][0x1e0], RZ ;  /* 0x00007800dd027a25 */ /* 0x000fe200078e00ff */
[----:B------:R-:W-:-:S05]  /*3320*/  SHF.R.S32.HI R0, RZ, 0x1f, R221 ;  /* 0x0000001fff007819 */ /* 0x000fca00000114dd */
[----:B------:R-:W-:-:S04]  /*3330*/  IMAD R0, R0, c[0x0][0x1e0], RZ ;  /* 0x0000780000007a24 */ /* 0x000fc800078e02ff */
[----:B------:R-:W-:-:S05]  /*3340*/  IMAD R0, R221, c[0x0][0x1e4], R0 ;  /* 0x00007900dd007a24 */ /* 0x000fca00078e0200 */
[----:B------:R-:W-:Y:S02]  /*3350*/  IADD3 R3, R3, R0, RZ ;  /* 0x0000000003037210 */ /* 0x000fe40007ffe0ff */
        /* <DEDUP_REMOVED lines=10> */
.L_x_1318:
[----:B------:R-:W-:Y:S05]  /*3400*/  BRA.DIV ~URZ, `(.L_x_1271) ;  /* 0x0000c6427f007947 */ /* 0x000fea000b800000 */
[----:B------:R-:W3:Y:S01]  /*3410*/  SHFL.IDX PT, R0, R12, RZ, 0x1c1f ;  /* 0x001c1fff0c007589 */ /* 0x000ee200000e0000 */
[C---:B------:R-:W-:Y:S02]  /*3420*/  IADD3 R2, R227.reuse, 0x20, RZ ;  /* 0x00000020e3027810 */ /* 0x040fe40007ffe0ff */
[C---:B------:R-:W-:Y:S02]  /*3430*/  IADD3 R8, R227.reuse, 0x40, RZ ;  /* 0x00000040e3087810 */ /* 0x040fe40007ffe0ff */
[----:B------:R-:W-:Y:S02]  /*3440*/  ISETP.GE.AND P4, PT, R2, c[0x0][0x1d4], PT ;  /* 0x0000750002007a0c */ /* 0x000fe40003f86270 */
[----:B------:R-:W-:Y:S02]  /*3450*/  ISETP.GE.AND P5, PT, R227, c[0x0][0x1d4], PT ;  /* 0x00007500e3007a0c */ /* 0x000fe40003fa6270 */
[----:B------:R-:W-:-:S02]  /*3460*/  SEL R10, RZ, 0x10, P4 ;  /* 0x00000010ff0a7807 */ /* 0x000fc40002000000 */
[----:B------:R-:W-:Y:S02]  /*3470*/  SEL R11, RZ, 0x10, P5 ;  /* 0x00000010ff0b7807 */ /* 0x000fe40002800000 */
[C---:B---3--:R-:W-:Y:S02]  /*3480*/  IADD3 R6, P0, R0.reuse, R149, RZ ;  /* 0x0000009500067210 */ /* 0x048fe40007f1e0ff */
[----:B------:R-:W-:-:S03]  /*3490*/  IADD3 R2, P6, R0, R150, RZ ;  /* 0x0000009600027210 */ /* 0x000fc60007fde0ff */
[----:B--2---:R-:W-:Y:S01]  /*34a0*/  IMAD.X R7, R4, 0x1, R141, P0 ;  /* 0x0000000104077824 */ /* 0x004fe200000e068d */
[----:B------:R-:W-:Y:S01]  /*34b0*/  ISETP.GE.AND P0, PT, R8, c[0x0][0x1d4], PT ;  /* 0x0000750008007a0c */ /* 0x000fe20003f06270 */
[----:B------:R-:W-:Y:S01]  /*34c0*/  IMAD.X R3, R4, 0x1, R142, P6 ;  /* 0x0000000104037824 */ /* 0x000fe200030e068e */
[----:B------:R-:W-:Y:S02]  /*34d0*/  IADD3 R8, P6, R0, R151, RZ ;  /* 0x0000009700087210 */ /* 0x000fe40007fde0ff */
[----:B------:R-:W-:Y:S01]  /*34e0*/  @!PT LDS RZ, [RZ] ;  /* 0x00000000fffff984 */ /* 0x000fe20000000800 */
[----:B------:R-:W-:Y:S01]  /*34f0*/  @!PT LDS RZ, [RZ] ;  /* 0x00000000fffff984 */ /* 0x000fe20000000800 */
[----:B------:R2:W-:Y:S03]  /*3500*/  LDGSTS.E.BYPASS.LTC128B.128 [R218+0x3100], [R6.64], !P5 ;  /* 0x0310000006da7fae */ /* 0x0005e6000e901d46 */
[----:B------:R-:W-:Y:S01]  /*3510*/  IMAD.X R9, R4, 0x1, R143, P6 ;  /* 0x0000000104097824 */ /* 0x000fe200030e068f */
[----:B------:R2:W-:Y:S04]  /*3520*/  LDGSTS.E.BYPASS.LTC128B.128 [R218+0x4100], [R2.64], !P4 ;  /* 0x0410000002da7fae */ /* 0x0005e8000e101d46 */
[----:B------:R-:W3:Y:S04]  /*3530*/  SHFL.IDX PT, R0, R12, 0x1, 0x1c1f ;  /* 0x003c1f000c007f89 */ /* 0x000ee800000e0000 */
[----:B------:R2:W-:Y:S04]  /*3540*/  LDGSTS.E.BYPASS.LTC128B.128 [R218+0x5100], [R8.64], !P0 ;  /* 0x0510000008da7fae */ /* 0x0005e8000c101d46 */
[----:B------:R4:W1:Y:S02]  /*3550*/  SHFL.IDX PT, R4, R5, 0x1, 0x1c1f ;  /* 0x003c1f0005047f89 */ /* 0x00086400000e0000 */
[----:B-1--4-:R-:W-:-:S02]  /*3560*/  SEL R5, RZ, 0x10, P0 ;  /* 0x00000010ff057807 */ /* 0x012fc40000000000 */
.L_x_1319:
[----:B--23--:R-:W-:Y:S02]  /*3570*/  IADD3 R2, -R11, 0x10, RZ ;  /* 0x000000100b027810 */ /* 0x00cfe40007ffe1ff */
[----:B------:R-:W-:-:S02]  /*3580*/  IADD3 R3, -R10, 0x10, RZ ;  /* 0x000000100a037810 */ /* 0x000fc40007ffe1ff */
[----:B------:R-:W-:Y:S02]  /*3590*/  LOP3.LUT R2, R2, 0xf, RZ, 0xc0, !PT ;  /* 0x0000000f02027812 */ /* 0x000fe400078ec0ff */
[----:B------:R-:W-:Y:S02]  /*35a0*/  IADD3 R6, -R5, 0x10, RZ ;  /* 0x0000001005067810 */ /* 0x000fe40007ffe1ff */
[----:B------:R-:W-:Y:S02]  /*35b0*/  LOP3.LUT R3, R3, 0xf, RZ, 0xc0, !PT ;  /* 0x0000000f03037812 */ /* 0x000fe400078ec0ff */
[-C--:B------:R-:W-:Y:S02]  /*35c0*/  IADD3 R8, P4, P0, R2, R0.reuse, R149 ;  /* 0x0000000002087210 */ /* 0x080fe4000789e095 */
[----:B------:R-:W-:Y:S02]  /*35d0*/  LOP3.LUT R2, R6, 0xf, RZ, 0xc0, !PT ;  /* 0x0000000f06027812 */ /* 0x000fe400078ec0ff */
[----:B------:R-:W-:-:S02]  /*35e0*/  IADD3 R6, P6, P5, R3, R0, R150 ;  /* 0x0000000003067210 */ /* 0x000fc40007dde096 */
[----:B------:R-:W-:Y:S02]  /*35f0*/  IADD3.X R9, RZ, R4, R141, P4, P0 ;  /* 0x00000004ff097210 */ /* 0x000fe400027e048d */
[----:B------:R-:W-:Y:S02]  /*3600*/  IADD3 R2, P4, P0, R2, R0, R151 ;  /* 0x0000000002027210 */ /* 0x000fe4000789e097 */
[-C--:B------:R-:W-:Y:S02]  /*3610*/  IADD3.X R7, RZ, R4.reuse, R142, P6, P5 ;  /* 0x00000004ff077210 */ /* 0x080fe400037ea48e */
[----:B------:R-:W-:Y:S02]  /*3620*/  ISETP.NE.U32.AND P6, PT, R11, RZ, PT ;  /* 0x000000ff0b00720c */ /* 0x000fe40003fc5070 */
[----:B------:R-:W-:Y:S02]  /*3630*/  ISETP.NE.U32.AND P5, PT, R10, RZ, PT ;  /* 0x000000ff0a00720c */ /* 0x000fe40003fa5070 */
[----:B------:R-:W-:-:S02]  /*3640*/  IADD3.X R3, RZ, R4, R143, P4, P0 ;  /* 0x00000004ff037210 */ /* 0x000fc400027e048f */
[----:B------:R-:W-:-:S07]  /*3650*/  ISETP.NE.U32.AND P0, PT, R5, RZ, PT ;  /* 0x000000ff0500720c */ /* 0x000fce0003f05070 */
[----:B------:R-:W-:Y:S01]  /*3660*/  @!PT LDS RZ, [RZ] ;  /* 0x00000000fffff984 */ /* 0x000fe20000000800 */
[----:B------:R-:W-:Y:S01]  /*3670*/  @!PT LDS RZ, [RZ] ;  /* 0x00000000fffff984 */ /* 0x000fe20000000800 */
[----:B------:R-:W-:Y:S01]  /*3680*/  @!PT LDS RZ, [RZ] ;  /* 0x00000000fffff984 */ /* 0x000fe20000000800 */
[----:B------:R1:W-:Y:S04]  /*3690*/  LDGSTS.E.BYPASS.LTC128B.128.ZFILL [R218+0x3900], [R8.64], P6 ;  /* 0x0390000008da7fae */ /* 0x0003e8000b141d46 */
[----:B------:R1:W-:Y:S04]  /*36a0*/  LDGSTS.E.BYPASS.LTC128B.128.ZFILL [R218+0x4900], [R6.64], P5 ;  /* 0x0490000006da7fae */ /* 0x0003e8000a941d46 */
[----:B------:R1:W-:Y:S02]  /*36b0*/  LDGSTS.E.BYPASS.LTC128B.128.ZFILL [R218+0x5900], [R2.64], P0 ;  /* 0x0590000002da7fae */ /* 0x0003e40008141d46 */
.L_x_1269:
[----:B------:R-:W-:Y:S05]  /*36c0*/  BSYNC B0 ;  /* 0x0000000000007941 */ /* 0x000fea0003800000 */
.L_x_1268:
[----:B-1----:R-:W2:Y:S04]  /*36d0*/  LDL R3, [R1+0x74] ;  /* 0x0000740001037983 */ /* 0x002ea80000100800 */
[----:B------:R-:W2:Y:S04]  /*36e0*/  LDL R2, [R1+0xb0] ;  /* 0x0000b00001027983 */ /* 0x000ea80000100800 */
[----:B------:R-:W3:Y:S01]  /*36f0*/  LDL R5, [R1+0x38] ;  /* 0x0000380001057983 */ /* 0x000ee20000100800 */
[----:B------:R-:W-:-:S03]  /*3700*/  MOV R0, 0x1 ;  /* 0x0000000100007802 */ /* 0x000fc60000000f00 */
[----:B------:R-:W0:Y:S02]  /*3710*/  LDGDEPBAR ;  /* 0x00000000000079af */ /* 0x000e240000000000 */
[----:B------:R-:W-:Y:S01]  /*3720*/  IMAD R0, R140, -0x40, R0 ;  /* 0xffffffc08c007824 */ /* 0x000fe200078e0200 */
[----:B--2---:R-:W-:Y:S02]  /*3730*/  IADD3 R4, R2, R3, RZ ;  /* 0x0000000302047210 */ /* 0x004fe40007ffe0ff */
[----:B------:R-:W-:Y:S02]  /*3740*/  MOV R3, c[0x0][0x2ac] ;  /* 0x0000ab0000037a02 */ /* 0x000fe40000000f00 */
[----:B---3--:R-:W-:Y:S01]  /*3750*/  IADD3 R6, -R5, R148, RZ ;  /* 0x0000009405067210 */ /* 0x008fe20007ffe1ff */
[----:B------:R-:W-:Y:S01]  /*3760*/  @P3 IMAD.HI.U32 R2, R4, c[0x0][0x2c8], RZ ;  /* 0x0000b20004023a27 */ /* 0x000fe200078e00ff */
[----:B------:R1:W-:Y:S03]  /*3770*/  STL [R1+0x8], R4 ;  /* 0x0000080401007387 */ /* 0x0003e60000100800 */
[----:B------:R-:W-:-:S05]  /*3780*/  IMAD R0, R3, c[0x0][0x1d0], R0 ;  /* 0x0000740003007a24 */ /* 0x000fca00078e0200 */
[----:B------:R-:W-:Y:S02]  /*3790*/  IADD3 R5, R0, -c[0x0][0x168], -R5 ;  /* 0x80005a0000057a10 */ /* 0x000fe40007ffe805 */
[----:B-1----:R-:W-:Y:S01]  /*37a0*/  @P3 SHF.R.U32.HI R4, RZ, c[0x0][0x2cc], R2 ;  /* 0x0000b300ff043a19 */ /* 0x002fe20000011602 */
[----:B------:R-:W-:Y:S05]  /*37b0*/  BRA.DIV ~URZ, `(.L_x_1272) ;  /* 0x0000c4e27f007947 */ /* 0x000fea000b800000 */
[----:B------:R1:W2:Y:S02]  /*37c0*/  SHFL.IDX PT, R0, R4, RZ, 0x1c1f ;  /* 0x001c1fff04007589 */ /* 0x0002a400000e0000 */
.L_x_1320:
[----:B--2---:R-:W-:-:S05]  /*37d0*/  IMAD.IADD R0, R5, 0x1, R0 ;  /* 0x0000000105007824 */ /* 0x004fca00078e0200 */
[----:B------:R-:W-:-:S04]  /*37e0*/  IMNMX R0, R6, R0, PT ;  /* 0x0000000006007217 */ /* 0x000fc80003800200 */
        /* <DEDUP_REMOVED lines=20> */
[----:B------:R-:W-:Y:S02]  /*3930*/  FSEL R108, R44, -INF , P6 ;  /* 0xff8000002c6c7808 */ /* 0x000fe40003000000 */
[----:B------:R-:W-:Y:S02]  /*3940*/  FSEL R107, R45, -INF , P5 ;  /* 0xff8000002d6b7808 */ /* 0x000fe40002800000 */
[----:B------:R-:W-:Y:S02]  /*3950*/  FSEL R106, R40, -INF , P4 ;  /* 0xff800000286a7808 */ /* 0x000fe40002000000 */
[----:B------:R-:W-:-:S02]  /*3960*/  FSEL R105, R41, -INF , P0 ;  /* 0xff80000029697808 */ /* 0x000fc40000000000 */
[C---:B------:R-:W-:Y:S02]  /*3970*/  ISETP.GT.AND P6, PT, R0.reuse, 0x30, PT ;  /* 0x000000300000780c */ /* 0x040fe40003fc4270 */
[C---:B------:R-:W-:Y:S02]  /*3980*/  ISETP.GT.AND P5, PT, R0.reuse, 0x31, PT ;  /* 0x000000310000780c */ /* 0x040fe40003fa4270 */
[C---:B------:R-:W-:Y:S02]  /*3990*/  ISETP.GT.AND P4, PT, R0.reuse, 0x38, PT ;  /* 0x000000380000780c */ /* 0x040fe40003f84270 */
[----:B------:R-:W-:Y:S02]  /*39a0*/  ISETP.GT.AND P0, PT, R0, 0x39, PT ;  /* 0x000000390000780c */ /* 0x000fe40003f04270 */
[----:B------:R-:W-:Y:S02]  /*39b0*/  FSEL R99, R28, -INF , P6 ;  /* 0xff8000001c637808 */ /* 0x000fe40003000000 */
[----:B------:R-:W-:-:S02]  /*39c0*/  FSEL R98, R29, -INF , P5 ;  /* 0xff8000001d627808 */ /* 0x000fc40002800000 */
[----:B------:R-:W-:Y:S02]  /*39d0*/  FSEL R97, R24, -INF , P4 ;  /* 0xff80000018617808 */ /* 0x000fe40002000000 */
[----:B------:R-:W-:Y:S01]  /*39e0*/  FSEL R96, R25, -INF , P0 ;  /* 0xff80000019607808 */ /* 0x000fe20000000000 */
[----:B------:R-:W-:Y:S05]  /*39f0*/  BRA.DIV ~URZ, `(.L_x_1273) ;  /* 0x0000c3027f007947 */ /* 0x000fea000b800000 */
[----:B------:R-:W2:Y:S04]  /*3a00*/  SHFL.IDX PT, R3, R4, 0x1, 0x1c1f ;  /* 0x003c1f0004037f89 */ /* 0x000ea800000e0000 */
[----:B------:R-:W3:Y:S04]  /*3a10*/  SHFL.IDX PT, R2, R4, 0x2, 0x1c1f ;  /* 0x005c1f0004027f89 */ /* 0x000ee800000e0000 */
[----:B------:R-:W4:Y:S01]  /*3a20*/  SHFL.IDX PT, R0, R4, 0x3, 0x1c1f ;  /* 0x007c1f0004007f89 */ /* 0x000f2200000e0000 */
[----:B--2---:R-:W-:-:S02]  /*3a30*/  IMAD.IADD R3, R5, 0x1, R3 ;  /* 0x0000000105037824 */ /* 0x004fc400078e0203 */
[----:B---3--:R-:W-:-:S03]  /*3a40*/  IMAD.IADD R2, R5, 0x1, R2 ;  /* 0x0000000105027824 */ /* 0x008fc600078e0202 */
[----:B------:R-:W-:Y:S01]  /*3a50*/  IMNMX R3, R6, R3, PT ;  /* 0x0000000306037217 */ /* 0x000fe20003800200 */
[----:B----4-:R-:W-:-:S03]  /*3a60*/  IMAD.IADD R0, R5, 0x1, R0 ;  /* 0x0000000105007824 */ /* 0x010fc600078e0200 */
[C---:B------:R-:W-:Y:S02]  /*3a70*/  ISETP.GT.AND P0, PT, R3.reuse, 0x9, PT ;  /* 0x000000090300780c */ /* 0x040fe40003f04270 */
[----:B------:R-:W-:Y:S02]  /*3a80*/  ISETP.GT.AND P6, PT, R3, RZ, PT ;  /* 0x000000ff0300720c */ /* 0x000fe40003fc4270 */
[----:B------:R-:W-:Y:S02]  /*3a90*/  FSEL R16, R59, -INF , P0 ;  /* 0xff8000003b107808 */ /* 0x000fe40000000000 */
[----:B------:R-:W-:Y:S02]  /*3aa0*/  ISETP.GT.AND P0, PT, R3, 0x19, PT ;  /* 0x000000190300780c */ /* 0x000fe40003f04270 */
[----:B------:R-:W-:Y:S02]  /*3ab0*/  FSEL R9, R62, -INF , P6 ;  /* 0xff8000003e097808 */ /* 0x000fe40003000000 */
[----:B------:R-:W-:-:S02]  /*3ac0*/  FSEL R24, R51, -INF , P0 ;  /* 0xff80000033187808 */ /* 0x000fc40000000000 */
[C---:B------:R-:W-:Y:S02]  /*3ad0*/  ISETP.GT.AND P0, PT, R3.reuse, 0x29, PT ;  /* 0x000000290300780c */ /* 0x040fe40003f04270 */
[C---:B------:R-:W-:Y:S02]  /*3ae0*/  ISETP.GT.AND P4, PT, R3.reuse, 0x8, PT ;  /* 0x000000080300780c */ /* 0x040fe40003f84270 */
[----:B------:R-:W-:Y:S02]  /*3af0*/  ISETP.GT.AND P6, PT, R3, 0x10, PT ;  /* 0x000000100300780c */ /* 0x000fe40003fc4270 */
[----:B------:R-:W-:Y:S02]  /*3b00*/  FSEL R125, R43, -INF , P0 ;  /* 0xff8000002b7d7808 */ /* 0x000fe40000000000 */
[----:B------:R-:W-:Y:S02]  /*3b10*/  ISETP.GT.AND P0, PT, R3, 0x31, PT ;  /* 0x000000310300780c */ /* 0x000fe40003f04270 */
[----:B------:R-:W-:-:S02]  /*3b20*/  IMNMX R2, R6, R2, PT ;  /* 0x0000000206027217 */ /* 0x000fc40003800200 */
[----:B------:R-:W-:Y:S02]  /*3b30*/  FSEL R14, R58, -INF , P4 ;  /* 0xff8000003a0e7808 */ /* 0x000fe40002000000 */
[----:B------:R-:W-:Y:S02]  /*3b40*/  FSEL R17, R54, -INF , P6 ;  /* 0xff80000036117808 */ /* 0x000fe40003000000 */
[C---:B------:R-:W-:Y:S02]  /*3b50*/  ISETP.GT.AND P4, PT, R3.reuse, 0x18, PT ;  /* 0x000000180300780c */ /* 0x040fe40003f84270 */
[----:B------:R-:W-:Y:S02]  /*3b60*/  ISETP.GT.AND P6, PT, R3, 0x20, PT ;  /* 0x000000200300780c */ /* 0x000fe40003fc4270 */
[----:B------:R-:W-:Y:S02]  /*3b70*/  FSEL R132, R31, -INF , P0 ;  /* 0xff8000001f847808 */ /* 0x000fe40000000000 */
[----:B------:R-:W-:-:S02]  /*3b80*/  ISETP.GT.AND P5, PT, R3, 0x1, PT ;  /* 0x000000010300780c */ /* 0x000fc40003fa4270 */
[----:B------:R-:W-:Y:S02]  /*3b90*/  ISETP.GT.AND P0, PT, R2, RZ, PT ;  /* 0x000000ff0200720c */ /* 0x000fe40003f04270 */
[----:B------:R-:W-:Y:S02]  /*3ba0*/  IMNMX R0, R6, R0, PT ;  /* 0x0000000006007217 */ /* 0x000fe40003800200 */
[----:B------:R-:W-:Y:S02]  /*3bb0*/  FSEL R23, R50, -INF , P4 ;  /* 0xff80000032177808 */ /* 0x000fe40002000000 */
[----:B------:R-:W-:Y:S02]  /*3bc0*/  FSEL R128, R46, -INF , P6 ;  /* 0xff8000002e807808 */ /* 0x000fe40003000000 */
[----:B------:R-:W-:Y:S02]  /*3bd0*/  FSEL R10, R63, -INF , P5 ;  /* 0xff8000003f0a7808 */ /* 0x000fe40002800000 */
[----:B------:R-:W-:-:S02]  /*3be0*/  ISETP.GT.AND P4, PT, R3, 0x28, PT ;  /* 0x000000280300780c */ /* 0x000fc40003f84270 */
[C---:B------:R-:W-:Y:S02]  /*3bf0*/  ISETP.GT.AND P6, PT, R3.reuse, 0x30, PT ;  /* 0x000000300300780c */ /* 0x040fe40003fc4270 */
[----:B------:R-:W-:Y:S02]  /*3c00*/  FSEL R20, R100, -INF , P0 ;  /* 0xff80000064147808 */ /* 0x000fe40000000000 */
[----:B------:R-:W-:Y:S02]  /*3c10*/  ISETP.GT.AND P5, PT, R3, 0x11, PT ;  /* 0x000000110300780c */ /* 0x000fe40003fa4270 */
[----:B------:R-:W-:Y:S02]  /*3c20*/  ISETP.GT.AND P0, PT, R0, 0x1, PT ;  /* 0x000000010000780c */ /* 0x000fe40003f04270 */
[----:B------:R-:W-:Y:S02]  /*3c30*/  FSEL R126, R42, -INF , P4 ;  /* 0xff8000002a7e7808 */ /* 0x000fe40002000000 */
[----:B------:R-:W-:-:S02]  /*3c40*/  FSEL R129, R30, -INF , P6 ;  /* 0xff8000001e817808 */ /* 0x000fc40003000000 */
[----:B------:R-:W-:Y:S02]  /*3c50*/  FSEL R19, R55, -INF , P5 ;  /* 0xff80000037137808 */ /* 0x000fe40002800000 */
[----:B------:R-:W-:Y:S02]  /*3c60*/  ISETP.GT.AND P4, PT, R3, 0x39, PT ;  /* 0x000000390300780c */ /* 0x000fe40003f84270 */
[----:B------:R-:W-:Y:S02]  /*3c70*/  FSEL R30, R103, -INF , P0 ;  /* 0xff800000671e7808 */ /* 0x000fe40000000000 */
[----:B------:R-:W-:Y:S02]  /*3c80*/  ISETP.GT.AND P5, PT, R3, 0x21, PT ;  /* 0x000000210300780c */ /* 0x000fe40003fa4270 */
[----:B------:R-:W-:Y:S02]  /*3c90*/  ISETP.GT.AND P0, PT, R2, 0x9, PT ;  /* 0x000000090200780c */ /* 0x000fe40003f04270 */
[----:B------:R-:W-:-:S02]  /*3ca0*/  FSEL R130, R27, -INF , P4 ;  /* 0xff8000001b827808 */ /* 0x000fc40002000000 */
[----:B------:R-:W-:Y:S02]  /*3cb0*/  FSEL R127, R47, -INF , P5 ;  /* 0xff8000002f7f7808 */ /* 0x000fe40002800000 */
[----:B------:R-:W-:Y:S02]  /*3cc0*/  FSEL R27, R37, -INF , P0 ;  /* 0xff800000251b7808 */ /* 0x000fe40000000000 */
[----:B------:R-:W-:Y:S02]  /*3cd0*/  ISETP.GT.AND P5, PT, R3, 0x38, PT ;  /* 0x000000380300780c */ /* 0x000fe40003fa4270 */
[C---:B------:R-:W-:Y:S02]  /*3ce0*/  ISETP.GT.AND P4, PT, R2.reuse, 0x1, PT ;  /* 0x000000010200780c */ /* 0x040fe40003f84270 */
[----:B------:R-:W-:Y:S02]  /*3cf0*/  ISETP.GT.AND P0, PT, R2, 0x10, PT ;  /* 0x000000100200780c */ /* 0x000fe40003f04270 */
[----:B------:R-:W-:-:S02]  /*3d00*/  FSEL R131, R26, -INF , P5 ;  /* 0xff8000001a837808 */ /* 0x000fc40002800000 */
[----:B------:R-:W-:Y:S02]  /*3d10*/  FSEL R22, R101, -INF , P4 ;  /* 0xff80000065167808 */ /* 0x000fe40002000000 */
[----:B------:R-:W-:Y:S02]  /*3d20*/  FSEL R28, R92, -INF , P0 ;  /* 0xff8000005c1c7808 */ /* 0x000fe40000000000 */
[----:B------:R-:W-:Y:S02]  /*3d30*/  ISETP.GT.AND P5, PT, R0, RZ, PT ;  /* 0x000000ff0000720c */ /* 0x000fe40003fa4270 */
[----:B------:R-:W-:Y:S02]  /*3d40*/  ISETP.GT.AND P4, PT, R2, 0x8, PT ;  /* 0x000000080200780c */ /* 0x000fe40003f84270 */
[----:B------:R-:W-:Y:S02]  /*3d50*/  ISETP.GT.AND P0, PT, R0, 0x11, PT ;  /* 0x000000110000780c */ /* 0x000fe40003f04270 */
[----:B------:R-:W-:-:S02]  /*3d60*/  FSEL R26, R102, -INF , P5 ;  /* 0xff800000661a7808 */ /* 0x000fc40002800000 */
[----:B------:R-:W-:Y:S02]  /*3d70*/  FSEL R25, R36, -INF , P4 ;  /* 0xff80000024197808 */ /* 0x000fe40002000000 */
[----:B------:R-:W-:Y:S02]  /*3d80*/  FSEL R52, R95, -INF , P0 ;  /* 0xff8000005f347808 */ /* 0x000fe40000000000 */
[C---:B------:R-:W-:Y:S02]  /*3d90*/  ISETP.GT.AND P5, PT, R0.reuse, 0x8, PT ;  /* 0x000000080000780c */ /* 0x040fe40003fa4270 */
        /* <DEDUP_REMOVED lines=17> */
[C---:B------:R-:W-:Y:S02]  /*3eb0*/  ISETP.GT.AND P5, PT, R0.reuse, 0x19, PT ;  /* 0x000000190000780c */ /* 0x040fe40003fa4270 */
[----:B------:R-:W-:Y:S02]  /*3ec0*/  ISETP.GT.AND P4, PT, R0, 0x20, PT ;  /* 0x000000200000780c */ /* 0x000fe40003f84270 */
        /* <DEDUP_REMOVED lines=11> */
[----:B------:R-:W-:Y:S02]  /*3f80*/  FSEL R122, R80, -INF , P5 ;  /* 0xff800000507a7808 */ /* 0x000fe40002800000 */
[----:B------:R-:W-:Y:S02]  /*3f90*/  FSEL R124, R81, -INF , P4 ;  /* 0xff800000517c7808 */ /* 0x000fe40002000000 */
[----:B------:R-:W-:-:S02]  /*3fa0*/  FSEL R114, R83, -INF , P0 ;  /* 0xff80000053727808 */ /* 0x000fc40000000000 */
[C---:B------:R-:W-:Y:S02]  /*3fb0*/  ISETP.GT.AND P5, PT, R2.reuse, 0x31, PT ;  /* 0x000000310200780c */ /* 0x040fe40003fa4270 */
[----:B------:R-:W-:Y:S02]  /*3fc0*/  ISETP.GT.AND P4, PT, R2, 0x38, PT ;  /* 0x000000380200780c */ /* 0x000fe40003f84270 */
[----:B------:R-:W-:Y:S02]  /*3fd0*/  FSEL R115, R82, -INF , P6 ;  /* 0xff80000052737808 */ /* 0x000fe40003000000 */
[----:B------:R-:W-:Y:S02]  /*3fe0*/  ISETP.GT.AND P0, PT, R0, 0x30, PT ;  /* 0x000000300000780c */ /* 0x000fe40003f04270 */
[----:B------:R-:W-:Y:S02]  /*3ff0*/  ISETP.GT.AND P6, PT, R2, 0x39, PT ;  /* 0x000000390200780c */ /* 0x000fe40003fc4270 */
[----:B------:R-:W-:-:S02]  /*4000*/  FMNMX.FTZ R2, R11, R3, !PT ;  /* 0x000000030b027209 */ /* 0x000fc40007810000 */
[----:B------:R-:W-:Y:S02]  /*4010*/  FSEL R121, R77, -INF , P5 ;  /* 0xff8000004d797808 */ /* 0x000fe40002800000 */
[----:B------:R-:W-:Y:S02]  /*4020*/  FSEL R120, R64, -INF , P4 ;  /* 0xff80000040787808 */ /* 0x000fe40002000000 */
[----:B------:R-:W-:Y:S02]  /*4030*/  FSEL R112, R78, -INF , P0 ;  /* 0xff8000004e707808 */ /* 0x000fe40000000000 */
[C---:B------:R-:W-:Y:S02]  /*4040*/  ISETP.GT.AND P5, PT, R0.reuse, 0x31, PT ;  /* 0x000000310000780c */ /* 0x040fe40003fa4270 */
[C---:B------:R-:W-:Y:S02]  /*4050*/  ISETP.GT.AND P4, PT, R0.reuse, 0x38, PT ;  /* 0x000000380000780c */ /* 0x040fe40003f84270 */
[----:B------:R-:W-:-:S02]  /*4060*/  ISETP.GT.AND P0, PT, R0, 0x39, PT ;  /* 0x000000390000780c */ /* 0x000fc40003f04270 */
[----:B------:R-:W-:Y:S02]  /*4070*/  FMNMX.FTZ R0, R12, R2, !PT ;  /* 0x000000020c007209 */ /* 0x000fe40007810000 */
[----:B------:R-:W-:Y:S02]  /*4080*/  FMNMX.FTZ R2, R9, R10, !PT ;  /* 0x0000000a09027209 */ /* 0x000fe40007810000 */
[----:B------:R-:W-:Y:S02]  /*4090*/  FMNMX.FTZ R3, R20, R22, !PT ;  /* 0x0000001614037209 */ /* 0x000fe40007810000 */
[----:B------:R-:W-:Y:S02]  /*40a0*/  FMNMX.FTZ R5, R13, R0, !PT ;  /* 0x000000000d057209 */ /* 0x000fe40007810000 */
[----:B------:R-:W-:Y:S02]  /*40b0*/  FMNMX.FTZ R0, R14, R2, !PT ;  /* 0x000000020e007209 */ /* 0x000fe40007810000 */
[----:B------:R-:W-:-:S02]  /*40c0*/  FMNMX.FTZ R3, R25, R3, !PT ;  /* 0x0000000319037209 */ /* 0x000fc40007810000 */
[----:B-1----:R-:W-:Y:S02]  /*40d0*/  FMNMX.FTZ R4, R26, R30, !PT ;  /* 0x0000001e1a047209 */ /* 0x002fe40007810000 */
        /* <DEDUP_REMOVED lines=39> */
[----:B------:R-:W-:Y:S02]  /*4350*/  FSEL R111, R79, -INF , P5 ;  /* 0xff8000004f6f7808 */ /* 0x000fe40002800000 */
[----:B------:R-:W-:-:S02]  /*4360*/  FMNMX.FTZ R0, R98, R0, !PT ;  /* 0x0000000062007209 */ /* 0x000fc40007810000 */
[----:B------:R-:W-:Y:S02]  /*4370*/  FMNMX.FTZ R103, R132, R103, !PT ;  /* 0x0000006784677209 */ /* 0x000fe40007810000 */
[----:B------:R-:W-:Y:S02]  /*4380*/  FMNMX.FTZ R3, R112, R3, !PT ;  /* 0x0000000370037209 */ /* 0x000fe40007810000 */
[----:B------:R-:W-:Y:S02]  /*4390*/  FSEL R117, R65, -INF , P6 ;  /* 0xff80000041757808 */ /* 0x000fe40003000000 */
[----:B------:R-:W-:Y:S02]  /*43a0*/  FMNMX.FTZ R2, R120, R2, !PT ;  /* 0x0000000278027209 */ /* 0x000fe40007810000 */
[----:B------:R-:W-:Y:S02]  /*43b0*/  FSEL R110, R66, -INF , P4 ;  /* 0xff800000426e7808 */ /* 0x000fe40002000000 */
[----:B------:R-:W-:-:S02]  /*43c0*/  FMNMX.FTZ R0, R97, R0, !PT ;  /* 0x0000000061007209 */ /* 0x000fc40007810000 */
[----:B------:R-:W-:Y:S02]  /*43d0*/  FMNMX.FTZ R103, R131, R103, !PT ;  /* 0x0000006783677209 */ /* 0x000fe40007810000 */
[----:B------:R-:W-:Y:S02]  /*43e0*/  FMNMX.FTZ R3, R111, R3, !PT ;  /* 0x000000036f037209 */ /* 0x000fe40007810000 */
[----:B------:R-:W-:Y:S02]  /*43f0*/  FMNMX.FTZ R102, R117, R2, !PT ;  /* 0x0000000275667209 */ /* 0x000fe40007810000 */
[----:B------:R-:W-:Y:S02]  /*4400*/  FMNMX.FTZ R0, R96, R0, !PT ;  /* 0x0000000060007209 */ /* 0x000fe40007810000 */
[----:B------:R-:W-:Y:S01]  /*4410*/  FMNMX.FTZ R103, R130, R103, !PT ;  /* 0x0000006782677209 */ /* 0x000fe20007810000 */
[----:B------:R-:W1:Y:S01]  /*4420*/  SHFL.BFLY PT, R5, R102, 0x2, 0x1f ;  /* 0x0c401f0066057f89 */ /* 0x000e6200000e0000 */
[----:B------:R-:W-:-:S02]  /*4430*/  FSEL R109, R67, -INF , P0 ;  /* 0xff800000436d7808 */ /* 0x000fc40000000000 */
[----:B------:R-:W-:Y:S01]  /*4440*/  FMNMX.FTZ R2, R110, R3, !PT ;  /* 0x000000036e027209 */ /* 0x000fe20007810000 */
[----:B------:R-:W2:Y:S03]  /*4450*/  SHFL.BFLY PT, R4, R0, 0x2, 0x1f ;  /* 0x0c401f0000047f89 */ /* 0x000ea600000e0000 */
[----:B------:R-:W-:Y:S01]  /*4460*/  FMNMX.FTZ R2, R109, R2, !PT ;  /* 0x000000026d027209 */ /* 0x000fe20007810000 */
        /* <DEDUP_REMOVED lines=8> */
[----:B------:R-:W3:Y:S04]  /*44f0*/  SHFL.BFLY PT, R3, R103, 0x1, 0x1f ;  /* 0x0c201f0067037f89 */ /* 0x000ee800000e0000 */
[----:B------:R4:W4:Y:S01]  /*4500*/  SHFL.BFLY PT, R101, R6, 0x1, 0x1f ;  /* 0x0c201f0006657f89 */ /* 0x00092200000e0000 */
[----:B-1----:R-:W-:Y:S02]  /*4510*/  FMNMX.FTZ R102, R102, R4, !PT ;  /* 0x0000000466667209 */ /* 0x002fe40007810000 */
[----:B--2---:R-:W-:Y:S02]  /*4520*/  FMNMX.FTZ R104, R0, R104, !PT ;  /* 0x0000006800687209 */ /* 0x004fe40007810000 */
[----:B---3--:R-:W-:-:S03]  /*4530*/  FMNMX.FTZ R103, R103, R3, !PT ;  /* 0x0000000367677209 */ /* 0x008fc60007810000 */
.L_x_1321:
[C---:B------:R-:W-:Y:S01]  /*4540*/  FMUL.FTZ R4, R104.reuse, c[0x0][0x2d0] ;  /* 0x0000b40068047a20 */ /* 0x040fe20000410000 */
[----:B------:R-:W-:Y:S01]  /*4550*/  FSETP.NEU.FTZ.AND P0, PT, R104, -INF , PT ;  /* 0xff8000006800780b */ /* 0x000fe20003f1d000 */
[----:B------:R-:W2:Y:S01]  /*4560*/  LDL R248, [R1+0x74] ;  /* 0x0000740001f87983 */ /* 0x000ea20000100800 */
[----:B------:R-:W-:Y:S01]  /*4570*/  FMUL.FTZ R3, R103, c[0x0][0x2d0] ;  /* 0x0000b40067037a20 */ /* 0x000fe20000410000 */
[----:B----4-:R-:W-:Y:S01]  /*4580*/  FMNMX.FTZ R101, R101, R6, !PT ;  /* 0x0000000665657209 */ /* 0x010fe20007810000 */
[----:B------:R-:W-:Y:S01]  /*4590*/  WARPSYNC 0xffffffff ;  /* 0xffffffff00007948 */ /* 0x000fe20003800000 */
[----:B------:R-:W-:Y:S01]  /*45a0*/  FSEL R4, R4, RZ, P0 ;  /* 0x000000ff04047208 */ /* 0x000fe20000000000 */
[----:B------:R-:W-:Y:S01]  /*45b0*/  LDSM.16.MT88.4 R36, [R201] ;  /* 0x00000000c924783b */ /* 0x000fe20000004200 */
[----:B------:R-:W-:-:S03]  /*45c0*/  FSETP.NEU.FTZ.AND P0, PT, R103, -INF , PT ;  /* 0xff8000006700780b */ /* 0x000fc60003f1d000 */
[--C-:B------:R-:W-:Y:S01]  /*45d0*/  FFMA.FTZ R0, R7, c[0x0][0x2d0], -R4.reuse ;  /* 0x0000b40007007a23 */ /* 0x100fe20000010804 */
[----:B------:R-:W-:Y:S01]  /*45e0*/  FSEL R3, R3, RZ, P0 ;  /* 0x000000ff03037208 */ /* 0x000fe20000000000 */
[--C-:B------:R-:W-:Y:S01]  /*45f0*/  FFMA.FTZ R2, R18, c[0x0][0x2d0], -R4.reuse ;  /* 0x0000b40012027a23 */ /* 0x100fe20000010804 */
[----:B------:R-:W-:Y:S01]  /*4600*/  FSETP.NEU.FTZ.AND P0, PT, R102, -INF , PT ;  /* 0xff8000006600780b */ /* 0x000fe20003f1d000 */
[----:B------:R1:W-:Y:S01]  /*4610*/  MUFU.EX2 R165, R0 ;  /* 0x0000000000a57308 */ /* 0x0003e20000000800 */
[----:B------:R-:W3:Y:S01]  /*4620*/  LDSM.16.MT88.4 R48, [R202] ;  /* 0x00000000ca30783b */ /* 0x000ee20000004200 */
[----:B------:R-:W-:Y:S02]  /*4630*/  FFMA.FTZ R5, R23, c[0x0][0x2d0], -R3 ;  /* 0x0000b40017057a23 */ /* 0x000fe40000010803 */
[--C-:B------:R-:W-:Y:S01]  /*4640*/  FFMA.FTZ R99, R99, c[0x0][0x2d0], -R4.reuse ;  /* 0x0000b40063637a23 */ /* 0x100fe20000010804 */
[----:B------:R-:W4:Y:S01]  /*4650*/  LDSM.16.MT88.4 R56, [R201+0x1000] ;  /* 0x00100000c938783b */ /* 0x000f220000004200 */
[----:B------:R-:W-:-:S02]  /*4660*/  FFMA.FTZ R98, R98, c[0x0][0x2d0], -R4 ;  /* 0x0000b40062627a23 */ /* 0x000fc40000010804 */
[----:B------:R5:W-:Y:S01]  /*4670*/  MUFU.EX2 R242, R2 ;  /* 0x0000000200f27308 */ /* 0x000be20000000800 */
[----:B------:R-:W2:Y:S01]  /*4680*/  LDSM.16.MT88.4 R40, [R201+0x400] ;  /* 0x00040000c928783b */ /* 0x000ea20000004200 */
[----:B------:R-:W-:-:S03]  /*4690*/  FFMA.FTZ R97, R97, c[0x0][0x2d0], -R4 ;  /* 0x0000b40061617a23 */ /* 0x000fc60000010804 */
[----:B------:R-:W-:Y:S01]  /*46a0*/  LDSM.16.MT88.4 R64, [R201+0x2000] ;  /* 0x00200000c940783b */ /* 0x000fe20000004200 */
[----:B-1----:R-:W-:Y:S02]  /*46b0*/  FFMA.FTZ R0, R8, c[0x0][0x2d0], -R4 ;  /* 0x0000b40008007a23 */ /* 0x002fe40000010804 */
[----:B------:R1:W-:Y:S01]  /*46c0*/  MUFU.EX2 R238, R5 ;  /* 0x0000000500ee7308 */ /* 0x0003e20000000800 */
[----:B------:R-:W-:Y:S01]  /*46d0*/  LDSM.16.MT88.4 R68, [R202+0x2000] ;  /* 0x00200000ca44783b */ /* 0x000fe20000004200 */
[----:B-----5:R-:W-:-:S06]  /*46e0*/  FMUL.FTZ R2, R102, c[0x0][0x2d0] ;  /* 0x0000b40066027a20 */ /* 0x020fcc0000410000 */
[----:B------:R5:W-:Y:S01]  /*46f0*/  MUFU.EX2 R164, R0 ;  /* 0x0000000000a47308 */ /* 0x000be20000000800 */
[----:B------:R-:W-:Y:S02]  /*4700*/  FSEL R2, R2, RZ, P0 ;  /* 0x000000ff02027208 */ /* 0x000fe40000000000 */
[----:B------:R-:W-:-:S05]  /*4710*/  FSETP.NEU.FTZ.AND P0, PT, R101, -INF , PT ;  /* 0xff8000006500780b */ /* 0x000fca0003f1d000 */
[----:B------:R-:W-:Y:S01]  /*4720*/  MUFU.EX2 R236, R99 ;  /* 0x0000006300ec7308 */ /* 0x000fe20000000800 */
[----:B-1----:R-:W-:Y:S02]  /*4730*/  FFMA.FTZ R5, R29, c[0x0][0x2d0], -R2 ;  /* 0x0000b4001d057a23 */ /* 0x002fe40000010802 */
[----:B-----5:R-:W-:-:S05]  /*4740*/  FFMA.FTZ R0, R11, c[0x0][0x2d0], -R4 ;  /* 0x0000b4000b007a23 */ /* 0x020fca0000010804 */
[----:B------:R1:W-:Y:S08]  /*4750*/  MUFU.EX2 R233, R5 ;  /* 0x0000000500e97308 */ /* 0x0003f00000000800 */
[----:B------:R5:W-:Y:S01]  /*4760*/  MUFU.EX2 R167, R0 ;  /* 0x0000000000a77308 */ /* 0x000be20000000800 */
[----:B-1----:R-:W-:-:S07]  /*4770*/  FFMA.FTZ R5, R33, c[0x0][0x2d0], -R2 ;  /* 0x0000b40021057a23 */ /* 0x002fce0000010802 */
[----:B------:R-:W-:Y:S01]  /*4780*/  MUFU.EX2 R234, R5 ;  /* 0x0000000500ea7308 */ /* 0x000fe20000000800 */
[----:B-----5:R-:W-:-:S07]  /*4790*/  FFMA.FTZ R0, R12, c[0x0][0x2d0], -R4 ;  /* 0x0000b4000c007a23 */ /* 0x020fce0000010804 */
[----:B------:R1:W-:Y:S02]  /*47a0*/  MUFU.EX2 R192, R0 ;  /* 0x0000000000c07308 */ /* 0x0003e40000000800 */
[----:B-1----:R-:W-:-:S06]  /*47b0*/  FFMA.FTZ R0, R13, c[0x0][0x2d0], -R4 ;  /* 0x0000b4000d007a23 */ /* 0x002fcc0000010804 */
[----:B------:R1:W-:Y:S02]  /*47c0*/  MUFU.EX2 R240, R0 ;  /* 0x0000000000f07308 */ /* 0x0003e40000000800 */
[----:B-1----:R-:W-:-:S06]  /*47d0*/  FFMA.FTZ R0, R15, c[0x0][0x2d0], -R4 ;  /* 0x0000b4000f007a23 */ /* 0x002fcc0000010804 */
[----:B------:R1:W5:Y:S02]  /*47e0*/  MUFU.EX2 R241, R0 ;  /* 0x0000000000f17308 */ /* 0x0003640000000800 */
[----:B-1----:R-:W-:Y:S01]  /*47f0*/  FFMA.FTZ R0, R21, c[0x0][0x2d0], -R4 ;  /* 0x0000b40015007a23 */ /* 0x002fe20000010804 */
[----:B-----5:R-:W-:-:S05]  /*4800*/  F2FP.PACK_AB R12, R241, R240 ;  /* 0x000000f0f10c723e */ /* 0x020fca00000000ff */
[----:B------:R1:W-:Y:S02]  /*4810*/  MUFU.EX2 R243, R0 ;  /* 0x0000000000f37308 */ /* 0x0003e40000000800 */
[----:B-1----:R-:W-:-:S06]  /*4820*/  FFMA.FTZ R0, R9, c[0x0][0x2d0], -R3 ;  /* 0x0000b40009007a23 */ /* 0x002fcc0000010803 */
[----:B------:R1:W-:Y:S02]  /*4830*/  MUFU.EX2 R150, R0 ;  /* 0x0000000000967308 */ /* 0x0003e40000000800 */
[----:B-1----:R-:W-:-:S06]  /*4840*/  FFMA.FTZ R0, R10, c[0x0][0x2d0], -R3 ;  /* 0x0000b4000a007a23 */ /* 0x002fcc0000010803 */
[----:B------:R1:W5:Y:S02]  /*4850*/  MUFU.EX2 R149, R0 ;  /* 0x0000000000957308 */ /* 0x0003640000000800 */
[----:B-1----:R-:W-:Y:S01]  /*4860*/  FFMA.FTZ R0, R14, c[0x0][0x2d0], -R3 ;  /* 0x0000b4000e007a23 */ /* 0x002fe20000010803 */
[----:B-----5:R-:W-:Y:S02]  /*4870*/  F2FP.PACK_AB R21, R149, R150 ;  /* 0x000000969515723e */ /* 0x020fe400000000ff */
[----:B------:R-:W-:-:S03]  /*4880*/  F2FP.PACK_AB R14, R243, R242 ;  /* 0x000000f2f30e723e */ /* 0x000fc600000000ff */
[----:B------:R1:W-:Y:S02]  /*4890*/  MUFU.EX2 R151, R0 ;  /* 0x0000000000977308 */ /* 0x0003e40000000800 */
[----:B-1----:R-:W-:-:S06]  /*48a0*/  FFMA.FTZ R0, R16, c[0x0][0x2d0], -R3 ;  /* 0x0000b40010007a23 */ /* 0x002fcc0000010803 */
[----:B------:R1:W5:Y:S02]  /*48b0*/  MUFU.EX2 R166, R0 ;  /* 0x0000000000a67308 */ /* 0x0003640000000800 */
[----:B-1----:R-:W-:Y:S01]  /*48c0*/  FFMA.FTZ R0, R17, c[0x0][0x2d0], -R3 ;  /* 0x0000b40011007a23 */ /* 0x002fe20000010803 */
[----:B-----5:R-:W-:-:S05]  /*48d0*/  F2FP.PACK_AB R23, R166, R151 ;  /* 0x00000097a617723e */ /* 0x020fca00000000ff */
[----:B------:R1:W-:Y:S02]  /*48e0*/  MUFU.EX2 R235, R0 ;  /* 0x0000000000eb7308 */ /* 0x0003e40000000800 */
[----:B-1----:R-:W-:-:S06]  /*48f0*/  FFMA.FTZ R0, R19, c[0x0][0x2d0], -R3 ;  /* 0x0000b40013007a23 */ /* 0x002fcc0000010803 */
[----:B------:R1:W5:Y:S02]  /*4900*/  MUFU.EX2 R237, R0 ;  /* 0x0000000000ed7308 */ /* 0x0003640000000800 */
[----:B-1----:R-:W-:Y:S01]  /*4910*/  FFMA.FTZ R0, R24, c[0x0][0x2d0], -R3 ;  /* 0x0000b40018007a23 */ /* 0x002fe20000010803 */
[----:B-----5:R-:W-:-:S05]  /*4920*/  F2FP.PACK_AB R13, R237, R235 ;  /* 0x000000ebed0d723e */ /* 0x020fca00000000ff */
[----:B------:R1:W5:Y:S02]  /*4930*/  MUFU.EX2 R239, R0 ;  /* 0x0000000000ef7308 */ /* 0x0003640000000800 */
[----:B-1----:R-:W-:Y:S01]  /*4940*/  FFMA.FTZ R0, R20, c[0x0][0x2d0], -R2 ;  /* 0x0000b40014007a23 */ /* 0x002fe20000010802 */
[----:B------:R-:W-:Y:S02]  /*4950*/  F2FP.PACK_AB R20, R164, R165 ;  /* 0x000000a5a414723e */ /* 0x000fe400000000ff */
[----:B-----5:R-:W-:-:S03]  /*4960*/  F2FP.PACK_AB R15, R239, R238 ;  /* 0x000000eeef0f723e */ /* 0x020fc600000000ff */
[----:B------:R1:W-:Y:S02]  /*4970*/  MUFU.EX2 R135, R0 ;  /* 0x0000000000877308 */ /* 0x0003e40000000800 */
[----:B-1----:R-:W-:Y:S01]  /*4980*/  FFMA.FTZ R0, R22, c[0x0][0x2d0], -R2 ;  /* 0x0000b40016007a23 */ /* 0x002fe20000010802 */
[----:B------:R-:W-:-:S05]  /*4990*/  F2FP.PACK_AB R22, R192, R167 ;  /* 0x000000a7c016723e */ /* 0x000fca00000000ff */
[----:B------:R1:W5:Y:S02]  /*49a0*/  MUFU.EX2 R134, R0 ;  /* 0x0000000000867308 */ /* 0x0003640000000800 */
[C---:B---3--:R-:W-:Y:S08]  /*49b0*/  HMMA.16816.F32 R84, R20.reuse, R48, RZ ;  /* 0x000000301454723c */ /* 0x048ff000000018ff */
[----:B----4-:R-:W-:Y:S01]  /*49c0*/  HMMA.16816.F32 R80, R20, R56, RZ ;  /* 0x000000381450723c */ /* 0x010fe200000018ff */
[----:B-1----:R-:W-:Y:S01]  /*49d0*/  FFMA.FTZ R0, R25, c[0x0][0x2d0], -R2 ;  /* 0x0000b40019007a23 */ /* 0x002fe20000010802 */
[----:B-----5:R-:W-:-:S03]  /*49e0*/  F2FP.PACK_AB R16, R134, R135 ;  /* 0x000000878610723e */ /* 0x020fc600000000ff */
[----:B------:R1:W-:Y:S03]  /*49f0*/  MUFU.EX2 R148, R0 ;  /* 0x0000000000947308 */ /* 0x0003e60000000800 */
[----:B------:R-:W-:Y:S01]  /*4a00*/  HMMA.16816.F32 R44, R20, R36, RZ ;  /* 0x00000024142c723c */ /* 0x000fe200000018ff */
[----:B-1----:R-:W-:-:S04]  /*4a10*/  FFMA.FTZ R0, R27, c[0x0][0x2d0], -R2 ;  /* 0x0000b4001b007a23 */ /* 0x002fc80000010802 */
[----:B------:R1:W3:Y:S11]  /*4a20*/  MUFU.EX2 R231, R0 ;  /* 0x0000000000e77308 */ /* 0x0002f60000000800 */
[----:B------:R-:W-:Y:S08]  /*4a30*/  @!UPT UIADD3 URZ, URZ, URZ, URZ ;  /* 0x0000003f3f3ff290 */ /* 0x000ff0000fffe03f */
[----:B--2---:R-:W-:Y:S01]  /*4a40*/  HMMA.16816.F32 R144, R12, R40, R44 ;  /* 0x000000280c90723c */ /* 0x004fe2000000182c */
[----:B------:R-:W-:Y:S01]  /*4a50*/  LDSM.16.MT88.4 R44, [R202+0x1400] ;  /* 0x00140000ca2c783b */ /* 0x000fe20000004200 */
[----:B-1----:R-:W-:Y:S01]  /*4a60*/  FFMA.FTZ R0, R28, c[0x0][0x2d0], -R2 ;  /* 0x0000b4001c007a23 */ /* 0x002fe20000010802 */
[----:B---3--:R-:W-:-:S03]  /*4a70*/  F2FP.PACK_AB R18, R231, R148 ;  /* 0x00000094e712723e */ /* 0x008fc600000000ff */
[----:B------:R1:W2:Y:S02]  /*4a80*/  MUFU.EX2 R232, R0 ;  /* 0x0000000000e87308 */ /* 0x0002a40000000800 */
[----:B-1----:R-:W-:Y:S01]  /*4a90*/  FMUL.FTZ R0, R101, c[0x0][0x2d0] ;  /* 0x0000b40065007a20 */ /* 0x002fe20000410000 */
[----:B--2---:R-:W-:-:S04]  /*4aa0*/  F2FP.PACK_AB R8, R233, R232 ;  /* 0x000000e8e908723e */ /* 0x004fc800000000ff */
[----:B------:R-:W-:-:S05]  /*4ab0*/  FSEL R0, R0, RZ, P0 ;  /* 0x000000ff00007208 */ /* 0x000fca0000000000 */
[--C-:B------:R-:W-:Y:S02]  /*4ac0*/  FFMA.FTZ R5, R26, c[0x0][0x2d0], -R0.reuse ;  /* 0x0000b4001a057a23 */ /* 0x100fe40000010800 */
[--C-:B------:R-:W-:Y:S01]  /*4ad0*/  FFMA.FTZ R6, R52, c[0x0][0x2d0], -R0.reuse ;  /* 0x0000b40034067a23 */ /* 0x100fe20000010800 */
[----:B------:R-:W1:Y:S01]  /*4ae0*/  LDSM.16.MT88.4 R24, [R201+0x1400] ;  /* 0x00140000c918783b */ /* 0x000e620000004200 */
[----:B------:R2:W-:Y:S08]  /*4af0*/  MUFU.EX2 R133, R5 ;  /* 0x0000000500857308 */ /* 0x0005f00000000800 */
[----:B------:R-:W-:Y:S01]  /*4b00*/  MUFU.EX2 R230, R6 ;  /* 0x0000000600e67308 */ /* 0x000fe20000000800 */
[----:B--2---:R-:W-:-:S07]  /*4b10*/  FFMA.FTZ R5, R30, c[0x0][0x2d0], -R0 ;  /* 0x0000b4001e057a23 */ /* 0x004fce0000010800 */
[----:B------:R2:W3:Y:S02]  /*4b20*/  MUFU.EX2 R100, R5 ;  /* 0x0000000500647308 */ /* 0x0004e40000000800 */
[--C-:B--2---:R-:W-:Y:S01]  /*4b30*/  FFMA.FTZ R5, R31, c[0x0][0x2d0], -R0.reuse ;  /* 0x0000b4001f057a23 */ /* 0x104fe20000010800 */
[----:B---3--:R-:W-:Y:S01]  /*4b40*/  F2FP.PACK_AB R17, R100, R133 ;  /* 0x000000856411723e */ /* 0x008fe200000000ff */
[----:B------:R-:W2:Y:S01]  /*4b50*/  LDSM.16.MT88.4 R28, [R202+0x400] ;  /* 0x00040000ca1c783b */ /* 0x000ea20000004200 */
[----:B-1----:R-:W-:Y:S03]  /*4b60*/  HMMA.16816.F32 R160, R12, R24, R80 ;  /* 0x000000180ca0723c */ /* 0x002fe60000001850 */
[----:B------:R1:W-:Y:S02]  /*4b70*/  MUFU.EX2 R226, R5 ;  /* 0x0000000500e27308 */ /* 0x0003e40000000800 */
[----:B-1----:R-:W-:-:S06]  /*4b80*/  FFMA.FTZ R5, R32, c[0x0][0x2d0], -R0 ;  /* 0x0000b40020057a23 */ /* 0x002fcc0000010800 */
[----:B------:R1:W3:Y:S02]  /*4b90*/  MUFU.EX2 R229, R5 ;  /* 0x0000000500e57308 */ /* 0x0002e40000000800 */
[----:B-1----:R-:W-:Y:S01]  /*4ba0*/  FFMA.FTZ R5, R35, c[0x0][0x2d0], -R2 ;  /* 0x0000b40023057a23 */ /* 0x002fe20000010802 */
[----:B---3--:R-:W-:Y:S01]  /*4bb0*/  F2FP.PACK_AB R19, R229, R226 ;  /* 0x000000e2e513723e */ /* 0x008fe200000000ff */
[----:B--2---:R-:W-:Y:S04]  /*4bc0*/  HMMA.16816.F32 R152, R12, R28, R84 ;  /* 0x0000001c0c98723c */ /* 0x004fe80000001854 */
[----:B------:R1:W2:Y:S04]  /*4bd0*/  MUFU.EX2 R246, R5 ;  /* 0x0000000500f67308 */ /* 0x0002a80000000800 */
[C---:B------:R-:W-:Y:S08]  /*4be0*/  HMMA.16816.F32 R76, R16.reuse, R48, RZ ;  /* 0x00000030104c723c */ /* 0x040ff000000018ff */
[----:B------:R-:W-:Y:S01]  /*4bf0*/  HMMA.16816.F32 R72, R16, R56, RZ ;  /* 0x000000381048723c */ /* 0x000fe200000018ff */
[--C-:B-1----:R-:W-:Y:S01]  /*4c00*/  FFMA.FTZ R5, R34, c[0x0][0x2d0], -R0.reuse ;  /* 0x0000b40022057a23 */ /* 0x102fe20000010800 */
[----:B--2---:R-:W-:Y:S01]  /*4c10*/  F2FP.PACK_AB R10, R246, R234 ;  /* 0x000000eaf60a723e */ /* 0x004fe200000000ff */
[----:B------:R-:W1:Y:S02]  /*4c20*/  LDSM.16.MT88.4 R32, [R202+0x1000] ;  /* 0x00100000ca20783b */ /* 0x000e640000004200 */
[----:B------:R2:W3:Y:S03]  /*4c30*/  MUFU.EX2 R228, R5 ;  /* 0x0000000500e47308 */ /* 0x0004e60000000800 */
[-C--:B------:R-:W-:Y:S08]  /*4c40*/  HMMA.16816.F32 R84, R20, R64.reuse, RZ ;  /* 0x000000401454723c */ /* 0x080ff000000018ff */
[----:B------:R-:W-:Y:S01]  /*4c50*/  HMMA.16816.F32 R80, R16, R64, RZ ;  /* 0x000000401050723c */ /* 0x000fe200000018ff */
[----:B--2---:R-:W-:Y:S01]  /*4c60*/  FFMA.FTZ R5, R53, c[0x0][0x2d0], -R0 ;  /* 0x0000b40035057a23 */ /* 0x004fe20000010800 */
[----:B---3--:R-:W-:-:S06]  /*4c70*/  F2FP.PACK_AB R9, R230, R228 ;  /* 0x000000e4e609723e */ /* 0x008fcc00000000ff */
[----:B------:R-:W-:Y:S01]  /*4c80*/  HMMA.16816.F32 R52, R16, R36, RZ ;  /* 0x000000241034723c */ /* 0x000fe200000018ff */
[----:B------:R-:W-:Y:S01]  /*4c90*/  FFMA.FTZ R65, R96, c[0x0][0x2d0], -R4 ;  /* 0x0000b40060417a23 */ /* 0x000fe20000010804 */
[----:B------:R2:W-:Y:S08]  /*4ca0*/  MUFU.EX2 R245, R5 ;  /* 0x0000000500f57308 */ /* 0x0005f00000000800 */
[----:B------:R-:W-:Y:S01]  /*4cb0*/  MUFU.EX2 R65, R65 ;  /* 0x0000004100417308 */ /* 0x000fe20000000800 */
[----:B--2---:R-:W-:-:S02]  /*4cc0*/  FFMA.FTZ R5, R60, c[0x0][0x2d0], -R0 ;  /* 0x0000b4003c057a23 */ /* 0x004fc40000010800 */
[----:B------:R-:W2:Y:S01]  /*4cd0*/  LDSM.16.MT88.4 R60, [R201+0x2400] ;  /* 0x00240000c93c783b */ /* 0x000ea20000004200 */
[-C--:B-1----:R-:W-:Y:S04]  /*4ce0*/  HMMA.16816.F32 R88, R16, R32.reuse, RZ ;  /* 0x000000201058723c */ /* 0x082fe800000018ff */
[----:B------:R-:W1:Y:S04]  /*4cf0*/  MUFU.EX2 R244, R5 ;  /* 0x0000000500f47308 */ /* 0x000e680000000800 */
[----:B------:R-:W-:Y:S01]  /*4d00*/  HMMA.16816.F32 R92, R20, R32, RZ ;  /* 0x00000020145c723c */ /* 0x000fe200000018ff */
[----:B-1----:R-:W-:-:S07]  /*4d10*/  F2FP.PACK_AB R11, R244, R245 ;  /* 0x000000f5f40b723e */ /* 0x002fce00000000ff */
[C---:B------:R-:W-:Y:S01]  /*4d20*/  HMMA.16816.F32 R140, R8.reuse, R40, R52 ;  /* 0x00000028088c723c */ /* 0x040fe20000001834 */
[----:B------:R-:W1:Y:S07]  /*4d30*/  LDSM.16.MT88.4 R52, [R202+0x2400] ;  /* 0x00240000ca34783b */ /* 0x000e6e0000004200 */
[C---:B------:R-:W-:Y:S07]  /*4d40*/  HMMA.16816.F32 R136, R8.reuse, R28, R76 ;  /* 0x0000001c0888723c */ /* 0x040fee000000184c */
[--C-:B------:R-:W-:Y:S01]  /*4d50*/  FFMA.FTZ R29, R108, c[0x0][0x2d0], -R4.reuse ;  /* 0x0000b4006c1d7a23 */ /* 0x100fe20000010804 */
[----:B------:R-:W-:Y:S01]  /*4d60*/  HMMA.16816.F32 R156, R8, R24, R72 ;  /* 0x00000018089c723c */ /* 0x000fe20000001848 */
[----:B------:R-:W-:-:S02]  /*4d70*/  FFMA.FTZ R28, R107, c[0x0][0x2d0], -R4 ;  /* 0x0000b4006b1c7a23 */ /* 0x000fc40000010804 */
[----:B------:R3:W-:Y:S04]  /*4d80*/  MUFU.EX2 R217, R29 ;  /* 0x0000001d00d97308 */ /* 0x0007e80000000800 */
[--C-:B------:R-:W-:Y:S01]  /*4d90*/  FFMA.FTZ R25, R106, c[0x0][0x2d0], -R4.reuse ;  /* 0x0000b4006a197a23 */ /* 0x100fe20000010804 */
[----:B------:R-:W-:Y:S01]  /*4da0*/  HMMA.16816.F32 R76, R20, R68, RZ ;  /* 0x00000044144c723c */ /* 0x000fe200000018ff */
[----:B------:R-:W-:Y:S02]  /*4db0*/  FFMA.FTZ R24, R105, c[0x0][0x2d0], -R4 ;  /* 0x0000b40069187a23 */ /* 0x000fe40000010804 */
[----:B------:R4:W5:Y:S05]  /*4dc0*/  MUFU.EX2 R222, R28 ;  /* 0x0000001c00de7308 */ /* 0x00096a0000000800 */
[----:B------:R-:W-:Y:S03]  /*4dd0*/  HMMA.16816.F32 R4, R16, R50, RZ ;  /* 0x000000321004723c */ /* 0x000fe600000018ff */
[----:B------:R5:W-:Y:S01]  /*4de0*/  MUFU.EX2 R223, R25 ;  /* 0x0000001900df7308 */ /* 0x000be20000000800 */
[----:B---3--:R-:W-:-:S04]  /*4df0*/  FFMA.FTZ R29, R129, c[0x0][0x2d0], -R3 ;  /* 0x0000b400811d7a23 */ /* 0x008fc80000010803 */
[----:B--2---:R-:W-:Y:S03]  /*4e00*/  HMMA.16816.F32 R188, R8, R60, R80 ;  /* 0x0000003c08bc723c */ /* 0x004fe60000001850 */
[----:B------:R2:W3:Y:S01]  /*4e10*/  MUFU.EX2 R225, R24 ;  /* 0x0000001800e17308 */ /* 0x0004e20000000800 */
[----:B----4-:R-:W-:-:S04]  /*4e20*/  FFMA.FTZ R28, R132, c[0x0][0x2d0], -R3 ;  /* 0x0000b400841c7a23 */ /* 0x010fc80000010803 */
[----:B-1----:R-:W-:Y:S01]  /*4e30*/  HMMA.16816.F32 R180, R12, R52, R76 ;  /* 0x000000340cb4723c */ /* 0x002fe2000000184c */
[--C-:B-----5:R-:W-:Y:S02]  /*4e40*/  FFMA.FTZ R25, R123, c[0x0][0x2d0], -R2.reuse ;  /* 0x0000b4007b197a23 */ /* 0x120fe40000010802 */
[----:B------:R-:W-:Y:S05]  /*4e50*/  MUFU.EX2 R29, R29 ;  /* 0x0000001d001d7308 */ /* 0x000fea0000000800 */
[----:B------:R-:W-:Y:S01]  /*4e60*/  HMMA.16816.F32 R76, R8, R30, R4 ;  /* 0x0000001e084c723c */ /* 0x000fe20000001804 */
[----:B--2---:R-:W-:Y:S02]  /*4e70*/  FFMA.FTZ R24, R121, c[0x0][0x2d0], -R2 ;  /* 0x0000b40079187a23 */ /* 0x004fe40000010802 */
[----:B------:R-:W-:Y:S05]  /*4e80*/  MUFU.EX2 R28, R28 ;  /* 0x0000001c001c7308 */ /* 0x000fea0000000800 */
[C---:B------:R-:W-:Y:S03]  /*4e90*/  HMMA.16816.F32 R4, R16.reuse, R58, RZ ;  /* 0x0000003a1004723c */ /* 0x040fe600000018ff */
[----:B------:R-:W-:Y:S05]  /*4ea0*/  MUFU.EX2 R25, R25 ;  /* 0x0000001900197308 */ /* 0x000fea0000000800 */
[----:B------:R-:W-:Y:S03]  /*4eb0*/  HMMA.16816.F32 R72, R16, R68, RZ ;  /* 0x000000441048723c */ /* 0x000fe600000018ff */
[----:B------:R-:W-:Y:S05]  /*4ec0*/  MUFU.EX2 R24, R24 ;  /* 0x0000001800187308 */ /* 0x000fea0000000800 */
[----:B------:R-:W-:Y:S08]  /*4ed0*/  HMMA.16816.F32 R176, R12, R60, R84 ;  /* 0x0000003c0cb0723c */ /* 0x000ff00000001854 */
[----:B------:R-:W-:Y:S08]  /*4ee0*/  HMMA.16816.F32 R80, R8, R26, R4 ;  /* 0x0000001a0850723c */ /* 0x000ff00000001804 */
[----:B------:R-:W-:Y:S08]  /*4ef0*/  HMMA.16816.F32 R4, R16, R34, RZ ;  /* 0x000000221004723c */ /* 0x000ff000000018ff */
[C---:B------:R-:W-:Y:S08]  /*4f00*/  HMMA.16816.F32 R184, R8.reuse, R52, R72 ;  /* 0x0000003408b8723c */ /* 0x040ff00000001848 */
[C---:B------:R-:W-:Y:S08]  /*4f10*/  HMMA.16816.F32 R172, R8.reuse, R44, R88 ;  /* 0x0000002c08ac723c */ /* 0x040ff00000001858 */
[----:B------:R-:W-:Y:S08]  /*4f20*/  HMMA.16816.F32 R84, R8, R46, R4 ;  /* 0x0000002e0854723c */ /* 0x000ff00000001804 */
[C---:B------:R-:W-:Y:S08]  /*4f30*/  HMMA.16816.F32 R4, R16.reuse, R66, RZ ;  /* 0x000000421004723c */ /* 0x040ff000000018ff */
[-C--:B------:R-:W-:Y:S08]  /*4f40*/  HMMA.16816.F32 R72, R16, R38.reuse, RZ ;  /* 0x000000261048723c */ /* 0x080ff000000018ff */
[----:B------:R-:W-:Y:S08]  /*4f50*/  HMMA.16816.F32 R36, R20, R38, RZ ;  /* 0x000000261424723c */ /* 0x000ff000000018ff */
[----:B------:R-:W-:Y:S08]  /*4f60*/  HMMA.16816.F32 R88, R8, R62, R4 ;  /* 0x0000003e0858723c */ /* 0x000ff00000001804 */
[----:B------:R-:W-:Y:S08]  /*4f70*/  HMMA.16816.F32 R4, R20, R50, RZ ;  /* 0x000000321404723c */ /* 0x000ff000000018ff */
[-C--:B------:R-:W-:Y:S08]  /*4f80*/  HMMA.16816.F32 R72, R8, R42.reuse, R72 ;  /* 0x0000002a0848723c */ /* 0x080ff00000001848 */
[----:B------:R-:W-:Y:S08]  /*4f90*/  HMMA.16816.F32 R36, R12, R42, R36 ;  /* 0x0000002a0c24723c */ /* 0x000ff00000001824 */
[----:B------:R-:W-:Y:S08]  /*4fa0*/  HMMA.16816.F32 R16, R16, R70, RZ ;  /* 0x000000461010723c */ /* 0x000ff000000018ff */
[----:B------:R-:W-:Y:S07]  /*4fb0*/  HMMA.16816.F32 R40, R12, R30, R4 ;  /* 0x0000001e0c28723c */ /* 0x000fee0000001804 */
[--C-:B------:R-:W-:Y:S01]  /*4fc0*/  FFMA.FTZ R30, R110, c[0x0][0x2d0], -R0.reuse ;  /* 0x0000b4006e1e7a23 */ /* 0x100fe20000010800 */
[----:B------:R-:W-:Y:S01]  /*4fd0*/  HMMA.16816.F32 R4, R20, R58, RZ ;  /* 0x0000003a1404723c */ /* 0x000fe200000018ff */
[----:B------:R-:W-:-:S04]  /*4fe0*/  FFMA.FTZ R31, R109, c[0x0][0x2d0], -R0 ;  /* 0x0000b4006d1f7a23 */ /* 0x000fc80000010800 */
[----:B------:R-:W-:Y:S03]  /*4ff0*/  MUFU.EX2 R30, R30 ;  /* 0x0000001e001e7308 */ /* 0x000fe60000000800 */
[----:B------:R-:W-:Y:S05]  /*5000*/  HMMA.16816.F32 R168, R12, R44, R92 ;  /* 0x0000002c0ca8723c */ /* 0x000fea000000185c */
[----:B------:R-:W-:Y:S03]  /*5010*/  MUFU.EX2 R31, R31 ;  /* 0x0000001f001f7308 */ /* 0x000fe60000000800 */
[----:B------:R-:W-:Y:S07]  /*5020*/  HMMA.16816.F32 R92, R8, R54, R16 ;  /* 0x00000036085c723c */ /* 0x000fee0000001810 */
[----:B------:R-:W-:Y:S01]  /*5030*/  F2FP.PACK_AB R8, R222, R217 ;  /* 0x000000d9de08723e */ /* 0x000fe200000000ff */
[----:B------:R-:W-:Y:S01]  /*5040*/  HMMA.16816.F32 R16, R12, R26, R4 ;  /* 0x0000001a0c10723c */ /* 0x000fe20000001804 */
[----:B---3--:R-:W-:-:S06]  /*5050*/  F2FP.PACK_AB R10, R225, R223 ;  /* 0x000000dfe10a723e */ /* 0x008fcc00000000ff */
[--C-:B------:R-:W-:Y:S01]  /*5060*/  FFMA.FTZ R27, R131, c[0x0][0x2d0], -R3.reuse ;  /* 0x0000b400831b7a23 */ /* 0x100fe20000010803 */
[C---:B------:R-:W-:Y:S01]  /*5070*/  HMMA.16816.F32 R4, R20.reuse, R66, RZ ;  /* 0x000000421404723c */ /* 0x040fe200000018ff */
[----:B------:R-:W-:Y:S01]  /*5080*/  FFMA.FTZ R26, R130, c[0x0][0x2d0], -R3 ;  /* 0x0000b400821a7a23 */ /* 0x000fe20000010803 */
[----:B------:R-:W1:Y:S05]  /*5090*/  MUFU.EX2 R67, R98 ;  /* 0x0000006200437308 */ /* 0x000e6a0000000800 */
[----:B------:R-:W-:Y:S01]  /*50a0*/  FADD.FTZ R66, R133, R100 ;  /* 0x0000006485427221 */ /* 0x000fe20000010000 */
[C---:B------:R-:W-:Y:S02]  /*50b0*/  HMMA.16816.F32 R32, R20.reuse, R34, RZ ;  /* 0x000000221420723c */ /* 0x040fe400000018ff */
[----:B------:R2:W3:Y:S06]  /*50c0*/  MUFU.EX2 R100, R97 ;  /* 0x0000006100647308 */ /* 0x0004ec0000000800 */
[----:B------:R-:W-:Y:S02]  /*50d0*/  HMMA.16816.F32 R20, R20, R70, RZ ;  /* 0x000000461414723c */ /* 0x000fe400000018ff */
[----:B------:R-:W-:Y:S01]  /*50e0*/  MUFU.EX2 R27, R27 ;  /* 0x0000001b001b7308 */ /* 0x000fe20000000800 */
[----:B-1----:R-:W-:-:S05]  /*50f0*/  F2FP.PACK_AB R96, R67, R236 ;  /* 0x000000ec4360723e */ /* 0x002fca00000000ff */
[C---:B------:R-:W-:Y:S02]  /*5100*/  HMMA.16816.F32 R60, R12.reuse, R62, R4 ;  /* 0x0000003e0c3c723c */ /* 0x040fe40000001804 */
[----:B------:R-:W1:Y:S01]  /*5110*/  MUFU.EX2 R26, R26 ;  /* 0x0000001a001a7308 */ /* 0x000e620000000800 */
[----:B--2---:R-:W-:Y:S02]  /*5120*/  F2FP.PACK_AB R97, R28, R29 ;  /* 0x0000001d1c61723e */ /* 0x004fe400000000ff */
[----:B---3--:R-:W-:Y:S02]  /*5130*/  F2FP.PACK_AB R98, R65, R100 ;  /* 0x000000644162723e */ /* 0x008fe400000000ff */
[----:B------:R-:W-:Y:S01]  /*5140*/  FFMA.FTZ R4, R128, c[0x0][0x2d0], -R3 ;  /* 0x0000b40080047a23 */ /* 0x000fe20000010803 */
[----:B------:R-:W-:Y:S01]  /*5150*/  HMMA.16816.F32 R44, R12, R46, R32 ;  /* 0x0000002e0c2c723c */ /* 0x000fe20000001820 */
[----:B------:R-:W-:Y:S01]  /*5160*/  FADD.FTZ R5, R165, R164 ;  /* 0x000000a4a5057221 */ /* 0x000fe20000010000 */
[----:B------:R-:W-:Y:S01]  /*5170*/  LDSM.16.MT88.4 R128, [R202+0xc00] ;  /* 0x000c0000ca80783b */ /* 0x000fe20000004200 */
[----:B------:R2:W-:Y:S01]  /*5180*/  MUFU.EX2 R197, R4 ;  /* 0x0000000400c57308 */ /* 0x0005e20000000800 */
[----:B------:R-:W-:-:S04]  /*5190*/  FADD.FTZ R6, R150, R149 ;  /* 0x0000009596067221 */ /* 0x000fc80000010000 */
[----:B------:R-:W-:Y:S01]  /*51a0*/  HMMA.16816.F32 R52, R12, R54, R20 ;  /* 0x000000360c34723c */ /* 0x000fe20000001814 */
[----:B------:R-:W3:Y:S01]  /*51b0*/  LDSM.16.MT88.4 R12, [R201+0x800] ;  /* 0x00080000c90c783b */ /* 0x000ee20000004200 */
[----:B-1----:R-:W-:-:S05]  /*51c0*/  F2FP.PACK_AB R99, R26, R27 ;  /* 0x0000001b1a63723e */ /* 0x002fca00000000ff */
[--C-:B------:R-:W-:Y:S02]  /*51d0*/  FFMA.FTZ R23, R120, c[0x0][0x2d0], -R2.reuse ;  /* 0x0000b40078177a23 */ /* 0x100fe40000010802 */
[----:B------:R-:W-:Y:S02]  /*51e0*/  FFMA.FTZ R22, R117, c[0x0][0x2d0], -R2 ;  /* 0x0000b40075167a23 */ /* 0x000fe40000010802 */
[----:B--2---:R-:W-:Y:S02]  /*51f0*/  FFMA.FTZ R4, R127, c[0x0][0x2d0], -R3 ;  /* 0x0000b4007f047a23 */ /* 0x004fe40000010803 */
[--C-:B------:R-:W-:Y:S01]  /*5200*/  FFMA.FTZ R20, R112, c[0x0][0x2d0], -R0.reuse ;  /* 0x0000b40070147a23 */ /* 0x100fe20000010800 */
[----:B------:R-:W-:Y:S01]  /*5210*/  MUFU.EX2 R23, R23 ;  /* 0x0000001700177308 */ /* 0x000fe20000000800 */
[----:B------:R-:W-:-:S07]  /*5220*/  FFMA.FTZ R21, R111, c[0x0][0x2d0], -R0 ;  /* 0x0000b4006f157a23 */ /* 0x000fce0000010800 */
[----:B------:R1:W2:Y:S08]  /*5230*/  MUFU.EX2 R198, R4 ;  /* 0x0000000400c67308 */ /* 0x0002b00000000800 */
[----:B------:R-:W-:Y:S01]  /*5240*/  MUFU.EX2 R22, R22 ;  /* 0x0000001600167308 */ /* 0x000fe20000000800 */
[----:B-1----:R-:W-:Y:S01]  /*5250*/  FFMA.FTZ R4, R126, c[0x0][0x2d0], -R3 ;  /* 0x0000b4007e047a23 */ /* 0x002fe20000010803 */
[----:B--2---:R-:W-:-:S06]  /*5260*/  F2FP.PACK_AB R9, R198, R197 ;  /* 0x000000c5c609723e */ /* 0x004fcc00000000ff */
[----:B------:R-:W-:Y:S08]  /*5270*/  MUFU.EX2 R20, R20 ;  /* 0x0000001400147308 */ /* 0x000ff00000000800 */
[----:B------:R1:W-:Y:S08]  /*5280*/  MUFU.EX2 R199, R4 ;  /* 0x0000000400c77308 */ /* 0x0003f00000000800 */
[----:B------:R-:W-:Y:S01]  /*5290*/  MUFU.EX2 R21, R21 ;  /* 0x0000001500157308 */ /* 0x000fe20000000800 */
[----:B-1----:R-:W-:-:S02]  /*52a0*/  FFMA.FTZ R4, R125, c[0x0][0x2d0], -R3 ;  /* 0x0000b4007d047a23 */ /* 0x002fc40000010803 */
[----:B------:R-:W-:-:S05]  /*52b0*/  FFMA.FTZ R3, R124, c[0x0][0x2d0], -R2 ;  /* 0x0000b4007c037a23 */ /* 0x000fca0000010802 */
[----:B------:R1:W2:Y:S08]  /*52c0*/  MUFU.EX2 R220, R4 ;  /* 0x0000000400dc7308 */ /* 0x0002b00000000800 */
[----:B------:R4:W-:Y:S01]  /*52d0*/  MUFU.EX2 R193, R3 ;  /* 0x0000000300c17308 */ /* 0x0009e20000000800 */
[----:B-1----:R-:W-:Y:S01]  /*52e0*/  FFMA.FTZ R4, R119, c[0x0][0x2d0], -R2 ;  /* 0x0000b40077047a23 */ /* 0x002fe20000010802 */
[----:B--2---:R-:W-:-:S06]  /*52f0*/  F2FP.PACK_AB R11, R220, R199 ;  /* 0x000000c7dc0b723e */ /* 0x004fcc00000000ff */
[----:B------:R1:W-:Y:S01]  /*5300*/  MUFU.EX2 R195, R4 ;  /* 0x0000000400c37308 */ /* 0x0003e20000000800 */
[----:B----4-:R-:W-:Y:S01]  /*5310*/  FFMA.FTZ R3, R115, c[0x0][0x2d0], -R0 ;  /* 0x0000b40073037a23 */ /* 0x010fe20000010800 */
[----:B---3--:R-:W-:Y:S06]  /*5320*/  HMMA.16816.F32 R144, R8, R12, R144 ;  /* 0x0000000c0890723c */ /* 0x008fec0000001890 */
[----:B------:R2:W-:Y:S01]  /*5330*/  MUFU.EX2 R106, R3 ;  /* 0x00000003006a7308 */ /* 0x0005e20000000800 */
[----:B-1----:R-:W-:-:S07]  /*5340*/  FFMA.FTZ R4, R118, c[0x0][0x2d0], -R2 ;  /* 0x0000b40076047a23 */ /* 0x002fce0000010802 */
[----:B------:R1:W3:Y:S01]  /*5350*/  MUFU.EX2 R196, R4 ;  /* 0x0000000400c47308 */ /* 0x0002e20000000800 */
[----:B--2---:R-:W-:Y:S02]  /*5360*/  FADD.FTZ R3, R167, R5 ;  /* 0x00000005a7037221 */ /* 0x004fe40000010000 */
[----:B-1----:R-:W-:Y:S02]  /*5370*/  FFMA.FTZ R4, R122, c[0x0][0x2d0], -R2 ;  /* 0x0000b4007a047a23 */ /* 0x002fe40000010802 */
[----:B------:R-:W-:Y:S01]  /*5380*/  FFMA.FTZ R2, R113, c[0x0][0x2d0], -R0 ;  /* 0x0000b40071027a23 */ /* 0x000fe20000010800 */
[----:B------:R-:W-:Y:S02]  /*5390*/  LDSM.16.MT88.4 R120, [R201+0x1c00] ;  /* 0x001c0000c978783b */ /* 0x000fe40000004200 */
[----:B------:R1:W-:Y:S08]  /*53a0*/  MUFU.EX2 R194, R4 ;  /* 0x0000000400c27308 */ /* 0x0003f00000000800 */
[----:B------:R2:W-:Y:S01]  /*53b0*/  MUFU.EX2 R107, R2 ;  /* 0x00000002006b7308 */ /* 0x0005e20000000800 */
[----:B-1----:R-:W-:-:S04]  /*53c0*/  FADD.FTZ R4, R135, R134 ;  /* 0x0000008687047221 */ /* 0x002fc80000010000 */
[----:B------:R-:W-:Y:S01]  /*53d0*/  FADD.FTZ R64, R148, R4 ;  /* 0x0000000494407221 */ /* 0x000fe20000010000 */
[----:B---3--:R-:W-:Y:S01]  /*53e0*/  F2FP.PACK_AB R4, R196, R195 ;  /* 0x000000c3c404723e */ /* 0x008fe200000000ff */
[----:B--2---:R-:W-:-:S04]  /*53f0*/  FFMA.FTZ R2, R116, c[0x0][0x2d0], -R0 ;  /* 0x0000b40074027a23 */ /* 0x004fc80000010800 */
[----:B------:R1:W2:Y:S02]  /*5400*/  MUFU.EX2 R108, R2 ;  /* 0x00000002006c7308 */ /* 0x0002a40000000800 */
[----:B-1----:R-:W-:Y:S01]  /*5410*/  FFMA.FTZ R2, R114, c[0x0][0x2d0], -R0 ;  /* 0x0000b40072027a23 */ /* 0x002fe20000010800 */
[----:B--2---:R-:W-:Y:S01]  /*5420*/  F2FP.PACK_AB R5, R108, R107 ;  /* 0x0000006b6c05723e */ /* 0x004fe200000000ff */
[----:B------:R-:W-:Y:S01]  /*5430*/  FADD.FTZ R0, R151, R6 ;  /* 0x0000000697007221 */ /* 0x000fe20000010000 */
[----:B------:R-:W-:-:S03]  /*5440*/  F2FP.PACK_AB R6, R193, R194 ;  /* 0x000000c2c106723e */ /* 0x000fc600000000ff */
[----:B------:R-:W1:Y:S01]  /*5450*/  MUFU.EX2 R105, R2 ;  /* 0x0000000200697308 */ /* 0x000e620000000800 */
[----:B------:R-:W-:Y:S01]  /*5460*/  HMMA.16816.F32 R148, R8, R14, R36 ;  /* 0x0000000e0894723c */ /* 0x000fe20000001824 */
[----:B------:R-:W-:Y:S01]  /*5470*/  FADD.FTZ R0, R166, R0 ;  /* 0x00000000a6007221 */ /* 0x000fe20000010000 */
[----:B------:R-:W-:Y:S03]  /*5480*/  LDSM.16.MT88.4 R112, [R202+0x1c00] ;  /* 0x001c0000ca70783b */ /* 0x000fe60000004200 */
[----:B------:R-:W-:Y:S01]  /*5490*/  FADD.FTZ R0, R235, R0 ;  /* 0x00000000eb007221 */ /* 0x000fe20000010000 */
[----:B-1----:R-:W-:Y:S01]  /*54a0*/  F2FP.PACK_AB R7, R105, R106 ;  /* 0x0000006a6907723e */ /* 0x002fe200000000ff */
[----:B------:R-:W-:Y:S02]  /*54b0*/  FADD.FTZ R2, R192, R3 ;  /* 0x00000003c0027221 */ /* 0x000fe40000010000 */
[----:B------:R-:W-:-:S02]  /*54c0*/  FADD.FTZ R3, R231, R64 ;  /* 0x00000040e7037221 */ /* 0x000fc40000010000 */
[----:B------:R-:W-:Y:S02]  /*54d0*/  FADD.FTZ R2, R240, R2 ;  /* 0x00000002f0027221 */ /* 0x000fe40000010000 */
[C---:B------:R-:W-:Y:S08]  /*54e0*/  HMMA.16816.F32 R140, R4.reuse, R12, R140 ;  /* 0x0000000c048c723c */ /* 0x040ff0000000188c */
[----:B------:R-:W-:Y:S01]  /*54f0*/  HMMA.16816.F32 R32, R4, R14, R72 ;  /* 0x0000000e0420723c */ /* 0x000fe20000001848 */
[----:B------:R-:W1:Y:S07]  /*5500*/  LDSM.16.MT88.4 R12, [R202+0x800] ;  /* 0x00080000ca0c783b */ /* 0x000e6e0000004200 */
[-C--:B-1----:R-:W-:Y:S08]  /*5510*/  HMMA.16816.F32 R152, R8, R12.reuse, R152 ;  /* 0x0000000c0898723c */ /* 0x082ff00000001898 */
[----:B------:R-:W-:Y:S01]  /*5520*/  HMMA.16816.F32 R132, R4, R12, R136 ;  /* 0x0000000c0484723c */ /* 0x000fe20000001888 */
[----:B------:R-:W1:Y:S07]  /*5530*/  LDSM.16.MT88.4 R136, [R201+0xc00] ;  /* 0x000c0000c988783b */ /* 0x000e6e0000004200 */
[-C--:B------:R-:W-:Y:S08]  /*5540*/  HMMA.16816.F32 R40, R8, R14.reuse, R40 ;  /* 0x0000000e0828723c */ /* 0x080ff00000001828 */
[----:B------:R-:W-:Y:S01]  /*5550*/  HMMA.16816.F32 R56, R4, R14, R76 ;  /* 0x0000000e0438723c */ /* 0x000fe2000000184c */
[----:B------:R-:W2:Y:S04]  /*5560*/  LDSM.16.MT88.4 R12, [R201+0x1800] ;  /* 0x00180000c90c783b */ /* 0x000ea80000004200 */
[----:B------:R-:W-:Y:S03]  /*5570*/  LDSM.16.MT88.4 R76, [R201+0x2c00] ;  /* 0x002c0000c94c783b */ /* 0x000fe60000004200 */
[C---:B------:R-:W-:Y:S08]  /*5580*/  HMMA.16816.F32 R152, R96.reuse, R128, R152 ;  /* 0x000000806098723c */ /* 0x040ff00000001898 */
[C---:B-1----:R-:W-:Y:S08]  /*5590*/  HMMA.16816.F32 R144, R96.reuse, R136, R144 ;  /* 0x000000886090723c */ /* 0x042ff00000001890 */
[----:B------:R-:W-:Y:S08]  /*55a0*/  HMMA.16816.F32 R148, R96, R138, R148 ;  /* 0x0000008a6094723c */ /* 0x000ff00000001894 */
[-C--:B--2---:R-:W-:Y:S08]  /*55b0*/  HMMA.16816.F32 R160, R8, R12.reuse, R160 ;  /* 0x0000000c08a0723c */ /* 0x084ff000000018a0 */
[----:B------:R-:W-:Y:S08]  /*55c0*/  HMMA.16816.F32 R124, R4, R12, R156 ;  /* 0x0000000c047c723c */ /* 0x000ff0000000189c */
[-C--:B------:R-:W-:Y:S01]  /*55d0*/  HMMA.16816.F32 R164, R8, R14.reuse, R16 ;  /* 0x0000000e08a4723c */ /* 0x080fe20000001810 */
[----:B------:R-:W1:Y:S07]  /*55e0*/  LDSM.16.MT88.4 R16, [R201+0x2800] ;  /* 0x00280000c910783b */ /* 0x000e6e0000004200 */
[----:B------:R-:W-:Y:S01]  /*55f0*/  HMMA.16816.F32 R48, R4, R14, R80 ;  /* 0x0000000e0430723c */ /* 0x000fe20000001850 */
[----:B------:R-:W2:Y:S07]  /*5600*/  LDSM.16.MT88.4 R12, [R202+0x1800] ;  /* 0x00180000ca0c783b */ /* 0x000eae0000004200 */
[C---:B------:R-:W-:Y:S08]  /*5610*/  HMMA.16816.F32 R156, R96.reuse, R130, R40 ;  /* 0x00000082609c723c */ /* 0x040ff00000001828 */
[C---:B------:R-:W-:Y:S08]  /*5620*/  HMMA.16816.F32 R160, R96.reuse, R120, R160 ;  /* 0x0000007860a0723c */ /* 0x040ff000000018a0 */
[----:B------:R-:W-:Y:S08]  /*5630*/  HMMA.16816.F32 R164, R96, R122, R164 ;  /* 0x0000007a60a4723c */ /* 0x000ff000000018a4 */
[C---:B-1----:R-:W-:Y:S08]  /*5640*/  HMMA.16816.F32 R68, R8.reuse, R16, R176 ;  /* 0x000000100844723c */ /* 0x042ff000000018b0 */
[-C--:B--2---:R-:W-:Y:S08]  /*5650*/  HMMA.16816.F32 R168, R8, R12.reuse, R168 ;  /* 0x0000000c08a8723c */ /* 0x084ff000000018a8 */
[----:B------:R-:W-:Y:S08]  /*5660*/  HMMA.16816.F32 R116, R4, R12, R172 ;  /* 0x0000000c0474723c */ /* 0x000ff000000018ac */
[-C--:B------:R-:W-:Y:S08]  /*5670*/  HMMA.16816.F32 R44, R8, R14.reuse, R44 ;  /* 0x0000000e082c723c */ /* 0x080ff0000000182c */
[----:B------:R-:W-:Y:S01]  /*5680*/  HMMA.16816.F32 R36, R4, R14, R84 ;  /* 0x0000000e0424723c */ /* 0x000fe20000001854 */
[----:B------:R-:W1:Y:S07]  /*5690*/  LDSM.16.MT88.4 R12, [R202+0x2800] ;  /* 0x00280000ca0c783b */ /* 0x000e6e0000004200 */
[----:B------:R-:W-:Y:S08]  /*56a0*/  HMMA.16816.F32 R60, R8, R18, R60 ;  /* 0x00000012083c723c */ /* 0x000ff0000000183c */
[C---:B------:R-:W-:Y:S08]  /*56b0*/  HMMA.16816.F32 R72, R4.reuse, R16, R188 ;  /* 0x000000100448723c */ /* 0x040ff000000018bc */
[----:B------:R-:W-:Y:S08]  /*56c0*/  HMMA.16816.F32 R16, R4, R18, R88 ;  /* 0x000000120410723c */ /* 0x000ff00000001858 */
[C---:B------:R-:W-:Y:S08]  /*56d0*/  HMMA.16816.F32 R68, R96.reuse, R76, R68 ;  /* 0x0000004c6044723c */ /* 0x040ff00000001844 */
[----:B------:R-:W-:Y:S08]  /*56e0*/  HMMA.16816.F32 R80, R96, R78, R60 ;  /* 0x0000004e6050723c */ /* 0x000ff0000000183c */
[C---:B-1----:R-:W-:Y:S08]  /*56f0*/  HMMA.16816.F32 R84, R8.reuse, R12, R180 ;  /* 0x0000000c0854723c */ /* 0x042ff000000018b4 */
[----:B------:R-:W-:Y:S08]  /*5700*/  HMMA.16816.F32 R52, R8, R14, R52 ;  /* 0x0000000e0834723c */ /* 0x000ff00000001834 */
[C---:B------:R-:W-:Y:S08]  /*5710*/  HMMA.16816.F32 R88, R4.reuse, R12, R184 ;  /* 0x0000000c0458723c */ /* 0x040ff000000018b8 */
[----:B------:R-:W-:Y:S07]  /*5720*/  HMMA.16816.F32 R12, R4, R14, R92 ;  /* 0x0000000e040c723c */ /* 0x000fee000000185c */
        /* <DEDUP_REMOVED lines=15> */
[----:B------:R-:W1:Y:S01]  /*5820*/  LDSM.16.MT88.4 R4, [R202+0x2c00] ;  /* 0x002c0000ca04783b */ /* 0x000e620000004200 */
[----:B------:R-:W-:Y:S02]  /*5830*/  FADD.FTZ R8, R239, R2 ;  /* 0x00000002ef087221 */ /* 0x000fe40000010000 */
[----:B------:R-:W-:-:S02]  /*5840*/  @P3 IMAD.HI.U32 R2, R248, c[0x0][0x2c8], RZ ;  /* 0x0000b200f8023a27 */ /* 0x000fc400078e00ff */
[----:B------:R-:W-:Y:S01]  /*5850*/  HMMA.16816.F32 R136, R92, R138, R32 ;  /* 0x0000008a5c88723c */ /* 0x000fe20000001820 */
[----:B------:R-:W2:Y:S01]  /*5860*/  LDL R32, [R1+0x4] ;  /* 0x0000040001207983 */ /* 0x000ea20000100800 */
[----:B------:R-:W-:Y:S01]  /*5870*/  FADD.FTZ R10, R234, R0 ;  /* 0x00000000ea0a7221 */ /* 0x000fe20000010000 */
[----:B------:R-:W-:Y:S01]  /*5880*/  MOV R0, R248 ;  /* 0x000000f800007202 */ /* 0x000fe20000000f00 */
[----:B------:R-:W-:Y:S01]  /*5890*/  FADD.FTZ R3, R242, R3 ;  /* 0x00000003f2037221 */ /* 0x000fe20000010000 */
[----:B------:R-:W-:-:S03]  /*58a0*/  @P3 SHF.R.U32.HI R0, RZ, c[0x0][0x2cc], R2 ;  /* 0x0000b300ff003a19 */ /* 0x000fc60000011602 */
[----:B------:R-:W-:Y:S01]  /*58b0*/  HMMA.16816.F32 R72, R92, R76, R72 ;  /* 0x0000004c5c48723c */ /* 0x000fe20000001848 */
[----:B------:R-:W-:Y:S01]  /*58c0*/  IADD3 R0, R0, -c[0x0][0x168], R247 ;  /* 0x80005a0000007a10 */ /* 0x000fe20007ffe0f7 */
[----:B------:R-:W-:-:S03]  /*58d0*/  FADD.FTZ R9, R243, R3 ;  /* 0x00000003f3097221 */ /* 0x000fc60000010000 */
[----:B------:R-:W-:-:S03]  /*58e0*/  SHF.R.S32.HI R2, RZ, 0x1f, R0 ;  /* 0x0000001fff027819 */ /* 0x000fc60000011400 */
[----:B------:R-:W-:Y:S01]  /*58f0*/  HMMA.16816.F32 R76, R92, R78, R16 ;  /* 0x0000004e5c4c723c */ /* 0x000fe20000001810 */
[----:B------:R-:W-:-:S06]  /*5900*/  FADD.FTZ R3, R245, R11 ;  /* 0x0000000bf5037221 */ /* 0x000fcc0000010000 */
[----:B------:R-:W-:Y:S01]  /*5910*/  LEA.HI R16, R2, R0, RZ, 0x6 ;  /* 0x0000000002107211 */ /* 0x000fe200078f30ff */
[----:B------:R-:W-:Y:S01]  /*5920*/  FADD.FTZ R2, R246, R10 ;  /* 0x0000000af6027221 */ /* 0x000fe20000010000 */
[----:B------:R-:W-:Y:S01]  /*5930*/  HMMA.16816.F32 R172, R96, R114, R44 ;  /* 0x0000007260ac723c */ /* 0x000fe2000000182c */
[----:B------:R-:W-:Y:S02]  /*5940*/  FADD.FTZ R0, R217, R9 ;  /* 0x00000009d9007221 */ /* 0x000fe40000010000 */
[----:B------:R-:W-:Y:S02]  /*5950*/  FADD.FTZ R2, R195, R2 ;  /* 0x00000002c3027221 */ /* 0x000fe40000010000 */
[----:B------:R-:W-:-:S03]  /*5960*/  FADD.FTZ R0, R222, R0 ;  /* 0x00000000de007221 */ /* 0x000fc60000010000 */
[----:B------:R-:W-:Y:S08]  /*5970*/  HMMA.16816.F32 R132, R92, R128, R132 ;  /* 0x000000805c84723c */ /* 0x000ff00000001884 */
[-C--:B-1----:R-:W-:Y:S08]  /*5980*/  HMMA.16816.F32 R84, R96, R4.reuse, R84 ;  /* 0x000000046054723c */ /* 0x082ff00000001854 */
[C---:B------:R-:W-:Y:S07]  /*5990*/  HMMA.16816.F32 R88, R92.reuse, R4, R88 ;  /* 0x000000045c58723c */ /* 0x040fee0000001858 */
        /* <DEDUP_REMOVED lines=19> */
[----:B------:R-:W-:Y:S01]  /*5ad0*/  FADD.FTZ R2, R105, R4 ;  /* 0x0000000469027221 */ /* 0x000fe20000010000 */
[----:B------:R-:W-:Y:S02]  /*5ae0*/  SHF.R.S32.HI R4, RZ, 0x6, R16 ;  /* 0x00000006ff047819 */ /* 0x000fe40000011410 */
[----:B------:R-:W-:Y:S01]  /*5af0*/  IADD3 R220, R224, -0x2, RZ ;  /* 0xfffffffee0dc7810 */ /* 0x000fe20007ffe0ff */
[----:B------:R-:W-:Y:S01]  /*5b00*/  FADD.FTZ R0, R25, R0 ;  /* 0x0000000019007221 */ /* 0x000fe20000010000 */
[----:B------:R-:W-:Y:S03]  /*5b10*/  HMMA.16816.F32 R112, R92, R114, R36 ;  /* 0x000000725c70723c */ /* 0x000fe60000001824 */
[----:B------:R-:W-:-:S02]  /*5b20*/  FADD.FTZ R250, R24, R0 ;  /* 0x0000000018fa7221 */ /* 0x000fc40000010000 */
[----:B------:R-:W-:Y:S02]  /*5b30*/  FADD.FTZ R0, R20, R2 ;  /* 0x0000000214007221 */ /* 0x000fe40000010000 */
[----:B------:R-:W-:Y:S01]  /*5b40*/  FADD.FTZ R236, R67, R236 ;  /* 0x000000ec43ec7221 */ /* 0x000fe20000010000 */
[-C--:B------:R-:W-:Y:S01]  /*5b50*/  HMMA.16816.F32 R96, R96, R6.reuse, R52 ;  /* 0x000000066060723c */ /* 0x080fe20000001834 */
        /* <DEDUP_REMOVED lines=8> */
[----:B------:R-:W-:Y:S02]  /*5be0*/  FADD.FTZ R222, R26, R222 ;  /* 0x000000de1ade7221 */ /* 0x000fe40000010000 */
[----:B------:R-:W-:Y:S02]  /*5bf0*/  FADD.FTZ R250, R22, R250 ;  /* 0x000000fa16fa7221 */ /* 0x000fe40000010000 */
[----:B------:R-:W-:Y:S01]  /*5c00*/  FADD.FTZ R251, R31, R0 ;  /* 0x000000001ffb7221 */ /* 0x000fe20000010000 */
[----:B--2---:R-:W-:-:S05]  /*5c10*/  IMNMX R32, R32, R4, !PT ;  /* 0x0000000420207217 */ /* 0x004fca0007800200 */
[----:B------:R1:W-:Y:S01]  /*5c20*/  STL [R1+0xc], R32 ;  /* 0x00000c2001007387 */ /* 0x0003e20000100800 */
[----:B------:R-:W-:Y:S11]  /*5c30*/  ISETP.GE.AND P0, PT, R220, R32, PT ;  /* 0x00000020dc00720c */ /* 0x000ff60003f06270 */
[----:B------:R-:W-:Y:S02]  /*5c40*/  @!UPT UIADD3 URZ, URZ, URZ, URZ ;  /* 0x0000003f3f3ff290 */ /* 0x000fe4000fffe03f */
[----:B------:R-:W-:Y:S05]  /*5c50*/  @!P0 BRA `(.L_x_1274) ;  /* 0x0000406000008947 */ /* 0x000fea0003800000 */
[----:B------:R-:W-:Y:S01]  /*5c60*/  IMAD.MOV.U32 R106, RZ, RZ, R103 ;  /* 0x000000ffff6a7224 */ /* 0x000fe200078e0067 */
[----:B------:R-:W-:Y:S01]  /*5c70*/  MOV R108, R101 ;  /* 0x00000065006c7202 */ /* 0x000fe20000000f00 */
[----:B------:R-:W-:Y:S01]  /*5c80*/  IMAD.MOV.U32 R105, RZ, RZ, R104 ;  /* 0x000000ffff697224 */ /* 0x000fe200078e0068 */
[----:B------:R-:W-:Y:S02]  /*5c90*/  MOV R107, R102 ;  /* 0x00000066006b7202 */ /* 0x000fe40000000f00 */
.L_x_1285:
[----:B------:R-:W2:Y:S01]  /*5ca0*/  LDL R0, [R1+0x4] ;  /* 0x0000040001007983 */ /* 0x000ea20000100800 */
[----:B------:R-:W-:Y:S04]  /*5cb0*/  DEPBAR.LE SB0, 0x0 ;  /* 0x000080000000791a */ /* 0x000fe80000000000 */
[----:B------:R-:W-:Y:S01]  /*5cc0*/  WARPSYNC 0xffffffff ;  /* 0xffffffff00007948 */ /* 0x000fe20003800000 */
[----:B------:R-:W-:Y:S06]  /*5cd0*/  BAR.SYNC.DEFER_BLOCKING 0x0 ;  /* 0x0000000000007b1d */ /* 0x000fec0000010000 */
[----:B------:R3:W4:Y:S01]  /*5ce0*/  LDSM.16.M88.4 R64, [R203] ;  /* 0x00000000cb40783b */ /* 0x0007220000000200 */
[----:B------:R-:W-:Y:S03]  /*5cf0*/  BSSY B0, `(.L_x_1275) ;  /* 0x0000059000007945 */ /* 0x000fe60003800000 */
[----:B------:R3:W1:Y:S04]  /*5d00*/  LDSM.16.M88.4 R60, [R203+0x1000] ;  /* 0x00100000cb3c783b */ /* 0x0006680000000200 */
[----:B------:R3:W1:Y:S04]  /*5d10*/  LDSM.16.M88.4 R16, [R200] ;  /* 0x00000000c810783b */ /* 0x0006680000000200 */
[----:B-1----:R3:W1:Y:S04]  /*5d20*/  LDSM.16.M88.4 R32, [R200+0x400] ;  /* 0x00040000c820783b */ /* 0x0026680000000200 */
[----:B------:R3:W1:Y:S04]  /*5d30*/  LDSM.16.M88.4 R48, [R200+0x800] ;  /* 0x00080000c830783b */ /* 0x0006680000000200 */
[----:B------:R3:W1:Y:S04]  /*5d40*/  LDSM.16.M88.4 R100, [R200+0xc00] ;  /* 0x000c0000c864783b */ /* 0x0006680000000200 */
[----:B------:R3:W1:Y:S04]  /*5d50*/  LDSM.16.M88.4 R176, [R204] ;  /* 0x00000000ccb0783b */ /* 0x0006680000000200 */
[----:B------:R3:W1:Y:S04]  /*5d60*/  LDSM.16.M88.4 R184, [R204+0x1000] ;  /* 0x00100000ccb8783b */ /* 0x0006680000000200 */
[----:B------:R3:W1:Y:S04]  /*5d70*/  LDSM.16.M88.4 R180, [R205] ;  /* 0x00000000cdb4783b */ /* 0x0006680000000200 */
[----:B------:R3:W1:Y:S04]  /*5d80*/  LDSM.16.M88.4 R188, [R216] ;  /* 0x00000000d8bc783b */ /* 0x0006680000000200 */
[----:B------:R3:W1:Y:S04]  /*5d90*/  LDSM.16.M88.4 R192, [R215] ;  /* 0x00000000d7c0783b */ /* 0x0006680000000200 */
[----:B------:R3:W1:Y:S01]  /*5da0*/  LDSM.16.M88.4 R196, [R214] ;  /* 0x00000000d6c4783b */ /* 0x0006620000000200 */
[----:B--2---:R-:W-:Y:S11]  /*5db0*/  ISETP.GT.AND P0, PT, R0, R220, PT ;  /* 0x000000dc0000720c */ /* 0x004ff60003f04270 */
[----:B------:R-:W-:Y:S02]  /*5dc0*/  @!UPT UIADD3 URZ, URZ, URZ, URZ ;  /* 0x0000003f3f3ff290 */ /* 0x000fe4000fffe03f */
[----:B------:R-:W-:-:S05]  /*5dd0*/  @P0 BRA `(.L_x_1276) ;  /* 0x000004a000000947 */ /* 0x000fca0003800000 */
[----:B-1-34-:R-:W-:Y:S01]  /*5de0*/  SHF.R.S32.HI R0, RZ, 0x1f, R221 ;  /* 0x0000001fff007819 */ /* 0x01afe200000114dd */
[----:B------:R-:W2:Y:S01]  /*5df0*/  LDL.64 R8, [R1+0x28] ;  /* 0x0000280001087983 */ /* 0x000ea20000100a00 */
[----:B------:R-:W-:Y:S01]  /*5e00*/  SHF.R.S32.HI R4, RZ, 0x1f, R219 ;  /* 0x0000001fff047819 */ /* 0x000fe200000114db */
[----:B------:R-:W-:Y:S01]  /*5e10*/  IMAD.WIDE.U32 R2, R221, c[0x0][0x208], RZ ;  /* 0x00008200dd027a25 */ /* 0x000fe200078e00ff */
[C---:B------:R-:W-:Y:S02]  /*5e20*/  IADD3 R6, R227.reuse, 0x40, RZ ;  /* 0x00000040e3067810 */ /* 0x040fe40007ffe0ff */
[----:B------:R-:W-:Y:S01]  /*5e30*/  IADD3 R5, R227, 0x40, RZ ;  /* 0x00000040e3057810 */ /* 0x000fe20007ffe0ff */
[----:B------:R-:W3:Y:S01]  /*5e40*/  LDL R7, [R1+0x34] ;  /* 0x0000340001077983 */ /* 0x000ee20000100800 */
[----:B------:R-:W-:Y:S01]  /*5e50*/  SHF.R.S32.HI R6, RZ, 0x1f, R6 ;  /* 0x0000001fff067819 */ /* 0x000fe20000011406 */
[----:B------:R-:W-:Y:S02]  /*5e60*/  IMAD R0, R0, c[0x0][0x208], RZ ;  /* 0x0000820000007a24 */ /* 0x000fe400078e02ff */
[----:B------:R-:W-:Y:S01]  /*5e70*/  IMAD R4, R4, c[0x0][0x218], RZ ;  /* 0x0000860004047a24 */ /* 0x000fe200078e02ff */
[----:B------:R-:W-:Y:S01]  /*5e80*/  SHF.L.U64.HI R15, R5, 0x1, R6 ;  /* 0x00000001050f7819 */ /* 0x000fe20000010206 */
[----:B------:R-:W-:Y:S01]  /*5e90*/  IMAD R0, R221, c[0x0][0x20c], R0 ;  /* 0x00008300dd007a24 */ /* 0x000fe200078e0200 */
[----:B------:R-:W-:Y:S01]  /*5ea0*/  SHF.R.S32.HI R6, RZ, 0x1f, R227 ;  /* 0x0000001fff067819 */ /* 0x000fe200000114e3 */
[----:B------:R-:W-:Y:S02]  /*5eb0*/  IMAD R4, R219, c[0x0][0x21c], R4 ;  /* 0x00008700db047a24 */ /* 0x000fe400078e0204 */
[----:B------:R-:W-:Y:S01]  /*5ec0*/  IMAD.IADD R3, R3, 0x1, R0 ;  /* 0x0000000103037824 */ /* 0x000fe200078e0200 */
[----:B------:R-:W-:Y:S01]  /*5ed0*/  SHF.L.U64.HI R13, R227, 0x1, R6 ;  /* 0x00000001e30d7819 */ /* 0x000fe20000010206 */
[----:B------:R-:W-:Y:S02]  /*5ee0*/  IMAD.SHL.U32 R22, R5, 0x2, RZ ;  /* 0x0000000205167824 */ /* 0x000fe400078e00ff */
[----:B------:R-:W-:Y:S04]  /*5ef0*/  IMAD.WIDE.U32 R2, R219, c[0x0][0x218], R2 ;  /* 0x00008600db027a25 */ /* 0x000fe800078e0002 */
[C---:B------:R-:W-:Y:S01]  /*5f00*/  IMAD.SHL.U32 R20, R227.reuse, 0x2, RZ ;  /* 0x00000002e3147824 */ /* 0x040fe200078e00ff */
[----:B--2---:R-:W-:Y:S02]  /*5f10*/  IADD3 R0, P0, R8, R2, RZ ;  /* 0x0000000208007210 */ /* 0x004fe40007f1e0ff */
[----:B------:R-:W-:Y:S02]  /*5f20*/  IADD3 R8, R227, 0x20, RZ ;  /* 0x00000020e3087810 */ /* 0x000fe40007ffe0ff */
[----:B---3--:R-:W-:Y:S02]  /*5f30*/  IADD3.X R4, R7, R3, R4, P0, !PT ;  /* 0x0000000307047210 */ /* 0x008fe400007fe404 */
[----:B------:R-:W-:Y:S02]  /*5f40*/  IADD3 R7, R227, 0x20, RZ ;  /* 0x00000020e3077810 */ /* 0x000fe40007ffe0ff */
[C---:B------:R-:W-:Y:S02]  /*5f50*/  LEA R12, P0, R0.reuse, c[0x0][0x1f8], 0x1 ;  /* 0x00007e00000c7a11 */ /* 0x040fe400078008ff */
[----:B------:R-:W-:Y:S01]  /*5f60*/  SHF.R.S32.HI R8, RZ, 0x1f, R8 ;  /* 0x0000001fff087819 */ /* 0x000fe20000011408 */
[C---:B------:R-:W-:Y:S01]  /*5f70*/  IMAD.SHL.U32 R21, R7.reuse, 0x2, RZ ;  /* 0x0000000207157824 */ /* 0x040fe200078e00ff */
[----:B------:R-:W-:Y:S02]  /*5f80*/  LEA.HI.X R5, R0, c[0x0][0x1fc], R4, 0x1, P0 ;  /* 0x00007f0000057a11 */ /* 0x000fe400000f0c04 */
[----:B------:R-:W-:Y:S01]  /*5f90*/  SHF.L.U64.HI R14, R7, 0x1, R8 ;  /* 0x00000001070e7819 */ /* 0x000fe20000010208 */
[----:B------:R-:W-:-:S05]  /*5fa0*/  BRA.DIV ~URZ, `(.L_x_1277) ;  /* 0x0000aaf27f007947 */ /* 0x000fca000b800000 */
[----:B------:R1:W2:Y:S02]  /*5fb0*/  SHFL.IDX PT, R4, R5, RZ, 0x1c1f ;  /* 0x001c1fff05047589 */ /* 0x0002a400000e0000 */
.L_x_1322:
[----:B------:R-:W-:-:S05]  /*5fc0*/  BRA.DIV ~URZ, `(.L_x_1278) ;  /* 0x0000ab427f007947 */ /* 0x000fca000b800000 */
[----:B------:R-:W3:Y:S01]  /*5fd0*/  SHFL.IDX PT, R0, R12, RZ, 0x1c1f ;  /* 0x001c1fff0c007589 */ /* 0x000ee200000e0000 */
[C---:B------:R-:W-:Y:S02]  /*5fe0*/  IADD3 R2, R227.reuse, 0x20, RZ ;  /* 0x00000020e3027810 */ /* 0x040fe40007ffe0ff */
[C---:B------:R-:W-:Y:S02]  /*5ff0*/  ISETP.GE.AND P5, PT, R227.reuse, c[0x0][0x1d4], PT ;  /* 0x00007500e3007a0c */ /* 0x040fe40003fa6270 */
[----:B------:R-:W-:Y:S02]  /*6000*/  ISETP.GE.AND P4, PT, R2, c[0x0][0x1d4], PT ;  /* 0x0000750002007a0c */ /* 0x000fe40003f86270 */
[----:B------:R-:W-:Y:S02]  /*6010*/  IADD3 R8, R227, 0x40, RZ ;  /* 0x00000040e3087810 */ /* 0x000fe40007ffe0ff */
[----:B------:R-:W-:Y:S02]  /*6020*/  SEL R11, RZ, 0x10, P5 ;  /* 0x00000010ff0b7807 */ /* 0x000fe40002800000 */
[----:B------:R-:W-:Y:S02]  /*6030*/  SEL R10, RZ, 0x10, P4 ;  /* 0x00000010ff0a7807 */ /* 0x000fe40002000000 */
[C---:B---3--:R-:W-:Y:S02]  /*6040*/  IADD3 R6, P0, R0.reuse, R20, RZ ;  /* 0x0000001400067210 */ /* 0x048fe40007f1e0ff */
[----:B------:R-:W-:Y:S03]  /*6050*/  IADD3 R2, P6, R0, R21, RZ ;  /* 0x0000001500027210 */ /* 0x000fe60007fde0ff */
        /* <DEDUP_REMOVED lines=9> */
[----:B------:R3:W4:Y:S04]  /*60f0*/  SHFL.IDX PT, R4, R5, 0x1, 0x1c1f ;  /* 0x003c1f0005047f89 */ /* 0x00072800000e0000 */
[----:B------:R2:W1:Y:S04]  /*6100*/  SHFL.IDX PT, R0, R12, 0x1, 0x1c1f ;  /* 0x003c1f000c007f89 */ /* 0x00046800000e0000 */
[----:B------:R2:W-:Y:S01]  /*6110*/  LDGSTS.E.BYPASS.LTC128B.128 [R218+0x2100], [R8.64], !P0 ;  /* 0x0210000008da7fae */ /* 0x0005e2000c101d46 */
[----:B-1-3--:R-:W-:Y:S03]  /*6120*/  SEL R5, RZ, 0x10, P0 ;  /* 0x00000010ff057807 */ /* 0x00afe60000000000 */
.L_x_1323:
[----:B--2---:R-:W-:Y:S02]  /*6130*/  IADD3 R2, -R10, 0x10, RZ ;  /* 0x000000100a027810 */ /* 0x004fe40007ffe1ff */
[----:B------:R-:W-:Y:S02]  /*6140*/  IADD3 R8, -R11, 0x10, RZ ;  /* 0x000000100b087810 */ /* 0x000fe40007ffe1ff */
[----:B------:R-:W-:Y:S02]  /*6150*/  LOP3.LUT R6, R2, 0xf, RZ, 0xc0, !PT ;  /* 0x0000000f02067812 */ /* 0x000fe400078ec0ff */
[----:B------:R-:W-:Y:S02]  /*6160*/  LOP3.LUT R8, R8, 0xf, RZ, 0xc0, !PT ;  /* 0x0000000f08087812 */ /* 0x000fe400078ec0ff */
[----:B------:R-:W-:Y:S02]  /*6170*/  IADD3 R3, -R5, 0x10, RZ ;  /* 0x0000001005037810 */ /* 0x000fe40007ffe1ff */
[-C--:B------:R-:W-:Y:S02]  /*6180*/  IADD3 R6, P6, P5, R6, R0.reuse, R21 ;  /* 0x0000000006067210 */ /* 0x080fe40007dde015 */
[----:B------:R-:W-:Y:S02]  /*6190*/  IADD3 R8, P4, P0, R8, R0, R20 ;  /* 0x0000000008087210 */ /* 0x000fe4000789e014 */
[----:B------:R-:W-:Y:S02]  /*61a0*/  LOP3.LUT R2, R3, 0xf, RZ, 0xc0, !PT ;  /* 0x0000000f03027812 */ /* 0x000fe400078ec0ff */
[-C--:B----4-:R-:W-:Y:S02]  /*61b0*/  IADD3.X R7, RZ, R4.reuse, R14, P6, P5 ;  /* 0x00000004ff077210 */ /* 0x090fe400037ea40e */
[----:B------:R-:W-:Y:S02]  /*61c0*/  ISETP.NE.U32.AND P6, PT, R11, RZ, PT ;  /* 0x000000ff0b00720c */ /* 0x000fe40003fc5070 */
[----:B------:R-:W-:Y:S02]  /*61d0*/  IADD3.X R9, RZ, R4, R13, P4, P0 ;  /* 0x00000004ff097210 */ /* 0x000fe400027e040d */
[----:B------:R-:W-:Y:S02]  /*61e0*/  IADD3 R2, P4, P0, R2, R0, R22 ;  /* 0x0000000002027210 */ /* 0x000fe4000789e016 */
[----:B------:R-:W-:Y:S02]  /*61f0*/  ISETP.NE.U32.AND P5, PT, R10, RZ, PT ;  /* 0x000000ff0a00720c */ /* 0x000fe40003fa5070 */
[----:B------:R-:W-:Y:S02]  /*6200*/  IADD3.X R3, RZ, R4, R15, P4, P0 ;  /* 0x00000004ff037210 */ /* 0x000fe400027e040f */
[----:B------:R-:W-:Y:S03]  /*6210*/  ISETP.NE.U32.AND P0, PT, R5, RZ, PT ;  /* 0x000000ff0500720c */ /* 0x000fe60003f05070 */
[----:B------:R-:W-:Y:S01]  /*6220*/  @!PT LDS RZ, [RZ] ;  /* 0x00000000fffff984 */ /* 0x000fe20000000800 */
[----:B------:R-:W-:Y:S01]  /*6230*/  @!PT LDS RZ, [RZ] ;  /* 0x00000000fffff984 */ /* 0x000fe20000000800 */
[----:B------:R-:W-:Y:S01]  /*6240*/  @!PT LDS RZ, [RZ] ;  /* 0x00000000fffff984 */ /* 0x000fe20000000800 */
[----:B------:R1:W-:Y:S06]  /*6250*/  LDGSTS.E.BYPASS.LTC128B.128.ZFILL [R218+0x900], [R8.64], P6 ;  /* 0x0090000008da7fae */ /* 0x0003ec000b141d46 */
[----:B------:R1:W-:Y:S04]  /*6260*/  LDGSTS.E.BYPASS.LTC128B.128.ZFILL [R218+0x1900], [R6.64], P5 ;  /* 0x0190000006da7fae */ /* 0x0003e8000a941d46 */
[----:B------:R1:W-:Y:S02]  /*6270*/  LDGSTS.E.BYPASS.LTC128B.128.ZFILL [R218+0x2900], [R2.64], P0 ;  /* 0x0290000002da7fae */ /* 0x0003e40008141d46 */
.L_x_1276:
[----:B-1-34-:R-:W-:Y:S05]  /*6280*/  BSYNC B0 ;  /* 0x0000000000007941 */ /* 0x01afea0003800000 */
.L_x_1275:
[----:B------:R-:W0:Y:S01]  /*6290*/  LDGDEPBAR ;  /* 0x00000000000079af */ /* 0x000e220000000000 */
[----:B------:R-:W-:Y:S01]  /*62a0*/  WARPSYNC 0xffffffff ;  /* 0xffffffff00007948 */ /* 0x000fe20003800000 */
[-C--:B------:R-:W-:Y:S01]  /*62b0*/  HMMA.16816.F32 R4, R64, R16.reuse, RZ ;  /* 0x000000104004723c */ /* 0x080fe200000018ff */
        /* <DEDUP_REMOVED lines=27> */
[----:B------:R-:W3:Y:S07]  /*6470*/  LDSM.16.M88.4 R188, [R203+0x3000] ;  /* 0x00300000cbbc783b */ /* 0x000eee0000000200 */
        /* <DEDUP_REMOVED lines=8> */
[----:B------:R-:W-:Y:S07]  /*6500*/  LDSM.16.M88.4 R184, [R200+0x1800] ;  /* 0x00180000c8b8783b */ /* 0x000fee0000000200 */
        /* <DEDUP_REMOVED lines=9> */
[-C--:B------:R-:W-:Y:S03]  /*65a0*/  HMMA.16816.F32 R28, R188, R178.reuse, R28 ;  /* 0x000000b2bc1c723c */ /* 0x080fe6000000181c */
[----:B--2---:R-:W-:Y:S05]  /*65b0*/  ISETP.GT.AND P0, PT, R220, R0, PT ;  /* 0x00000000dc00720c */ /* 0x004fea0003f04270 */
[C---:B------:R-:W-:Y:S01]  /*65c0*/  HMMA.16816.F32 R32, R100.reuse, R178, R32 ;  /* 0x000000b26420723c */ /* 0x040fe20000001820 */
[----:B------:R-:W1:Y:S07]  /*65d0*/  LDSM.16.M88.4 R176, [R204+0x2000] ;  /* 0x00200000ccb0783b */ /* 0x000e6e0000000200 */
[-C--:B------:R-:W-:Y:S08]  /*65e0*/  HMMA.16816.F32 R36, R100, R184.reuse, R36 ;  /* 0x000000b86424723c */ /* 0x080ff00000001824 */
        /* <DEDUP_REMOVED lines=23> */
[-C--:B------:R-:W-:Y:S08]  /*6760*/  HMMA.16816.F32 R44, R184, R190.reuse, R44 ;  /* 0x000000beb82c723c */ /* 0x080ff0000000182c */
[C---:B------:R-:W-:Y:S01]  /*6770*/  HMMA.16816.F32 R48, R176.reuse, R190, R48 ;  /* 0x000000beb030723c */ /* 0x040fe20000001830 */
[----:B------:R-:W3:Y:S07]  /*6780*/  LDSM.16.M88.4 R188, [R203+0x5000] ;  /* 0x00500000cbbc783b */ /* 0x000eee0000000200 */
[-C--:B-1----:R-:W-:Y:S08]  /*6790*/  HMMA.16816.F32 R52, R176, R192.reuse, R52 ;  /* 0x000000c0b034723c */ /* 0x082ff00000001834 */
[C---:B------:R-:W-:Y:S08]  /*67a0*/  HMMA.16816.F32 R56, R184.reuse, R192, R56 ;  /* 0x000000c0b838723c */ /* 0x040ff00000001838 */
[-C--:B------:R-:W-:Y:S01]  /*67b0*/  HMMA.16816.F32 R60, R184, R194.reuse, R60 ;  /* 0x000000c2b83c723c */ /* 0x080fe2000000183c */
[----:B------:R-:W-:Y:S07]  /*67c0*/  LDSM.16.M88.4 R184, [R200+0x2800] ;  /* 0x00280000c8b8783b */ /* 0x000fee0000000200 */
[----:B------:R-:W-:Y:S01]  /*67d0*/  HMMA.16816.F32 R64, R176, R194, R64 ;  /* 0x000000c2b040723c */ /* 0x000fe20000001840 */
[----:B------:R-:W1:Y:S07]  /*67e0*/  LDSM.16.M88.4 R176, [R200+0x2400] ;  /* 0x00240000c8b0783b */ /* 0x000e6e0000000200 */
[-C--:B--2---:R-:W-:Y:S01]  /*67f0*/  HMMA.16816.F32 R4, R100, R180.reuse, R4 ;  /* 0x000000b46404723c */ /* 0x084fe20000001804 */
[----:B------:R-:W2:Y:S07]  /*6800*/  LDSM.16.M88.4 R192, [R200+0x2c00] ;  /* 0x002c0000c8c0783b */ /* 0x000eae0000000200 */
[C---:B---3--:R-:W-:Y:S08]  /*6810*/  HMMA.16816.F32 R8, R188.reuse, R180, R8 ;  /* 0x000000b4bc08723c */ /* 0x048ff00000001808 */
        /* <DEDUP_REMOVED lines=13> */
[-C--:B--2---:R-:W-:Y:S08]  /*68f0*/  HMMA.16816.F32 R52, R100, R192.reuse, R52 ;  /* 0x000000c06434723c */ /* 0x084ff00000001834 */
[C---:B------:R-:W-:Y:S08]  /*6900*/  HMMA.16816.F32 R56, R188.reuse, R192, R56 ;  /* 0x000000c0bc38723c */ /* 0x040ff00000001838 */
[-C--:B------:R-:W-:Y:S01]  /*6910*/  HMMA.16816.F32 R60, R188, R194.reuse, R60 ;  /* 0x000000c2bc3c723c */ /* 0x080fe2000000183c */
[----:B------:R-:W-:Y:S07]  /*6920*/  LDSM.16.M88.4 R188, [R207] ;  /* 0x00000000cfbc783b */ /* 0x000fee0000000200 */
[----:B------:R-:W-:Y:S01]  /*6930*/  HMMA.16816.F32 R64, R100, R194, R64 ;  /* 0x000000c26440723c */ /* 0x000fe20000001840 */
[----:B------:R-:W2:Y:S07]  /*6940*/  LDSM.16.M88.4 R100, [R208] ;  /* 0x00000000d064783b */ /* 0x000eae0000000200 */
[-C--:B-1----:R-:W-:Y:S01]  /*6950*/  HMMA.16816.F32 R4, R176, R180.reuse, R4 ;  /* 0x000000b4b004723c */ /* 0x082fe20000001804 */
[----:B------:R-:W1:Y:S01]  /*6960*/  LDSM.16.M88.4 R192, [R206] ;  /* 0x00000000cec0783b */ /* 0x000e620000000200 */
[----:B------:R-:W-:Y:S06]  /*6970*/  DEPBAR.LE SB0, 0x0 ;  /* 0x000080000000791a */ /* 0x000fec0000000000 */
[C---:B---3--:R-:W-:Y:S01]  /*6980*/  HMMA.16816.F32 R8, R184.reuse, R180, R8 ;  /* 0x000000b4b808723c */ /* 0x048fe20000001808 */
[----:B------:R-:W-:Y:S07]  /*6990*/  BAR.SYNC.DEFER_BLOCKING 0x0 ;  /* 0x0000000000007b1d */ /* 0x000fee0000010000 */
        /* <DEDUP_REMOVED lines=16> */
[C---:B------:R-:W-:Y:S01]  /*6aa0*/  IADD3 R103, R227.reuse, 0x20, RZ ;  /* 0x00000020e3677810 */ /* 0x040fe20007ffe0ff */
[----:B------:R-:W2:Y:S01]  /*6ab0*/  LDL R2, [R1+0x20] ;  /* 0x0000200001027983 */ /* 0x000ea20000100800 */
[----:B------:R-:W-:Y:S01]  /*6ac0*/  SHF.R.S32.HI R102, RZ, 0x1f, R227 ;  /* 0x0000001fff667819 */ /* 0x000fe200000114e3 */
[----:B------:R-:W-:Y:S01]  /*6ad0*/  IMAD.MOV.U32 R219, RZ, RZ, RZ ;  /* 0x000000ffffdb7224 */ /* 0x000fe200078e00ff */
[----:B------:R-:W-:Y:S01]  /*6ae0*/  SHF.R.S32.HI R103, RZ, 0x1f, R103 ;  /* 0x0000001fff677819 */ /* 0x000fe20000011467 */
[----:B------:R-:W3:Y:S01]  /*6af0*/  LDL R0, [R1] ;  /* 0x0000000001007983 */ /* 0x000ee20000100800 */
[C---:B------:R-:W-:Y:S03]  /*6b00*/  IMAD.SHL.U32 R176, R227.reuse, 0x2, RZ ;  /* 0x00000002e3b07824 */ /* 0x040fe600078e00ff */
[----:B------:R-:W4:Y:S06]  /*6b10*/  LDL.64 R110, [R1+0x18] ;  /* 0x00001800016e7983 */ /* 0x000f2c0000100a00 */
[----:B------:R-:W5:Y:S04]  /*6b20*/  LDL R109, [R1+0x30] ;  /* 0x00003000016d7983 */ /* 0x000f680000100800 */
[----:B------:R-:W4:Y:S06]  /*6b30*/  LDL.64 R224, [R1+0x10] ;  /* 0x0000100001e07983 */ /* 0x000f2c0000100a00 */
[----:B------:R-:W5:Y:S01]  /*6b40*/  LDL R104, [R1+0x24] ;  /* 0x0000240001687983 */ /* 0x000f620000100800 */
[----:B--2---:R-:W-:Y:S05]  /*6b50*/  IMAD R2, R220, 0x40, R2 ;  /* 0x00000040dc027824 */ /* 0x004fea00078e0202 */
[----:B---3--:R-:W-:Y:S05]  /*6b60*/  IADD3 R2, R2, -0x40, R0 ;  /* 0xffffffc002027810 */ /* 0x008fea0007ffe000 */
[----:B------:R-:W-:Y:S04]  /*6b70*/  @P2 IMAD.HI.U32 R3, R2, c[0x0][0x2bc], RZ ;  /* 0x0000af0002032a27 */ /* 0x000fe800078e00ff */
[----:B------:R-:W-:Y:S01]  /*6b80*/  IMAD.MOV.U32 R0, RZ, RZ, R2 ;  /* 0x000000ffff007224 */ /* 0x000fe200078e0002 */
[----:B------:R-:W-:Y:S04]  /*6b90*/  @P2 SHF.R.U32.HI R0, RZ, c[0x0][0x2c0], R3 ;  /* 0x0000b000ff002a19 */ /* 0x000fe80000011603 */
[C---:B----4-:R-:W-:Y:S02]  /*6ba0*/  @!P1 IADD3 R3, P0, R0.reuse, R110, RZ ;  /* 0x0000006e00039210 */ /* 0x050fe40007f1e0ff */
[----:B------:R-:W-:Y:S02]  /*6bb0*/  IADD3 R110, R227, 0x40, RZ ;  /* 0x00000040e36e7810 */ /* 0x000fe40007ffe0ff */
[----:B-----5:R-:W-:Y:S01]  /*6bc0*/  @!P1 LEA.HI.X.SX32 R101, R0, R109, 0x1, P0 ;  /* 0x0000006d00659211 */ /* 0x020fe200000f0eff */
[----:B------:R-:W-:Y:S01]  /*6bd0*/  IMAD.MOV R0, RZ, RZ, -R0 ;  /* 0x000000ffff007224 */ /* 0x000fe200078e0a00 */
[----:B------:R-:W-:Y:S01]  /*6be0*/  @!P1 LEA R100, P0, R3, c[0x0][0x2a0], 0x2 ;  /* 0x0000a80003649a11 */ /* 0x000fe200078010ff */
[----:B------:R-:W-:Y:S01]  /*6bf0*/  IMAD.SHL.U32 R178, R110, 0x2, RZ ;  /* 0x000000026eb27824 */ /* 0x000fe200078e00ff */
[----:B------:R-:W-:Y:S01]  /*6c00*/  IADD3 R109, R227, 0x40, RZ ;  /* 0x00000040e36d7810 */ /* 0x000fe20007ffe0ff */
[----:B------:R-:W-:Y:S01]  /*6c10*/  IMAD R221, R0, c[0x0][0x2b8], R2 ;  /* 0x0000ae0000dd7a24 */ /* 0x000fe200078e0202 */
[----:B------:R-:W-:Y:S02]  /*6c20*/  @!P1 LEA.HI.X R101, R3, c[0x0][0x2a4], R101, 0x2, P0 ;  /* 0x0000a90003659a11 */ /* 0x000fe400000f1465 */
[----:B------:R-:W-:Y:S01]  /*6c30*/  SHF.R.S32.HI R109, RZ, 0x1f, R109 ;  /* 0x0000001fff6d7819 */ /* 0x000fe2000001146d */
[----:B------:R-:W-:Y:S01]  /*6c40*/  IMAD.WIDE.U32 R2, R221, c[0x0][0x1e0], RZ ;  /* 0x00007800dd027a25 */ /* 0x000fe200078e00ff */
[----:B------:R-:W-:Y:S01]  /*6c50*/  SHF.R.S32.HI R0, RZ, 0x1f, R221 ;  /* 0x0000001fff007819 */ /* 0x000fe200000114dd */
[----:B------:R-:W2:Y:S01]  /*6c60*/  @!P1 LDG.E R219, [R100.64] ;  /* 0x0000000664db9981 */ /* 0x000ea2000c1e1900 */
[----:B------:R-:W-:Y:S02]  /*6c70*/  SHF.L.U64.HI R111, R110, 0x1, R109 ;  /* 0x000000016e6f7819 */ /* 0x000fe4000001026d */
[----:B------:R-:W-:Y:S01]  /*6c80*/  IADD3 R109, R227, 0x20, RZ ;  /* 0x00000020e36d7810 */ /* 0x000fe20007ffe0ff */
[----:B------:R-:W-:Y:S03]  /*6c90*/  IMAD R0, R0, c[0x0][0x1e0], RZ ;  /* 0x0000780000007a24 */ /* 0x000fe600078e02ff */
[----:B------:R-:W-:Y:S01]  /*6ca0*/  SHF.L.U64.HI R110, R109, 0x1, R103 ;  /* 0x000000016d6e7819 */ /* 0x000fe20000010267 */
[----:B------:R-:W-:Y:S02]  /*6cb0*/  IMAD R0, R221, c[0x0][0x1e4], R0 ;  /* 0x00007900dd007a24 */ /* 0x000fe400078e0200 */
[----:B------:R-:W-:Y:S01]  /*6cc0*/  IMAD.SHL.U32 R177, R109, 0x2, RZ ;  /* 0x000000026db17824 */ /* 0x000fe200078e00ff */
[----:B------:R-:W-:Y:S01]  /*6cd0*/  SHF.L.U64.HI R109, R227, 0x1, R102 ;  /* 0x00000001e36d7819 */ /* 0x000fe20000010266 */
        /* <DEDUP_REMOVED lines=11> */
.L_x_1324:
[----:B------:R-:W-:-:S05]  /*6d90*/  BRA.DIV ~URZ, `(.L_x_1282) ;  /* 0x0000a0327f007947 */ /* 0x000fca000b800000 */
[----:B------:R-:W3:Y:S01]  /*6da0*/  SHFL.IDX PT, R0, R104, RZ, 0x1c1f ;  /* 0x001c1fff68007589 */ /* 0x000ee200000e0000 */
[C---:B------:R-:W-:Y:S02]  /*6db0*/  ISETP.GE.AND P5, PT, R227.reuse, c[0x0][0x1d4], PT ;  /* 0x00007500e3007a0c */ /* 0x040fe40003fa6270 */
[C---:B------:R-:W-:Y:S02]  /*6dc0*/  IADD3 R180, R227.reuse, 0x20, RZ ;  /* 0x00000020e3b47810 */ /* 0x040fe40007ffe0ff */
[----:B------:R-:W-:Y:S02]  /*6dd0*/  IADD3 R179, R227, 0x40, RZ ;  /* 0x00000040e3b37810 */ /* 0x000fe40007ffe0ff */
[----:B------:R-:W-:Y:S02]  /*6de0*/  ISETP.GE.AND P4, PT, R180, c[0x0][0x1d4], PT ;  /* 0x00007500b4007a0c */ /* 0x000fe40003f86270 */
[C---:B---3--:R-:W-:Y:S02]  /*6df0*/  IADD3 R2, P0, R0.reuse, R176, RZ ;  /* 0x000000b000027210 */ /* 0x048fe40007f1e0ff */
[----:B------:R-:W-:Y:S03]  /*6e00*/  IADD3 R102, P6, R0, R177, RZ ;  /* 0x000000b100667210 */ /* 0x000fe60007fde0ff */
[C---:B--2---:R-:W-:Y:S01]  /*6e10*/  IMAD.X R3, R100.reuse, 0x1, R109, P0 ;  /* 0x0000000164037824 */ /* 0x044fe200000e066d */
[----:B------:R-:W-:Y:S01]  /*6e20*/  ISETP.GE.AND P0, PT, R179, c[0x0][0x1d4], PT ;  /* 0x00007500b3007a0c */ /* 0x000fe20003f06270 */
[----:B------:R-:W-:Y:S03]  /*6e30*/  IMAD.X R103, R100, 0x1, R110, P6 ;  /* 0x0000000164677824 */ /* 0x000fe600030e066e */
[----:B------:R-:W-:Y:S01]  /*6e40*/  @!PT LDS RZ, [RZ] ;  /* 0x00000000fffff984 */ /* 0x000fe20000000800 */
[----:B------:R-:W-:Y:S01]  /*6e50*/  @!PT LDS RZ, [RZ] ;  /* 0x00000000fffff984 */ /* 0x000fe20000000800 */
[----:B------:R2:W-:Y:S04]  /*6e60*/  LDGSTS.E.BYPASS.LTC128B.128 [R218+0x3100], [R2.64], !P5 ;  /* 0x0310000002da7fae */ /* 0x0005e8000e901d46 */
[----:B------:R3:W-:Y:S01]  /*6e70*/  LDGSTS.E.BYPASS.LTC128B.128 [R218+0x4100], [R102.64], !P4 ;  /* 0x0410000066da7fae */ /* 0x0007e2000e101d46 */
[----:B--2---:R-:W-:Y:S03]  /*6e80*/  IADD3 R2, P6, R0, R178, RZ ;  /* 0x000000b200027210 */ /* 0x004fe60007fde0ff */
[----:B------:R-:W2:Y:S01]  /*6e90*/  SHFL.IDX PT, R0, R104, 0x1, 0x1c1f ;  /* 0x003c1f0068007f89 */ /* 0x000ea200000e0000 */
[----:B---3--:R-:W-:Y:S01]  /*6ea0*/  SEL R102, RZ, 0x10, P5 ;  /* 0x00000010ff667807 */ /* 0x008fe20002800000 */
[----:B------:R-:W-:Y:S01]  /*6eb0*/  IMAD.X R3, R100, 0x1, R111, P6 ;  /* 0x0000000164037824 */ /* 0x000fe200030e066f */
[----:B------:R-:W-:Y:S01]  /*6ec0*/  SEL R103, RZ, 0x10, P4 ;  /* 0x00000010ff677807 */ /* 0x000fe20002000000 */
[----:B------:R3:W4:Y:S04]  /*6ed0*/  SHFL.IDX PT, R100, R101, 0x1, 0x1c1f ;  /* 0x003c1f0065647f89 */ /* 0x00072800000e0000 */
[----:B------:R1:W-:Y:S02]  /*6ee0*/  LDGSTS.E.BYPASS.LTC128B.128 [R218+0x5100], [R2.64], !P0 ;  /* 0x0510000002da7fae */ /* 0x0003e4000c101d46 */
[----:B-1-3--:R-:W-:Y:S02]  /*6ef0*/  SEL R101, RZ, 0x10, P0 ;  /* 0x00000010ff657807 */ /* 0x00afe40000000000 */
.L_x_1325:
[C---:B--2---:R-:W-:Y:S02]  /*6f00*/  ISETP.NE.U32.AND P5, PT, R102.reuse, RZ, PT ;  /* 0x000000ff6600720c */ /* 0x044fe40003fa5070 */
[----:B------:R-:W-:Y:S02]  /*6f10*/  IADD3 R102, -R102, 0x10, RZ ;  /* 0x0000001066667810 */ /* 0x000fe40007ffe1ff */
[C---:B------:R-:W-:Y:S02]  /*6f20*/  ISETP.NE.U32.AND P6, PT, R103.reuse, RZ, PT ;  /* 0x000000ff6700720c */ /* 0x040fe40003fc5070 */
[----:B------:R-:W-:Y:S02]  /*6f30*/  LOP3.LUT R102, R102, 0xf, RZ, 0xc0, !PT ;  /* 0x0000000f66667812 */ /* 0x000fe400078ec0ff */
[----:B------:R-:W-:Y:S02]  /*6f40*/  IADD3 R103, -R103, 0x10, RZ ;  /* 0x0000001067677810 */ /* 0x000fe40007ffe1ff */
[----:B------:R-:W-:Y:S02]  /*6f50*/  IADD3 R2, P4, P0, R102, R0, R176 ;  /* 0x0000000066027210 */ /* 0x000fe4000789e0b0 */
[----:B------:R-:W-:Y:S02]  /*6f60*/  LOP3.LUT R103, R103, 0xf, RZ, 0xc0, !PT ;  /* 0x0000000f67677812 */ /* 0x000fe400078ec0ff */
[----:B----4-:R-:W-:Y:S02]  /*6f70*/  IADD3.X R3, RZ, R100, R109, P4, P0 ;  /* 0x00000064ff037210 */ /* 0x010fe400027e046d */
[----:B------:R-:W-:Y:S03]  /*6f80*/  IADD3 R102, P4, P0, R103, R0, R177 ;  /* 0x0000000067667210 */ /* 0x000fe6000789e0b1 */
[----:B------:R-:W-:Y:S01]  /*6f90*/  @!PT LDS RZ, [RZ] ;  /* 0x00000000fffff984 */ /* 0x000fe20000000800 */
[----:B------:R-:W-:Y:S01]  /*6fa0*/  @!PT LDS RZ, [RZ] ;  /* 0x00000000fffff984 */ /* 0x000fe20000000800 */
[----:B------:R-:W-:Y:S01]  /*6fb0*/  @!PT LDS RZ, [RZ] ;  /* 0x00000000fffff984 */ /* 0x000fe20000000800 */
[----:B------:R1:W-:Y:S01]  /*6fc0*/  LDGSTS.E.BYPASS.LTC128B.128.ZFILL [R218+0x3900], [R2.64], P5 ;  /* 0x0390000002da7fae */ /* 0x0003e2000a941d46 */
[C---:B------:R-:W-:Y:S02]  /*6fd0*/  ISETP.NE.U32.AND P5, PT, R101.reuse, RZ, PT ;  /* 0x000000ff6500720c */ /* 0x040fe40003fa5070 */
[----:B------:R-:W-:Y:S05]  /*6fe0*/  IADD3.X R103, RZ, R100, R110, P4, P0 ;  /* 0x00000064ff677210 */ /* 0x000fea00027e046e */
[----:B------:R2:W-:Y:S01]  /*6ff0*/  LDGSTS.E.BYPASS.LTC128B.128.ZFILL [R218+0x4900], [R102.64], P6 ;  /* 0x0490000066da7fae */ /* 0x0005e2000b141d46 */
[----:B-1----:R-:W-:Y:S04]  /*7000*/  IADD3 R2, -R101, 0x10, RZ ;  /* 0x0000001065027810 */ /* 0x002fe80007ffe1ff */
[----:B------:R-:W-:Y:S04]  /*7010*/  LOP3.LUT R2, R2, 0xf, RZ, 0xc0, !PT ;  /* 0x0000000f02027812 */ /* 0x000fe800078ec0ff */
[----:B------:R-:W-:Y:S04]  /*7020*/  IADD3 R2, P4, P0, R2, R0, R178 ;  /* 0x0000000002027210 */ /* 0x000fe8000789e0b2 */
[----:B------:R-:W-:Y:S05]  /*7030*/  IADD3.X R3, RZ, R100, R111, P4, P0 ;  /* 0x00000064ff037210 */ /* 0x000fea00027e046f */
[----:B------:R2:W-:Y:S04]  /*7040*/  LDGSTS.E.BYPASS.LTC128B.128.ZFILL [R218+0x5900], [R2.64], P5 ;  /* 0x0590000002da7fae */ /* 0x0005e8000a941d46 */
.L_x_1280:
[----:B------:R-:W-:Y:S05]  /*7050*/  BSYNC B0 ;  /* 0x0000000000007941 */ /* 0x000fea0003800000 */
.L_x_1279:
[----:B------:R-:W-:Y:S01]  /*7060*/  MOV R101, 0x1 ;  /* 0x0000000100657802 */ /* 0x000fe20000000f00 */
[----:B--2---:R-:W2:Y:S04]  /*7070*/  LDL R3, [R1+0x8] ;  /* 0x0000080001037983 */ /* 0x004ea80000100800 */
[----:B------:R-:W3:Y:S01]  /*7080*/  LDL R2, [R1+0x38] ;  /* 0x0000380001027983 */ /* 0x000ee20000100800 */
[----:B------:R-:W-:Y:S03]  /*7090*/  IMAD R101, R220, -0x40, R101 ;  /* 0xffffffc0dc657824 */ /* 0x000fe600078e0265 */
[----:B------:R-:W0:Y:S01]  /*70a0*/  LDGDEPBAR ;  /* 0x00000000000079af */ /* 0x000e220000000000 */
[----:B--2---:R-:W-:Y:S01]  /*70b0*/  MOV R100, R3 ;  /* 0x0000000300647202 */ /* 0x004fe20000000f00 */
[----:B------:R-:W-:Y:S01]  /*70c0*/  @P3 IMAD.HI.U32 R0, R3, c[0x0][0x2c8], RZ ;  /* 0x0000b20003003a27 */ /* 0x000fe200078e00ff */
[----:B---3--:R-:W-:Y:S04]  /*70d0*/  IADD3 R101, -R2, R101, RZ ;  /* 0x0000006502657210 */ /* 0x008fe80007ffe1ff */
[----:B------:R-:W-:Y:S02]  /*70e0*/  @P3 SHF.R.U32.HI R100, RZ, c[0x0][0x2cc], R0 ;  /* 0x0000b300ff643a19 */ /* 0x000fe40000011600 */
[----:B------:R-:W-:Y:S05]  /*70f0*/  MOV R0, c[0x0][0x2ac] ;  /* 0x0000ab0000007a02 */ /* 0x000fea0000000f00 */
[----:B------:R-:W-:Y:S05]  /*7100*/  IMAD R101, R0, c[0x0][0x1d0], R101 ;  /* 0x0000740000657a24 */ /* 0x000fea00078e0265 */
[----:B------:R-:W-:Y:S01]  /*7110*/  IADD3 R101, R101, -c[0x0][0x168], RZ ;  /* 0x80005a0065657a10 */ /* 0x000fe20007ffe0ff */
[----:B------:R-:W-:-:S05]  /*7120*/  BRA.DIV ~URZ, `(.L_x_1283) ;  /* 0x00009ef27f007947 */ /* 0x000fca000b800000 */
[----:B------:R1:W2:Y:S02]  /*7130*/  SHFL.IDX PT, R0, R100, RZ, 0x1c1f ;  /* 0x001c1fff64007589 */ /* 0x0002a400000e0000 */
.L_x_1326:
[----:B--2---:R-:W-:Y:S05]  /*7140*/  IMAD.IADD R0, R101, 0x1, R0 ;  /* 0x0000000165007824 */ /* 0x004fea00078e0200 */
[C---:B------:R-:W-:Y:S02]  /*7150*/  ISETP.GT.AND P6, PT, R0.reuse, RZ, PT ;  /* 0x000000ff0000720c */ /* 0x040fe40003fc4270 */
[C---:B------:R-:W-:Y:S02]  /*7160*/  ISETP.GT.AND P5, PT, R0.reuse, 0x1, PT ;  /* 0x000000010000780c */ /* 0x040fe40003fa4270 */
[C---:B------:R-:W-:Y:S02]  /*7170*/  ISETP.GT.AND P4, PT, R0.reuse, 0x8, PT ;  /* 0x000000080000780c */ /* 0x040fe40003f84270 */
[----:B------:R-:W-:Y:S02]  /*7180*/  ISETP.GT.AND P0, PT, R0, 0x9, PT ;  /* 0x000000090000780c */ /* 0x000fe40003f04270 */
[----:B------:R-:W-:Y:S02]  /*7190*/  FSEL R4, R4, -INF , P6 ;  /* 0xff80000004047808 */ /* 0x000fe40003000000 */
[C---:B------:R-:W-:Y:S02]  /*71a0*/  ISETP.GT.AND P6, PT, R0.reuse, 0x10, PT ;  /* 0x000000100000780c */ /* 0x040fe40003fc4270 */
[----:B------:R-:W-:Y:S02]  /*71b0*/  FSEL R110, R5, -INF , P5 ;  /* 0xff800000056e7808 */ /* 0x000fe40002800000 */
        /* <DEDUP_REMOVED lines=22> */
[----:B------:R-:W-:Y:S02]  /*7320*/  FSEL R53, R53, -INF , P5 ;  /* 0xff80000035357808 */ /* 0x000fe40002800000 */
[----:B------:R-:W-:Y:S02]  /*7330*/  FSEL R64, R64, -INF , P4 ;  /* 0xff80000040407808 */ /* 0x000fe40002000000 */
[----:B------:R-:W-:Y:S01]  /*7340*/  FSEL R65, R65, -INF , P0 ;  /* 0xff80000041417808 */ /* 0x000fe20000000000 */
[----:B------:R-:W-:-:S05]  /*7350*/  BRA.DIV ~URZ, `(.L_x_1284) ;  /* 0x00009d227f007947 */ /* 0x000fca000b800000 */
[----:B------:R-:W-:Y:S01]  /*7360*/  FMNMX.FTZ R104, R4, R105, !PT ;  /* 0x0000006904687209 */ /* 0x000fe20007810000 */
[----:B------:R-:W2:Y:S03]  /*7370*/  SHFL.IDX PT, R2, R100, 0x1, 0x1c1f ;  /* 0x003c1f0064027f89 */ /* 0x000ea600000e0000 */
[----:B------:R-:W-:Y:S04]  /*7380*/  FMNMX.FTZ R104, R110, R104, !PT ;  /* 0x000000686e687209 */ /* 0x000fe80007810000 */
[----:B------:R-:W-:Y:S01]  /*7390*/  FMNMX.FTZ R104, R5, R104, !PT ;  /* 0x0000006805687209 */ /* 0x000fe20007810000 */
[----:B------:R-:W3:Y:S03]  /*73a0*/  SHFL.IDX PT, R0, R100, 0x2, 0x1c1f ;  /* 0x005c1f0064007f89 */ /* 0x000ee600000e0000 */
[----:B------:R-:W-:Y:S04]  /*73b0*/  FMNMX.FTZ R104, R109, R104, !PT ;  /* 0x000000686d687209 */ /* 0x000fe80007810000 */
[----:B------:R-:W-:Y:S01]  /*73c0*/  FMNMX.FTZ R104, R20, R104, !PT ;  /* 0x0000006814687209 */ /* 0x000fe20007810000 */
[----:B------:R-:W4:Y:S03]  /*73d0*/  SHFL.IDX PT, R3, R100, 0x3, 0x1c1f ;  /* 0x007c1f0064037f89 */ /* 0x000f2600000e0000 */
[----:B------:R-:W-:Y:S04]  /*73e0*/  FMNMX.FTZ R104, R21, R104, !PT ;  /* 0x0000006815687209 */ /* 0x000fe80007810000 */
[----:B------:R-:W-:Y:S04]  /*73f0*/  FMNMX.FTZ R104, R32, R104, !PT ;  /* 0x0000006820687209 */ /* 0x000fe80007810000 */
[----:B------:R-:W-:Y:S04]  /*7400*/  FMNMX.FTZ R104, R33, R104, !PT ;  /* 0x0000006821687209 */ /* 0x000fe80007810000 */
[----:B------:R-:W-:Y:S04]  /*7410*/  FMNMX.FTZ R104, R36, R104, !PT ;  /* 0x0000006824687209 */ /* 0x000fe80007810000 */
[----:B------:R-:W-:Y:S04]  /*7420*/  FMNMX.FTZ R104, R37, R104, !PT ;  /* 0x0000006825687209 */ /* 0x000fe80007810000 */
[----:B------:R-:W-:Y:S01]  /*7430*/  FMNMX.FTZ R104, R48, R104, !PT ;  /* 0x0000006830687209 */ /* 0x000fe20007810000 */
[C---:B--2---:R-:W-:Y:S02]  /*7440*/  IMAD.IADD R2, R101.reuse, 0x1, R2 ;  /* 0x0000000165027824 */ /* 0x044fe400078e0202 */
[----:B---3--:R-:W-:Y:S01]  /*7450*/  IMAD.IADD R0, R101, 0x1, R0 ;  /* 0x0000000165007824 */ /* 0x008fe200078e0200 */
[----:B------:R-:W-:Y:S01]  /*7460*/  FMNMX.FTZ R104, R49, R104, !PT ;  /* 0x0000006831687209 */ /* 0x000fe20007810000 */
[----:B----4-:R-:W-:Y:S01]  /*7470*/  IMAD.IADD R101, R101, 0x1, R3 ;  /* 0x0000000165657824 */ /* 0x010fe200078e0203 */
[C---:B------:R-:W-:Y:S02]  /*7480*/  ISETP.GT.AND P6, PT, R2.reuse, RZ, PT ;  /* 0x000000ff0200720c */ /* 0x040fe40003fc4270 */
[C---:B------:R-:W-:Y:S02]  /*7490*/  ISETP.GT.AND P5, PT, R2.reuse, 0x1, PT ;  /* 0x000000010200780c */ /* 0x040fe40003fa4270 */
[C---:B------:R-:W-:Y:S02]  /*74a0*/  ISETP.GT.AND P4, PT, R2.reuse, 0x8, PT ;  /* 0x000000080200780c */ /* 0x040fe40003f84270 */
[----:B------:R-:W-:Y:S02]  /*74b0*/  ISETP.GT.AND P0, PT, R2, 0x9, PT ;  /* 0x000000090200780c */ /* 0x000fe40003f04270 */
[----:B------:R-:W-:Y:S02]  /*74c0*/  FSEL R6, R6, -INF , P6 ;  /* 0xff80000006067808 */ /* 0x000fe40003000000 */
[----:B------:R-:W-:Y:S02]  /*74d0*/  FSEL R17, R7, -INF , P5 ;  /* 0xff80000007117808 */ /* 0x000fe40002800000 */
[----:B------:R-:W-:Y:S02]  /*74e0*/  FSEL R18, R18, -INF , P4 ;  /* 0xff80000012127808 */ /* 0x000fe40002000000 */
[----:B------:R-:W-:Y:S02]  /*74f0*/  FSEL R19, R19, -INF , P0 ;  /* 0xff80000013137808 */ /* 0x000fe40000000000 */
[C---:B------:R-:W-:Y:S02]  /*7500*/  ISETP.GT.AND P6, PT, R2.reuse, 0x10, PT ;  /* 0x000000100200780c */ /* 0x040fe40003fc4270 */
        /* <DEDUP_REMOVED lines=23> */
[C---:B------:R-:W-:Y:S02]  /*7680*/  ISETP.GT.AND P6, PT, R0.reuse, RZ, PT ;  /* 0x000000ff0000720c */ /* 0x040fe40003fc4270 */
[----:B------:R-:W-:Y:S02]  /*7690*/  ISETP.GT.AND P5, PT, R0, 0x1, PT ;  /* 0x000000010000780c */ /* 0x000fe40003fa4270 */
[C---:B------:R-:W-:Y:S02]  /*76a0*/  ISETP.GT.AND P4, PT, R101.reuse, RZ, PT ;  /* 0x000000ff6500720c */ /* 0x040fe40003f84270 */
[----:B------:R-:W-:Y:S02]  /*76b0*/  ISETP.GT.AND P0, PT, R101, 0x1, PT ;  /* 0x000000016500780c */ /* 0x000fe40003f04270 */
[----:B------:R-:W-:Y:S02]  /*76c0*/  FSEL R16, R8, -INF , P6 ;  /* 0xff80000008107808 */ /* 0x000fe40003000000 */
[----:B------:R-:W-:Y:S02]  /*76d0*/  FSEL R9, R9, -INF , P5 ;  /* 0xff80000009097808 */ /* 0x000fe40002800000 */
[----:B------:R-:W-:Y:S02]  /*76e0*/  FSEL R10, R10, -INF , P4 ;  /* 0xff8000000a0a7808 */ /* 0x000fe40002000000 */
[----:B------:R-:W-:Y:S02]  /*76f0*/  FSEL R11, R11, -INF , P0 ;  /* 0xff8000000b0b7808 */ /* 0x000fe40000000000 */
[C---:B------:R-:W-:Y:S02]  /*7700*/  ISETP.GT.AND P6, PT, R0.reuse, 0x8, PT ;  /* 0x000000080000780c */ /* 0x040fe40003fc4270 */
[----:B------:R-:W-:Y:S02]  /*7710*/  ISETP.GT.AND P5, PT, R0, 0x9, PT ;  /* 0x000000090000780c */ /* 0x000fe40003fa4270 */
[C---:B------:R-:W-:Y:S02]  /*7720*/  ISETP.GT.AND P4, PT, R101.reuse, 0x8, PT ;  /* 0x000000086500780c */ /* 0x040fe40003f84270 */
        /* <DEDUP_REMOVED lines=9> */
[----:B------:R-:W-:Y:S02]  /*77c0*/  FMNMX.FTZ R104, R52, R104, !PT ;  /* 0x0000006834687209 */ /* 0x000fe40007810000 */
        /* <DEDUP_REMOVED lines=51> */
[----:B--2---:R-:W-:Y:S02]  /*7b00*/  FMNMX.FTZ R104, R0, R104, !PT ;  /* 0x0000006800687209 */ /* 0x004fe40007810000 */
        /* <DEDUP_REMOVED lines=12> */
[----:B------:R-:W-:Y:S02]  /*7bd0*/  FSEL R56, R56, -INF , P6 ;  /* 0xff80000038387808 */ /* 0x000fe40003000000 */
[----:B------:R-:W-:Y:S02]  /*7be0*/  FMNMX.FTZ R103, R67, R103, !PT ;  /* 0x0000006743677209 */ /* 0x000fe40007810000 */
[----:B------:R-:W-:Y:S02]  /*7bf0*/  FMNMX.FTZ R102, R45, R102, !PT ;  /* 0x000000662d667209 */ /* 0x000fe40007810000 */
[----:B--2---:R-:W-:Y:S02]  /*7c00*/  FMNMX.FTZ R104, R104, R0, !PT ;  /* 0x0000000068687209 */ /* 0x004fe40007810000 */
[----:B------:R-:W-:Y:S01]  /*7c10*/  FSEL R57, R57, -INF , P5 ;  /* 0xff80000039397808 */ /* 0x000fe20002800000 */
[----:B------:R-:W2:Y:S01]  /*7c20*/  SHFL.BFLY PT, R0, R103, 0x2, 0x1f ;  /* 0x0c401f0067007f89 */ /* 0x000ea200000e0000 */
[----:B------:R-:W-:Y:S02]  /*7c30*/  FMNMX.FTZ R102, R56, R102, !PT ;  /* 0x0000006638667209 */ /* 0x000fe40007810000 */
[----:B------:R-:W-:Y:S02]  /*7c40*/  FSEL R60, R60, -INF , P4 ;  /* 0xff8000003c3c7808 */ /* 0x000fe40002000000 */
[----:B------:R-:W-:Y:S02]  /*7c50*/  FMNMX.FTZ R102, R57, R102, !PT ;  /* 0x0000006639667209 */ /* 0x000fe40007810000 */
[----:B------:R-:W-:Y:S02]  /*7c60*/  FSEL R61, R61, -INF , P0 ;  /* 0xff8000003d3d7808 */ /* 0x000fe40000000000 */
[----:B------:R-:W-:Y:S02]  /*7c70*/  FMNMX.FTZ R102, R60, R102, !PT ;  /* 0x000000663c667209 */ /* 0x000fe40007810000 */
[----:B------:R-:W-:Y:S02]  /*7c80*/  ISETP.GT.AND P6, PT, R101, 0x30, PT ;  /* 0x000000306500780c */ /* 0x000fe40003fc4270 */
[----:B------:R-:W-:Y:S02]  /*7c90*/  FMNMX.FTZ R102, R61, R102, !PT ;  /* 0x000000663d667209 */ /* 0x000fe40007810000 */
[C---:B------:R-:W-:Y:S02]  /*7ca0*/  ISETP.GT.AND P5, PT, R101.reuse, 0x31, PT ;  /* 0x000000316500780c */ /* 0x040fe40003fa4270 */
[----:B------:R-:W-:Y:S02]  /*7cb0*/  FSEL R58, R58, -INF , P6 ;  /* 0xff8000003a3a7808 */ /* 0x000fe40003000000 */
[----:B------:R-:W-:Y:S02]  /*7cc0*/  ISETP.GT.AND P4, PT, R101, 0x38, PT ;  /* 0x000000386500780c */ /* 0x000fe40003f84270 */
[----:B------:R-:W-:Y:S02]  /*7cd0*/  FSEL R59, R59, -INF , P5 ;  /* 0xff8000003b3b7808 */ /* 0x000fe40002800000 */
[----:B------:R-:W-:Y:S02]  /*7ce0*/  ISETP.GT.AND P0, PT, R101, 0x39, PT ;  /* 0x000000396500780c */ /* 0x000fe40003f04270 */
[----:B--2---:R-:W-:Y:S02]  /*7cf0*/  FMNMX.FTZ R103, R103, R0, !PT ;  /* 0x0000000067677209 */ /* 0x004fe40007810000 */
[----:B------:R-:W-:Y:S02]  /*7d00*/  FSEL R62, R62, -INF , P4 ;  /* 0xff8000003e3e7808 */ /* 0x000fe40002000000 */
[----:B------:R-:W-:Y:S01]  /*7d10*/  FSEL R63, R63, -INF , P0 ;  /* 0xff8000003f3f7808 */ /* 0x000fe20000000000 */
[----:B------:R-:W2:Y:S02]  /*7d20*/  SHFL.BFLY PT, R0, R103, 0x1, 0x1f ;  /* 0x0c201f0067007f89 */ /* 0x000ea400000e0000 */
[----:B--2---:R-:W-:Y:S06]  /*7d30*/  FMNMX.FTZ R103, R103, R0, !PT ;  /* 0x0000000067677209 */ /* 0x004fec0007810000 */
[----:B------:R-:W2:Y:S02]  /*7d40*/  SHFL.BFLY PT, R0, R102, 0x2, 0x1f ;  /* 0x0c401f0066007f89 */ /* 0x000ea400000e0000 */
[----:B--2---:R-:W-:Y:S06]  /*7d50*/  FMNMX.FTZ R102, R102, R0, !PT ;  /* 0x0000000066667209 */ /* 0x004fec0007810000 */
[----:B------:R-:W2:Y:S02]  /*7d60*/  SHFL.BFLY PT, R0, R102, 0x1, 0x1f ;  /* 0x0c201f0066007f89 */ /* 0x000ea400000e0000 */
[----:B--2---:R-:W-:Y:S02]  /*7d70*/  FMNMX.FTZ R102, R102, R0, !PT ;  /* 0x0000000066667209 */ /* 0x004fe40007810000 */
[----:B------:R-:W-:Y:S04]  /*7d80*/  FMNMX.FTZ R0, R10, R108, !PT ;  /* 0x0000006c0a007209 */ /* 0x000fe80007810000 */
        /* <DEDUP_REMOVED lines=10> */
[----:B-1----:R-:W-:Y:S04]  /*7e30*/  FMNMX.FTZ R100, R47, R0, !PT ;  /* 0x000000002f647209 */ /* 0x002fe80007810000 */
[----:B------:R-:W-:Y:S04]  /*7e40*/  FMNMX.FTZ R100, R58, R100, !PT ;  /* 0x000000643a647209 */ /* 0x000fe80007810000 */
[----:B------:R-:W-:Y:S04]  /*7e50*/  FMNMX.FTZ R100, R59, R100, !PT ;  /* 0x000000643b647209 */ /* 0x000fe80007810000 */
[----:B------:R-:W-:Y:S04]  /*7e60*/  FMNMX.FTZ R100, R62, R100, !PT ;  /* 0x000000643e647209 */ /* 0x000fe80007810000 */
[----:B------:R-:W-:Y:S05]  /*7e70*/  FMNMX.FTZ R100, R63, R100, !PT ;  /* 0x000000643f647209 */ /* 0x000fea0007810000 */
[----:B------:R-:W1:Y:S02]  /*7e80*/  SHFL.BFLY PT, R0, R100, 0x2, 0x1f ;  /* 0x0c401f0064007f89 */ /* 0x000e6400000e0000 */
[----:B-1----:R-:W-:Y:S06]  /*7e90*/  FMNMX.FTZ R100, R100, R0, !PT ;  /* 0x0000000064647209 */ /* 0x002fec0007810000 */
[----:B------:R1:W2:Y:S02]  /*7ea0*/  SHFL.BFLY PT, R0, R100, 0x1, 0x1f ;  /* 0x0c201f0064007f89 */ /* 0x0002a400000e0000 */
.L_x_1327:
[C---:B------:R-:W-:Y:S01]  /*7eb0*/  FSETP.NEU.FTZ.AND P0, PT, R104.reuse, -INF , PT ;  /* 0xff8000006800780b */ /* 0x040fe20003f1d000 */
[----:B------:R-:W-:Y:S01]  /*7ec0*/  FMUL.FTZ R2, R104, c[0x0][0x2d0] ;  /* 0x0000b40068027a20 */ /* 0x000fe20000410000 */
        /* <DEDUP_REMOVED lines=19> */
[--C-:B------:R-:W-:Y:S02]  /*8000*/  FFMA.FTZ R239, R64, c[0x0][0x2d0], -R2.reuse ;  /* 0x0000b40040ef7a23 */ /* 0x100fe40000010802 */
[--C-:B------:R-:W-:Y:S01]  /*8010*/  FFMA.FTZ R245, R65, c[0x0][0x2d0], -R2.reuse ;  /* 0x0000b40041f57a23 */ /* 0x100fe20000010802 */
[----:B------:R-:W2:Y:S01]  /*8020*/  MUFU.EX2 R4, R4 ;  /* 0x0000000400047308 */ /* 0x000ea20000000800 */
[--C-:B------:R-:W-:Y:S02]  /*8030*/  FFMA.FTZ R5, R5, c[0x0][0x2d0], -R2.reuse ;  /* 0x0000b40005057a23 */ /* 0x100fe40000010802 */
[--C-:B------:R-:W-:Y:S02]  /*8040*/  FFMA.FTZ R8, R109, c[0x0][0x2d0], -R2.reuse ;  /* 0x0000b4006d087a23 */ /* 0x100fe40000010802 */
[--C-:B------:R-:W-:Y:S02]  /*8050*/  FFMA.FTZ R194, R32, c[0x0][0x2d0], -R2.reuse ;  /* 0x0000b40020c27a23 */ /* 0x100fe40000010802 */
[----:B------:R-:W-:Y:S02]  /*8060*/  FFMA.FTZ R193, R33, c[0x0][0x2d0], -R2 ;  /* 0x0000b40021c17a23 */ /* 0x000fe40000010802 */
[----:B------:R-:W-:Y:S01]  /*8070*/  FMUL.FTZ R2, R103, c[0x0][0x2d0] ;  /* 0x0000b40067027a20 */ /* 0x000fe20000410000 */
[----:B------:R3:W-:Y:S04]  /*8080*/  MUFU.EX2 R178, R5 ;  /* 0x0000000500b27308 */ /* 0x0007e80000000800 */
        /* <DEDUP_REMOVED lines=10> */
[--C-:B------:R-:W-:Y:S01]  /*8130*/  FFMA.FTZ R190, R34, c[0x0][0x2d0], -R2.reuse ;  /* 0x0000b40022be7a23 */ /* 0x100fe20000010802 */
[----:B------:R-:W-:Y:S01]  /*8140*/  LDSM.16.MT88.4 R52, [R201+0x1000] ;  /* 0x00100000c934783b */ /* 0x000fe20000004200 */
[--C-:B------:R-:W-:Y:S02]  /*8150*/  FFMA.FTZ R189, R35, c[0x0][0x2d0], -R2.reuse ;  /* 0x0000b40023bd7a23 */ /* 0x100fe40000010802 */
[--C-:B------:R-:W-:Y:S02]  /*8160*/  FFMA.FTZ R226, R50, c[0x0][0x2d0], -R2.reuse ;  /* 0x0000b40032e27a23 */ /* 0x100fe40000010802 */
[--C-:B------:R-:W-:Y:S01]  /*8170*/  FFMA.FTZ R225, R51, c[0x0][0x2d0], -R2.reuse ;  /* 0x0000b40033e17a23 */ /* 0x100fe20000010802 */
[----:B------:R-:W-:Y:S01]  /*8180*/  MUFU.EX2 R192, R192 ;  /* 0x000000c000c07308 */ /* 0x000fe20000000800 */
[--C-:B------:R-:W-:Y:S02]  /*8190*/  FFMA.FTZ R240, R66, c[0x0][0x2d0], -R2.reuse ;  /* 0x0000b40042f07a23 */ /* 0x100fe40000010802 */
[--C-:B------:R-:W-:Y:S07]  /*81a0*/  FFMA.FTZ R244, R67, c[0x0][0x2d0], -R2.reuse ;  /* 0x0000b40043f47a23 */ /* 0x100fee0000010802 */
[----:B------:R-:W-:Y:S10]  /*81b0*/  MUFU.EX2 R190, R190 ;  /* 0x000000be00be7308 */ /* 0x000ff40000000800 */
[----:B------:R-:W-:Y:S10]  /*81c0*/  MUFU.EX2 R189, R189 ;  /* 0x000000bd00bd7308 */ /* 0x000ff40000000800 */
[----:B------:R-:W-:Y:S10]  /*81d0*/  MUFU.EX2 R229, R229 ;  /* 0x000000e500e57308 */ /* 0x000ff40000000800 */
[----:B------:R-:W-:Y:S01]  /*81e0*/  MUFU.EX2 R228, R228 ;  /* 0x000000e400e47308 */ /* 0x000fe20000000800 */
[----:B-1----:R-:W-:Y:S01]  /*81f0*/  FFMA.FTZ R0, R100, R236, R3 ;  /* 0x000000ec64007223 */ /* 0x002fe20000010003 */
[----:B--2---:R-:W-:Y:S01]  /*8200*/  F2FP.PACK_AB R176, R4, R3 ;  /* 0x0000000304b0723e */ /* 0x004fe200000000ff */
[----:B------:R-:W-:Y:S02]  /*8210*/  FFMA.FTZ R3, R6, c[0x0][0x2d0], -R2 ;  /* 0x0000b40006037a23 */ /* 0x000fe40000010802 */
[----:B------:R-:W-:Y:S01]  /*8220*/  FADD.FTZ R7, R4, R0 ;  /* 0x0000000004077221 */ /* 0x000fe20000010000 */
[----:B------:R-:W-:Y:S01]  /*8230*/  FSEL R0, R103, RZ, P0 ;  /* 0x000000ff67007208 */ /* 0x000fe20000000000 */
[--C-:B------:R-:W-:Y:S01]  /*8240*/  FFMA.FTZ R4, R17, c[0x0][0x2d0], -R2.reuse ;  /* 0x0000b40011047a23 */ /* 0x100fe20000010802 */
[----:B------:R-:W-:Y:S01]  /*8250*/  FSETP.NEU.FTZ.AND P0, PT, R102, -INF , PT ;  /* 0xff8000006600780b */ /* 0x000fe20003f1d000 */
[----:B------:R-:W-:Y:S01]  /*8260*/  FFMA.FTZ R6, R18, c[0x0][0x2d0], -R2 ;  /* 0x0000b40012067a23 */ /* 0x000fe20000010802 */
[----:B------:R-:W-:Y:S01]  /*8270*/  MUFU.EX2 R177, R3 ;  /* 0x0000000300b17308 */ /* 0x000fe20000000800 */
[----:B------:R-:W-:Y:S02]  /*8280*/  FADD.FTZ R0, -R0, R106 ;  /* 0x0000006a00007221 */ /* 0x000fe40000010100 */
[----:B------:R-:W-:Y:S02]  /*8290*/  FMUL.FTZ R2, R102, c[0x0][0x2d0] ;  /* 0x0000b40066027a20 */ /* 0x000fe40000410000 */
[----:B------:R-:W-:Y:S02]  /*82a0*/  FMUL.FTZ R0, R0, c[0x0][0x2d0] ;  /* 0x0000b40000007a20 */ /* 0x000fe40000410000 */
[----:B------:R-:W-:Y:S01]  /*82b0*/  FMUL.FTZ R48, R100, R164 ;  /* 0x000000a464307220 */ /* 0x000fe20000410000 */
[----:B------:R-:W-:Y:S01]  /*82c0*/  FSEL R2, R2, RZ, P0 ;  /* 0x000000ff02027208 */ /* 0x000fe20000000000 */
[C---:B------:R-:W-:Y:S01]  /*82d0*/  FMUL.FTZ R49, R100.reuse, R165 ;  /* 0x000000a564317220 */ /* 0x040fe20000410000 */
[----:B------:R-:W1:Y:S01]  /*82e0*/  MUFU.EX2 R3, R0 ;  /* 0x0000000000037308 */ /* 0x000e620000000800 */
[----:B------:R-:W-:Y:S02]  /*82f0*/  FMUL.FTZ R64, R100, R172 ;  /* 0x000000ac64407220 */ /* 0x000fe40000410000 */
[--C-:B------:R-:W-:Y:S02]  /*8300*/  FFMA.FTZ R186, R25, c[0x0][0x2d0], -R2.reuse ;  /* 0x0000b40019ba7a23 */ /* 0x100fe40000010802 */
[--C-:B------:R-:W-:Y:S02]  /*8310*/  FFMA.FTZ R185, R28, c[0x0][0x2d0], -R2.reuse ;  /* 0x0000b4001cb97a23 */ /* 0x100fe40000010802 */
[--C-:B---3--:R-:W-:Y:S02]  /*8320*/  FFMA.FTZ R5, R9, c[0x0][0x2d0], -R2.reuse ;  /* 0x0000b40009057a23 */ /* 0x108fe40000010802 */
[--C-:B------:R-:W-:Y:S01]  /*8330*/  FFMA.FTZ R32, R12, c[0x0][0x2d0], -R2.reuse ;  /* 0x0000b4000c207a23 */ /* 0x100fe20000010802 */
[----:B------:R-:W2:Y:S01]  /*8340*/  MUFU.EX2 R4, R4 ;  /* 0x0000000400047308 */ /* 0x000ea20000000800 */
        /* <DEDUP_REMOVED lines=8> */
[----:B-1----:R-:W-:Y:S02]  /*83d0*/  FFMA.FTZ R0, R3, R222, R177 ;  /* 0x000000de03007223 */ /* 0x002fe400000100b1 */
[--C-:B------:R-:W-:Y:S02]  /*83e0*/  FFMA.FTZ R236, R56, c[0x0][0x2d0], -R2.reuse ;  /* 0x0000b40038ec7a23 */ /* 0x100fe40000010802 */
[--C-:B------:R-:W-:Y:S01]  /*83f0*/  FFMA.FTZ R238, R57, c[0x0][0x2d0], -R2.reuse ;  /* 0x0000b40039ee7a23 */ /* 0x100fe20000010802 */
[----:B------:R-:W-:Y:S01]  /*8400*/  MUFU.EX2 R6, R6 ;  /* 0x0000000600067308 */ /* 0x000fe20000000800 */
[--C-:B------:R-:W-:Y:S02]  /*8410*/  FFMA.FTZ R243, R60, c[0x0][0x2d0], -R2.reuse ;  /* 0x0000b4003cf37a23 */ /* 0x100fe40000010802 */
[----:B------:R-:W-:Y:S01]  /*8420*/  FFMA.FTZ R247, R61, c[0x0][0x2d0], -R2 ;  /* 0x0000b4003df77a23 */ /* 0x000fe20000010802 */
[C---:B--2---:R-:W-:Y:S01]  /*8430*/  F2FP.PACK_AB R177, R4.reuse, R177 ;  /* 0x000000b104b1723e */ /* 0x044fe200000000ff */
[----:B------:R-:W-:Y:S01]  /*8440*/  FADD.FTZ R33, R4, R0 ;  /* 0x0000000004217221 */ /* 0x000fe20000010000 */
[----:B------:R-:W-:Y:S01]  /*8450*/  FSEL R0, R102, RZ, P0 ;  /* 0x000000ff66007208 */ /* 0x000fe20000000000 */
[----:B------:R-:W-:Y:S01]  /*8460*/  FFMA.FTZ R4, R16, c[0x0][0x2d0], -R2 ;  /* 0x0000b40010047a23 */ /* 0x000fe20000010802 */
[----:B------:R-:W-:Y:S01]  /*8470*/  FSETP.NEU.FTZ.AND P0, PT, R101, -INF , PT ;  /* 0xff8000006500780b */ /* 0x000fe20003f1d000 */
[----:B------:R-:W-:Y:S01]  /*8480*/  FMUL.FTZ R34, R3, R158 ;  /* 0x0000009e03227220 */ /* 0x000fe20000410000 */
[----:B------:R-:W-:Y:S01]  /*8490*/  MUFU.EX2 R187, R187 ;  /* 0x000000bb00bb7308 */ /* 0x000fe20000000800 */
[----:B------:R-:W-:Y:S01]  /*84a0*/  FADD.FTZ R0, -R0, R107 ;  /* 0x0000006b00007221 */ /* 0x000fe20000010100 */
[----:B------:R-:W-:Y:S01]  /*84b0*/  FSEL R2, R101, RZ, P0 ;  /* 0x000000ff65027208 */ /* 0x000fe20000000000 */
[C---:B------:R-:W-:Y:S02]  /*84c0*/  FMUL.FTZ R35, R3.reuse, R159 ;  /* 0x0000009f03237220 */ /* 0x040fe40000410000 */
[----:B------:R-:W-:Y:S02]  /*84d0*/  FMUL.FTZ R0, R0, c[0x0][0x2d0] ;  /* 0x0000b40000007a20 */ /* 0x000fe40000410000 */
[----:B------:R-:W-:Y:S02]  /*84e0*/  FADD.FTZ R2, -R2, R108 ;  /* 0x0000006c02027221 */ /* 0x000fe40000010100 */
[----:B---3--:R-:W-:Y:S01]  /*84f0*/  FADD.FTZ R5, R178, R7 ;  /* 0x00000007b2057221 */ /* 0x008fe20000010000 */
[----:B------:R-:W1:Y:S01]  /*8500*/  MUFU.EX2 R21, R4 ;  /* 0x0000000400157308 */ /* 0x000e620000000800 */
[----:B------:R-:W-:Y:S01]  /*8510*/  FMUL.FTZ R2, R2, c[0x0][0x2d0] ;  /* 0x0000b40002027a20 */ /* 0x000fe20000410000 */
[C---:B------:R-:W-:Y:S01]  /*8520*/  F2FP.PACK_AB R178, R8.reuse, R178 ;  /* 0x000000b208b2723e */ /* 0x040fe200000000ff */
[----:B------:R-:W-:Y:S02]  /*8530*/  FADD.FTZ R181, R8, R5 ;  /* 0x0000000508b57221 */ /* 0x000fe40000010000 */
[C---:B------:R-:W-:Y:S02]  /*8540*/  FMUL.FTZ R5, R100.reuse, R145 ;  /* 0x0000009164057220 */ /* 0x040fe40000410000 */
[C---:B------:R-:W-:Y:S02]  /*8550*/  FMUL.FTZ R7, R3.reuse, R147 ;  /* 0x0000009303077220 */ /* 0x040fe40000410000 */
[C---:B------:R-:W-:Y:S01]  /*8560*/  FMUL.FTZ R50, R3.reuse, R166 ;  /* 0x000000a603327220 */ /* 0x040fe20000410000 */
[----:B------:R-:W2:Y:S01]  /*8570*/  MUFU.EX2 R0, R0 ;  /* 0x0000000000007308 */ /* 0x000ea20000000800 */
[C---:B------:R-:W-:Y:S02]  /*8580*/  FMUL.FTZ R51, R3.reuse, R167 ;  /* 0x000000a703337220 */ /* 0x040fe40000410000 */
[C---:B------:R-:W-:Y:S01]  /*8590*/  FMUL.FTZ R65, R100.reuse, R173 ;  /* 0x000000ad64417220 */ /* 0x040fe20000410000 */
[----:B------:R-:W-:Y:S01]  /*85a0*/  LDSM.16.MT88.4 R164, [R201+0x1c00] ;  /* 0x001c0000c9a4783b */ /* 0x000fe20000004200 */
[C---:B------:R-:W-:Y:S02]  /*85b0*/  FMUL.FTZ R66, R3.reuse, R174 ;  /* 0x000000ae03427220 */ /* 0x040fe40000410000 */
[C---:B------:R-:W-:Y:S02]  /*85c0*/  FMUL.FTZ R67, R3.reuse, R175 ;  /* 0x000000af03437220 */ /* 0x040fe40000410000 */
[C---:B------:R-:W-:Y:S01]  /*85d0*/  FMUL.FTZ R68, R100.reuse, R68 ;  /* 0x0000004464447220 */ /* 0x040fe20000410000 */
[----:B------:R-:W3:Y:S01]  /*85e0*/  MUFU.EX2 R2, R2 ;  /* 0x0000000200027308 */ /* 0x000ee20000000800 */
[----:B------:R-:W-:Y:S01]  /*85f0*/  FMUL.FTZ R69, R100, R69 ;  /* 0x0000004564457220 */ /* 0x000fe20000410000 */
[----:B------:R-:W-:Y:S01]  /*8600*/  LDSM.16.MT88.4 R172, [R202+0x1c00] ;  /* 0x001c0000caac783b */ /* 0x000fe20000004200 */
[----:B------:R-:W-:Y:S01]  /*8610*/  FMUL.FTZ R70, R3, R70 ;  /* 0x0000004603467220 */ /* 0x000fe20000410000 */
[----:B-1----:R-:W-:Y:S01]  /*8620*/  F2FP.PACK_AB R108, R20, R21 ;  /* 0x00000015146c723e */ /* 0x002fe200000000ff */
[----:B------:R-:W-:Y:S02]  /*8630*/  FMUL.FTZ R4, R101, c[0x0][0x2d0] ;  /* 0x0000b40065047a20 */ /* 0x000fe40000410000 */
[C---:B------:R-:W-:Y:S02]  /*8640*/  FMUL.FTZ R71, R3.reuse, R71 ;  /* 0x0000004703477220 */ /* 0x040fe40000410000 */
[----:B------:R-:W-:Y:S01]  /*8650*/  FMUL.FTZ R80, R100, R80 ;  /* 0x0000005064507220 */ /* 0x000fe20000410000 */
[----:B------:R-:W-:Y:S01]  /*8660*/  FSEL R4, R4, RZ, P0 ;  /* 0x000000ff04047208 */ /* 0x000fe20000000000 */
[----:B------:R-:W-:Y:S01]  /*8670*/  FMUL.FTZ R81, R100, R81 ;  /* 0x0000005164517220 */ /* 0x000fe20000410000 */
[----:B------:R-:W-:Y:S01]  /*8680*/  MUFU.EX2 R252, R185 ;  /* 0x000000b900fc7308 */ /* 0x000fe20000000800 */
[----:B------:R-:W-:Y:S02]  /*8690*/  FMUL.FTZ R82, R3, R82 ;  /* 0x0000005203527220 */ /* 0x000fe40000410000 */
        /* <DEDUP_REMOVED lines=19> */
[----:B--2---:R-:W-:Y:S02]  /*87d0*/  FFMA.FTZ R4, R0, R250, R21 ;  /* 0x000000fa00047223 */ /* 0x004fe40000010015 */
[----:B---3--:R-:W-:Y:S02]  /*87e0*/  FMUL.FTZ R30, R2, R130 ;  /* 0x00000082021e7220 */ /* 0x008fe40000410000 */
[----:B------:R-:W-:Y:S01]  /*87f0*/  FADD.FTZ R130, R20, R4 ;  /* 0x0000000414827221 */ /* 0x000fe20000010000 */
[----:B------:R-:W-:Y:S01]  /*8800*/  MUFU.EX2 R250, R188 ;  /* 0x000000bc00fa7308 */ /* 0x000fe20000000800 */
[----:B------:R-:W2:Y:S01]  /*8810*/  LDSM.16.MT88.4 R20, [R201] ;  /* 0x00000000c914783b */ /* 0x000ea20000004200 */
[----:B------:R-:W-:Y:S02]  /*8820*/  FMUL.FTZ R26, R2, R134 ;  /* 0x00000086021a7220 */ /* 0x000fe40000410000 */
[C---:B------:R-:W-:Y:S02]  /*8830*/  FMUL.FTZ R12, R0.reuse, R136 ;  /* 0x00000088000c7220 */ /* 0x040fe40000410000 */
[C---:B------:R-:W-:Y:S02]  /*8840*/  FMUL.FTZ R24, R0.reuse, R132 ;  /* 0x0000008400187220 */ /* 0x040fe40000410000 */
[----:B------:R-:W-:Y:S02]  /*8850*/  FMUL.FTZ R25, R0, R133 ;  /* 0x0000008500197220 */ /* 0x000fe40000410000 */
[----:B------:R-:W3:Y:S01]  /*8860*/  MUFU.EX2 R134, R36 ;  /* 0x0000002400867308 */ /* 0x000ee20000000800 */
[C---:B------:R-:W-:Y:S02]  /*8870*/  FMUL.FTZ R27, R2.reuse, R135 ;  /* 0x00000087021b7220 */ /* 0x040fe40000410000 */
[----:B------:R-:W-:Y:S02]  /*8880*/  FMUL.FTZ R31, R2, R131 ;  /* 0x00000083021f7220 */ /* 0x000fe40000410000 */
[----:B------:R-:W-:Y:S02]  /*8890*/  FMUL.FTZ R28, R0, R128 ;  /* 0x00000080001c7220 */ /* 0x000fe40000410000 */
[----:B------:R-:W-:Y:S02]  /*88a0*/  FADD.FTZ R128, R6, R33 ;  /* 0x0000002106807221 */ /* 0x000fe40000010000 */
[----:B------:R-:W-:Y:S01]  /*88b0*/  FMUL.FTZ R4, R100, R144 ;  /* 0x0000009064047220 */ /* 0x000fe20000410000 */
[----:B------:R4:W-:Y:S01]  /*88c0*/  MUFU.EX2 R133, R32 ;  /* 0x0000002000857308 */ /* 0x0009e20000000800 */
[C---:B------:R-:W-:Y:S02]  /*88d0*/  FMUL.FTZ R8, R0.reuse, R140 ;  /* 0x0000008c00087220 */ /* 0x040fe40000410000 */
[C---:B------:R-:W-:Y:S02]  /*88e0*/  FMUL.FTZ R9, R0.reuse, R141 ;  /* 0x0000008d00097220 */ /* 0x040fe40000410000 */
[----:B------:R-:W-:Y:S02]  /*88f0*/  FMUL.FTZ R29, R0, R129 ;  /* 0x00000081001d7220 */ /* 0x000fe40000410000 */
[C---:B-1----:R-:W-:Y:S02]  /*8900*/  FFMA.FTZ R129, R2.reuse, R251, R109 ;  /* 0x000000fb02817223 */ /* 0x042fe4000001006d */
[C---:B------:R-:W-:Y:S01]  /*8910*/  FMUL.FTZ R10, R2.reuse, R142 ;  /* 0x0000008e020a7220 */ /* 0x040fe20000410000 */
[----:B------:R-:W1:Y:S01]  /*8920*/  MUFU.EX2 R131, R18 ;  /* 0x0000001200837308 */ /* 0x000e620000000800 */
[----:B------:R-:W-:Y:S02]  /*8930*/  FMUL.FTZ R11, R2, R143 ;  /* 0x0000008f020b7220 */ /* 0x000fe40000410000 */
[----:B------:R-:W-:Y:S01]  /*8940*/  FMUL.FTZ R13, R0, R137 ;  /* 0x00000089000d7220 */ /* 0x000fe20000410000 */
[----:B---3--:R-:W-:Y:S01]  /*8950*/  F2FP.PACK_AB R179, R134, R6 ;  /* 0x0000000686b3723e */ /* 0x008fe200000000ff */
[----:B------:R-:W-:Y:S01]  /*8960*/  FMUL.FTZ R6, R3, R146 ;  /* 0x0000009203067220 */ /* 0x000fe20000410000 */
[----:B------:R-:W3:Y:S01]  /*8970*/  LDSM.16.MT88.4 R36, [R202] ;  /* 0x00000000ca24783b */ /* 0x000ee20000004200 */
[----:B------:R-:W-:Y:S02]  /*8980*/  FMUL.FTZ R33, R100, R157 ;  /* 0x0000009d64217220 */ /* 0x000fe40000410000 */
[C---:B------:R-:W-:Y:S01]  /*8990*/  FMUL.FTZ R60, R0.reuse, R112 ;  /* 0x00000070003c7220 */ /* 0x040fe20000410000 */
[----:B------:R5:W-:Y:S01]  /*89a0*/  MUFU.EX2 R132, R17 ;  /* 0x0000001100847308 */ /* 0x000be20000000800 */
[----:B------:R-:W-:Y:S01]  /*89b0*/  FMUL.FTZ R61, R0, R113 ;  /* 0x00000071003d7220 */ /* 0x000fe20000410000 */
[-C--:B--2---:R-:W-:Y:S05]  /*89c0*/  HMMA.16816.F32 R4, R176, R20.reuse, R4 ;  /* 0x00000014b004723c */ /* 0x084fea0000001804 */
[C---:B------:R-:W-:Y:S02]  /*89d0*/  FMUL.FTZ R14, R2.reuse, R138 ;  /* 0x0000008a020e7220 */ /* 0x040fe40000410000 */
[----:B------:R-:W-:Y:S01]  /*89e0*/  FMUL.FTZ R15, R2, R139 ;  /* 0x0000008b020f7220 */ /* 0x000fe20000410000 */
[----:B------:R-:W2:Y:S01]  /*89f0*/  MUFU.EX2 R135, R16 ;  /* 0x0000001000877308 */ /* 0x000ea20000000800 */
[----:B----4-:R-:W-:Y:S02]  /*8a00*/  FMUL.FTZ R32, R100, R156 ;  /* 0x0000009c64207220 */ /* 0x010fe40000410000 */
[----:B------:R-:W-:Y:S01]  /*8a10*/  LDSM.16.MT88.4 R156, [R202+0xc00] ;  /* 0x000c0000ca9c783b */ /* 0x000fe20000004200 */
[----:B-1----:R-:W-:Y:S01]  /*8a20*/  F2FP.PACK_AB R109, R131, R109 ;  /* 0x0000006d836d723e */ /* 0x002fe200000000ff */
[----:B------:R-:W-:Y:S02]  /*8a30*/  FMUL.FTZ R18, R3, R150 ;  /* 0x0000009603127220 */ /* 0x000fe40000410000 */
[C---:B------:R-:W-:Y:S02]  /*8a40*/  FMUL.FTZ R62, R2.reuse, R114 ;  /* 0x00000072023e7220 */ /* 0x040fe40000410000 */
[----:B------:R-:W-:Y:S01]  /*8a50*/  FMUL.FTZ R63, R2, R115 ;  /* 0x00000073023f7220 */ /* 0x000fe20000410000 */
[----:B------:R-:W1:Y:S01]  /*8a60*/  MUFU.EX2 R136, R19 ;  /* 0x0000001300887308 */ /* 0x000e620000000800 */
[----:B------:R-:W4:Y:S01]  /*8a70*/  LDSM.16.MT88.4 R112, [R202+0x1000] ;  /* 0x00100000ca70783b */ /* 0x000f220000004200 */
[----:B------:R-:W-:Y:S02]  /*8a80*/  FMUL.FTZ R40, R0, R124 ;  /* 0x0000007c00287220 */ /* 0x000fe40000410000 */
[----:B-----5:R-:W-:Y:S02]  /*8a90*/  FMUL.FTZ R17, R100, R149 ;  /* 0x0000009564117220 */ /* 0x020fe40000410000 */
[----:B------:R-:W-:Y:S02]  /*8aa0*/  FMUL.FTZ R41, R0, R125 ;  /* 0x0000007d00297220 */ /* 0x000fe40000410000 */
[C---:B------:R-:W-:Y:S02]  /*8ab0*/  FMUL.FTZ R42, R2.reuse, R126 ;  /* 0x0000007e022a7220 */ /* 0x040fe40000410000 */
[----:B------:R-:W-:Y:S01]  /*8ac0*/  FMUL.FTZ R43, R2, R127 ;  /* 0x0000007f022b7220 */ /* 0x000fe20000410000 */
[----:B------:R-:W-:Y:S01]  /*8ad0*/  MUFU.EX2 R140, R186 ;  /* 0x000000ba008c7308 */ /* 0x000fe20000000800 */
[----:B------:R-:W-:Y:S01]  /*8ae0*/  FMUL.FTZ R44, R0, R120 ;  /* 0x00000078002c7220 */ /* 0x000fe20000410000 */
[----:B------:R-:W-:Y:S01]  /*8af0*/  LDSM.16.MT88.4 R124, [R201+0x1400] ;  /* 0x00140000c97c783b */ /* 0x000fe20000004200 */
[----:B--2---:R-:W-:Y:S01]  /*8b00*/  F2FP.PACK_AB R111, R135, R132 ;  /* 0x00000084876f723e */ /* 0x004fe200000000ff */
[----:B------:R-:W-:Y:S02]  /*8b10*/  FMUL.FTZ R16, R100, R148 ;  /* 0x0000009464107220 */ /* 0x000fe40000410000 */
[----:B------:R-:W-:Y:S02]  /*8b20*/  FMUL.FTZ R45, R0, R121 ;  /* 0x00000079002d7220 */ /* 0x000fe40000410000 */
[C---:B------:R-:W-:Y:S02]  /*8b30*/  FMUL.FTZ R46, R2.reuse, R122 ;  /* 0x0000007a022e7220 */ /* 0x040fe40000410000 */
[----:B------:R-:W-:Y:S01]  /*8b40*/  FMUL.FTZ R47, R2, R123 ;  /* 0x0000007b022f7220 */ /* 0x000fe20000410000 */
[----:B------:R-:W-:Y:S01]  /*8b50*/  MUFU.EX2 R138, R180 ;  /* 0x000000b4008a7308 */ /* 0x000fe20000000800 */
[----:B------:R-:W-:Y:S01]  /*8b60*/  FMUL.FTZ R56, R0, R116 ;  /* 0x0000007400387220 */ /* 0x000fe20000410000 */
[----:B-1----:R-:W-:Y:S01]  /*8b70*/  F2FP.PACK_AB R110, R136, R133 ;  /* 0x00000085886e723e */ /* 0x002fe200000000ff */
[----:B------:R-:W-:Y:S01]  /*8b80*/  LDSM.16.MT88.4 R120, [R202+0x400] ;  /* 0x00040000ca78783b */ /* 0x000fe20000004200 */
[C---:B------:R-:W-:Y:S02]  /*8b90*/  FMUL.FTZ R19, R3.reuse, R151 ;  /* 0x0000009703137220 */ /* 0x040fe40000410000 */
[----:B------:R-:W-:Y:S02]  /*8ba0*/  FMUL.FTZ R57, R0, R117 ;  /* 0x0000007500397220 */ /* 0x000fe40000410000 */
[C---:B------:R-:W-:Y:S01]  /*8bb0*/  FMUL.FTZ R58, R2.reuse, R118 ;  /* 0x00000076023a7220 */ /* 0x040fe20000410000 */
[C---:B------:R-:W-:Y:S01]  /*8bc0*/  HMMA.16816.F32 R8, R108.reuse, R20, R8 ;  /* 0x000000146c08723c */ /* 0x040fe20000001808 */
[----:B------:R-:W-:Y:S01]  /*8bd0*/  MUFU.EX2 R139, R182 ;  /* 0x000000b6008b7308 */ /* 0x000fe20000000800 */
[----:B------:R-:W-:Y:S02]  /*8be0*/  LDSM.16.MT88.4 R148, [R201+0xc00] ;  /* 0x000c0000c994783b */ /* 0x000fe40000004200 */
[----:B------:R-:W-:Y:S02]  /*8bf0*/  FMUL.FTZ R59, R2, R119 ;  /* 0x00000077023b7220 */ /* 0x000fe40000410000 */
[----:B------:R-:W-:Y:S02]  /*8c00*/  FMUL.FTZ R72, R0, R72 ;  /* 0x0000004800487220 */ /* 0x000fe40000410000 */
[-C--:B------:R-:W-:Y:S02]  /*8c10*/  HMMA.16816.F32 R12, R108, R22.reuse, R12 ;  /* 0x000000166c0c723c */ /* 0x080fe4000000180c */
[----:B------:R-:W-:Y:S01]  /*8c20*/  LDSM.16.MT88.4 R116, [R201+0x400] ;  /* 0x00040000c974783b */ /* 0x000fe20000004200 */
[----:B------:R-:W-:Y:S01]  /*8c30*/  MUFU.EX2 R251, R183 ;  /* 0x000000b700fb7308 */ /* 0x000fe20000000800 */
[C---:B------:R-:W-:Y:S02]  /*8c40*/  FMUL.FTZ R20, R100.reuse, R152 ;  /* 0x0000009864147220 */ /* 0x040fe40000410000 */
[----:B------:R-:W-:Y:S02]  /*8c50*/  FMUL.FTZ R21, R100, R153 ;  /* 0x0000009964157220 */ /* 0x000fe40000410000 */
[C---:B------:R-:W-:Y:S04]  /*8c60*/  HMMA.16816.F32 R16, R176.reuse, R22, R16 ;  /* 0x00000016b010723c */ /* 0x040fe80000001810 */
[----:B------:R-:W-:Y:S01]  /*8c70*/  FMUL.FTZ R73, R0, R73 ;  /* 0x0000004900497220 */ /* 0x000fe20000410000 */
[----:B------:R1:W-:Y:S01]  /*8c80*/  MUFU.EX2 R137, R234 ;  /* 0x000000ea00897308 */ /* 0x0003e20000000800 */
[C---:B------:R-:W-:Y:S02]  /*8c90*/  FMUL.FTZ R74, R2.reuse, R74 ;  /* 0x0000004a024a7220 */ /* 0x040fe40000410000 */
[C---:B------:R-:W-:Y:S04]  /*8ca0*/  FMUL.FTZ R22, R3.reuse, R154 ;  /* 0x0000009a03167220 */ /* 0x040fe80000410000 */
[C---:B------:R-:W-:Y:S02]  /*8cb0*/  FMUL.FTZ R23, R3.reuse, R155 ;  /* 0x0000009b03177220 */ /* 0x040fe40000410000 */
[----:B------:R-:W-:Y:S01]  /*8cc0*/  FMUL.FTZ R75, R2, R75 ;  /* 0x0000004b024b7220 */ /* 0x000fe20000410000 */
[----:B------:R-:W-:Y:S01]  /*8cd0*/  MUFU.EX2 R106, R193 ;  /* 0x000000c1006a7308 */ /* 0x000fe20000000800 */
[C---:B------:R-:W-:Y:S02]  /*8ce0*/  FMUL.FTZ R76, R0.reuse, R76 ;  /* 0x0000004c004c7220 */ /* 0x040fe40000410000 */
[----:B------:R-:W-:Y:S01]  /*8cf0*/  FMUL.FTZ R77, R0, R77 ;  /* 0x0000004d004d7220 */ /* 0x000fe20000410000 */
[-C--:B---3--:R-:W-:Y:S03]  /*8d00*/  HMMA.16816.F32 R20, R176, R36.reuse, R20 ;  /* 0x00000024b014723c */ /* 0x088fe60000001814 */
[C---:B------:R-:W-:Y:S02]  /*8d10*/  FMUL.FTZ R78, R2.reuse, R78 ;  /* 0x0000004e024e7220 */ /* 0x040fe40000410000 */
[----:B------:R-:W-:Y:S01]  /*8d20*/  FMUL.FTZ R79, R2, R79 ;  /* 0x0000004f024f7220 */ /* 0x000fe20000410000 */
[----:B------:R-:W-:Y:S01]  /*8d30*/  MUFU.EX2 R141, R191 ;  /* 0x000000bf008d7308 */ /* 0x000fe20000000800 */
[C---:B------:R-:W-:Y:S01]  /*8d40*/  FMUL.FTZ R83, R3.reuse, R83 ;  /* 0x0000005303537220 */ /* 0x040fe20000410000 */
[C---:B------:R-:W-:Y:S04]  /*8d50*/  HMMA.16816.F32 R24, R108.reuse, R36, R24 ;  /* 0x000000246c18723c */ /* 0x040fe80000001818 */
[----:B-1----:R-:W-:Y:S01]  /*8d60*/  MOV R234, R184 ;  /* 0x000000b800ea7202 */ /* 0x002fe20000000f00 */
[C---:B------:R-:W-:Y:S02]  /*8d70*/  FMUL.FTZ R84, R100.reuse, R84 ;  /* 0x0000005464547220 */ /* 0x040fe40000410000 */
[C---:B------:R-:W-:Y:S01]  /*8d80*/  FMUL.FTZ R36, R100.reuse, R160 ;  /* 0x000000a064247220 */ /* 0x040fe20000410000 */
[-C--:B------:R-:W-:Y:S01]  /*8d90*/  HMMA.16816.F32 R28, R108, R38.reuse, R28 ;  /* 0x000000266c1c723c */ /* 0x080fe2000000181c */
[----:B------:R-:W-:Y:S03]  /*8da0*/  MUFU.EX2 R222, R222 ;  /* 0x000000de00de7308 */ /* 0x000fe60000000800 */
[C---:B------:R-:W-:Y:S02]  /*8db0*/  FMUL.FTZ R37, R100.reuse, R161 ;  /* 0x000000a164257220 */ /* 0x040fe40000410000 */
[----:B------:R-:W-:Y:S02]  /*8dc0*/  FMUL.FTZ R85, R100, R85 ;  /* 0x0000005564557220 */ /* 0x000fe40000410000 */
[C---:B------:R-:W-:Y:S03]  /*8dd0*/  HMMA.16816.F32 R32, R176.reuse, R38, R32 ;  /* 0x00000026b020723c */ /* 0x040fe60000001820 */
[----:B------:R-:W-:Y:S01]  /*8de0*/  MUFU.EX2 R223, R223 ;  /* 0x000000df00df7308 */ /* 0x000fe20000000800 */
[C---:B------:R-:W-:Y:S02]  /*8df0*/  FMUL.FTZ R86, R3.reuse, R86 ;  /* 0x0000005603567220 */ /* 0x040fe40000410000 */
[C---:B------:R-:W-:Y:S02]  /*8e00*/  FMUL.FTZ R87, R3.reuse, R87 ;  /* 0x0000005703577220 */ /* 0x040fe40000410000 */
[C---:B------:R-:W-:Y:S04]  /*8e10*/  FMUL.FTZ R38, R3.reuse, R162 ;  /* 0x000000a203267220 */ /* 0x040fe80000410000 */
[----:B------:R-:W-:Y:S01]  /*8e20*/  FMUL.FTZ R39, R3, R163 ;  /* 0x000000a303277220 */ /* 0x000fe20000410000 */
[----:B------:R-:W-:Y:S01]  /*8e30*/  MUFU.EX2 R224, R224 ;  /* 0x000000e000e07308 */ /* 0x000fe20000000800 */
[C---:B------:R-:W-:Y:S02]  /*8e40*/  FMUL.FTZ R88, R0.reuse, R88 ;  /* 0x0000005800587220 */ /* 0x040fe40000410000 */
[C---:B------:R-:W-:Y:S02]  /*8e50*/  FMUL.FTZ R89, R0.reuse, R89 ;  /* 0x0000005900597220 */ /* 0x040fe40000410000 */
[C---:B------:R-:W-:Y:S01]  /*8e60*/  FMUL.FTZ R92, R0.reuse, R92 ;  /* 0x0000005c005c7220 */ /* 0x040fe20000410000 */
[-C--:B------:R-:W-:Y:S03]  /*8e70*/  HMMA.16816.F32 R36, R176, R52.reuse, R36 ;  /* 0x00000034b024723c */ /* 0x080fe60000001824 */
[----:B------:R-:W-:Y:S01]  /*8e80*/  FMUL.FTZ R93, R0, R93 ;  /* 0x0000005d005d7220 */ /* 0x000fe20000410000 */
[----:B------:R-:W-:Y:S01]  /*8e90*/  MUFU.EX2 R194, R238 ;  /* 0x000000ee00c27308 */ /* 0x000fe20000000800 */
[----:B------:R-:W-:Y:S02]  /*8ea0*/  FADD.FTZ R0, R105, R181 ;  /* 0x000000b569007221 */ /* 0x000fe40000010000 */
[----:B------:R-:W-:Y:S01]  /*8eb0*/  LDSM.16.MT88.4 R180, [R201+0x2c00] ;  /* 0x002c0000c9b4783b */ /* 0x000fe20000004200 */
[C---:B------:R-:W-:Y:S04]  /*8ec0*/  HMMA.16816.F32 R40, R108.reuse, R52, R40 ;  /* 0x000000346c28723c */ /* 0x040fe80000001828 */
[C---:B------:R-:W-:Y:S02]  /*8ed0*/  FMUL.FTZ R96, R100.reuse, R96 ;  /* 0x0000006064607220 */ /* 0x040fe40000410000 */
[C---:B------:R-:W-:Y:S01]  /*8ee0*/  FMUL.FTZ R97, R100.reuse, R97 ;  /* 0x0000006164617220 */ /* 0x040fe20000410000 */
[----:B------:R-:W-:Y:S01]  /*8ef0*/  MUFU.EX2 R193, R243 ;  /* 0x000000f300c17308 */ /* 0x000fe20000000800 */
[-C--:B------:R-:W-:Y:S04]  /*8f00*/  HMMA.16816.F32 R44, R108, R54.reuse, R44 ;  /* 0x000000366c2c723c */ /* 0x080fe8000000182c */
[C---:B------:R-:W-:Y:S02]  /*8f10*/  FMUL.FTZ R52, R100.reuse, R168 ;  /* 0x000000a864347220 */ /* 0x040fe40000410000 */
        /* <DEDUP_REMOVED lines=8> */
[----:B------:R-:W-:Y:S02]  /*8fa0*/  FADD.FTZ R100, R133, R130 ;  /* 0x0000008285647221 */ /* 0x000fe40000010000 */
[C---:B------:R-:W-:Y:S02]  /*8fb0*/  FMUL.FTZ R98, R3.reuse, R98 ;  /* 0x0000006203627220 */ /* 0x040fe40000410000 */
[----:B------:R-:W-:Y:S01]  /*8fc0*/  FMUL.FTZ R99, R3, R99 ;  /* 0x0000006303637220 */ /* 0x000fe20000410000 */
[-C--:B----4-:R-:W-:Y:S03]  /*8fd0*/  HMMA.16816.F32 R52, R176, R112.reuse, R52 ;  /* 0x00000070b034723c */ /* 0x090fe60000001834 */
[----:B------:R-:W-:Y:S02]  /*8fe0*/  FADD.FTZ R3, R134, R128 ;  /* 0x0000008086037221 */ /* 0x000fe40000010000 */
[----:B------:R-:W-:Y:S01]  /*8ff0*/  MUFU.EX2 R128, R230 ;  /* 0x000000e600807308 */ /* 0x000fe20000000800 */
[C---:B------:R-:W-:Y:S02]  /*9000*/  FMUL.FTZ R94, R2.reuse, R94 ;  /* 0x0000005e025e7220 */ /* 0x040fe40000410000 */
[C---:B------:R-:W-:Y:S04]  /*9010*/  HMMA.16816.F32 R56, R108.reuse, R112, R56 ;  /* 0x000000706c38723c */ /* 0x040fe80000001838 */
[----:B------:R-:W-:Y:S03]  /*9020*/  FMUL.FTZ R95, R2, R95 ;  /* 0x0000005f025f7220 */ /* 0x000fe60000410000 */
[----:B------:R-:W1:Y:S01]  /*9030*/  MUFU.EX2 R2, R195 ;  /* 0x000000c300027308 */ /* 0x000e620000000800 */
[-C--:B------:R-:W-:Y:S08]  /*9040*/  HMMA.16816.F32 R60, R108, R114.reuse, R60 ;  /* 0x000000726c3c723c */ /* 0x080ff0000000183c */
[C---:B------:R-:W-:Y:S01]  /*9050*/  HMMA.16816.F32 R64, R176.reuse, R114, R64 ;  /* 0x00000072b040723c */ /* 0x040fe20000001840 */
[----:B------:R-:W2:Y:S01]  /*9060*/  LDSM.16.MT88.4 R112, [R201+0x2000] ;  /* 0x00200000c970783b */ /* 0x000ea20000004200 */
[----:B------:R-:W-:Y:S10]  /*9070*/  MUFU.EX2 R230, R198 ;  /* 0x000000c600e67308 */ /* 0x000ff40000000800 */
[----:B------:R-:W-:Y:S01]  /*9080*/  MUFU.EX2 R198, R241 ;  /* 0x000000f100c67308 */ /* 0x000fe20000000800 */
[----:B-1----:R-:W-:Y:S04]  /*9090*/  FADD.FTZ R0, R2, R0 ;  /* 0x0000000002007221 */ /* 0x002fe80000010000 */
[----:B------:R-:W-:Y:S05]  /*90a0*/  FADD.FTZ R0, R107, R0 ;  /* 0x000000006b007221 */ /* 0x000fea0000010000 */
[----:B------:R-:W1:Y:S01]  /*90b0*/  MUFU.EX2 R195, R236 ;  /* 0x000000ec00c37308 */ /* 0x000e620000000800 */
[-C--:B--2---:R-:W-:Y:S08]  /*90c0*/  HMMA.16816.F32 R68, R176, R112.reuse, R68 ;  /* 0x00000070b044723c */ /* 0x084ff00000001844 */
[C---:B------:R-:W-:Y:S08]  /*90d0*/  HMMA.16816.F32 R72, R108.reuse, R112, R72 ;  /* 0x000000706c48723c */ /* 0x040ff00000001848 */
[-C--:B------:R-:W-:Y:S08]  /*90e0*/  HMMA.16816.F32 R76, R108, R114.reuse, R76 ;  /* 0x000000726c4c723c */ /* 0x080ff0000000184c */
[C---:B------:R-:W-:Y:S01]  /*90f0*/  HMMA.16816.F32 R80, R176.reuse, R114, R80 ;  /* 0x00000072b050723c */ /* 0x040fe20000001850 */
[----:B------:R-:W2:Y:S07]  /*9100*/  LDSM.16.MT88.4 R112, [R202+0x2000] ;  /* 0x00200000ca70783b */ /* 0x000eae0000004200 */
[-C--:B--2---:R-:W-:Y:S08]  /*9110*/  HMMA.16816.F32 R84, R176, R112.reuse, R84 ;  /* 0x00000070b054723c */ /* 0x084ff00000001854 */
        /* <DEDUP_REMOVED lines=11> */
[----:B------:R-:W-:Y:S03]  /*91d0*/  MUFU.EX2 R129, R231 ;  /* 0x000000e700817308 */ /* 0x000fe60000000800 */
[----:B------:R-:W-:Y:S01]  /*91e0*/  F2FP.PACK_AB R114, R184, R252 ;  /* 0x000000fcb872723e */ /* 0x000fe200000000ff */
[----:B------:R-:W-:Y:S01]  /*91f0*/  FADD.FTZ R105, R132, R0 ;  /* 0x0000000084697221 */ /* 0x000fe20000010000 */
[----:B------:R-:W-:Y:S01]  /*9200*/  F2FP.PACK_AB R115, R250, R251 ;  /* 0x000000fbfa73723e */ /* 0x000fe200000000ff */
[-C--:B------:R-:W-:Y:S04]  /*9210*/  HMMA.16816.F32 R4, R108, R116.reuse, R4 ;  /* 0x000000746c04723c */ /* 0x080fe80000001804 */
[----:B------:R-:W2:Y:S01]  /*9220*/  MUFU.EX2 R107, R233 ;  /* 0x000000e9006b7308 */ /* 0x000ea20000000800 */
[----:B------:R-:W-:Y:S01]  /*9230*/  FADD.FTZ R105, R135, R105 ;  /* 0x0000006987697221 */ /* 0x000fe20000010000 */
[----:B-1----:R-:W-:Y:S01]  /*9240*/  F2FP.PACK_AB R176, R194, R195 ;  /* 0x000000c3c2b0723e */ /* 0x002fe200000000ff */
[----:B------:R-:W-:Y:S01]  /*9250*/  LDSM.16.MT88.4 R132, [R201+0x2800] ;  /* 0x00280000c984783b */ /* 0x000fe20000004200 */
[C---:B------:R-:W-:Y:S06]  /*9260*/  HMMA.16816.F32 R8, R112.reuse, R116, R8 ;  /* 0x000000747008723c */ /* 0x040fec0000001808 */
[----:B------:R-:W1:Y:S02]  /*9270*/  MUFU.EX2 R106, R232 ;  /* 0x000000e8006a7308 */ /* 0x000e640000000800 */
[-C--:B------:R-:W-:Y:S08]  /*9280*/  HMMA.16816.F32 R12, R112, R118.reuse, R12 ;  /* 0x00000076700c723c */ /* 0x080ff0000000180c */
[C---:B------:R-:W-:Y:S01]  /*9290*/  HMMA.16816.F32 R16, R108.reuse, R118, R16 ;  /* 0x000000766c10723c */ /* 0x040fe20000001810 */
[----:B------:R-:W3:Y:S01]  /*92a0*/  LDSM.16.MT88.4 R116, [R202+0x1400] ;  /* 0x00140000ca74783b */ /* 0x000ee20000004200 */
[----:B------:R-:W-:Y:S02]  /*92b0*/  MUFU.EX2 R231, R226 ;  /* 0x000000e200e77308 */ /* 0x000fe40000000800 */
[----:B--2---:R-:W-:Y:S04]  /*92c0*/  FADD.FTZ R0, R107, R2 ;  /* 0x000000026b007221 */ /* 0x004fe80000010000 */
[-C--:B------:R-:W-:Y:S04]  /*92d0*/  HMMA.16816.F32 R20, R108, R120.reuse, R20 ;  /* 0x000000786c14723c */ /* 0x080fe80000001814 */
[----:B------:R-:W-:Y:S01]  /*92e0*/  MUFU.EX2 R232, R225 ;  /* 0x000000e100e87308 */ /* 0x000fe20000000800 */
[----:B-1----:R-:W-:Y:S03]  /*92f0*/  FADD.FTZ R0, R106, R0 ;  /* 0x000000006a007221 */ /* 0x002fe60000010000 */
[C---:B------:R-:W-:Y:S04]  /*9300*/  HMMA.16816.F32 R24, R112.reuse, R120, R24 ;  /* 0x000000787018723c */ /* 0x040fe80000001818 */
[----:B------:R-:W-:Y:S02]  /*9310*/  FADD.FTZ R0, R129, R0 ;  /* 0x0000000081007221 */ /* 0x000fe40000010000 */
[----:B------:R-:W-:Y:S02]  /*9320*/  MUFU.EX2 R225, R217 ;  /* 0x000000d900e17308 */ /* 0x000fe40000000800 */
[-C--:B------:R-:W-:Y:S04]  /*9330*/  HMMA.16816.F32 R28, R112, R122.reuse, R28 ;  /* 0x0000007a701c723c */ /* 0x080fe8000000181c */
[----:B------:R-:W-:Y:S02]  /*9340*/  FADD.FTZ R2, R128, R0 ;  /* 0x0000000080027221 */ /* 0x000fe40000010000 */
[----:B------:R-:W-:Y:S02]  /*9350*/  FADD.FTZ R0, R136, R100 ;  /* 0x0000006488007221 */ /* 0x000fe40000010000 */
[C---:B------:R-:W-:Y:S01]  /*9360*/  HMMA.16816.F32 R32, R108.reuse, R122, R32 ;  /* 0x0000007a6c20723c */ /* 0x040fe20000001820 */
[----:B------:R-:W1:Y:S01]  /*9370*/  LDSM.16.MT88.4 R120, [R201+0x2400] ;  /* 0x00240000c978783b */ /* 0x000e620000004200 */
[----:B------:R2:W4:Y:S02]  /*9380*/  MUFU.EX2 R136, R235 ;  /* 0x000000eb00887308 */ /* 0x0005240000000800 */
[----:B------:R-:W-:Y:S02]  /*9390*/  FADD.FTZ R100, R192, R3 ;  /* 0x00000003c0647221 */ /* 0x000fe40000010000 */
[----:B------:R-:W-:Y:S02]  /*93a0*/  FADD.FTZ R3, R187, R0 ;  /* 0x00000000bb037221 */ /* 0x000fe40000010000 */
[-C--:B------:R-:W-:Y:S01]  /*93b0*/  HMMA.16816.F32 R36, R108, R124.reuse, R36 ;  /* 0x0000007c6c24723c */ /* 0x080fe20000001824 */
[----:B------:R-:W-:Y:S03]  /*93c0*/  LDSM.16.MT88.4 R184, [R202+0x2c00] ;  /* 0x002c0000cab8783b */ /* 0x000fe60000004200 */
[----:B------:R-:W5:Y:S01]  /*93d0*/  MUFU.EX2 R226, R199 ;  /* 0x000000c700e27308 */ /* 0x000f620000000800 */
[----:B------:R-:W-:Y:S02]  /*93e0*/  FADD.FTZ R0, R137, R2 ;  /* 0x0000000289007221 */ /* 0x000fe40000010000 */
[----:B------:R-:W-:Y:S01]  /*93f0*/  FADD.FTZ R2, R141, R100 ;  /* 0x000000648d027221 */ /* 0x000fe20000010000 */
[C---:B------:R-:W-:Y:S04]  /*9400*/  HMMA.16816.F32 R40, R112.reuse, R124, R40 ;  /* 0x0000007c7028723c */ /* 0x040fe80000001828 */
[----:B------:R-:W-:Y:S02]  /*9410*/  FADD.FTZ R3, R140, R3 ;  /* 0x000000038c037221 */ /* 0x000fe40000010000 */
[----:B------:R-:W-:Y:S02]  /*9420*/  MUFU.EX2 R199, R240 ;  /* 0x000000f000c77308 */ /* 0x000fe40000000800 */
[-C--:B------:R-:W-:Y:S04]  /*9430*/  HMMA.16816.F32 R44, R112, R126.reuse, R44 ;  /* 0x0000007e702c723c */ /* 0x080fe8000000182c */
[----:B--2---:R-:W-:Y:S01]  /*9440*/  MOV R235, R189 ;  /* 0x000000bd00eb7202 */ /* 0x004fe20000000f00 */
[----:B----4-:R-:W-:Y:S02]  /*9450*/  FADD.FTZ R0, R136, R0 ;  /* 0x0000000088007221 */ /* 0x010fe40000010000 */
[----:B------:R-:W-:Y:S01]  /*9460*/  FADD.FTZ R3, R252, R3 ;  /* 0x00000003fc037221 */ /* 0x000fe20000010000 */
[C---:B------:R-:W-:Y:S01]  /*9470*/  HMMA.16816.F32 R48, R108.reuse, R126, R48 ;  /* 0x0000007e6c30723c */ /* 0x040fe20000001830 */
[----:B------:R-:W2:Y:S01]  /*9480*/  LDSM.16.MT88.4 R124, [R202+0x2400] ;  /* 0x00240000ca7c783b */ /* 0x000ea20000004200 */
[----:B------:R-:W4:Y:S02]  /*9490*/  MUFU.EX2 R233, R197 ;  /* 0x000000c500e97308 */ /* 0x000f240000000800 */
[----:B------:R-:W-:Y:S04]  /*94a0*/  FADD.FTZ R3, R234, R3 ;  /* 0x00000003ea037221 */ /* 0x000fe80000010000 */
[-C--:B---3--:R-:W-:Y:S04]  /*94b0*/  HMMA.16816.F32 R52, R108, R116.reuse, R52 ;  /* 0x000000746c34723c */ /* 0x088fe80000001834 */
[----:B------:R-:W-:Y:S01]  /*94c0*/  MUFU.EX2 R197, R244 ;  /* 0x000000f400c57308 */ /* 0x000fe20000000800 */
[----:B------:R-:W-:Y:S03]  /*94d0*/  FADD.FTZ R3, R225, R3 ;  /* 0x00000003e1037221 */ /* 0x000fe60000010000 */
[C---:B------:R-:W-:Y:S04]  /*94e0*/  HMMA.16816.F32 R56, R112.reuse, R116, R56 ;  /* 0x000000747038723c */ /* 0x040fe80000001838 */
[----:B-----5:R-:W-:Y:S02]  /*94f0*/  FADD.FTZ R3, R226, R3 ;  /* 0x00000003e2037221 */ /* 0x020fe40000010000 */
[----:B------:R-:W-:Y:S01]  /*9500*/  MUFU.EX2 R217, R196 ;  /* 0x000000c400d97308 */ /* 0x000fe20000000800 */
[----:B------:R-:W-:Y:S01]  /*9510*/  F2FP.PACK_AB R116, R106, R107 ;  /* 0x0000006b6a74723e */ /* 0x000fe200000000ff */
[-C--:B------:R-:W-:Y:S04]  /*9520*/  HMMA.16816.F32 R60, R112, R118.reuse, R60 ;  /* 0x00000076703c723c */ /* 0x080fe8000000183c */
[----:B------:R-:W-:Y:S01]  /*9530*/  F2FP.PACK_AB R117, R228, R229 ;  /* 0x000000e5e475723e */ /* 0x000fe200000000ff */
[----:B------:R-:W-:Y:S03]  /*9540*/  FADD.FTZ R3, R230, R3 ;  /* 0x00000003e6037221 */ /* 0x000fe60000010000 */
[C---:B------:R-:W-:Y:S01]  /*9550*/  HMMA.16816.F32 R64, R108.reuse, R118, R64 ;  /* 0x000000766c40723c */ /* 0x040fe20000001840 */
[----:B------:R3:W5:Y:S03]  /*9560*/  MUFU.EX2 R107, R239 ;  /* 0x000000ef006b7308 */ /* 0x0007660000000800 */
[----:B----4-:R-:W-:Y:S03]  /*9570*/  FADD.FTZ R3, R233, R3 ;  /* 0x00000003e9037221 */ /* 0x010fe60000010000 */
[----:B------:R-:W-:Y:S01]  /*9580*/  F2FP.PACK_AB R118, R128, R129 ;  /* 0x000000818076723e */ /* 0x000fe200000000ff */
[-C--:B-1----:R-:W-:Y:S01]  /*9590*/  HMMA.16816.F32 R68, R108, R120.reuse, R68 ;  /* 0x000000786c44723c */ /* 0x082fe20000001844 */
[----:B------:R-:W-:Y:S02]  /*95a0*/  LDSM.16.MT88.4 R128, [R201+0x1800] ;  /* 0x00180000c980783b */ /* 0x000fe40000004200 */
[----:B------:R-:W1:Y:S01]  /*95b0*/  MUFU.EX2 R106, R245 ;  /* 0x000000f5006a7308 */ /* 0x000e620000000800 */
[----:B------:R-:W-:Y:S01]  /*95c0*/  F2FP.PACK_AB R119, R232, R231 ;  /* 0x000000e7e877723e */ /* 0x000fe200000000ff */
[----:B------:R-:W-:Y:S03]  /*95d0*/  FADD.FTZ R3, R195, R3 ;  /* 0x00000003c3037221 */ /* 0x000fe60000010000 */
[C---:B------:R-:W-:Y:S05]  /*95e0*/  HMMA.16816.F32 R72, R112.reuse, R120, R72 ;  /* 0x000000787048723c */ /* 0x040fea0000001848 */
[----:B------:R-:W-:Y:S03]  /*95f0*/  MUFU.EX2 R196, R237 ;  /* 0x000000ed00c47308 */ /* 0x000fe60000000800 */
[-C--:B------:R-:W-:Y:S04]  /*9600*/  HMMA.16816.F32 R76, R112, R122.reuse, R76 ;  /* 0x0000007a704c723c */ /* 0x080fe8000000184c */
[----:B---3--:R-:W-:Y:S01]  /*9610*/  MOV R239, R190 ;  /* 0x000000be00ef7202 */ /* 0x008fe20000000f00 */
[----:B-----5:R-:W-:Y:S02]  /*9620*/  FADD.FTZ R0, R107, R0 ;  /* 0x000000006b007221 */ /* 0x020fe40000010000 */
[----:B------:R-:W3:Y:S01]  /*9630*/  MUFU.EX2 R192, R247 ;  /* 0x000000f700c07308 */ /* 0x000ee20000000800 */
[C---:B------:R-:W-:Y:S01]  /*9640*/  HMMA.16816.F32 R80, R108.reuse, R122, R80 ;  /* 0x0000007a6c50723c */ /* 0x040fe20000001850 */
[----:B------:R-:W4:Y:S03]  /*9650*/  LDSM.16.MT88.4 R120, [R201+0x800] ;  /* 0x00080000c978783b */ /* 0x000f260000004200 */
[----:B-1----:R-:W-:Y:S02]  /*9660*/  FADD.FTZ R236, R106, R0 ;  /* 0x000000006aec7221 */ /* 0x002fe40000010000 */
[----:B------:R-:W-:Y:S01]  /*9670*/  FADD.FTZ R0, R138, R105 ;  /* 0x000000698a007221 */ /* 0x000fe20000010000 */
[----:B------:R-:W-:Y:S01]  /*9680*/  MOV R105, R104 ;  /* 0x0000006800697202 */ /* 0x000fe20000000f00 */
[-C--:B--2---:R-:W-:Y:S01]  /*9690*/  HMMA.16816.F32 R84, R108, R124.reuse, R84 ;  /* 0x0000007c6c54723c */ /* 0x084fe20000001854 */
[----:B------:R-:W1:Y:S03]  /*96a0*/  MUFU.EX2 R190, R242 ;  /* 0x000000f200be7308 */ /* 0x000e660000000800 */
[----:B------:R-:W-:Y:S02]  /*96b0*/  FADD.FTZ R100, R139, R0 ;  /* 0x000000008b647221 */ /* 0x000fe40000010000 */
[----:B------:R-:W-:Y:S02]  /*96c0*/  FADD.FTZ R0, R239, R2 ;  /* 0x00000002ef007221 */ /* 0x000fe40000010000 */
[C---:B------:R-:W-:Y:S03]  /*96d0*/  HMMA.16816.F32 R88, R112.reuse, R124, R88 ;  /* 0x0000007c7058723c */ /* 0x040fe60000001858 */
[----:B------:R-:W2:Y:S01]  /*96e0*/  MUFU.EX2 R189, R248 ;  /* 0x000000f800bd7308 */ /* 0x000ea20000000800 */
[----:B------:R-:W-:Y:S02]  /*96f0*/  FADD.FTZ R2, R251, R100 ;  /* 0x00000064fb027221 */ /* 0x000fe40000010000 */
[----:B------:R-:W-:Y:S01]  /*9700*/  FADD.FTZ R0, R235, R0 ;  /* 0x00000000eb007221 */ /* 0x000fe20000010000 */
[----:B---3--:R-:W-:Y:S01]  /*9710*/  F2FP.PACK_AB R178, R192, R193 ;  /* 0x000000c1c0b2723e */ /* 0x008fe200000000ff */
[-C--:B------:R-:W-:Y:S01]  /*9720*/  HMMA.16816.F32 R92, R112, R126.reuse, R92 ;  /* 0x0000007e705c723c */ /* 0x080fe2000000185c */
[----:B------:R-:W3:Y:S03]  /*9730*/  LDSM.16.MT88.4 R112, [R202+0x800] ;  /* 0x00080000ca70783b */ /* 0x000ee60000004200 */
[----:B------:R-:W-:Y:S02]  /*9740*/  FADD.FTZ R2, R250, R2 ;  /* 0x00000002fa027221 */ /* 0x000fe40000010000 */
[----:B------:R-:W-:Y:S02]  /*9750*/  FADD.FTZ R0, R229, R0 ;  /* 0x00000000e5007221 */ /* 0x000fe40000010000 */
[----:B------:R-:W-:Y:S01]  /*9760*/  HMMA.16816.F32 R96, R108, R126, R96 ;  /* 0x0000007e6c60723c */ /* 0x000fe20000001860 */
[----:B------:R-:W5:Y:S03]  /*9770*/  LDSM.16.MT88.4 R124, [R202+0x1800] ;  /* 0x00180000ca7c783b */ /* 0x000f660000004200 */
[----:B-1----:R-:W-:Y:S01]  /*9780*/  F2FP.PACK_AB R177, R191, R190 ;  /* 0x000000bebfb1723e */ /* 0x002fe200000000ff */
[----:B------:R-:W-:Y:S02]  /*9790*/  FADD.FTZ R2, R217, R2 ;  /* 0x00000002d9027221 */ /* 0x000fe40000010000 */
[----:B------:R-:W-:Y:S01]  /*97a0*/  F2FP.PACK_AB R108, R226, R225 ;  /* 0x000000e1e26c723e */ /* 0x000fe200000000ff */
[----:B------:R-:W-:Y:S01]  /*97b0*/  FADD.FTZ R0, R228, R0 ;  /* 0x00000000e4007221 */ /* 0x000fe20000010000 */
[-C--:B----4-:R-:W-:Y:S05]  /*97c0*/  HMMA.16816.F32 R4, R116, R120.reuse, R4 ;  /* 0x000000787404723c */ /* 0x090fea0000001804 */
[----:B------:R-:W-:Y:S01]  /*97d0*/  F2FP.PACK_AB R110, R233, R230 ;  /* 0x000000e6e96e723e */ /* 0x000fe200000000ff */
[C---:B------:R-:W-:Y:S01]  /*97e0*/  FADD.FTZ R2, R222.reuse, R2 ;  /* 0x00000002de027221 */ /* 0x040fe20000010000 */
[----:B------:R-:W-:Y:S01]  /*97f0*/  F2FP.PACK_AB R109, R222, R217 ;  /* 0x000000d9de6d723e */ /* 0x000fe200000000ff */
[----:B------:R-:W-:Y:S01]  /*9800*/  FADD.FTZ R0, R231, R0 ;  /* 0x00000000e7007221 */ /* 0x000fe20000010000 */
[----:B------:R-:W-:Y:S03]  /*9810*/  F2FP.PACK_AB R111, R224, R223 ;  /* 0x000000dfe06f723e */ /* 0x000fe600000000ff */
[----:B--2---:R-:W-:Y:S01]  /*9820*/  F2FP.PACK_AB R179, R188, R189 ;  /* 0x000000bdbcb3723e */ /* 0x004fe200000000ff */
        /* <DEDUP_REMOVED lines=27> */
[-C--:B------:R-:W-:Y:S07]  /*99e0*/  HMMA.16816.F32 R92, R108, R122.reuse, R92 ;  /* 0x0000007a6c5c723c */ /* 0x080fee000000185c */
[----:B------:R-:W-:Y:S01]  /*99f0*/  F2FP.PACK_AB R108, R136, R137 ;  /* 0x00000089886c723e */ /* 0x000fe200000000ff */
[----:B------:R-:W-:Y:S04]  /*9a00*/  HMMA.16816.F32 R96, R116, R122, R96 ;  /* 0x0000007a7460723c */ /* 0x000fe80000001860 */
[----:B------:R-:W-:Y:S02]  /*9a10*/  F2FP.PACK_AB R110, R106, R107 ;  /* 0x0000006b6a6e723e */ /* 0x000fe400000000ff */
[C---:B------:R-:W-:Y:S02]  /*9a20*/  F2FP.PACK_AB R109, R198.reuse, R196 ;  /* 0x000000c4c66d723e */ /* 0x040fe400000000ff */
[----:B------:R-:W-:Y:S04]  /*9a30*/  F2FP.PACK_AB R111, R197, R199 ;  /* 0x000000c7c56f723e */ /* 0x000fe800000000ff */
[----:B------:R-:W-:Y:S02]  /*9a40*/  MOV R106, R103 ;  /* 0x00000067006a7202 */ /* 0x000fe40000000f00 */
[----:B------:R-:W-:Y:S01]  /*9a50*/  MOV R107, R102 ;  /* 0x00000066006b7202 */ /* 0x000fe20000000f00 */
[-C--:B------:R-:W-:Y:S01]  /*9a60*/  HMMA.16816.F32 R144, R108, R148.reuse, R4 ;  /* 0x000000946c90723c */ /* 0x080fe20000001804 */
[----:B------:R-:W2:Y:S06]  /*9a70*/  LDL R5, [R1+0xc] ;  /* 0x00000c0001057983 */ /* 0x000eac0000100800 */
        /* <DEDUP_REMOVED lines=31> */
[----:B------:R-:W-:Y:S07]  /*9c70*/  HMMA.16816.F32 R96, R108, R186, R96 ;  /* 0x000000ba6c60723c */ /* 0x000fee0000001860 */
[----:B------:R-:W-:Y:S02]  /*9c80*/  MOV R108, R101 ;  /* 0x00000065006c7202 */ /* 0x000fe40000000f00 */
[C---:B--2---:R-:W-:Y:S03]  /*9c90*/  ISETP.GT.AND P0, PT, R220.reuse, R5, PT ;  /* 0x00000005dc00720c */ /* 0x044fe60003f04270 */
[----:B------:R-:W-:Y:S10]  /*9ca0*/  IADD3 R220, R220, -0x1, RZ ;  /* 0xffffffffdcdc7810 */ /* 0x000ff40007ffe0ff */
[----:B------:R-:W-:-:S05]  /*9cb0*/  @P0 BRA `(.L_x_1285) ;  /* 0xffffbfe000000947 */ /* 0x000fca000383ffff */
.L_x_1274:
[----:B------:R-:W2:Y:S02]  /*9cc0*/  LDL R0, [R1+0x4] ;  /* 0x0000040001007983 */ /* 0x000ea40000100800 */
[----:B--2---:R-:W-:-:S13]  /*9cd0*/  ISETP.GE.AND P0, PT, R220, R0, PT ;  /* 0x00000000dc00720c */ /* 0x004fda0003f06270 */
[----:B------:R-:W-:Y:S05]  /*9ce0*/  @!P0 BRA `(.L_x_1286) ;  /* 0x000034d000008947 */ /* 0x000fea0003800000 */
[----:B------:R-:W-:Y:S01]  /*9cf0*/  IMAD.MOV.U32 R106, RZ, RZ, R103 ;  /* 0x000000ffff6a7224 */ /* 0x000fe200078e0067 */
[----:B------:R-:W-:Y:S01]  /*9d00*/  MOV R108, R101 ;  /* 0x00000065006c7202 */ /* 0x000fe20000000f00 */
[----:B------:R-:W-:Y:S01]  /*9d10*/  IMAD.MOV.U32 R105, RZ, RZ, R104 ;  /* 0x000000ffff697224 */ /* 0x000fe200078e0068 */
[----:B------:R-:W-:Y:S02]  /*9d20*/  MOV R107, R102 ;  /* 0x00000066006b7202 */ /* 0x000fe40000000f00 */
.L_x_1293:
        /* <DEDUP_REMOVED lines=9> */
[C---:B------:R-:W-:Y:S01]  /*9dc0*/  IADD3 R5, R227.reuse, 0x20, RZ ;  /* 0x00000020e3057810 */ /* 0x040fe20007ffe0ff */
[----:B------:R-:W-:Y:S02]  /*9dd0*/  IMAD.SHL.U32 R47, R227, 0x2, RZ ;  /* 0x00000002e32f7824 */ /* 0x000fe400078e00ff */
[----:B------:R-:W-:Y:S02]  /*9de0*/  IMAD R0, R221, c[0x0][0x20c], R0 ;  /* 0x00008300dd007a24 */ /* 0x000fe400078e0200 */
[----:B------:R-:W-:Y:S02]  /*9df0*/  IMAD R52, R52, c[0x0][0x218], RZ ;  /* 0x0000860034347a24 */ /* 0x000fe400078e02ff */
[----:B------:R-:W-:Y:S02]  /*9e00*/  IMAD.IADD R3, R3, 0x1, R0 ;  /* 0x0000000103037824 */ /* 0x000fe400078e0200 */
[C---:B------:R-:W-:Y:S02]  /*9e10*/  IMAD R52, R219.reuse, c[0x0][0x21c], R52 ;  /* 0x00008700db347a24 */ /* 0x040fe400078e0234 */
[----:B------:R-:W-:Y:S04]  /*9e20*/  IMAD.WIDE.U32 R2, R219, c[0x0][0x218], R2 ;  /* 0x00008600db027a25 */ /* 0x000fe800078e0002 */
[----:B------:R-:W-:Y:S01]  /*9e30*/  IMAD.SHL.U32 R45, R5, 0x2, RZ ;  /* 0x00000002052d7824 */ /* 0x000fe200078e00ff */
[----:B------:R4:W1:Y:S04]  /*9e40*/  LDSM.16.M88.4 R64, [R203] ;  /* 0x00000000cb40783b */ /* 0x0008680000000200 */
        /* <DEDUP_REMOVED lines=11> */
[----:B--2---:R-:W-:Y:S02]  /*9f00*/  IADD3 R0, P0, R6, R2, RZ ;  /* 0x0000000206007210 */ /* 0x004fe40007f1e0ff */
[C---:B------:R-:W-:Y:S02]  /*9f10*/  IADD3 R7, R227.reuse, 0x40, RZ ;  /* 0x00000040e3077810 */ /* 0x040fe40007ffe0ff */
[----:B------:R-:W-:Y:S02]  /*9f20*/  IADD3 R6, R227, 0x20, RZ ;  /* 0x00000020e3067810 */ /* 0x000fe40007ffe0ff */
[----:B---3--:R-:W-:Y:S01]  /*9f30*/  IADD3.X R52, R4, R3, R52, P0, !PT ;  /* 0x0000000304347210 */ /* 0x008fe200007fe434 */
[----:B------:R-:W-:Y:S01]  /*9f40*/  IMAD.SHL.U32 R54, R7, 0x2, RZ ;  /* 0x0000000207367824 */ /* 0x000fe200078e00ff */
[----:B------:R-:W-:Y:S02]  /*9f50*/  IADD3 R4, R227, 0x40, RZ ;  /* 0x00000040e3047810 */ /* 0x000fe40007ffe0ff */
[C---:B------:R-:W-:Y:S02]  /*9f60*/  LEA R20, P0, R0.reuse, c[0x0][0x1f8], 0x1 ;  /* 0x00007e0000147a11 */ /* 0x040fe400078008ff */
[----:B------:R-:W-:Y:S02]  /*9f70*/  SHF.R.S32.HI R4, RZ, 0x1f, R4 ;  /* 0x0000001fff047819 */ /* 0x000fe40000011404 */
[----:B------:R-:W-:Y:S02]  /*9f80*/  SHF.R.S32.HI R6, RZ, 0x1f, R6 ;  /* 0x0000001fff067819 */ /* 0x000fe40000011406 */
[----:B------:R-:W-:Y:S02]  /*9f90*/  SHF.L.U64.HI R53, R7, 0x1, R4 ;  /* 0x0000000107357819 */ /* 0x000fe40000010204 */
[----:B------:R-:W-:Y:S02]  /*9fa0*/  SHF.R.S32.HI R4, RZ, 0x1f, R227 ;  /* 0x0000001fff047819 */ /* 0x000fe400000114e3 */
[----:B------:R-:W-:Y:S02]  /*9fb0*/  LEA.HI.X R52, R0, c[0x0][0x1fc], R52, 0x1, P0 ;  /* 0x00007f0000347a11 */ /* 0x000fe400000f0c34 */
[----:B------:R-:W-:Y:S02]  /*9fc0*/  SHF.L.U64.HI R39, R5, 0x1, R6 ;  /* 0x0000000105277819 */ /* 0x000fe40000010206 */
[----:B------:R-:W-:Y:S01]  /*9fd0*/  SHF.L.U64.HI R38, R227, 0x1, R4 ;  /* 0x00000001e3267819 */ /* 0x000fe20000010204 */
[----:B------:R-:W-:-:S05]  /*9fe0*/  BRA.DIV ~URZ, `(.L_x_1287) ;  /* 0x00007de27f007947 */ /* 0x000fca000b800000 */
[----:B-1--4-:R1:W2:Y:S02]  /*9ff0*/  SHFL.IDX PT, R0, R52, RZ, 0x1c1f ;  /* 0x001c1fff34007589 */ /* 0x0122a400000e0000 */
.L_x_1328:
[-C--:B------:R-:W-:Y:S01]  /*a000*/  HMMA.16816.F32 R4, R64, R16.reuse, RZ ;  /* 0x000000104004723c */ /* 0x080fe200000018ff */
[----:B------:R-:W3:Y:S01]  /*a010*/  SHFL.IDX PT, R2, R20, RZ, 0x1c1f ;  /* 0x001c1fff14027589 */ /* 0x000ee200000e0000 */
[----:B------:R-:W-:Y:S01]  /*a020*/  BSSY B0, `(.L_x_1288) ;  /* 0x00000f2000007945 */ /* 0x000fe20003800000 */
[C---:B------:R-:W-:Y:S02]  /*a030*/  ISETP.GE.AND P0, PT, R227.reuse, c[0x0][0x1d4], PT ;  /* 0x00007500e3007a0c */ /* 0x040fe40003f06270 */
[----:B------:R-:W-:Y:S02]  /*a040*/  IADD3 R109, R227, 0x20, RZ ;  /* 0x00000020e36d7810 */ /* 0x000fe40007ffe0ff */
[----:B------:R-:W-:Y:S01]  /*a050*/  SEL R217, RZ, 0x10, P0 ;  /* 0x00000010ffd97807 */ /* 0x000fe20000000000 */
[C---:B------:R-:W-:Y:S01]  /*a060*/  HMMA.16816.F32 R8, R60.reuse, R16, RZ ;  /* 0x000000103c08723c */ /* 0x040fe200000018ff */
[----:B------:R4:W5:Y:S01]  /*a070*/  SHFL.IDX PT, R3, R20, 0x1, 0x1c1f ;  /* 0x003c1f0014037f89 */ /* 0x00096200000e0000 */
[----:B------:R-:W-:Y:S02]  /*a080*/  ISETP.GE.AND P4, PT, R109, c[0x0][0x1d4], PT ;  /* 0x000075006d007a0c */ /* 0x000fe40003f86270 */
[----:B------:R-:W-:Y:S02]  /*a090*/  IADD3 R110, R227, 0x40, RZ ;  /* 0x00000040e36e7810 */ /* 0x000fe40007ffe0ff */
[----:B------:R-:W-:Y:S02]  /*a0a0*/  SEL R42, RZ, 0x10, P4 ;  /* 0x00000010ff2a7807 */ /* 0x000fe40002000000 */
[-C--:B------:R-:W-:Y:S01]  /*a0b0*/  HMMA.16816.F32 R12, R60, R18.reuse, RZ ;  /* 0x000000123c0c723c */ /* 0x080fe200000018ff */
[----:B-1----:R-:W1:Y:S03]  /*a0c0*/  SHFL.IDX PT, R52, R52, 0x1, 0x1c1f ;  /* 0x003c1f0034347f89 */ /* 0x002e6600000e0000 */
[C---:B------:R-:W-:Y:S02]  /*a0d0*/  IADD3 R46, -R217.reuse, 0x10, RZ ;  /* 0x00000010d92e7810 */ /* 0x040fe40007ffe1ff */
[----:B------:R-:W-:Y:S02]  /*a0e0*/  IADD3 R44, -R42, 0x10, RZ ;  /* 0x000000102a2c7810 */ /* 0x000fe40007ffe1ff */
[C---:B------:R-:W-:Y:S01]  /*a0f0*/  HMMA.16816.F32 R16, R64.reuse, R18, RZ ;  /* 0x000000124010723c */ /* 0x040fe200000018ff */
[----:B--2---:R-:W2:Y:S03]  /*a100*/  LDL R104, [R1+0x4] ;  /* 0x0000040001687983 */ /* 0x004ea60000100800 */
[----:B------:R-:W-:Y:S02]  /*a110*/  LOP3.LUT R46, R46, 0xf, RZ, 0xc0, !PT ;  /* 0x0000000f2e2e7812 */ /* 0x000fe400078ec0ff */
[----:B------:R-:W-:Y:S02]  /*a120*/  LOP3.LUT R44, R44, 0xf, RZ, 0xc0, !PT ;  /* 0x0000000f2c2c7812 */ /* 0x000fe400078ec0ff */
[-C--:B----4-:R-:W-:Y:S08]  /*a130*/  HMMA.16816.F32 R20, R64, R32.reuse, RZ ;  /* 0x000000204014723c */ /* 0x090ff000000018ff */
[C---:B------:R-:W-:Y:S04]  /*a140*/  HMMA.16816.F32 R24, R60.reuse, R32, RZ ;  /* 0x000000203c18723c */ /* 0x040fe800000018ff */
[C---:B---3--:R-:W-:Y:S02]  /*a150*/  IADD3 R28, P3, R2.reuse, R47, RZ ;  /* 0x0000002f021c7210 */ /* 0x048fe40007f7e0ff */
[----:B------:R-:W-:Y:S03]  /*a160*/  IADD3 R36, P6, R2, R45, RZ ;  /* 0x0000002d02247210 */ /* 0x000fe60007fde0ff */
[--C-:B------:R-:W-:Y:S01]  /*a170*/  IMAD.X R29, R0, 0x1, R38.reuse, P3 ;  /* 0x00000001001d7824 */ /* 0x100fe200018e0626 */
[----:B------:R-:W-:Y:S02]  /*a180*/  ISETP.GE.AND P3, PT, R110, c[0x0][0x1d4], PT ;  /* 0x000075006e007a0c */ /* 0x000fe40003f66270 */
[----:B------:R-:W-:Y:S01]  /*a190*/  IMAD.X R37, R0, 0x1, R39, P6 ;  /* 0x0000000100257824 */ /* 0x000fe200030e0627 */
[----:B------:R-:W-:Y:S01]  /*a1a0*/  IADD3 R40, P6, R2, R54, RZ ;  /* 0x0000003602287210 */ /* 0x000fe20007fde0ff */
[----:B------:R3:W-:Y:S01]  /*a1b0*/  LDGSTS.E.BYPASS.LTC128B.128 [R218+0x100], [R28.64], !P0 ;  /* 0x001000001cda7fae */ /* 0x0007e2000c101d46 */
[-C--:B-----5:R-:W-:Y:S03]  /*a1c0*/  IADD3 R46, P5, P0, R46, R3.reuse, R47 ;  /* 0x000000032e2e7210 */ /* 0x0a0fe600078be02f */
[----:B------:R-:W-:Y:S01]  /*a1d0*/  IMAD.X R41, R0, 0x1, R53, P6 ;  /* 0x0000000100297824 */ /* 0x000fe200030e0635 */
[----:B------:R-:W-:Y:S02]  /*a1e0*/  ISETP.NE.U32.AND P6, PT, R217, RZ, PT ;  /* 0x000000ffd900720c */ /* 0x000fe40003fc5070 */
[-C--:B-1----:R-:W-:Y:S01]  /*a1f0*/  IADD3.X R47, RZ, R52.reuse, R38, P5, P0 ;  /* 0x00000034ff2f7210 */ /* 0x082fe20002fe0426 */
[----:B------:R1:W-:Y:S01]  /*a200*/  LDGSTS.E.BYPASS.LTC128B.128 [R218+0x1100], [R36.64], !P4 ;  /* 0x0110000024da7fae */ /* 0x0003e2000e101d46 */
[-C--:B------:R-:W-:Y:S02]  /*a210*/  IADD3 R44, P5, P0, R44, R3.reuse, R45 ;  /* 0x000000032c2c7210 */ /* 0x080fe400078be02d */
[----:B------:R-:W-:Y:S02]  /*a220*/  SEL R0, RZ, 0x10, P3 ;  /* 0x00000010ff007807 */ /* 0x000fe40001800000 */
[-C--:B------:R-:W-:Y:S02]  /*a230*/  IADD3.X R45, RZ, R52.reuse, R39, P5, P0 ;  /* 0x00000034ff2d7210 */ /* 0x080fe40002fe0427 */
[----:B------:R-:W-:Y:S01]  /*a240*/  ISETP.NE.U32.AND P0, PT, R42, RZ, PT ;  /* 0x000000ff2a00720c */ /* 0x000fe20003f05070 */
[----:B------:R4:W-:Y:S01]  /*a250*/  LDGSTS.E.BYPASS.LTC128B.128 [R218+0x2100], [R40.64], !P3 ;  /* 0x0210000028da7fae */ /* 0x0009e2000d901d46 */
[----:B------:R-:W-:Y:S04]  /*a260*/  IADD3 R2, -R0, 0x10, RZ ;  /* 0x0000001000027810 */ /* 0x000fe80007ffe1ff */
[----:B------:R-:W-:Y:S03]  /*a270*/  LOP3.LUT R2, R2, 0xf, RZ, 0xc0, !PT ;  /* 0x0000000f02027812 */ /* 0x000fe600078ec0ff */
[----:B------:R5:W-:Y:S01]  /*a280*/  LDGSTS.E.BYPASS.LTC128B.128.ZFILL [R218+0x900], [R46.64], P6 ;  /* 0x009000002eda7fae */ /* 0x000be2000b141d46 */
[----:B------:R-:W-:Y:S01]  /*a290*/  ISETP.NE.U32.AND P6, PT, R0, RZ, PT ;  /* 0x000000ff0000720c */ /* 0x000fe20003fc5070 */
[-C--:B---3--:R-:W-:Y:S06]  /*a2a0*/  HMMA.16816.F32 R28, R60, R34.reuse, RZ ;  /* 0x000000223c1c723c */ /* 0x088fec00000018ff */
[----:B------:R5:W-:Y:S01]  /*a2b0*/  LDGSTS.E.BYPASS.LTC128B.128.ZFILL [R218+0x1900], [R44.64], P0 ;  /* 0x019000002cda7fae */ /* 0x000be20008141d46 */
[----:B------:R-:W-:Y:S01]  /*a2c0*/  IADD3 R2, P5, P0, R2, R3, R54 ;  /* 0x0000000302027210 */ /* 0x000fe200078be036 */
[C---:B------:R-:W-:Y:S04]  /*a2d0*/  HMMA.16816.F32 R32, R64.reuse, R34, RZ ;  /* 0x000000224020723c */ /* 0x040fe800000018ff */
[----:B------:R-:W-:Y:S04]  /*a2e0*/  IADD3.X R3, RZ, R52, R53, P5, P0 ;  /* 0x00000034ff037210 */ /* 0x000fe80002fe0435 */
[-C--:B-1----:R-:W-:Y:S01]  /*a2f0*/  HMMA.16816.F32 R36, R64, R48.reuse, RZ ;  /* 0x000000304024723c */ /* 0x082fe200000018ff */
[----:B------:R1:W-:Y:S07]  /*a300*/  LDGSTS.E.BYPASS.LTC128B.128.ZFILL [R218+0x2900], [R2.64], P6 ;  /* 0x0290000002da7fae */ /* 0x0003ee000b141d46 */
[C---:B----4-:R-:W-:Y:S01]  /*a310*/  HMMA.16816.F32 R40, R60.reuse, R48, RZ ;  /* 0x000000303c28723c */ /* 0x050fe200000018ff */
[----:B------:R-:W0:Y:S07]  /*a320*/  LDGDEPBAR ;  /* 0x00000000000079af */ /* 0x000e2e0000000000 */
[-C--:B-----5:R-:W-:Y:S08]  /*a330*/  HMMA.16816.F32 R44, R60, R50.reuse, RZ ;  /* 0x000000323c2c723c */ /* 0x0a0ff000000018ff */
        /* <DEDUP_REMOVED lines=26> */
[----:B------:R-:W5:Y:S07]  /*a4e0*/  LDSM.16.M88.4 R176, [R200+0x1400] ;  /* 0x00140000c8b0783b */ /* 0x000f6e0000000200 */
[-C--:B---3--:R-:W-:Y:S08]  /*a4f0*/  HMMA.16816.F32 R4, R100, R180.reuse, R4 ;  /* 0x000000b46404723c */ /* 0x088ff00000001804 */
[C---:B----4-:R-:W-:Y:S08]  /*a500*/  HMMA.16816.F32 R8, R188.reuse, R180, R8 ;  /* 0x000000b4bc08723c */ /* 0x050ff00000001808 */
[-C--:B------:R-:W-:Y:S08]  /*a510*/  HMMA.16816.F32 R12, R188, R182.reuse, R12 ;  /* 0x000000b6bc0c723c */ /* 0x080ff0000000180c */
[C---:B------:R-:W-:Y:S01]  /*a520*/  HMMA.16816.F32 R16, R100.reuse, R182, R16 ;  /* 0x000000b66410723c */ /* 0x040fe20000001810 */
[----:B------:R-:W-:Y:S07]  /*a530*/  LDSM.16.M88.4 R180, [R213] ;  /* 0x00000000d5b4783b */ /* 0x000fee0000000200 */
[-C--:B-----5:R-:W-:Y:S03]  /*a540*/  HMMA.16816.F32 R20, R100, R176.reuse, R20 ;  /* 0x000000b06414723c */ /* 0x0a0fe60000001814 */
[----:B--2---:R-:W-:Y:S05]  /*a550*/  ISETP.GT.AND P0, PT, R220, R104, PT ;  /* 0x00000068dc00720c */ /* 0x004fea0003f04270 */
        /* <DEDUP_REMOVED lines=9> */
[-C--:B------:R-:W-:Y:S08]  /*a5f0*/  HMMA.16816.F32 R52, R100, R192.reuse, R52 ;  /* 0x000000c06434723c */ /* 0x080ff00000001834 */
[C---:B------:R-:W-:Y:S08]  /*a600*/  HMMA.16816.F32 R56, R188.reuse, R192, R56 ;  /* 0x000000c0bc38723c */ /* 0x040ff00000001838 */
[-C--:B------:R-:W-:Y:S01]  /*a610*/  HMMA.16816.F32 R60, R188, R194.reuse, R60 ;  /* 0x000000c2bc3c723c */ /* 0x080fe2000000183c */
[----:B------:R-:W-:Y:S07]  /*a620*/  LDSM.16.M88.4 R188, [R211] ;  /* 0x00000000d3bc783b */ /* 0x000fee0000000200 */
[----:B------:R-:W-:Y:S01]  /*a630*/  HMMA.16816.F32 R64, R100, R194, R64 ;  /* 0x000000c26440723c */ /* 0x000fe20000001840 */
[----:B------:R-:W4:Y:S07]  /*a640*/  LDSM.16.M88.4 R100, [R212] ;  /* 0x00000000d464783b */ /* 0x000f2e0000000200 */
[-C--:B--2---:R-:W-:Y:S01]  /*a650*/  HMMA.16816.F32 R4, R176, R180.reuse, R4 ;  /* 0x000000b4b004723c */ /* 0x084fe20000001804 */
[----:B------:R-:W2:Y:S07]  /*a660*/  LDSM.16.M88.4 R192, [R210] ;  /* 0x00000000d2c0783b */ /* 0x000eae0000000200 */
        /* <DEDUP_REMOVED lines=14> */
[-C--:B--2---:R-:W-:Y:S08]  /*a750*/  HMMA.16816.F32 R52, R176, R192.reuse, R52 ;  /* 0x000000c0b034723c */ /* 0x084ff00000001834 */
[C---:B------:R-:W-:Y:S08]  /*a760*/  HMMA.16816.F32 R56, R184.reuse, R192, R56 ;  /* 0x000000c0b838723c */ /* 0x040ff00000001838 */
[-C--:B------:R-:W-:Y:S01]  /*a770*/  HMMA.16816.F32 R60, R184, R194.reuse, R60 ;  /* 0x000000c2b83c723c */ /* 0x080fe2000000183c */
[----:B------:R-:W-:Y:S07]  /*a780*/  LDSM.16.M88.4 R184, [R200+0x2800] ;  /* 0x00280000c8b8783b */ /* 0x000fee0000000200 */
[----:B------:R-:W-:Y:S01]  /*a790*/  HMMA.16816.F32 R64, R176, R194, R64 ;  /* 0x000000c2b040723c */ /* 0x000fe20000001840 */
[----:B------:R-:W2:Y:S07]  /*a7a0*/  LDSM.16.M88.4 R176, [R200+0x2400] ;  /* 0x00240000c8b0783b */ /* 0x000eae0000000200 */
[-C--:B---3--:R-:W-:Y:S01]  /*a7b0*/  HMMA.16816.F32 R4, R100, R180.reuse, R4 ;  /* 0x000000b46404723c */ /* 0x088fe20000001804 */
[----:B------:R-:W3:Y:S07]  /*a7c0*/  LDSM.16.M88.4 R192, [R200+0x2c00] ;  /* 0x002c0000c8c0783b */ /* 0x000eee0000000200 */
[C---:B----4-:R-:W-:Y:S08]  /*a7d0*/  HMMA.16816.F32 R8, R188.reuse, R180, R8 ;  /* 0x000000b4bc08723c */ /* 0x050ff00000001808 */
[-C--:B------:R-:W-:Y:S08]  /*a7e0*/  HMMA.16816.F32 R12, R188, R182.reuse, R12 ;  /* 0x000000b6bc0c723c */ /* 0x080ff0000000180c */
[C---:B------:R-:W-:Y:S01]  /*a7f0*/  HMMA.16816.F32 R16, R100.reuse, R182, R16 ;  /* 0x000000b66410723c */ /* 0x040fe20000001810 */
[----:B------:R-:W-:Y:S07]  /*a800*/  LDSM.16.M88.4 R180, [R209] ;  /* 0x00000000d1b4783b */ /* 0x000fee0000000200 */
[-C--:B--2---:R-:W-:Y:S08]  /*a810*/  HMMA.16816.F32 R20, R100, R176.reuse, R20 ;  /* 0x000000b06414723c */ /* 0x084ff00000001814 */
        /* <DEDUP_REMOVED lines=8> */
[----:B------:R-:W4:Y:S07]  /*a8a0*/  LDSM.16.M88.4 R184, [R204+0x5000] ;  /* 0x00500000ccb8783b */ /* 0x000f2e0000000200 */
[-C--:B---3--:R-:W-:Y:S08]  /*a8b0*/  HMMA.16816.F32 R52, R100, R192.reuse, R52 ;  /* 0x000000c06434723c */ /* 0x088ff00000001834 */
[C---:B------:R-:W-:Y:S08]  /*a8c0*/  HMMA.16816.F32 R56, R188.reuse, R192, R56 ;  /* 0x000000c0bc38723c */ /* 0x040ff00000001838 */
[-C--:B------:R-:W-:Y:S01]  /*a8d0*/  HMMA.16816.F32 R60, R188, R194.reuse, R60 ;  /* 0x000000c2bc3c723c */ /* 0x080fe2000000183c */
[----:B------:R-:W-:Y:S07]  /*a8e0*/  LDSM.16.M88.4 R188, [R207] ;  /* 0x00000000cfbc783b */ /* 0x000fee0000000200 */
[----:B------:R-:W-:Y:S01]  /*a8f0*/  HMMA.16816.F32 R64, R100, R194, R64 ;  /* 0x000000c26440723c */ /* 0x000fe20000001840 */
[----:B------:R-:W3:Y:S07]  /*a900*/  LDSM.16.M88.4 R100, [R208] ;  /* 0x00000000d064783b */ /* 0x000eee0000000200 */
[-C--:B--2---:R-:W-:Y:S01]  /*a910*/  HMMA.16816.F32 R4, R176, R180.reuse, R4 ;  /* 0x000000b4b004723c */ /* 0x084fe20000001804 */
[----:B------:R-:W2:Y:S01]  /*a920*/  LDSM.16.M88.4 R192, [R206] ;  /* 0x00000000cec0783b */ /* 0x000ea20000000200 */
[----:B------:R-:W-:Y:S06]  /*a930*/  DEPBAR.LE SB0, 0x0 ;  /* 0x000080000000791a */ /* 0x000fec0000000000 */
[C---:B----4-:R-:W-:Y:S01]  /*a940*/  HMMA.16816.F32 R8, R184.reuse, R180, R8 ;  /* 0x000000b4b808723c */ /* 0x050fe20000001808 */
[----:B------:R-:W-:Y:S07]  /*a950*/  BAR.SYNC.DEFER_BLOCKING 0x0 ;  /* 0x0000000000007b1d */ /* 0x000fee0000010000 */
        /* <DEDUP_REMOVED lines=10> */
[-C--:B--2---:R-:W-:Y:S08]  /*aa00*/  HMMA.16816.F32 R52, R176, R192.reuse, R52 ;  /* 0x000000c0b034723c */ /* 0x084ff00000001834 */
[C---:B------:R-:W-:Y:S08]  /*aa10*/  HMMA.16816.F32 R56, R184.reuse, R192, R56 ;  /* 0x000000c0b838723c */ /* 0x040ff00000001838 */
[-C--:B------:R-:W-:Y:S08]  /*aa20*/  HMMA.16816.F32 R60, R184, R194.reuse, R60 ;  /* 0x000000c2b83c723c */ /* 0x080ff0000000183c */
[----:B------:R-:W-:Y:S01]  /*aa30*/  HMMA.16816.F32 R64, R176, R194, R64 ;  /* 0x000000c2b040723c */ /* 0x000fe20000001840 */
[----:B------:R-:W-:Y:S07]  /*aa40*/  @!UPT UIADD3 URZ, URZ, URZ, URZ ;  /* 0x0000003f3f3ff290 */ /* 0x000fee000fffe03f */
[----:B------:R-:W-:-:S11]  /*aa50*/  @!P0 BRA `(.L_x_1289) ;  /* 0x000004e000008947 */ /* 0x000fd60003800000 */
[----:B-1----:R-:W-:Y:S01]  /*aa60*/  IADD3 R103, R227, 0x20, RZ ;  /* 0x00000020e3677810 */ /* 0x002fe20007ffe0ff */
[----:B------:R-:W2:Y:S01]  /*aa70*/  LDL R226, [R1+0x20] ;  /* 0x0000200001e27983 */ /* 0x000ea20000100800 */
[----:B------:R-:W-:Y:S01]  /*aa80*/  SHF.R.S32.HI R102, RZ, 0x1f, R227 ;  /* 0x0000001fff667819 */ /* 0x000fe200000114e3 */
[----:B------:R-:W-:Y:S01]  /*aa90*/  IMAD.MOV.U32 R219, RZ, RZ, RZ ;  /* 0x000000ffffdb7224 */ /* 0x000fe200078e00ff */
[----:B------:R-:W-:Y:S01]  /*aaa0*/  SHF.R.S32.HI R103, RZ, 0x1f, R103 ;  /* 0x0000001fff677819 */ /* 0x000fe20000011467 */
[----:B------:R-:W-:Y:S01]  /*aab0*/  IMAD.SHL.U32 R178, R110, 0x2, RZ ;  /* 0x000000026eb27824 */ /* 0x000fe200078e00ff */
[----:B------:R-:W3:Y:S01]  /*aac0*/  LDL R223, [R1] ;  /* 0x0000000001df7983 */ /* 0x000ee20000100800 */
[----:B------:R-:W-:Y:S02]  /*aad0*/  IMAD.SHL.U32 R177, R109, 0x2, RZ ;  /* 0x000000026db17824 */ /* 0x000fe400078e00ff */
[----:B------:R-:W-:Y:S01]  /*aae0*/  IMAD.SHL.U32 R176, R227, 0x2, RZ ;  /* 0x00000002e3b07824 */ /* 0x000fe200078e00ff */
        /* <DEDUP_REMOVED lines=9> */
[C---:B----4-:R-:W-:Y:S04]  /*ab80*/  @!P1 IADD3 R3, P0, R0.reuse, R228, RZ ;  /* 0x000000e400039210 */ /* 0x050fe80007f1e0ff */
[----:B-----5:R-:W-:Y:S01]  /*ab90*/  @!P1 LEA.HI.X.SX32 R101, R0, R111, 0x1, P0 ;  /* 0x0000006f00659211 */ /* 0x020fe200000f0eff */
[----:B------:R-:W-:Y:S01]  /*aba0*/  IMAD.MOV R0, RZ, RZ, -R0 ;  /* 0x000000ffff007224 */ /* 0x000fe200078e0a00 */
[----:B------:R-:W-:Y:S02]  /*abb0*/  @!P1 LEA R100, P0, R3, c[0x0][0x2a0], 0x2 ;  /* 0x0000a80003649a11 */ /* 0x000fe400078010ff */
        /* <DEDUP_REMOVED lines=8> */
[----:B------:R-:W-:Y:S01]  /*ac40*/  SHF.L.U64.HI R110, R109, 0x1, R103 ;  /* 0x000000016d6e7819 */ /* 0x000fe20000010267 */
[----:B------:R-:W-:Y:S01]  /*ac50*/  IMAD R0, R0, c[0x0][0x1e0], RZ ;  /* 0x0000780000007a24 */ /* 0x000fe200078e02ff */
[----:B------:R-:W-:Y:S03]  /*ac60*/  SHF.L.U64.HI R109, R227, 0x1, R102 ;  /* 0x00000001e36d7819 */ /* 0x000fe60000010266 */
[----:B------:R-:W-:Y:S04]  /*ac70*/  IMAD R0, R221, c[0x0][0x1e4], R0 ;  /* 0x00007900dd007a24 */ /* 0x000fe800078e0200 */
        /* <DEDUP_REMOVED lines=11> */
.L_x_1329:
[----:B------:R-:W-:-:S05]  /*ad30*/  BRA.DIV ~URZ, `(.L_x_1291) ;  /* 0x000071627f007947 */ /* 0x000fca000b800000 */
[----:B------:R-:W3:Y:S01]  /*ad40*/  SHFL.IDX PT, R0, R104, RZ, 0x1c1f ;  /* 0x001c1fff68007589 */ /* 0x000ee200000e0000 */
[C---:B------:R-:W-:Y:S02]  /*ad50*/  IADD3 R2, -R217.reuse, 0x10, RZ ;  /* 0x00000010d9027810 */ /* 0x040fe40007ffe1ff */
[----:B------:R-:W-:Y:S02]  /*ad60*/  ISETP.NE.U32.AND P0, PT, R217, RZ, PT ;  /* 0x000000ffd900720c */ /* 0x000fe40003f05070 */
[----:B------:R-:W-:Y:S04]  /*ad70*/  LOP3.LUT R2, R2, 0xf, RZ, 0xc0, !PT ;  /* 0x0000000f02027812 */ /* 0x000fe800078ec0ff */
[----:B---3--:R-:W-:Y:S04]  /*ad80*/  IADD3 R2, P6, P5, R2, R0, R176 ;  /* 0x0000000002027210 */ /* 0x008fe80007dde0b0 */
[----:B--2---:R-:W-:Y:S05]  /*ad90*/  IADD3.X R3, RZ, R100, R109, P6, P5 ;  /* 0x00000064ff037210 */ /* 0x004fea00037ea46d */
[----:B------:R-:W-:Y:S01]  /*ada0*/  @!PT LDS RZ, [RZ] ;  /* 0x00000000fffff984 */ /* 0x000fe20000000800 */
[----:B------:R-:W-:Y:S01]  /*adb0*/  @!PT LDS RZ, [RZ] ;  /* 0x00000000fffff984 */ /* 0x000fe20000000800 */
[----:B------:R2:W-:Y:S01]  /*adc0*/  LDGSTS.E.BYPASS.LTC128B.128.ZFILL [R218+0x3100], [R2.64], P0 ;  /* 0x0310000002da7fae */ /* 0x0005e20008141d46 */
[----:B------:R-:W-:Y:S05]  /*add0*/  IADD3 R102, P0, R0, R177, RZ ;  /* 0x000000b100667210 */ /* 0x000fea0007f1e0ff */
[----:B------:R-:W-:Y:S05]  /*ade0*/  IMAD.X R103, R100, 0x1, R110, P0 ;  /* 0x0000000164677824 */ /* 0x000fea00000e066e */
[----:B------:R3:W-:Y:S01]  /*adf0*/  LDGSTS.E.BYPASS.LTC128B.128 [R218+0x4100], [R102.64], !P4 ;  /* 0x0410000066da7fae */ /* 0x0007e2000e101d46 */
[----:B--2---:R-:W-:Y:S03]  /*ae00*/  IADD3 R2, P0, R0, R178, RZ ;  /* 0x000000b200027210 */ /* 0x004fe60007f1e0ff */
[----:B------:R3:W2:Y:S02]  /*ae10*/  SHFL.IDX PT, R0, R104, 0x1, 0x1c1f ;  /* 0x003c1f0068007f89 */ /* 0x0006a400000e0000 */
[----:B------:R-:W-:Y:S02]  /*ae20*/  IMAD.X R3, R100, 0x1, R111, P0 ;  /* 0x0000000164037824 */ /* 0x000fe400000e066f */
[----:B------:R3:W4:Y:S04]  /*ae30*/  SHFL.IDX PT, R100, R101, 0x1, 0x1c1f ;  /* 0x003c1f0065647f89 */ /* 0x00072800000e0000 */
[----:B------:R3:W-:Y:S02]  /*ae40*/  LDGSTS.E.BYPASS.LTC128B.128 [R218+0x5100], [R2.64], !P3 ;  /* 0x0510000002da7fae */ /* 0x0007e4000d901d46 */
.L_x_1330:
[C---:B---3--:R-:W-:Y:S02]  /*ae50*/  IADD3 R2, -R217.reuse, 0x10, RZ ;  /* 0x00000010d9027810 */ /* 0x048fe40007ffe1ff */
[----:B------:R-:W-:Y:S02]  /*ae60*/  ISETP.NE.U32.AND P0, PT, R217, RZ, PT ;  /* 0x000000ffd900720c */ /* 0x000fe40003f05070 */
[----:B------:R-:W-:Y:S04]  /*ae70*/  LOP3.LUT R2, R2, 0xf, RZ, 0xc0, !PT ;  /* 0x0000000f02027812 */ /* 0x000fe800078ec0ff */
[----:B--2---:R-:W-:Y:S04]  /*ae80*/  IADD3 R2, P6, P5, R2, R0, R176 ;  /* 0x0000000002027210 */ /* 0x004fe80007dde0b0 */
[----:B----4-:R-:W-:Y:S02]  /*ae90*/  IADD3.X R3, RZ, R100, R109, P6, P5 ;  /* 0x00000064ff037210 */ /* 0x010fe400037ea46d */
[----:B------:R-:W-:Y:S03]  /*aea0*/  IADD3 R102, P5, R0, R177, RZ ;  /* 0x000000b100667210 */ /* 0x000fe60007fbe0ff */
[----:B------:R-:W-:Y:S01]  /*aeb0*/  @!PT LDS RZ, [RZ] ;  /* 0x00000000fffff984 */ /* 0x000fe20000000800 */
[----:B------:R-:W-:Y:S01]  /*aec0*/  @!PT LDS RZ, [RZ] ;  /* 0x00000000fffff984 */ /* 0x000fe20000000800 */
[----:B------:R-:W-:Y:S01]  /*aed0*/  @!PT LDS RZ, [RZ] ;  /* 0x00000000fffff984 */ /* 0x000fe20000000800 */
[----:B------:R2:W-:Y:S02]  /*aee0*/  LDGSTS.E.BYPASS.LTC128B.128.ZFILL [R218+0x3900], [R2.64], P0 ;  /* 0x0390000002da7fae */ /* 0x0005e40008141d46 */
[----:B------:R-:W-:Y:S05]  /*aef0*/  IMAD.X R103, R100, 0x1, R110, P5 ;  /* 0x0000000164677824 */ /* 0x000fea00028e066e */
[----:B------:R3:W-:Y:S01]  /*af00*/  LDGSTS.E.BYPASS.LTC128B.128 [R218+0x4900], [R102.64], !P4 ;  /* 0x0490000066da7fae */ /* 0x0007e2000e101d46 */
[----:B--2---:R-:W-:Y:S05]  /*af10*/  IADD3 R2, P0, R0, R178, RZ ;  /* 0x000000b200027210 */ /* 0x004fea0007f1e0ff */
[----:B------:R-:W-:Y:S05]  /*af20*/  IMAD.X R3, R100, 0x1, R111, P0 ;  /* 0x0000000164037824 */ /* 0x000fea00000e066f */
[----:B------:R3:W-:Y:S03]  /*af30*/  LDGSTS.E.BYPASS.LTC128B.128 [R218+0x5900], [R2.64], !P3 ;  /* 0x0590000002da7fae */ /* 0x0007e6000d901d46 */
.L_x_1289:
[----:B-1----:R-:W-:Y:S05]  /*af40*/  BSYNC B0 ;  /* 0x0000000000007941 */ /* 0x002fea0003800000 */
.L_x_1288:
[----:B---3--:R-:W-:Y:S01]  /*af50*/  FMNMX.FTZ R2, R4, R105, !PT ;  /* 0x0000006904027209 */ /* 0x008fe20007810000 */
        /* <DEDUP_REMOVED lines=65> */
[----:B------:R-:W1:Y:S02]  /*b370*/  SHFL.BFLY PT, R0, R100, 0x2, 0x1f ;  /* 0x0c401f0064007f89 */ /* 0x000e6400000e0000 */
[----:B-1----:R-:W-:Y:S02]  /*b380*/  FMNMX.FTZ R100, R100, R0, !PT ;  /* 0x0000000064647209 */ /* 0x002fe40007810000 */
[----:B------:R-:W1:Y:S04]  /*b390*/  SHFL.BFLY PT, R0, R103, 0x2, 0x1f ;  /* 0x0c401f0067007f89 */ /* 0x000e6800000e0000 */
[----:B------:R-:W2:Y:S01]  /*b3a0*/  SHFL.BFLY PT, R104, R100, 0x1, 0x1f ;  /* 0x0c201f0064687f89 */ /* 0x000ea200000e0000 */
[----:B-1----:R-:W-:Y:S02]  /*b3b0*/  FMNMX.FTZ R103, R103, R0, !PT ;  /* 0x0000000067677209 */ /* 0x002fe40007810000 */
[----:B--2---:R-:W-:Y:S03]  /*b3c0*/  FMNMX.FTZ R104, R100, R104, !PT ;  /* 0x0000006864687209 */ /* 0x004fe60007810000 */
[----:B------:R-:W1:Y:S04]  /*b3d0*/  SHFL.BFLY PT, R0, R103, 0x1, 0x1f ;  /* 0x0c201f0067007f89 */ /* 0x000e6800000e0000 */
[----:B------:R-:W2:Y:S01]  /*b3e0*/  SHFL.BFLY PT, R100, R101, 0x2, 0x1f ;  /* 0x0c401f0065647f89 */ /* 0x000ea200000e0000 */
[----:B-1----:R-:W-:Y:S03]  /*b3f0*/  FMNMX.FTZ R103, R103, R0, !PT ;  /* 0x0000000067677209 */ /* 0x002fe60007810000 */
[----:B------:R-:W1:Y:S01]  /*b400*/  SHFL.BFLY PT, R0, R102, 0x2, 0x1f ;  /* 0x0c401f0066007f89 */ /* 0x000e6200000e0000 */
[----:B--2---:R-:W-:Y:S02]  /*b410*/  FMNMX.FTZ R100, R101, R100, !PT ;  /* 0x0000006465647209 */ /* 0x004fe40007810000 */
[----:B-1----:R-:W-:Y:S05]  /*b420*/  FMNMX.FTZ R102, R102, R0, !PT ;  /* 0x0000000066667209 */ /* 0x002fea0007810000 */
[----:B------:R-:W1:Y:S02]  /*b430*/  SHFL.BFLY PT, R0, R102, 0x1, 0x1f ;  /* 0x0c201f0066007f89 */ /* 0x000e6400000e0000 */
[----:B-1----:R-:W-:Y:S02]  /*b440*/  FMNMX.FTZ R102, R102, R0, !PT ;  /* 0x0000000066667209 */ /* 0x002fe40007810000 */
[----:B------:R1:W2:Y:S04]  /*b450*/  SHFL.BFLY PT, R0, R100, 0x1, 0x1f ;  /* 0x0c201f0064007f89 */ /* 0x0002a800000e0000 */
.L_x_1331:
[----:B------:R-:W-:Y:S01]  /*b460*/  FMUL.FTZ R2, R104, c[0x0][0x2d0] ;  /* 0x0000b40068027a20 */ /* 0x000fe20000410000 */
[----:B--2---:R-:W-:Y:S01]  /*b470*/  FMNMX.FTZ R101, R0, R100, !PT ;  /* 0x0000006400657209 */ /* 0x004fe20007810000 */
[----:B------:R-:W-:Y:S01]  /*b480*/  FADD.FTZ R0, -R104, R105 ;  /* 0x0000006968007221 */ /* 0x000fe20000010100 */
[----:B------:R-:W-:Y:S01]  /*b490*/  WARPSYNC 0xffffffff ;  /* 0xffffffff00007948 */ /* 0x000fe20003800000 */
        /* <DEDUP_REMOVED lines=19> */
[----:B------:R-:W-:Y:S02]  /*b5d0*/  FFMA.FTZ R194, R32, c[0x0][0x2d0], -R2 ;  /* 0x0000b40020c27a23 */ /* 0x000fe40000010802 */
[----:B------:R-:W-:Y:S01]  /*b5e0*/  FMUL.FTZ R2, R103, c[0x0][0x2d0] ;  /* 0x0000b40067027a20 */ /* 0x000fe20000410000 */
[----:B------:R-:W-:Y:S03]  /*b5f0*/  MUFU.EX2 R178, R17 ;  /* 0x0000001100b27308 */ /* 0x000fe60000000800 */
[--C-:B------:R-:W-:Y:S02]  /*b600*/  FFMA.FTZ R6, R6, c[0x0][0x2d0], -R2.reuse ;  /* 0x0000b40006067a23 */ /* 0x100fe40000010802 */
[--C-:B------:R-:W-:Y:S02]  /*b610*/  FFMA.FTZ R7, R7, c[0x0][0x2d0], -R2.reuse ;  /* 0x0000b40007077a23 */ /* 0x100fe40000010802 */
[--C-:B------:R-:W-:Y:S02]  /*b620*/  FFMA.FTZ R191, R23, c[0x0][0x2d0], -R2.reuse ;  /* 0x0000b40017bf7a23 */ /* 0x100fe40000010802 */
[--C-:B------:R-:W-:Y:S01]  /*b630*/  FFMA.FTZ R229, R38, c[0x0][0x2d0], -R2.reuse ;  /* 0x0000b40026e57a23 */ /* 0x100fe20000010802 */
[----:B------:R-:W-:Y:S01]  /*b640*/  MUFU.EX2 R6, R6 ;  /* 0x0000000600067308 */ /* 0x000fe20000000800 */
[--C-:B------:R-:W-:Y:S02]  /*b650*/  FFMA.FTZ R228, R39, c[0x0][0x2d0], -R2.reuse ;  /* 0x0000b40027e47a23 */ /* 0x100fe40000010802 */
[--C-:B------:R-:W-:Y:S01]  /*b660*/  FFMA.FTZ R237, R54, c[0x0][0x2d0], -R2.reuse ;  /* 0x0000b40036ed7a23 */ /* 0x100fe20000010802 */
[----:B------:R-:W-:Y:S01]  /*b670*/  LDSM.16.MT88.4 R36, [R202] ;  /* 0x00000000ca24783b */ /* 0x000fe20000004200 */
[--C-:B------:R-:W-:Y:S02]  /*b680*/  FFMA.FTZ R240, R55, c[0x0][0x2d0], -R2.reuse ;  /* 0x0000b40037f07a23 */ /* 0x100fe40000010802 */
[--C-:B------:R-:W-:Y:S02]  /*b690*/  FFMA.FTZ R19, R19, c[0x0][0x2d0], -R2.reuse ;  /* 0x0000b40013137a23 */ /* 0x100fe40000010802 */
[--C-:B------:R-:W-:Y:S01]  /*b6a0*/  FFMA.FTZ R192, R22, c[0x0][0x2d0], -R2.reuse ;  /* 0x0000b40016c07a23 */ /* 0x100fe20000010802 */
[----:B------:R-:W2:Y:S01]  /*b6b0*/  MUFU.EX2 R7, R7 ;  /* 0x0000000700077308 */ /* 0x000ea20000000800 */
[--C-:B------:R-:W-:Y:S01]  /*b6c0*/  FFMA.FTZ R190, R34, c[0x0][0x2d0], -R2.reuse ;  /* 0x0000b40022be7a23 */ /* 0x100fe20000010802 */
[----:B------:R-:W-:Y:S01]  /*b6d0*/  LDSM.16.MT88.4 R52, [R201+0x1000] ;  /* 0x00100000c934783b */ /* 0x000fe20000004200 */
[--C-:B------:R-:W-:Y:S02]  /*b6e0*/  FFMA.FTZ R188, R35, c[0x0][0x2d0], -R2.reuse ;  /* 0x0000b40023bc7a23 */ /* 0x100fe40000010802 */
[--C-:B------:R-:W-:Y:S02]  /*b6f0*/  FFMA.FTZ R226, R50, c[0x0][0x2d0], -R2.reuse ;  /* 0x0000b40032e27a23 */ /* 0x100fe40000010802 */
[--C-:B------:R-:W-:Y:S02]  /*b700*/  FFMA.FTZ R224, R51, c[0x0][0x2d0], -R2.reuse ;  /* 0x0000b40033e07a23 */ /* 0x100fe40000010802 */
[--C-:B------:R-:W-:Y:S01]  /*b710*/  FFMA.FTZ R239, R66, c[0x0][0x2d0], -R2.reuse ;  /* 0x0000b40042ef7a23 */ /* 0x100fe20000010802 */
[----:B------:R-:W-:Y:S01]  /*b720*/  MUFU.EX2 R20, R16 ;  /* 0x0000001000147308 */ /* 0x000fe20000000800 */
[--C-:B------:R-:W-:Y:S02]  /*b730*/  FFMA.FTZ R242, R67, c[0x0][0x2d0], -R2.reuse ;  /* 0x0000b40043f27a23 */ /* 0x100fe40000010802 */
[----:B------:R-:W-:Y:S07]  /*b740*/  FFMA.FTZ R179, R18, c[0x0][0x2d0], -R2 ;  /* 0x0000b40012b37a23 */ /* 0x000fee0000010802 */
[----:B------:R-:W-:Y:S10]  /*b750*/  MUFU.EX2 R179, R179 ;  /* 0x000000b300b37308 */ /* 0x000ff40000000800 */
[----:B------:R-:W-:Y:S10]  /*b760*/  MUFU.EX2 R105, R105 ;  /* 0x0000006900697308 */ /* 0x000ff40000000800 */
[----:B------:R-:W-:Y:S10]  /*b770*/  MUFU.EX2 R192, R192 ;  /* 0x000000c000c07308 */ /* 0x000ff40000000800 */
[----:B------:R-:W-:Y:S10]  /*b780*/  MUFU.EX2 R190, R190 ;  /* 0x000000be00be7308 */ /* 0x000ff40000000800 */
[----:B------:R-:W-:Y:S10]  /*b790*/  MUFU.EX2 R188, R188 ;  /* 0x000000bc00bc7308 */ /* 0x000ff40000000800 */
[----:B------:R-:W-:Y:S10]  /*b7a0*/  MUFU.EX2 R229, R229 ;  /* 0x000000e500e57308 */ /* 0x000ff40000000800 */
[----:B------:R-:W-:Y:S01]  /*b7b0*/  MUFU.EX2 R228, R228 ;  /* 0x000000e400e47308 */ /* 0x000fe20000000800 */
[C---:B-1----:R-:W-:Y:S01]  /*b7c0*/  FFMA.FTZ R0, R100.reuse, R236, R4 ;  /* 0x000000ec64007223 */ /* 0x042fe20000010004 */
[----:B--2---:R-:W-:Y:S01]  /*b7d0*/  F2FP.PACK_AB R177, R7, R6 ;  /* 0x0000000607b1723e */ /* 0x004fe200000000ff */
[----:B------:R-:W-:Y:S02]  /*b7e0*/  FMUL.FTZ R33, R100, R157 ;  /* 0x0000009d64217220 */ /* 0x000fe40000410000 */
[C---:B------:R-:W-:Y:S01]  /*b7f0*/  FADD.FTZ R5, R176.reuse, R0 ;  /* 0x00000000b0057221 */ /* 0x040fe20000010000 */
[----:B------:R-:W-:Y:S01]  /*b800*/  F2FP.PACK_AB R176, R176, R4 ;  /* 0x00000004b0b0723e */ /* 0x000fe200000000ff */
[----:B------:R-:W-:Y:S02]  /*b810*/  FADD.FTZ R0, -R103, R106 ;  /* 0x0000006a67007221 */ /* 0x000fe40000010100 */
[----:B------:R-:W-:Y:S01]  /*b820*/  FMUL.FTZ R4, R102, c[0x0][0x2d0] ;  /* 0x0000b40066047a20 */ /* 0x000fe20000410000 */
[----:B------:R-:W-:Y:S01]  /*b830*/  MUFU.EX2 R106, R193 ;  /* 0x000000c1006a7308 */ /* 0x000fe20000000800 */
[----:B------:R-:W-:Y:S02]  /*b840*/  FMUL.FTZ R0, R0, c[0x0][0x2d0] ;  /* 0x0000b40000007a20 */ /* 0x000fe40000410000 */
        /* <DEDUP_REMOVED lines=16> */
[----:B------:R-:W2:Y:S01]  /*b950*/  MUFU.EX2 R21, R9 ;  /* 0x0000000900157308 */ /* 0x000ea20000000800 */
[--C-:B------:R-:W-:Y:S02]  /*b960*/  FFMA.FTZ R244, R60, c[0x0][0x2d0], -R4.reuse ;  /* 0x0000b4003cf47a23 */ /* 0x100fe40000010804 */
[----:B------:R-:W-:Y:S02]  /*b970*/  FFMA.FTZ R246, R61, c[0x0][0x2d0], -R4 ;  /* 0x0000b4003df67a23 */ /* 0x000fe40000010804 */
[----:B-1----:R-:W-:Y:S02]  /*b980*/  FFMA.FTZ R0, R3, R222, R6 ;  /* 0x000000de03007223 */ /* 0x002fe40000010006 */
[----:B------:R-:W-:Y:S02]  /*b990*/  FMUL.FTZ R4, R101, c[0x0][0x2d0] ;  /* 0x0000b40065047a20 */ /* 0x000fe40000410000 */
[----:B------:R-:W-:Y:S01]  /*b9a0*/  FADD.FTZ R32, R7, R0 ;  /* 0x0000000007207221 */ /* 0x000fe20000010000 */
[----:B------:R-:W-:Y:S01]  /*b9b0*/  MUFU.EX2 R185, R185 ;  /* 0x000000b900b97308 */ /* 0x000fe20000000800 */
[----:B------:R-:W-:Y:S02]  /*b9c0*/  FADD.FTZ R0, -R102, R107 ;  /* 0x0000006b66007221 */ /* 0x000fe40000010100 */
[--C-:B------:R-:W-:Y:S02]  /*b9d0*/  FFMA.FTZ R180, R26, c[0x0][0x2d0], -R4.reuse ;  /* 0x0000b4001ab47a23 */ /* 0x100fe40000010804 */
[----:B------:R-:W-:Y:S02]  /*b9e0*/  FMUL.FTZ R0, R0, c[0x0][0x2d0] ;  /* 0x0000b40000007a20 */ /* 0x000fe40000410000 */
[--C-:B------:R-:W-:Y:S02]  /*b9f0*/  FFMA.FTZ R184, R27, c[0x0][0x2d0], -R4.reuse ;  /* 0x0000b4001bb87a23 */ /* 0x100fe40000010804 */
[--C-:B------:R-:W-:Y:S01]  /*ba00*/  FFMA.FTZ R186, R30, c[0x0][0x2d0], -R4.reuse ;  /* 0x0000b4001eba7a23 */ /* 0x100fe20000010804 */
[----:B------:R1:W3:Y:S01]  /*ba10*/  MUFU.EX2 R2, R0 ;  /* 0x0000000000027308 */ /* 0x0002e20000000800 */
[--C-:B------:R-:W-:Y:S02]  /*ba20*/  FFMA.FTZ R187, R31, c[0x0][0x2d0], -R4.reuse ;  /* 0x0000b4001fbb7a23 */ /* 0x100fe40000010804 */
[----:B------:R-:W-:Y:S02]  /*ba30*/  FADD.FTZ R5, R20, R5 ;  /* 0x0000000514057221 */ /* 0x000fe40000010000 */
        /* <DEDUP_REMOVED lines=12> */
[----:B-1----:R-:W-:Y:S01]  /*bb00*/  FADD.FTZ R0, -R101, R108 ;  /* 0x0000006c65007221 */ /* 0x002fe20000010100 */
[----:B--2---:R-:W-:Y:S01]  /*bb10*/  F2FP.PACK_AB R108, R21, R22 ;  /* 0x00000016156c723e */ /* 0x004fe200000000ff */
[--C-:B------:R-:W-:Y:S02]  /*bb20*/  FFMA.FTZ R248, R62, c[0x0][0x2d0], -R4.reuse ;  /* 0x0000b4003ef87a23 */ /* 0x100fe40000010804 */
[----:B------:R-:W-:Y:S01]  /*bb30*/  FMUL.FTZ R0, R0, c[0x0][0x2d0] ;  /* 0x0000b40000007a20 */ /* 0x000fe20000410000 */
[----:B------:R-:W-:Y:S01]  /*bb40*/  MUFU.EX2 R181, R181 ;  /* 0x000000b500b57308 */ /* 0x000fe20000000800 */
[----:B------:R-:W-:Y:S02]  /*bb50*/  FFMA.FTZ R249, R63, c[0x0][0x2d0], -R4 ;  /* 0x0000b4003ff97a23 */ /* 0x000fe40000010804 */
[----:B---3--:R-:W-:Y:S02]  /*bb60*/  FFMA.FTZ R4, R2, R250, R22 ;  /* 0x000000fa02047223 */ /* 0x008fe40000010016 */
[C---:B------:R-:W-:Y:S01]  /*bb70*/  FADD.FTZ R189, R178.reuse, R5 ;  /* 0x00000005b2bd7221 */ /* 0x040fe20000010000 */
[----:B------:R-:W-:Y:S01]  /*bb80*/  F2FP.PACK_AB R178, R178, R20 ;  /* 0x00000014b2b2723e */ /* 0x000fe200000000ff */
[C---:B------:R-:W-:Y:S02]  /*bb90*/  FMUL.FTZ R29, R2.reuse, R129 ;  /* 0x00000081021d7220 */ /* 0x040fe40000410000 */
[----:B------:R-:W-:Y:S01]  /*bba0*/  FADD.FTZ R129, R21, R4 ;  /* 0x0000000415817221 */ /* 0x000fe20000010000 */
[----:B------:R-:W1:Y:S01]  /*bbb0*/  MUFU.EX2 R0, R0 ;  /* 0x0000000000007308 */ /* 0x000e620000000800 */
[----:B------:R-:W2:Y:S01]  /*bbc0*/  LDSM.16.MT88.4 R20, [R201] ;  /* 0x00000000c914783b */ /* 0x000ea20000004200 */
[C---:B------:R-:W-:Y:S02]  /*bbd0*/  FMUL.FTZ R24, R2.reuse, R132 ;  /* 0x0000008402187220 */ /* 0x040fe40000410000 */
[C---:B------:R-:W-:Y:S02]  /*bbe0*/  FMUL.FTZ R25, R2.reuse, R133 ;  /* 0x0000008502197220 */ /* 0x040fe40000410000 */
[----:B------:R-:W-:Y:S02]  /*bbf0*/  FMUL.FTZ R12, R2, R136 ;  /* 0x00000088020c7220 */ /* 0x000fe40000410000 */
[C---:B------:R-:W-:Y:S02]  /*bc00*/  FMUL.FTZ R4, R100.reuse, R144 ;  /* 0x0000009064047220 */ /* 0x040fe40000410000 */
[----:B------:R3:W-:Y:S01]  /*bc10*/  MUFU.EX2 R132, R7 ;  /* 0x0000000700847308 */ /* 0x0007e20000000800 */
[----:B------:R-:W-:Y:S02]  /*bc20*/  FMUL.FTZ R5, R100, R145 ;  /* 0x0000009164057220 */ /* 0x000fe40000410000 */
[C---:B------:R-:W-:Y:S02]  /*bc30*/  FMUL.FTZ R8, R2.reuse, R140 ;  /* 0x0000008c02087220 */ /* 0x040fe40000410000 */
[C---:B------:R-:W-:Y:S02]  /*bc40*/  FMUL.FTZ R9, R2.reuse, R141 ;  /* 0x0000008d02097220 */ /* 0x040fe40000410000 */
[C---:B------:R-:W-:Y:S02]  /*bc50*/  FMUL.FTZ R28, R2.reuse, R128 ;  /* 0x00000080021c7220 */ /* 0x040fe40000410000 */
[----:B------:R-:W-:Y:S01]  /*bc60*/  FMUL.FTZ R13, R2, R137 ;  /* 0x00000089020d7220 */ /* 0x000fe20000410000 */
[----:B------:R4:W-:Y:S01]  /*bc70*/  MUFU.EX2 R133, R18 ;  /* 0x0000001200857308 */ /* 0x0009e20000000800 */
[C---:B------:R-:W-:Y:S02]  /*bc80*/  FMUL.FTZ R34, R3.reuse, R158 ;  /* 0x0000009e03227220 */ /* 0x040fe40000410000 */
[----:B------:R-:W-:Y:S02]  /*bc90*/  FMUL.FTZ R35, R3, R159 ;  /* 0x0000009f03237220 */ /* 0x000fe40000410000 */
[C---:B-1----:R-:W-:Y:S02]  /*bca0*/  FMUL.FTZ R26, R0.reuse, R134 ;  /* 0x00000086001a7220 */ /* 0x042fe40000410000 */
[C---:B------:R-:W-:Y:S02]  /*bcb0*/  FMUL.FTZ R27, R0.reuse, R135 ;  /* 0x00000087001b7220 */ /* 0x040fe40000410000 */
[C---:B------:R-:W-:Y:S01]  /*bcc0*/  FMUL.FTZ R31, R0.reuse, R131 ;  /* 0x00000083001f7220 */ /* 0x040fe20000410000 */
[----:B------:R-:W1:Y:S01]  /*bcd0*/  MUFU.EX2 R134, R19 ;  /* 0x0000001300867308 */ /* 0x000e620000000800 */
[C---:B------:R-:W-:Y:S02]  /*bce0*/  FMUL.FTZ R30, R0.reuse, R130 ;  /* 0x00000082001e7220 */ /* 0x040fe40000410000 */
[----:B------:R-:W-:Y:S02]  /*bcf0*/  FADD.FTZ R130, R179, R32 ;  /* 0x00000020b3827221 */ /* 0x000fe40000010000 */
[C---:B---3--:R-:W-:Y:S02]  /*bd00*/  FMUL.FTZ R7, R3.reuse, R147 ;  /* 0x0000009303077220 */ /* 0x048fe40000410000 */
[C---:B------:R-:W-:Y:S02]  /*bd10*/  FFMA.FTZ R128, R0.reuse, R251, R109 ;  /* 0x000000fb00807223 */ /* 0x040fe4000001006d */
[C---:B------:R-:W-:Y:S01]  /*bd20*/  FMUL.FTZ R10, R0.reuse, R142 ;  /* 0x0000008e000a7220 */ /* 0x040fe20000410000 */
[----:B------:R3:W5:Y:S01]  /*bd30*/  MUFU.EX2 R135, R6 ;  /* 0x0000000600877308 */ /* 0x0007620000000800 */
[C---:B------:R-:W-:Y:S02]  /*bd40*/  FMUL.FTZ R11, R0.reuse, R143 ;  /* 0x0000008f000b7220 */ /* 0x040fe40000410000 */
[C---:B------:R-:W-:Y:S02]  /*bd50*/  FMUL.FTZ R14, R0.reuse, R138 ;  /* 0x0000008a000e7220 */ /* 0x040fe40000410000 */
[----:B------:R-:W-:Y:S02]  /*bd60*/  FMUL.FTZ R15, R0, R139 ;  /* 0x0000008b000f7220 */ /* 0x000fe40000410000 */
[C---:B----4-:R-:W-:Y:S02]  /*bd70*/  FMUL.FTZ R18, R3.reuse, R150 ;  /* 0x0000009603127220 */ /* 0x050fe40000410000 */
[----:B------:R-:W-:Y:S01]  /*bd80*/  FMUL.FTZ R32, R100, R156 ;  /* 0x0000009c64207220 */ /* 0x000fe20000410000 */
[----:B------:R-:W4:Y:S01]  /*bd90*/  MUFU.EX2 R131, R16 ;  /* 0x0000001000837308 */ /* 0x000f220000000800 */
[C---:B------:R-:W-:Y:S01]  /*bda0*/  FMUL.FTZ R60, R2.reuse, R112 ;  /* 0x00000070023c7220 */ /* 0x040fe20000410000 */
[----:B------:R-:W-:Y:S01]  /*bdb0*/  LDSM.16.MT88.4 R156, [R202+0xc00] ;  /* 0x000c0000ca9c783b */ /* 0x000fe20000004200 */
[----:B------:R-:W-:Y:S01]  /*bdc0*/  FMUL.FTZ R61, R2, R113 ;  /* 0x00000071023d7220 */ /* 0x000fe20000410000 */
[----:B-1----:R-:W-:Y:S01]  /*bdd0*/  F2FP.PACK_AB R179, R134, R179 ;  /* 0x000000b386b3723e */ /* 0x002fe200000000ff */
[C---:B------:R-:W-:Y:S02]  /*bde0*/  FMUL.FTZ R19, R3.reuse, R151 ;  /* 0x0000009703137220 */ /* 0x040fe40000410000 */
[C---:B------:R-:W-:Y:S02]  /*bdf0*/  FMUL.FTZ R62, R0.reuse, R114 ;  /* 0x00000072003e7220 */ /* 0x040fe40000410000 */
[----:B------:R-:W-:Y:S01]  /*be00*/  FMUL.FTZ R63, R0, R115 ;  /* 0x00000073003f7220 */ /* 0x000fe20000410000 */
[----:B------:R-:W1:Y:S01]  /*be10*/  MUFU.EX2 R136, R17 ;  /* 0x0000001100887308 */ /* 0x000e620000000800 */
[----:B------:R-:W1:Y:S01]  /*be20*/  LDSM.16.MT88.4 R112, [R202+0x1000] ;  /* 0x00100000ca70783b */ /* 0x000e620000004200 */
[C---:B------:R-:W-:Y:S02]  /*be30*/  FMUL.FTZ R40, R2.reuse, R124 ;  /* 0x0000007c02287220 */ /* 0x040fe40000410000 */
[----:B---3--:R-:W-:Y:S01]  /*be40*/  FMUL.FTZ R6, R3, R146 ;  /* 0x0000009203067220 */ /* 0x008fe20000410000 */
[----:B-----5:R-:W-:Y:S01]  /*be50*/  F2FP.PACK_AB R111, R135, R132 ;  /* 0x00000084876f723e */ /* 0x020fe200000000ff */
[----:B------:R-:W-:Y:S02]  /*be60*/  FMUL.FTZ R41, R2, R125 ;  /* 0x0000007d02297220 */ /* 0x000fe40000410000 */
[C---:B------:R-:W-:Y:S02]  /*be70*/  FMUL.FTZ R42, R0.reuse, R126 ;  /* 0x0000007e002a7220 */ /* 0x040fe40000410000 */
[----:B------:R-:W-:Y:S01]  /*be80*/  FMUL.FTZ R43, R0, R127 ;  /* 0x0000007f002b7220 */ /* 0x000fe20000410000 */
[-C--:B--2---:R-:W-:Y:S01]  /*be90*/  HMMA.16816.F32 R4, R176, R20.reuse, R4 ;  /* 0x00000014b004723c */ /* 0x084fe20000001804 */
[----:B------:R-:W-:Y:S01]  /*bea0*/  LDSM.16.MT88.4 R124, [R201+0x1400] ;  /* 0x00140000c97c783b */ /* 0x000fe20000004200 */
[----:B------:R-:W-:Y:S03]  /*beb0*/  MUFU.EX2 R140, R183 ;  /* 0x000000b7008c7308 */ /* 0x000fe60000000800 */
[----:B----4-:R-:W-:Y:S01]  /*bec0*/  F2FP.PACK_AB R109, R131, R109 ;  /* 0x0000006d836d723e */ /* 0x010fe200000000ff */
[----:B------:R-:W-:Y:S02]  /*bed0*/  FMUL.FTZ R16, R100, R148 ;  /* 0x0000009464107220 */ /* 0x000fe40000410000 */
[C---:B------:R-:W-:Y:S04]  /*bee0*/  FMUL.FTZ R44, R2.reuse, R120 ;  /* 0x00000078022c7220 */ /* 0x040fe80000410000 */
[----:B------:R-:W-:Y:S01]  /*bef0*/  FMUL.FTZ R45, R2, R121 ;  /* 0x00000079022d7220 */ /* 0x000fe20000410000 */
[----:B-1----:R-:W-:Y:S01]  /*bf00*/  F2FP.PACK_AB R110, R136, R133 ;  /* 0x00000085886e723e */ /* 0x002fe200000000ff */
[----:B------:R-:W-:Y:S01]  /*bf10*/  FMUL.FTZ R17, R100, R149 ;  /* 0x0000009564117220 */ /* 0x000fe20000410000 */
[----:B------:R-:W-:Y:S01]  /*bf20*/  MUFU.EX2 R138, R180 ;  /* 0x000000b4008a7308 */ /* 0x000fe20000000800 */
[----:B------:R-:W-:Y:S01]  /*bf30*/  LDSM.16.MT88.4 R148, [R201+0xc00] ;  /* 0x000c0000c994783b */ /* 0x000fe20000004200 */
[C---:B------:R-:W-:Y:S02]  /*bf40*/  FMUL.FTZ R46, R0.reuse, R122 ;  /* 0x0000007a002e7220 */ /* 0x040fe40000410000 */
[----:B------:R-:W-:Y:S01]  /*bf50*/  FMUL.FTZ R47, R0, R123 ;  /* 0x0000007b002f7220 */ /* 0x000fe20000410000 */
[C---:B------:R-:W-:Y:S04]  /*bf60*/  HMMA.16816.F32 R8, R108.reuse, R20, R8 ;  /* 0x000000146c08723c */ /* 0x040fe80000001808 */
[----:B------:R-:W-:Y:S01]  /*bf70*/  LDSM.16.MT88.4 R120, [R202+0x400] ;  /* 0x00040000ca78783b */ /* 0x000fe20000004200 */
[C---:B------:R-:W-:Y:S01]  /*bf80*/  FMUL.FTZ R48, R100.reuse, R164 ;  /* 0x000000a464307220 */ /* 0x040fe20000410000 */
[----:B------:R-:W-:Y:S01]  /*bf90*/  MUFU.EX2 R139, R184 ;  /* 0x000000b8008b7308 */ /* 0x000fe20000000800 */
[C---:B------:R-:W-:Y:S01]  /*bfa0*/  FMUL.FTZ R49, R100.reuse, R165 ;  /* 0x000000a564317220 */ /* 0x040fe20000410000 */
[-C--:B------:R-:W-:Y:S04]  /*bfb0*/  HMMA.16816.F32 R12, R108, R22.reuse, R12 ;  /* 0x000000166c0c723c */ /* 0x080fe8000000180c */
[C---:B------:R-:W-:Y:S02]  /*bfc0*/  FMUL.FTZ R50, R3.reuse, R166 ;  /* 0x000000a603327220 */ /* 0x040fe40000410000 */
[C---:B------:R-:W-:Y:S02]  /*bfd0*/  FMUL.FTZ R51, R3.reuse, R167 ;  /* 0x000000a703337220 */ /* 0x040fe40000410000 */
[C---:B------:R-:W-:Y:S01]  /*bfe0*/  HMMA.16816.F32 R16, R176.reuse, R22, R16 ;  /* 0x00000016b010723c */ /* 0x040fe20000001810 */
[----:B------:R-:W-:Y:S01]  /*bff0*/  LDSM.16.MT88.4 R164, [R201+0x1c00] ;  /* 0x001c0000c9a4783b */ /* 0x000fe20000004200 */
[----:B------:R-:W-:Y:S02]  /*c000*/  MUFU.EX2 R251, R186 ;  /* 0x000000ba00fb7308 */ /* 0x000fe40000000800 */
[C---:B------:R-:W-:Y:S02]  /*c010*/  FMUL.FTZ R20, R100.reuse, R152 ;  /* 0x0000009864147220 */ /* 0x040fe40000410000 */
[----:B------:R-:W-:Y:S02]  /*c020*/  FMUL.FTZ R21, R100, R153 ;  /* 0x0000009964157220 */ /* 0x000fe40000410000 */
[C---:B------:R-:W-:Y:S04]  /*c030*/  FMUL.FTZ R22, R3.reuse, R154 ;  /* 0x0000009a03167220 */ /* 0x040fe80000410000 */
[C---:B------:R-:W-:Y:S01]  /*c040*/  FMUL.FTZ R23, R3.reuse, R155 ;  /* 0x0000009b03177220 */ /* 0x040fe20000410000 */
[----:B------:R-:W-:Y:S01]  /*c050*/  MUFU.EX2 R250, R187 ;  /* 0x000000bb00fa7308 */ /* 0x000fe20000000800 */
[C---:B------:R-:W-:Y:S02]  /*c060*/  FMUL.FTZ R56, R2.reuse, R116 ;  /* 0x0000007402387220 */ /* 0x040fe40000410000 */
[----:B------:R-:W-:Y:S02]  /*c070*/  FMUL.FTZ R57, R2, R117 ;  /* 0x0000007502397220 */ /* 0x000fe40000410000 */
[C---:B------:R-:W-:Y:S01]  /*c080*/  FMUL.FTZ R58, R0.reuse, R118 ;  /* 0x00000076003a7220 */ /* 0x040fe20000410000 */
[-C--:B------:R-:W-:Y:S03]  /*c090*/  HMMA.16816.F32 R20, R176, R36.reuse, R20 ;  /* 0x00000024b014723c */ /* 0x080fe60000001814 */
[----:B------:R-:W-:Y:S01]  /*c0a0*/  FMUL.FTZ R59, R0, R119 ;  /* 0x00000077003b7220 */ /* 0x000fe20000410000 */
[----:B------:R1:W-:Y:S01]  /*c0b0*/  MUFU.EX2 R137, R234 ;  /* 0x000000ea00897308 */ /* 0x0003e20000000800 */
[----:B------:R-:W-:Y:S01]  /*c0c0*/  LDSM.16.MT88.4 R116, [R201+0x400] ;  /* 0x00040000c974783b */ /* 0x000fe20000004200 */
[C---:B------:R-:W-:Y:S02]  /*c0d0*/  FMUL.FTZ R64, R100.reuse, R172 ;  /* 0x000000ac64407220 */ /* 0x040fe40000410000 */
[C---:B------:R-:W-:Y:S04]  /*c0e0*/  HMMA.16816.F32 R24, R108.reuse, R36, R24 ;  /* 0x000000246c18723c */ /* 0x040fe80000001818 */
[C---:B------:R-:W-:Y:S02]  /*c0f0*/  FMUL.FTZ R65, R100.reuse, R173 ;  /* 0x000000ad64417220 */ /* 0x040fe40000410000 */
[C---:B------:R-:W-:Y:S01]  /*c100*/  FMUL.FTZ R66, R3.reuse, R174 ;  /* 0x000000ae03427220 */ /* 0x040fe20000410000 */
[----:B------:R-:W-:Y:S01]  /*c110*/  MUFU.EX2 R107, R194 ;  /* 0x000000c2006b7308 */ /* 0x000fe20000000800 */
[-C--:B------:R-:W-:Y:S04]  /*c120*/  HMMA.16816.F32 R28, R108, R38.reuse, R28 ;  /* 0x000000266c1c723c */ /* 0x080fe8000000181c */
[----:B------:R-:W-:Y:S02]  /*c130*/  FMUL.FTZ R67, R3, R175 ;  /* 0x000000af03437220 */ /* 0x000fe40000410000 */
[----:B------:R-:W-:Y:S01]  /*c140*/  LDSM.16.MT88.4 R172, [R202+0x1c00] ;  /* 0x001c0000caac783b */ /* 0x000fe20000004200 */
[----:B------:R-:W-:Y:S01]  /*c150*/  FADD.FTZ R129, R133, R129 ;  /* 0x0000008185817221 */ /* 0x000fe20000010000 */
[C---:B------:R-:W-:Y:S01]  /*c160*/  HMMA.16816.F32 R32, R176.reuse, R38, R32 ;  /* 0x00000026b020723c */ /* 0x040fe20000001820 */
[----:B------:R-:W-:Y:S03]  /*c170*/  MUFU.EX2 R141, R191 ;  /* 0x000000bf008d7308 */ /* 0x000fe60000000800 */
[C---:B------:R-:W-:Y:S01]  /*c180*/  FMUL.FTZ R36, R100.reuse, R160 ;  /* 0x000000a064247220 */ /* 0x040fe20000410000 */
[----:B-1----:R-:W-:Y:S01]  /*c190*/  MOV R234, R181 ;  /* 0x000000b500ea7202 */ /* 0x002fe20000000f00 */
[C---:B------:R-:W-:Y:S02]  /*c1a0*/  FMUL.FTZ R37, R100.reuse, R161 ;  /* 0x000000a164257220 */ /* 0x040fe40000410000 */
[C---:B------:R-:W-:Y:S03]  /*c1b0*/  FMUL.FTZ R38, R3.reuse, R162 ;  /* 0x000000a203267220 */ /* 0x040fe60000410000 */
[----:B------:R-:W-:Y:S01]  /*c1c0*/  MUFU.EX2 R222, R222 ;  /* 0x000000de00de7308 */ /* 0x000fe20000000800 */
[C---:B------:R-:W-:Y:S02]  /*c1d0*/  FMUL.FTZ R39, R3.reuse, R163 ;  /* 0x000000a303277220 */ /* 0x040fe40000410000 */
[C---:B------:R-:W-:Y:S02]  /*c1e0*/  FMUL.FTZ R68, R100.reuse, R68 ;  /* 0x0000004464447220 */ /* 0x040fe40000410000 */
[----:B------:R-:W-:Y:S02]  /*c1f0*/  FMUL.FTZ R69, R100, R69 ;  /* 0x0000004564457220 */ /* 0x000fe40000410000 */
[C---:B------:R-:W-:Y:S01]  /*c200*/  FMUL.FTZ R70, R3.reuse, R70 ;  /* 0x0000004603467220 */ /* 0x040fe20000410000 */
[-C--:B------:R-:W-:Y:S02]  /*c210*/  HMMA.16816.F32 R36, R176, R52.reuse, R36 ;  /* 0x00000034b024723c */ /* 0x080fe40000001824 */
[----:B------:R-:W-:Y:S01]  /*c220*/  MUFU.EX2 R223, R223 ;  /* 0x000000df00df7308 */ /* 0x000fe20000000800 */
[C---:B------:R-:W-:Y:S02]  /*c230*/  FMUL.FTZ R71, R3.reuse, R71 ;  /* 0x0000004703477220 */ /* 0x040fe40000410000 */
[C---:B------:R-:W-:Y:S02]  /*c240*/  FMUL.FTZ R72, R2.reuse, R72 ;  /* 0x0000004802487220 */ /* 0x040fe40000410000 */
[----:B------:R-:W-:Y:S01]  /*c250*/  FMUL.FTZ R73, R2, R73 ;  /* 0x0000004902497220 */ /* 0x000fe20000410000 */
[C---:B------:R-:W-:Y:S04]  /*c260*/  HMMA.16816.F32 R40, R108.reuse, R52, R40 ;  /* 0x000000346c28723c */ /* 0x040fe80000001828 */
[C---:B------:R-:W-:Y:S01]  /*c270*/  FMUL.FTZ R74, R0.reuse, R74 ;  /* 0x0000004a004a7220 */ /* 0x040fe20000410000 */
[----:B------:R-:W-:Y:S01]  /*c280*/  MUFU.EX2 R225, R225 ;  /* 0x000000e100e17308 */ /* 0x000fe20000000800 */
[----:B------:R-:W-:Y:S02]  /*c290*/  FMUL.FTZ R75, R0, R75 ;  /* 0x0000004b004b7220 */ /* 0x000fe40000410000 */
[-C--:B------:R-:W-:Y:S04]  /*c2a0*/  HMMA.16816.F32 R44, R108, R54.reuse, R44 ;  /* 0x000000366c2c723c */ /* 0x080fe8000000182c */
[C---:B------:R-:W-:Y:S02]  /*c2b0*/  FMUL.FTZ R52, R100.reuse, R168 ;  /* 0x000000a864347220 */ /* 0x040fe40000410000 */
[----:B------:R-:W-:Y:S01]  /*c2c0*/  FMUL.FTZ R53, R100, R169 ;  /* 0x000000a964357220 */ /* 0x000fe20000410000 */
[----:B------:R-:W-:Y:S01]  /*c2d0*/  MUFU.EX2 R194, R241 ;  /* 0x000000f100c27308 */ /* 0x000fe20000000800 */
[C---:B------:R-:W-:Y:S04]  /*c2e0*/  HMMA.16816.F32 R48, R176.reuse, R54, R48 ;  /* 0x00000036b030723c */ /* 0x040fe80000001830 */
[C---:B------:R-:W-:Y:S02]  /*c2f0*/  FMUL.FTZ R76, R2.reuse, R76 ;  /* 0x0000004c024c7220 */ /* 0x040fe40000410000 */
[----:B------:R-:W-:Y:S02]  /*c300*/  FMUL.FTZ R77, R2, R77 ;  /* 0x0000004d024d7220 */ /* 0x000fe40000410000 */
[C---:B------:R-:W-:Y:S01]  /*c310*/  FMUL.FTZ R54, R3.reuse, R170 ;  /* 0x000000aa03367220 */ /* 0x040fe20000410000 */
[----:B------:R-:W-:Y:S03]  /*c320*/  MUFU.EX2 R193, R244 ;  /* 0x000000f400c17308 */ /* 0x000fe60000000800 */
[C---:B------:R-:W-:Y:S02]  /*c330*/  FMUL.FTZ R55, R3.reuse, R171 ;  /* 0x000000ab03377220 */ /* 0x040fe40000410000 */
[C---:B------:R-:W-:Y:S02]  /*c340*/  FMUL.FTZ R78, R0.reuse, R78 ;  /* 0x0000004e004e7220 */ /* 0x040fe40000410000 */
[----:B------:R-:W-:Y:S02]  /*c350*/  FMUL.FTZ R79, R0, R79 ;  /* 0x0000004f004f7220 */ /* 0x000fe40000410000 */
[C---:B------:R-:W-:Y:S01]  /*c360*/  FMUL.FTZ R80, R100.reuse, R80 ;  /* 0x0000005064507220 */ /* 0x040fe20000410000 */
[-C--:B------:R-:W-:Y:S01]  /*c370*/  HMMA.16816.F32 R52, R176, R112.reuse, R52 ;  /* 0x00000070b034723c */ /* 0x080fe20000001834 */
[----:B------:R-:W-:Y:S02]  /*c380*/  MUFU.EX2 R191, R247 ;  /* 0x000000f700bf7308 */ /* 0x000fe40000000800 */
[----:B------:R-:W-:Y:S02]  /*c390*/  FMUL.FTZ R81, R100, R81 ;  /* 0x0000005164517220 */ /* 0x000fe40000410000 */
[C---:B------:R-:W-:Y:S02]  /*c3a0*/  FMUL.FTZ R82, R3.reuse, R82 ;  /* 0x0000005203527220 */ /* 0x040fe40000410000 */
[C---:B------:R-:W-:Y:S01]  /*c3b0*/  FMUL.FTZ R83, R3.reuse, R83 ;  /* 0x0000005303537220 */ /* 0x040fe20000410000 */
[C---:B------:R-:W-:Y:S04]  /*c3c0*/  HMMA.16816.F32 R56, R108.reuse, R112, R56 ;  /* 0x000000706c38723c */ /* 0x040fe80000001838 */
[C---:B------:R-:W-:Y:S02]  /*c3d0*/  FMUL.FTZ R86, R3.reuse, R86 ;  /* 0x0000005603567220 */ /* 0x040fe40000410000 */
[C---:B------:R-:W-:Y:S02]  /*c3e0*/  FMUL.FTZ R87, R3.reuse, R87 ;  /* 0x0000005703577220 */ /* 0x040fe40000410000 */
[-C--:B------:R-:W-:Y:S04]  /*c3f0*/  HMMA.16816.F32 R60, R108, R114.reuse, R60 ;  /* 0x000000726c3c723c */ /* 0x080fe8000000183c */
[C---:B------:R-:W-:Y:S02]  /*c400*/  FMUL.FTZ R98, R3.reuse, R98 ;  /* 0x0000006203627220 */ /* 0x040fe40000410000 */
[----:B------:R-:W-:Y:S02]  /*c410*/  FMUL.FTZ R99, R3, R99 ;  /* 0x0000006303637220 */ /* 0x000fe40000410000 */
[C---:B------:R-:W-:Y:S01]  /*c420*/  HMMA.16816.F32 R64, R176.reuse, R114, R64 ;  /* 0x00000072b040723c */ /* 0x040fe20000001840 */
[----:B------:R-:W1:Y:S03]  /*c430*/  LDSM.16.MT88.4 R112, [R201+0x2000] ;  /* 0x00200000c970783b */ /* 0x000e660000004200 */
[----:B------:R-:W-:Y:S02]  /*c440*/  FADD.FTZ R3, R134, R130 ;  /* 0x0000008286037221 */ /* 0x000fe40000010000 */
[C---:B------:R-:W-:Y:S02]  /*c450*/  FMUL.FTZ R84, R100.reuse, R84 ;  /* 0x0000005464547220 */ /* 0x040fe40000410000 */
[----:B------:R-:W-:Y:S04]  /*c460*/  FMUL.FTZ R85, R100, R85 ;  /* 0x0000005564557220 */ /* 0x000fe80000410000 */
[C---:B------:R-:W-:Y:S02]  /*c470*/  FMUL.FTZ R88, R2.reuse, R88 ;  /* 0x0000005802587220 */ /* 0x040fe40000410000 */
[C---:B------:R-:W-:Y:S02]  /*c480*/  FMUL.FTZ R89, R2.reuse, R89 ;  /* 0x0000005902597220 */ /* 0x040fe40000410000 */
[C---:B------:R-:W-:Y:S02]  /*c490*/  FMUL.FTZ R92, R2.reuse, R92 ;  /* 0x0000005c025c7220 */ /* 0x040fe40000410000 */
[----:B------:R-:W-:Y:S02]  /*c4a0*/  FMUL.FTZ R93, R2, R93 ;  /* 0x0000005d025d7220 */ /* 0x000fe40000410000 */
[----:B------:R-:W2:Y:S01]  /*c4b0*/  MUFU.EX2 R2, R195 ;  /* 0x000000c300027308 */ /* 0x000ea20000000800 */
[C---:B------:R-:W-:Y:S02]  /*c4c0*/  FMUL.FTZ R90, R0.reuse, R90 ;  /* 0x0000005a005a7220 */ /* 0x040fe40000410000 */
[C---:B------:R-:W-:Y:S02]  /*c4d0*/  FMUL.FTZ R91, R0.reuse, R91 ;  /* 0x0000005b005b7220 */ /* 0x040fe40000410000 */
[C---:B------:R-:W-:Y:S02]  /*c4e0*/  FMUL.FTZ R94, R0.reuse, R94 ;  /* 0x0000005e005e7220 */ /* 0x040fe40000410000 */
[----:B------:R-:W-:Y:S02]  /*c4f0*/  FMUL.FTZ R95, R0, R95 ;  /* 0x0000005f005f7220 */ /* 0x000fe40000410000 */
[C---:B------:R-:W-:Y:S01]  /*c500*/  FMUL.FTZ R96, R100.reuse, R96 ;  /* 0x0000006064607220 */ /* 0x040fe20000410000 */
[----:B------:R-:W3:Y:S01]  /*c510*/  MUFU.EX2 R195, R236 ;  /* 0x000000ec00c37308 */ /* 0x000ee20000000800 */
[----:B------:R-:W-:Y:S02]  /*c520*/  FMUL.FTZ R97, R100, R97 ;  /* 0x0000006164617220 */ /* 0x000fe40000410000 */
[----:B------:R-:W-:Y:S07]  /*c530*/  FADD.FTZ R0, R105, R189 ;  /* 0x000000bd69007221 */ /* 0x000fee0000010000 */
[----:B------:R-:W-:Y:S01]  /*c540*/  MUFU.EX2 R100, R232 ;  /* 0x000000e800647308 */ /* 0x000fe20000000800 */
[-C--:B-1----:R-:W-:Y:S03]  /*c550*/  HMMA.16816.F32 R68, R176, R112.reuse, R68 ;  /* 0x00000070b044723c */ /* 0x082fe60000001844 */
[----:B--2---:R-:W-:Y:S04]  /*c560*/  FADD.FTZ R0, R2, R0 ;  /* 0x0000000002007221 */ /* 0x004fe80000010000 */
[----:B------:R-:W-:Y:S01]  /*c570*/  FADD.FTZ R0, R107, R0 ;  /* 0x000000006b007221 */ /* 0x000fe20000010000 */
[C---:B------:R-:W-:Y:S01]  /*c580*/  HMMA.16816.F32 R72, R108.reuse, R112, R72 ;  /* 0x000000706c48723c */ /* 0x040fe20000001848 */
[----:B------:R-:W-:Y:S07]  /*c590*/  MUFU.EX2 R232, R224 ;  /* 0x000000e000e87308 */ /* 0x000fee0000000800 */
[-C--:B------:R-:W-:Y:S03]  /*c5a0*/  HMMA.16816.F32 R76, R108, R114.reuse, R76 ;  /* 0x000000726c4c723c */ /* 0x080fe6000000184c */
[----:B------:R-:W-:Y:S05]  /*c5b0*/  MUFU.EX2 R224, R217 ;  /* 0x000000d900e07308 */ /* 0x000fea0000000800 */
[C---:B------:R-:W-:Y:S01]  /*c5c0*/  HMMA.16816.F32 R80, R176.reuse, R114, R80 ;  /* 0x00000072b050723c */ /* 0x040fe20000001850 */
[----:B------:R-:W1:Y:S04]  /*c5d0*/  LDSM.16.MT88.4 R112, [R202+0x2000] ;  /* 0x00200000ca70783b */ /* 0x000e680000004200 */
[----:B------:R-:W-:Y:S10]  /*c5e0*/  MUFU.EX2 R217, R197 ;  /* 0x000000c500d97308 */ /* 0x000ff40000000800 */
[----:B------:R-:W-:Y:S10]  /*c5f0*/  MUFU.EX2 R197, R240 ;  /* 0x000000f000c57308 */ /* 0x000ff40000000800 */
[----:B------:R-:W-:Y:S01]  /*c600*/  MUFU.EX2 R189, R248 ;  /* 0x000000f800bd7308 */ /* 0x000fe20000000800 */
[-C--:B-1----:R-:W-:Y:S08]  /*c610*/  HMMA.16816.F32 R84, R176, R112.reuse, R84 ;  /* 0x00000070b054723c */ /* 0x082ff00000001854 */
[C---:B------:R-:W-:Y:S07]  /*c620*/  HMMA.16816.F32 R88, R108.reuse, R112, R88 ;  /* 0x000000706c58723c */ /* 0x040fee0000001858 */
[----:B------:R-:W-:Y:S01]  /*c630*/  F2FP.PACK_AB R112, R140, R185 ;  /* 0x000000b98c70723e */ /* 0x000fe200000000ff */
[-C--:B------:R-:W-:Y:S04]  /*c640*/  HMMA.16816.F32 R92, R108, R114.reuse, R92 ;  /* 0x000000726c5c723c */ /* 0x080fe8000000185c */
[----:B------:R-:W-:Y:S03]  /*c650*/  F2FP.PACK_AB R113, R139, R138 ;  /* 0x0000008a8b71723e */ /* 0x000fe600000000ff */
[----:B------:R-:W-:Y:S01]  /*c660*/  F2FP.PACK_AB R108, R2, R105 ;  /* 0x00000069026c723e */ /* 0x000fe200000000ff */
[----:B------:R-:W-:Y:S01]  /*c670*/  HMMA.16816.F32 R96, R176, R114, R96 ;  /* 0x00000072b060723c */ /* 0x000fe20000001860 */
[----:B------:R-:W1:Y:S03]  /*c680*/  MUFU.EX2 R105, R233 ;  /* 0x000000e900697308 */ /* 0x000e660000000800 */
[C---:B------:R-:W-:Y:S01]  /*c690*/  F2FP.PACK_AB R110, R106.reuse, R107 ;  /* 0x0000006b6a6e723e */ /* 0x040fe200000000ff */
[----:B------:R-:W-:Y:S01]  /*c6a0*/  FADD.FTZ R2, R106, R0 ;  /* 0x000000006a027221 */ /* 0x000fe20000010000 */
[----:B------:R-:W-:Y:S01]  /*c6b0*/  F2FP.PACK_AB R109, R141, R192 ;  /* 0x000000c08d6d723e */ /* 0x000fe200000000ff */
[----:B------:R-:W-:Y:S01]  /*c6c0*/  FADD.FTZ R0, R131, R128 ;  /* 0x0000008083007221 */ /* 0x000fe20000010000 */
[----:B------:R-:W-:Y:S03]  /*c6d0*/  F2FP.PACK_AB R111, R188, R190 ;  /* 0x000000bebc6f723e */ /* 0x000fe600000000ff */
[----:B------:R-:W2:Y:S01]  /*c6e0*/  MUFU.EX2 R128, R231 ;  /* 0x000000e700807308 */ /* 0x000ea20000000800 */
[----:B------:R-:W-:Y:S01]  /*c6f0*/  F2FP.PACK_AB R114, R181, R252 ;  /* 0x000000fcb572723e */ /* 0x000fe200000000ff */
[----:B------:R-:W-:Y:S01]  /*c700*/  FADD.FTZ R106, R132, R0 ;  /* 0x00000000846a7221 */ /* 0x000fe20000010000 */
[----:B------:R-:W-:Y:S01]  /*c710*/  LDSM.16.MT88.4 R180, [R201+0x2c00] ;  /* 0x002c0000c9b4783b */ /* 0x000fe20000004200 */
[-C--:B------:R-:W-:Y:S05]  /*c720*/  HMMA.16816.F32 R4, R108, R116.reuse, R4 ;  /* 0x000000746c04723c */ /* 0x080fea0000001804 */
[----:B------:R-:W-:Y:S01]  /*c730*/  F2FP.PACK_AB R115, R250, R251 ;  /* 0x000000fbfa73723e */ /* 0x000fe200000000ff */
[----:B------:R-:W4:Y:S01]  /*c740*/  MUFU.EX2 R107, R230 ;  /* 0x000000e6006b7308 */ /* 0x000f220000000800 */
[----:B---3--:R-:W-:Y:S05]  /*c750*/  F2FP.PACK_AB R176, R194, R195 ;  /* 0x000000c3c2b0723e */ /* 0x008fea00000000ff */
[C---:B------:R-:W-:Y:S04]  /*c760*/  HMMA.16816.F32 R8, R112.reuse, R116, R8 ;  /* 0x000000747008723c */ /* 0x040fe80000001808 */
[----:B------:R-:W-:Y:S01]  /*c770*/  MUFU.EX2 R231, R226 ;  /* 0x000000e200e77308 */ /* 0x000fe20000000800 */
[----:B-1----:R-:W-:Y:S03]  /*c780*/  FADD.FTZ R0, R105, R2 ;  /* 0x0000000269007221 */ /* 0x002fe60000010000 */
[-C--:B------:R-:W-:Y:S04]  /*c790*/  HMMA.16816.F32 R12, R112, R118.reuse, R12 ;  /* 0x00000076700c723c */ /* 0x080fe8000000180c */
[----:B------:R-:W-:Y:S02]  /*c7a0*/  FADD.FTZ R0, R100, R0 ;  /* 0x0000000064007221 */ /* 0x000fe40000010000 */
[----:B------:R-:W-:Y:S02]  /*c7b0*/  MUFU.EX2 R226, R199 ;  /* 0x000000c700e27308 */ /* 0x000fe40000000800 */
[C---:B------:R-:W-:Y:S01]  /*c7c0*/  HMMA.16816.F32 R16, R108.reuse, R118, R16 ;  /* 0x000000766c10723c */ /* 0x040fe20000001810 */
[----:B------:R-:W1:Y:S03]  /*c7d0*/  LDSM.16.MT88.4 R116, [R202+0x1400] ;  /* 0x00140000ca74783b */ /* 0x000e660000004200 */
[----:B--2---:R-:W-:Y:S04]  /*c7e0*/  FADD.FTZ R0, R128, R0 ;  /* 0x0000000080007221 */ /* 0x004fe80000010000 */
[-C--:B------:R-:W-:Y:S01]  /*c7f0*/  HMMA.16816.F32 R20, R108, R120.reuse, R20 ;  /* 0x000000786c14723c */ /* 0x080fe20000001814 */
[----:B------:R-:W-:Y:S03]  /*c800*/  MUFU.EX2 R199, R239 ;  /* 0x000000ef00c77308 */ /* 0x000fe60000000800 */
[----:B----4-:R-:W-:Y:S02]  /*c810*/  FADD.FTZ R2, R107, R0 ;  /* 0x000000006b027221 */ /* 0x010fe40000010000 */
[----:B------:R-:W-:Y:S02]  /*c820*/  FADD.FTZ R0, R136, R129 ;  /* 0x0000008188007221 */ /* 0x000fe40000010000 */
[C---:B------:R-:W-:Y:S03]  /*c830*/  HMMA.16816.F32 R24, R112.reuse, R120, R24 ;  /* 0x000000787018723c */ /* 0x040fe60000001818 */
[----:B------:R-:W-:Y:S05]  /*c840*/  MUFU.EX2 R230, R198 ;  /* 0x000000c600e67308 */ /* 0x000fea0000000800 */
[-C--:B------:R-:W-:Y:S05]  /*c850*/  HMMA.16816.F32 R28, R112, R122.reuse, R28 ;  /* 0x0000007a701c723c */ /* 0x080fea000000181c */
[----:B------:R2:W-:Y:S03]  /*c860*/  MUFU.EX2 R136, R235 ;  /* 0x000000eb00887308 */ /* 0x0005e60000000800 */
[C---:B------:R-:W-:Y:S01]  /*c870*/  HMMA.16816.F32 R32, R108.reuse, R122, R32 ;  /* 0x0000007a6c20723c */ /* 0x040fe20000001820 */
[----:B------:R-:W3:Y:S06]  /*c880*/  LDSM.16.MT88.4 R120, [R201+0x2400] ;  /* 0x00240000c978783b */ /* 0x000eec0000004200 */
[----:B------:R-:W-:Y:S01]  /*c890*/  MUFU.EX2 R233, R196 ;  /* 0x000000c400e97308 */ /* 0x000fe20000000800 */
[-C--:B------:R-:W-:Y:S08]  /*c8a0*/  HMMA.16816.F32 R36, R108, R124.reuse, R36 ;  /* 0x0000007c6c24723c */ /* 0x080ff00000001824 */
[C---:B------:R-:W-:Y:S01]  /*c8b0*/  HMMA.16816.F32 R40, R112.reuse, R124, R40 ;  /* 0x0000007c7028723c */ /* 0x040fe20000001828 */
[----:B------:R-:W-:Y:S03]  /*c8c0*/  MUFU.EX2 R196, R237 ;  /* 0x000000ed00c47308 */ /* 0x000fe60000000800 */
[----:B--2---:R-:W-:Y:S04]  /*c8d0*/  MOV R235, R188 ;  /* 0x000000bc00eb7202 */ /* 0x004fe80000000f00 */
[-C--:B------:R-:W-:Y:S03]  /*c8e0*/  HMMA.16816.F32 R44, R112, R126.reuse, R44 ;  /* 0x0000007e702c723c */ /* 0x080fe6000000182c */
[----:B------:R-:W-:Y:S05]  /*c8f0*/  MUFU.EX2 R198, R242 ;  /* 0x000000f200c67308 */ /* 0x000fea0000000800 */
[C---:B------:R-:W-:Y:S01]  /*c900*/  HMMA.16816.F32 R48, R108.reuse, R126, R48 ;  /* 0x0000007e6c30723c */ /* 0x040fe20000001830 */
[----:B------:R-:W2:Y:S04]  /*c910*/  LDSM.16.MT88.4 R124, [R202+0x2400] ;  /* 0x00240000ca7c783b */ /* 0x000ea80000004200 */
[----:B------:R-:W4:Y:S03]  /*c920*/  MUFU.EX2 R188, R249 ;  /* 0x000000f900bc7308 */ /* 0x000f260000000800 */
[-C--:B-1----:R-:W-:Y:S08]  /*c930*/  HMMA.16816.F32 R52, R108, R116.reuse, R52 ;  /* 0x000000746c34723c */ /* 0x082ff00000001834 */
[C---:B------:R-:W-:Y:S07]  /*c940*/  HMMA.16816.F32 R56, R112.reuse, R116, R56 ;  /* 0x000000747038723c */ /* 0x040fee0000001838 */
[----:B------:R-:W-:Y:S01]  /*c950*/  F2FP.PACK_AB R116, R100, R105 ;  /* 0x000000696474723e */ /* 0x000fe200000000ff */
[-C--:B------:R-:W-:Y:S04]  /*c960*/  HMMA.16816.F32 R60, R112, R118.reuse, R60 ;  /* 0x00000076703c723c */ /* 0x080fe8000000183c */
[----:B------:R-:W-:Y:S01]  /*c970*/  FADD.FTZ R100, R135, R106 ;  /* 0x0000006a87647221 */ /* 0x000fe20000010000 */
[----:B------:R-:W-:Y:S01]  /*c980*/  F2FP.PACK_AB R117, R228, R229 ;  /* 0x000000e5e475723e */ /* 0x000fe200000000ff */
[----:B------:R-:W-:Y:S01]  /*c990*/  LDSM.16.MT88.4 R132, [R201+0x2800] ;  /* 0x00280000c984783b */ /* 0x000fe20000004200 */
[----:B------:R-:W-:Y:S01]  /*c9a0*/  FADD.FTZ R105, R192, R3 ;  /* 0x00000003c0697221 */ /* 0x000fe20000010000 */
[C---:B------:R-:W-:Y:S01]  /*c9b0*/  HMMA.16816.F32 R64, R108.reuse, R118, R64 ;  /* 0x000000766c40723c */ /* 0x040fe20000001840 */
[----:B------:R-:W-:Y:S03]  /*c9c0*/  MUFU.EX2 R106, R243 ;  /* 0x000000f3006a7308 */ /* 0x000fe60000000800 */
[----:B------:R-:W-:Y:S01]  /*c9d0*/  FADD.FTZ R3, R185, R0 ;  /* 0x00000000b9037221 */ /* 0x000fe20000010000 */
[----:B----4-:R-:W-:Y:S01]  /*c9e0*/  F2FP.PACK_AB R179, R188, R189 ;  /* 0x000000bdbcb3723e */ /* 0x010fe200000000ff */
[----:B------:R-:W-:Y:S01]  /*c9f0*/  LDSM.16.MT88.4 R184, [R202+0x2c00] ;  /* 0x002c0000cab8783b */ /* 0x000fe20000004200 */
[----:B------:R-:W-:Y:S01]  /*ca00*/  F2FP.PACK_AB R118, R107, R128 ;  /* 0x000000806b76723e */ /* 0x000fe200000000ff */
[-C--:B---3--:R-:W-:Y:S03]  /*ca10*/  HMMA.16816.F32 R68, R108, R120.reuse, R68 ;  /* 0x000000786c44723c */ /* 0x088fe60000001844 */
[----:B------:R1:W3:Y:S01]  /*ca20*/  MUFU.EX2 R107, R238 ;  /* 0x000000ee006b7308 */ /* 0x0002e20000000800 */
[----:B------:R-:W-:Y:S01]  /*ca30*/  F2FP.PACK_AB R119, R232, R231 ;  /* 0x000000e7e877723e */ /* 0x000fe200000000ff */
[----:B------:R-:W-:Y:S01]  /*ca40*/  FADD.FTZ R0, R137, R2 ;  /* 0x0000000289007221 */ /* 0x000fe20000010000 */
[----:B------:R-:W-:Y:S01]  /*ca50*/  LDSM.16.MT88.4 R128, [R201+0x1800] ;  /* 0x00180000c980783b */ /* 0x000fe20000004200 */
[----:B------:R-:W-:Y:S01]  /*ca60*/  FADD.FTZ R2, R141, R105 ;  /* 0x000000698d027221 */ /* 0x000fe20000010000 */
[C---:B------:R-:W-:Y:S04]  /*ca70*/  HMMA.16816.F32 R72, R112.reuse, R120, R72 ;  /* 0x000000787048723c */ /* 0x040fe80000001848 */
[----:B------:R-:W-:Y:S01]  /*ca80*/  MOV R105, R104 ;  /* 0x0000006800697202 */ /* 0x000fe20000000f00 */
[----:B------:R-:W4:Y:S01]  /*ca90*/  MUFU.EX2 R192, R246 ;  /* 0x000000f600c07308 */ /* 0x000f220000000800 */
[----:B------:R-:W-:Y:S02]  /*caa0*/  FADD.FTZ R0, R136, R0 ;  /* 0x0000000088007221 */ /* 0x000fe40000010000 */
[-C--:B------:R-:W-:Y:S04]  /*cab0*/  HMMA.16816.F32 R76, R112, R122.reuse, R76 ;  /* 0x0000007a704c723c */ /* 0x080fe8000000184c */
[----:B------:R-:W-:Y:S04]  /*cac0*/  FADD.FTZ R3, R140, R3 ;  /* 0x000000038c037221 */ /* 0x000fe80000010000 */
[C---:B------:R-:W-:Y:S01]  /*cad0*/  HMMA.16816.F32 R80, R108.reuse, R122, R80 ;  /* 0x0000007a6c50723c */ /* 0x040fe20000001850 */
[----:B------:R-:W5:Y:S03]  /*cae0*/  LDSM.16.MT88.4 R120, [R201+0x800] ;  /* 0x00080000c978783b */ /* 0x000f660000004200 */
[----:B-1----:R-:W-:Y:S01]  /*caf0*/  MOV R238, R190 ;  /* 0x000000be00ee7202 */ /* 0x002fe20000000f00 */
[----:B---3--:R-:W-:Y:S01]  /*cb00*/  FADD.FTZ R0, R107, R0 ;  /* 0x000000006b007221 */ /* 0x008fe20000010000 */
[----:B------:R-:W1:Y:S01]  /*cb10*/  MUFU.EX2 R190, R245 ;  /* 0x000000f500be7308 */ /* 0x000e620000000800 */
[----:B------:R-:W-:Y:S01]  /*cb20*/  FADD.FTZ R3, R252, R3 ;  /* 0x00000003fc037221 */ /* 0x000fe20000010000 */
[-C--:B--2---:R-:W-:Y:S04]  /*cb30*/  HMMA.16816.F32 R84, R108, R124.reuse, R84 ;  /* 0x0000007c6c54723c */ /* 0x084fe80000001854 */
[----:B------:R-:W-:Y:S01]  /*cb40*/  FADD.FTZ R236, R106, R0 ;  /* 0x000000006aec7221 */ /* 0x000fe20000010000 */
[----:B----4-:R-:W-:Y:S01]  /*cb50*/  F2FP.PACK_AB R178, R192, R193 ;  /* 0x000000c1c0b2723e */ /* 0x010fe200000000ff */
[----:B------:R-:W-:Y:S02]  /*cb60*/  FADD.FTZ R0, R138, R100 ;  /* 0x000000648a007221 */ /* 0x000fe40000010000 */
[C---:B------:R-:W-:Y:S04]  /*cb70*/  HMMA.16816.F32 R88, R112.reuse, R124, R88 ;  /* 0x0000007c7058723c */ /* 0x040fe80000001858 */
[----:B------:R-:W-:Y:S02]  /*cb80*/  FADD.FTZ R100, R139, R0 ;  /* 0x000000008b647221 */ /* 0x000fe40000010000 */
[----:B------:R-:W-:Y:S02]  /*cb90*/  FADD.FTZ R0, R238, R2 ;  /* 0x00000002ee007221 */ /* 0x000fe40000010000 */
[-C--:B------:R-:W-:Y:S01]  /*cba0*/  HMMA.16816.F32 R92, R112, R126.reuse, R92 ;  /* 0x0000007e705c723c */ /* 0x080fe2000000185c */
[----:B------:R-:W2:Y:S03]  /*cbb0*/  LDSM.16.MT88.4 R112, [R202+0x800] ;  /* 0x00080000ca70783b */ /* 0x000ea60000004200 */
[----:B------:R-:W-:Y:S01]  /*cbc0*/  FADD.FTZ R2, R251, R100 ;  /* 0x00000064fb027221 */ /* 0x000fe20000010000 */
[----:B-1----:R-:W-:Y:S01]  /*cbd0*/  F2FP.PACK_AB R177, R191, R190 ;  /* 0x000000bebfb1723e */ /* 0x002fe200000000ff */
[----:B------:R-:W-:Y:S02]  /*cbe0*/  FADD.FTZ R0, R235, R0 ;  /* 0x00000000eb007221 */ /* 0x000fe40000010000 */
[----:B------:R-:W-:Y:S01]  /*cbf0*/  HMMA.16816.F32 R96, R108, R126, R96 ;  /* 0x0000007e6c60723c */ /* 0x000fe20000001860 */
[----:B------:R-:W1:Y:S03]  /*cc00*/  LDSM.16.MT88.4 R124, [R202+0x1800] ;  /* 0x00180000ca7c783b */ /* 0x000e660000004200 */
[----:B------:R-:W-:Y:S02]  /*cc10*/  FADD.FTZ R3, R234, R3 ;  /* 0x00000003ea037221 */ /* 0x000fe40000010000 */
[----:B------:R-:W-:Y:S01]  /*cc20*/  FADD.FTZ R2, R250, R2 ;  /* 0x00000002fa027221 */ /* 0x000fe20000010000 */
[----:B------:R-:W-:Y:S01]  /*cc30*/  F2FP.PACK_AB R108, R226, R224 ;  /* 0x000000e0e26c723e */ /* 0x000fe200000000ff */
[----:B------:R-:W-:Y:S01]  /*cc40*/  FADD.FTZ R0, R229, R0 ;  /* 0x00000000e5007221 */ /* 0x000fe20000010000 */
[-C--:B-----5:R-:W-:Y:S05]  /*cc50*/  HMMA.16816.F32 R4, R116, R120.reuse, R4 ;  /* 0x000000787404723c */ /* 0x0a0fea0000001804 */
[----:B------:R-:W-:Y:S01]  /*cc60*/  F2FP.PACK_AB R110, R233, R230 ;  /* 0x000000e6e96e723e */ /* 0x000fe200000000ff */
[----:B------:R-:W-:Y:S01]  /*cc70*/  FADD.FTZ R3, R224, R3 ;  /* 0x00000003e0037221 */ /* 0x000fe20000010000 */
[----:B------:R-:W-:Y:S01]  /*cc80*/  F2FP.PACK_AB R109, R222, R217 ;  /* 0x000000d9de6d723e */ /* 0x000fe200000000ff */
[----:B------:R-:W-:Y:S01]  /*cc90*/  FADD.FTZ R2, R217, R2 ;  /* 0x00000002d9027221 */ /* 0x000fe20000010000 */
[----:B------:R-:W-:Y:S03]  /*cca0*/  F2FP.PACK_AB R111, R225, R223 ;  /* 0x000000dfe16f723e */ /* 0x000fe600000000ff */
        /* <DEDUP_REMOVED lines=12> */
[-C--:B--2---:R-:W-:Y:S04]  /*cd70*/  HMMA.16816.F32 R20, R116, R112.reuse, R20 ;  /* 0x000000707414723c */ /* 0x084fe80000001814 */
        /* <DEDUP_REMOVED lines=19> */
[-C--:B------:R-:W-:Y:S07]  /*ceb0*/  HMMA.16816.F32 R92, R108, R122.reuse, R92 ;  /* 0x0000007a6c5c723c */ /* 0x080fee000000185c */
[----:B------:R-:W-:Y:S01]  /*cec0*/  F2FP.PACK_AB R108, R136, R137 ;  /* 0x00000089886c723e */ /* 0x000fe200000000ff */
[----:B------:R-:W-:Y:S04]  /*ced0*/  HMMA.16816.F32 R96, R116, R122, R96 ;  /* 0x0000007a7460723c */ /* 0x000fe80000001860 */
[----:B------:R-:W-:Y:S02]  /*cee0*/  F2FP.PACK_AB R110, R106, R107 ;  /* 0x0000006b6a6e723e */ /* 0x000fe400000000ff */
[----:B------:R-:W-:Y:S02]  /*cef0*/  F2FP.PACK_AB R109, R197, R196 ;  /* 0x000000c4c56d723e */ /* 0x000fe400000000ff */
        /* <DEDUP_REMOVED lines=18> */
[----:B------:R-:W-:Y:S02]  /*d020*/  FADD.FTZ R222, R198, R4 ;  /* 0x00000004c6de7221 */ /* 0x000fe40000010000 */
[C---:B------:R-:W-:Y:S04]  /*d030*/  HMMA.16816.F32 R132, R176.reuse, R156, R24 ;  /* 0x0000009cb084723c */ /* 0x040fe80000001818 */
[----:B------:R-:W-:Y:S02]  /*d040*/  FADD.FTZ R250, R192, R3 ;  /* 0x00000003c0fa7221 */ /* 0x000fe40000010000 */
[----:B------:R-:W-:Y:S02]  /*d050*/  FADD.FTZ R251, R188, R2 ;  /* 0x00000002bcfb7221 */ /* 0x000fe40000010000 */
        /* <DEDUP_REMOVED lines=19> */
[----:B--2---:R-:W-:Y:S03]  /*d190*/  ISETP.GT.AND P0, PT, R220, R6, PT ;  /* 0x00000006dc00720c */ /* 0x004fe60003f04270 */
[----:B------:R-:W-:Y:S10]  /*d1a0*/  MOV R220, R0 ;  /* 0x0000000000dc7202 */ /* 0x000ff40000000f00 */
[----:B------:R-:W-:-:S05]  /*d1b0*/  @P0 BRA `(.L_x_1293) ;  /* 0xffffcb7000000947 */ /* 0x000fca000383ffff */
.L_x_1286:
[----:B------:R-:W-:Y:S05]  /*d1c0*/  BRA.DIV ~URZ, `(.L_x_1294) ;  /* 0x000051027f007947 */ /* 0x000fea000b800000 */
[----:B------:R2:W3:Y:S02]  /*d1d0*/  SHFL.BFLY PT, R7, R236, 0x2, 0x1f ;  /* 0x0c401f00ec077f89 */ /* 0x0004e400000e0000 */
.L_x_1332:
[----:B---3--:R-:W-:Y:S01]  /*d1e0*/  FADD.FTZ R7, R7, R236 ;  /* 0x000000ec07077221 */ /* 0x008fe20000010000 */
[----:B------:R-:W-:Y:S05]  /*d1f0*/  BRA.DIV ~URZ, `(.L_x_1295) ;  /* 0x000051327f007947 */ /* 0x000fea000b800000 */
[----:B------:R-:W3:Y:S04]  /*d200*/  SHFL.BFLY PT, R6, R222, 0x2, 0x1f ;  /* 0x0c401f00de067f89 */ /* 0x000ee800000e0000 */
[----:B------:R-:W4:Y:S04]  /*d210*/  SHFL.BFLY PT, R5, R250, 0x2, 0x1f ;  /* 0x0c401f00fa057f89 */ /* 0x000f2800000e0000 */
[----:B------:R-:W5:Y:S04]  /*d220*/  SHFL.BFLY PT, R4, R251, 0x2, 0x1f ;  /* 0x0c401f00fb047f89 */ /* 0x000f6800000e0000 */
[----:B------:R-:W1:Y:S01]  /*d230*/  SHFL.BFLY PT, R0, R7, 0x1, 0x1f ;  /* 0x0c201f0007007f89 */ /* 0x000e6200000e0000 */
        /* <DEDUP_REMOVED lines=9> */
.L_x_1333:
        /* <DEDUP_REMOVED lines=13> */
[----:B------:R-:W3:Y:S08]  /*d3a0*/  @P3 MUFU.LG2 R7, R7 ;  /* 0x0000000700073308 */ /* 0x000ef00000000c00 */
[----:B------:R-:W4:Y:S01]  /*d3b0*/  @P2 MUFU.RCP R3, R6 ;  /* 0x0000000600032308 */ /* 0x000f220000001000 */
[----:B--2---:R-:W-:-:S02]  /*d3c0*/  FMUL.FTZ R144, R0, R144 ;  /* 0x0000009000907220 */ /* 0x004fc40000410000 */
[C---:B------:R-:W-:Y:S02]  /*d3d0*/  FMUL.FTZ R145, R0.reuse, R145 ;  /* 0x0000009100917220 */ /* 0x040fe40000410000 */
[C---:B------:R-:W-:Y:S02]  /*d3e0*/  FMUL.FTZ R148, R0.reuse, R148 ;  /* 0x0000009400947220 */ /* 0x040fe40000410000 */
[C---:B------:R-:W-:Y:S01]  /*d3f0*/  FMUL.FTZ R149, R0.reuse, R149 ;  /* 0x0000009500957220 */ /* 0x040fe20000410000 */
[----:B------:R-:W2:Y:S01]  /*d400*/  @P1 MUFU.RCP R2, R5 ;  /* 0x0000000500021308 */ /* 0x000ea20000001000 */
[C---:B------:R-:W-:Y:S02]  /*d410*/  FMUL.FTZ R152, R0.reuse, R152 ;  /* 0x0000009800987220 */ /* 0x040fe40000410000 */
[C---:B------:R-:W-:Y:S02]  /*d420*/  FMUL.FTZ R153, R0.reuse, R153 ;  /* 0x0000009900997220 */ /* 0x040fe40000410000 */
[----:B------:R-:W-:-:S02]  /*d430*/  FMUL.FTZ R156, R0, R156 ;  /* 0x0000009c009c7220 */ /* 0x000fc40000410000 */
[C---:B------:R-:W-:Y:S01]  /*d440*/  FMUL.FTZ R157, R0.reuse, R157 ;  /* 0x0000009d009d7220 */ /* 0x040fe20000410000 */
[----:B------:R-:W5:Y:S01]  /*d450*/  @P2 MUFU.LG2 R6, R6 ;  /* 0x0000000600062308 */ /* 0x000f620000000c00 */
[C---:B------:R-:W-:Y:S02]  /*d460*/  FMUL.FTZ R160, R0.reuse, R160 ;  /* 0x000000a000a07220 */ /* 0x040fe40000410000 */
        /* <DEDUP_REMOVED lines=15> */
[----:B------:R-:W-:Y:S01]  /*d560*/  FMUL.FTZ R97, R0, R97 ;  /* 0x0000006100617220 */ /* 0x000fe20000410000 */
[----:B------:R-:W-:Y:S01]  /*d570*/  @P3 MOV R0, 0x3f317218 ;  /* 0x3f31721800003802 */ /* 0x000fe20000000f00 */
[----:B---3--:R-:W-:-:S02]  /*d580*/  @P3 FMUL.FTZ R9, R7, 0.69314718246459960938 ;  /* 0x3f31721807093820 */ /* 0x008fc40000410000 */
[C---:B----4-:R-:W-:Y:S02]  /*d590*/  FMUL.FTZ R146, R3.reuse, R146 ;  /* 0x0000009203927220 */ /* 0x050fe40000410000 */
[----:B------:R-:W-:Y:S01]  /*d5a0*/  @P3 FMUL.FTZ R7, R0, c[0x0][0x2d0] ;  /* 0x0000b40000073a20 */ /* 0x000fe20000410000 */
[----:B------:R-:W-:Y:S01]  /*d5b0*/  MOV R0, RZ ;  /* 0x000000ff00007202 */ /* 0x000fe20000000f00 */
[C---:B------:R-:W-:Y:S02]  /*d5c0*/  FMUL.FTZ R147, R3.reuse, R147 ;  /* 0x0000009303937220 */ /* 0x040fe40000410000 */
[C---:B------:R-:W-:Y:S02]  /*d5d0*/  FMUL.FTZ R150, R3.reuse, R150 ;  /* 0x0000009603967220 */ /* 0x040fe40000410000 */
[C---:B------:R-:W-:Y:S01]  /*d5e0*/  FMUL.FTZ R151, R3.reuse, R151 ;  /* 0x0000009703977220 */ /* 0x040fe20000410000 */
[----:B------:R-:W3:Y:S01]  /*d5f0*/  @P0 MUFU.RCP R0, R4 ;  /* 0x0000000400000308 */ /* 0x000ee20000001000 */
        /* <DEDUP_REMOVED lines=20> */
[----:B------:R-:W-:Y:S01]  /*d740*/  @P2 MOV R3, 0x3f317218 ;  /* 0x3f31721800032802 */ /* 0x000fe20000000f00 */
[C---:B--2---:R-:W-:Y:S02]  /*d750*/  FMUL.FTZ R140, R2.reuse, R140 ;  /* 0x0000008c028c7220 */ /* 0x044fe40000410000 */
        /* <DEDUP_REMOVED lines=23> */
[----:B------:R2:W4:Y:S01]  /*d8d0*/  @P0 MUFU.LG2 R2, R4 ;  /* 0x0000000400020308 */ /* 0x0005220000000c00 */
[----:B-----5:R-:W-:Y:S02]  /*d8e0*/  @P2 FMUL.FTZ R8, R6, 0.69314718246459960938 ;  /* 0x3f31721806082820 */ /* 0x020fe40000410000 */
[----:B------:R-:W-:Y:S02]  /*d8f0*/  @P2 FMUL.FTZ R6, R3, c[0x0][0x2d0] ;  /* 0x0000b40003062a20 */ /* 0x000fe40000410000 */
[----:B-1----:R-:W-:Y:S02]  /*d900*/  @P1 FMUL.FTZ R5, R5, 0.69314718246459960938 ;  /* 0x3f31721805051820 */ /* 0x002fe40000410000 */
[----:B------:R-:W-:Y:S02]  /*d910*/  @P1 FMUL.FTZ R3, R10, c[0x0][0x2d0] ;  /* 0x0000b4000a031a20 */ /* 0x000fe40000410000 */
[----:B---3--:R-:W-:-:S02]  /*d920*/  FMUL.FTZ R142, R0, R142 ;  /* 0x0000008e008e7220 */ /* 0x008fc40000410000 */
[----:B------:R-:W-:Y:S01]  /*d930*/  @P1 FFMA.FTZ R23, R3, R102, R5 ;  /* 0x0000006603171223 */ /* 0x000fe20000010005 */
[----:B------:R-:W-:Y:S01]  /*d940*/  @P0 MOV R3, 0x3f317218 ;  /* 0x3f31721800030802 */ /* 0x000fe20000000f00 */
[C---:B------:R-:W-:Y:S02]  /*d950*/  FMUL.FTZ R143, R0.reuse, R143 ;  /* 0x0000008f008f7220 */ /* 0x040fe40000410000 */
[----:B------:R-:W-:Y:S01]  /*d960*/  FMUL.FTZ R138, R0, R138 ;  /* 0x0000008a008a7220 */ /* 0x000fe20000410000 */
[----:B--2---:R-:W-:Y:S01]  /*d970*/  MOV R4, 0x1 ;  /* 0x0000000100047802 */ /* 0x004fe20000000f00 */
[----:B----4-:R-:W-:Y:S02]  /*d980*/  @P0 FMUL.FTZ R2, R2, 0.69314718246459960938 ;  /* 0x3f31721802020820 */ /* 0x010fe40000410000 */
[----:B------:R-:W-:Y:S02]  /*d990*/  @P0 FMUL.FTZ R3, R3, c[0x0][0x2d0] ;  /* 0x0000b40003030a20 */ /* 0x000fe40000410000 */
        /* <DEDUP_REMOVED lines=20> */
[----:B------:R-:W-:Y:S01]  /*dae0*/  FMUL.FTZ R95, R0, R95 ;  /* 0x0000005f005f7220 */ /* 0x000fe20000410000 */
[----:B------:R-:W-:Y:S01]  /*daf0*/  PRMT R0, R4, 0x7610, R0 ;  /* 0x0000761004007816 */ /* 0x000fe20000000000 */
[----:B------:R-:W-:Y:S02]  /*db00*/  @P3 FFMA.FTZ R21, R7, R104, R9 ;  /* 0x0000006807153223 */ /* 0x000fe40000010009 */
[----:B------:R-:W-:Y:S02]  /*db10*/  @P2 FFMA.FTZ R22, R6, R103, R8 ;  /* 0x0000006706162223 */ /* 0x000fe40000010008 */
[----:B------:R-:W-:Y:S02]  /*db20*/  @P0 FFMA.FTZ R20, R3, R101, R2 ;  /* 0x0000006503140223 */ /* 0x000fe40000010002 */
.L_x_1255:
[----:B--2---:R2:W5:Y:S01]  /*db30*/  LDL R7, [R1+0x78] ;  /* 0x0000780001077983 */ /* 0x0045620000100800 */
[----:B------:R-:W-:Y:S03]  /*db40*/  BSSY B0, `(.L_x_1296) ;  /* 0x0000012000007945 */ /* 0x000fe60003800000 */
[----:B------:R-:W3:Y:S02]  /*db50*/  S2R R6, SR_TID.X ;  /* 0x0000000000067919 */ /* 0x000ee40000002100 */
[----:B---3--:R-:W-:-:S13]  /*db60*/  LOP3.LUT P0, RZ, R6, 0x7f, RZ, 0xc0, !PT ;  /* 0x0000007f06ff7812 */ /* 0x008fda000780c0ff */
[----:B------:R-:W-:Y:S05]  /*db70*/  @P0 BRA `(.L_x_1297) ;  /* 0x000000e000000947 */ /* 0x000fea0003800000 */
[----:B--2---:R-:W2:Y:S01]  /*db80*/  S2R R4, SR_LANEID ;  /* 0x0000000000047919 */ /* 0x004ea20000000000 */
[----:B------:R-:W-:Y:S01]  /*db90*/  VOTEU.ANY UR4, UPT, PT ;  /* 0x0000000000047886 */ /* 0x000fe200038e0100 */
[----:B------:R-:W-:Y:S01]  /*dba0*/  IMAD.MOV.U32 R5, RZ, RZ, c[0x0][0x584] ;  /* 0x00016100ff057624 */ /* 0x000fe200078e00ff */
[----:B------:R-:W2:Y:S08]  /*dbb0*/  FLO.U32 R3, UR4 ;  /* 0x0000000400037d00 */ /* 0x000eb000080e0000 */
[----:B------:R-:W3:Y:S01]  /*dbc0*/  POPC R2, UR4 ;  /* 0x0000000400027d09 */ /* 0x000ee20008000000 */
[----:B--2---:R-:W-:Y:S01]  /*dbd0*/  ISETP.EQ.U32.AND P0, PT, R3, R4, PT ;  /* 0x000000040300720c */ /* 0x004fe20003f02070 */
[----:B------:R-:W-:-:S12]  /*dbe0*/  IMAD.MOV.U32 R4, RZ, RZ, c[0x0][0x580] ;  /* 0x00016000ff047624 */ /* 0x000fd800078e00ff */
[----:B---3--:R2:W3:Y:S04]  /*dbf0*/  @P0 ATOMG.E.ADD.STRONG.GPU PT, R2, [R4.64], R2 ;  /* 0x00000002040209a8 */ /* 0x0084e800081ee1c6 */
[----:B--2---:R-:W2:Y:S04]  /*dc00*/  S2R R4, SR_LTMASK ;  /* 0x0000000000047919 */ /* 0x004ea80000003900 */
[----:B---3--:R2:W3:Y:S02]  /*dc10*/  SHFL.IDX PT, R3, R2, R3, 0x1f ;  /* 0x00001f0302037589 */ /* 0x0084e400000e0000 */
[----:B--2---:R-:W-:-:S06]  /*dc20*/  LOP3.LUT R2, R4, UR4, RZ, 0xc0, !PT ;  /* 0x0000000404027c12 */ /* 0x004fcc000f8ec0ff */
[----:B------:R-:W3:Y:S02]  /*dc30*/  POPC R2, R2 ;  /* 0x0000000200027309 */ /* 0x000ee40000000000 */
[----:B---3-5:R-:W-:-:S05]  /*dc40*/  IADD3 R7, R3, c[0x0][0xc], R2 ;  /* 0x0000030003077a10 */ /* 0x028fca0007ffe002 */
[----:B------:R2:W-:Y:S02]  /*dc50*/  STL [R1+0x78], R7 ;  /* 0x0000780701007387 */ /* 0x0005e40000100800 */
.L_x_1297:
[----:B--2---:R-:W-:Y:S05]  /*dc60*/  BSYNC B0 ;  /* 0x0000000000007941 */ /* 0x004fea0003800000 */
.L_x_1296:
[----:B------:R-:W-:Y:S01]  /*dc70*/  PRMT R0, R0, 0x9910, RZ ;  /* 0x0000991000007816 */ /* 0x000fe200000000ff */
[----:B------:R-:W-:Y:S01]  /*dc80*/  BSSY B1, `(.L_x_1298) ;  /* 0x000018d000017945 */ /* 0x000fe20003800000 */
[----:B-----5:R-:W-:Y:S02]  /*dc90*/  IMAD.MOV.U32 R24, RZ, RZ, R7 ;  /* 0x000000ffff187224 */ /* 0x020fe400078e0007 */
[----:B------:R-:W-:-:S13]  /*dca0*/  ISETP.NE.AND P0, PT, R0, RZ, PT ;  /* 0x000000ff0000720c */ /* 0x000fda0003f05270 */
[----:B------:R-:W-:Y:S05]  /*dcb0*/  @!P0 BRA `(.L_x_1299) ;  /* 0x000015d000008947 */ /* 0x000fea0003800000 */
[----:B------:R-:W-:Y:S01]  /*dcc0*/  WARPSYNC 0xffffffff ;  /* 0xffffffff00007948 */ /* 0x000fe20003800000 */
[----:B------:R-:W-:Y:S06]  /*dcd0*/  BAR.SYNC.DEFER_BLOCKING 0x1, 0x80 ;  /* 0x0042000000007b1d */ /* 0x000fec0000010000 */
[----:B------:R-:W-:Y:S05]  /*dce0*/  BRA.CONV ~URZ, `(.L_x_1300) ;  /* 0x000000837f007947 */ /* 0x000fea000b800000 */
[----:B------:R-:W-:Y:S01]  /*dcf0*/  SHF.R.S32.HI R2, RZ, 0x1f, R6 ;  /* 0x0000001fff027819 */ /* 0x000fe20000011406 */
[----:B------:R-:W-:Y:S02]  /*dd00*/  IMAD.MOV.U32 R223, RZ, RZ, RZ ;  /* 0x000000ffffdf7224 */ /* 0x000fe400078e00ff */
[----:B------:R-:W-:Y:S01]  /*dd10*/  IMAD.MOV.U32 R3, RZ, RZ, 0x1f ;  /* 0x0000001fff037424 */ /* 0x000fe200078e00ff */
[----:B------:R-:W-:-:S04]  /*dd20*/  LEA.HI R2, R2, R6, RZ, 0x7 ;  /* 0x0000000602027211 */ /* 0x000fc800078f38ff */
[----:B------:R-:W-:-:S05]  /*dd30*/  SHF.R.S32.HI R2, RZ, 0x7, R2 ;  /* 0x00000007ff027819 */ /* 0x000fca0000011402 */
[----:B------:R-:W-:Y:S01]  /*dd40*/  IMAD.MOV.U32 R0, RZ, RZ, R2 ;  /* 0x000000ffff007224 */ /* 0x000fe200078e0002 */
[----:B------:R-:W-:Y:S02]  /*dd50*/  MOV R2, 0xdd70 ;  /* 0x0000dd7000027802 */ /* 0x000fe40000000f00 */
[----:B-1----:R-:W-:Y:S05]  /*dd60*/  CALL.REL.NOINC `($__internal_18_$__cuda_sm70_shflsync_idx_p) ;  /* 0x000048c000007944 */ /* 0x002fea0003c00000 */
.L_x_1300:
[----:B------:R-:W2:Y:S04]  /*dd70*/  LDL.LU R4, [R1+0x40] ;  /* 0x0000400001047983 */ /* 0x000ea80000300800 */
[----:B------:R-:W3:Y:S04]  /*dd80*/  LDL R8, [R1+0xb0] ;  /* 0x0000b00001087983 */ /* 0x000ee80000100800 */
[----:B------:R-:W4:Y:S04]  /*dd90*/  LDL.LU R13, [R1+0x3c] ;  /* 0x00003c00010d7983 */ /* 0x000f280000300800 */
[----:B------:R-:W3:Y:S04]  /*dda0*/  LDL.LU R16, [R1+0x44] ;  /* 0x0000440001107983 */ /* 0x000ee80000300800 */
[----:B------:R-:W3:Y:S01]  /*ddb0*/  LDL.LU R15, [R1+0x74] ;  /* 0x00007400010f7983 */ /* 0x000ee20000300800 */
[----:B------:R-:W-:-:S03]  /*ddc0*/  MOV R3, 0x1 ;  /* 0x0000000100037802 */ /* 0x000fc60000000f00 */
[----:B------:R-:W3:Y:S01]  /*ddd0*/  LDL R14, [R1+0xb8] ;  /* 0x0000b800010e7983 */ /* 0x000ee20000100800 */
[----:B------:R-:W-:-:S03]  /*dde0*/  ISETP.NE.AND P0, PT, R3, c[0x0][0x4e8], PT ;  /* 0x00013a0003007a0c */ /* 0x000fc60003f05270 */
[----:B------:R1:W5:Y:S04]  /*ddf0*/  LDL R48, [R1+0xac] ;  /* 0x0000ac0001307983 */ /* 0x0003680000100800 */
        /* <DEDUP_REMOVED lines=22> */
[----:B------:R1:W5:Y:S01]  /*df60*/  LDL R25, [R1+0x4c] ;  /* 0x00004c0001197983 */ /* 0x0003620000100800 */
[----:B------:R-:W-:-:S02]  /*df70*/  ULDC UR5, c[0x0][0x4e8] ;  /* 0x00013a0000057ab9 */ /* 0x000fc40000000800 */
[----:B------:R-:W-:Y:S02]  /*df80*/  ULDC UR4, c[0x0][0x388] ;  /* 0x0000e20000047ab9 */ /* 0x000fe40000000800 */
[----:B------:R-:W-:Y:S01]  /*df90*/  UIMAD UR4, UR5, UR4, URZ ;  /* 0x00000004050472a4 */ /* 0x000fe2000f8e023f */
[----:B------:R-:W-:Y:S01]  /*dfa0*/  BSSY B0, `(.L_x_1301) ;  /* 0x000008f000007945 */ /* 0x000fe20003800000 */
[----:B--2---:R-:W-:Y:S01]  /*dfb0*/  SHF.R.S32.HI R0, RZ, 0x1f, R4 ;  /* 0x0000001fff007819 */ /* 0x004fe20000011404 */
[----:B------:R-:W-:-:S04]  /*dfc0*/  IMAD.WIDE.U32 R6, R4, c[0x0][0x4d0], RZ ;  /* 0x0001340004067a25 */ /* 0x000fc800078e00ff */
[C---:B------:R-:W-:Y:S02]  /*dfd0*/  IMAD R2, R0.reuse, c[0x0][0x4d0], RZ ;  /* 0x0001340000027a24 */ /* 0x040fe400078e02ff */
[----:B------:R-:W-:Y:S02]  /*dfe0*/  IMAD R0, R0, c[0x0][0x438], RZ ;  /* 0x00010e0000007a24 */ /* 0x000fe400078e02ff */
[C---:B------:R-:W-:Y:S02]  /*dff0*/  IMAD R2, R4.reuse, c[0x0][0x4d4], R2 ;  /* 0x0001350004027a24 */ /* 0x040fe400078e0202 */
[C---:B------:R-:W-:Y:S02]  /*e000*/  IMAD R0, R4.reuse, c[0x0][0x43c], R0 ;  /* 0x00010f0004007a24 */ /* 0x040fe400078e0200 */
[----:B------:R-:W-:Y:S01]  /*e010*/  IMAD.WIDE.U32 R4, R4, c[0x0][0x438], RZ ;  /* 0x00010e0004047a25 */ /* 0x000fe200078e00ff */
[----:B------:R-:W-:Y:S02]  /*e020*/  IADD3 R7, R7, R2, RZ ;  /* 0x0000000207077210 */ /* 0x000fe40007ffe0ff */
[----:B----4-:R-:W-:Y:S01]  /*e030*/  SHF.R.S32.HI R2, RZ, 0x1f, R13 ;  /* 0x0000001fff027819 */ /* 0x010fe2000001140d */
[----:B------:R-:W-:Y:S01]  /*e040*/  IMAD.IADD R5, R5, 0x1, R0 ;  /* 0x0000000105057824 */ /* 0x000fe200078e0200 */
[----:B---3--:R-:W-:Y:S01]  /*e050*/  IADD3 R0, R8, R15, RZ ;  /* 0x0000000f08007210 */ /* 0x008fe20007ffe0ff */
[----:B------:R-:W-:-:S04]  /*e060*/  IMAD.WIDE.U32 R6, R13, c[0x0][0x4d8], R6 ;  /* 0x000136000d067a25 */ /* 0x000fc800078e0006 */
[----:B------:R-:W-:-:S04]  /*e070*/  @P0 IMAD.HI.U32 R10, R0, c[0x0][0x4ec], RZ ;  /* 0x00013b00000a0a27 */ /* 0x000fc800078e00ff */
[C---:B------:R-:W-:Y:S02]  /*e080*/  IMAD R9, R2.reuse, c[0x0][0x4d8], RZ ;  /* 0x0001360002097a24 */ /* 0x040fe400078e02ff */
[----:B------:R-:W-:Y:S01]  /*e090*/  IMAD R8, R2, c[0x0][0x440], RZ ;  /* 0x0001100002087a24 */ /* 0x000fe200078e02ff */
[----:B------:R-:W-:Y:S01]  /*e0a0*/  MOV R2, R0 ;  /* 0x0000000000027202 */ /* 0x000fe20000000f00 */
[----:B------:R-:W-:Y:S01]  /*e0b0*/  IMAD.MOV.U32 R3, RZ, RZ, R0 ;  /* 0x000000ffff037224 */ /* 0x000fe200078e0000 */
[----:B------:R-:W-:Y:S01]  /*e0c0*/  @P0 SHF.R.U32.HI R3, RZ, c[0x0][0x4f0], R10 ;  /* 0x00013c00ff030a19 */ /* 0x000fe2000001160a */
[C---:B-1----:R-:W-:Y:S02]  /*e0d0*/  IMAD R11, R13.reuse, c[0x0][0x4dc], R9 ;  /* 0x000137000d0b7a24 */ /* 0x042fe400078e0209 */
[----:B------:R-:W-:Y:S01]  /*e0e0*/  IMAD R12, R13, c[0x0][0x444], R8 ;  /* 0x000111000d0c7a24 */ /* 0x000fe200078e0208 */
[----:B------:R-:W-:Y:S01]  /*e0f0*/  SHF.R.S32.HI R8, RZ, 0x1f, R16 ;  /* 0x0000001fff087819 */ /* 0x000fe20000011410 */
[----:B------:R-:W-:-:S04]  /*e100*/  @P0 IMAD.HI.U32 R9, R0, c[0x0][0x4ec], RZ ;  /* 0x00013b0000090a27 */ /* 0x000fc800078e00ff */
[----:B------:R-:W-:Y:S01]  /*e110*/  IMAD.WIDE.U32 R4, R13, c[0x0][0x440], R4 ;  /* 0x000110000d047a25 */ /* 0x000fe200078e0004 */
[----:B------:R-:W-:-:S03]  /*e120*/  @P0 SHF.R.U32.HI R2, RZ, c[0x0][0x4f0], R9 ;  /* 0x00013c00ff020a19 */ /* 0x000fc60000011609 */
[----:B------:R-:W-:Y:S02]  /*e130*/  IMAD.MOV R10, RZ, RZ, -R3 ;  /* 0x000000ffff0a7224 */ /* 0x000fe400078e0a03 */
[C---:B------:R-:W-:Y:S01]  /*e140*/  IMAD R9, R8.reuse, c[0x0][0x4e0], RZ ;  /* 0x0001380008097a24 */ /* 0x040fe200078e02ff */
[----:B------:R-:W-:Y:S01]  /*e150*/  IADD3 R5, R5, R12, RZ ;  /* 0x0000000c05057210 */ /* 0x000fe20007ffe0ff */
[----:B------:R-:W-:Y:S02]  /*e160*/  IMAD.IADD R7, R7, 0x1, R11 ;  /* 0x0000000107077824 */ /* 0x000fe400078e020b */
[----:B------:R-:W-:Y:S02]  /*e170*/  IMAD R8, R8, c[0x0][0x448], RZ ;  /* 0x0001120008087a24 */ /* 0x000fe400078e02ff */
[----:B------:R-:W-:Y:S02]  /*e180*/  IMAD R10, R10, c[0x0][0x4e8], R0 ;  /* 0x00013a000a0a7a24 */ /* 0x000fe400078e0200 */
[C---:B------:R-:W-:Y:S01]  /*e190*/  IMAD R12, R16.reuse, c[0x0][0x44c], R8 ;  /* 0x00011300100c7a24 */ /* 0x040fe200078e0208 */
[----:B------:R-:W-:Y:S01]  /*e1a0*/  SHF.R.S32.HI R8, RZ, 0x1f, R2 ;  /* 0x0000001fff087819 */ /* 0x000fe20000011402 */
[----:B------:R-:W-:-:S04]  /*e1b0*/  IMAD.WIDE.U32 R6, R16, c[0x0][0x4e0], R6 ;  /* 0x0001380010067a25 */ /* 0x000fc800078e0006 */
[C---:B------:R-:W-:Y:S01]  /*e1c0*/  IMAD R13, R16.reuse, c[0x0][0x4e4], R9 ;  /* 0x00013900100d7a24 */ /* 0x040fe200078e0209 */
[----:B------:R-:W-:Y:S01]  /*e1d0*/  SHF.R.S32.HI R9, RZ, 0x1f, R10 ;  /* 0x0000001fff097819 */ /* 0x000fe2000001140a */
[----:B------:R-:W-:Y:S01]  /*e1e0*/  IMAD.WIDE.U32 R4, R16, c[0x0][0x448], R4 ;  /* 0x0001120010047a25 */ /* 0x000fe200078e0004 */
[----:B------:R-:W-:Y:S02]  /*e1f0*/  SHF.R.S32.HI R11, RZ, 0x1f, R3 ;  /* 0x0000001fff0b7819 */ /* 0x000fe40000011403 */
[----:B------:R-:W-:Y:S01]  /*e200*/  IADD3 R6, P0, R3, R6, RZ ;  /* 0x0000000603067210 */ /* 0x000fe20007f1e0ff */
[----:B------:R-:W-:Y:S01]  /*e210*/  IMAD R3, R8, c[0x0][0x430], RZ ;  /* 0x00010c0008037a24 */ /* 0x000fe200078e02ff */
[----:B------:R-:W-:Y:S01]  /*e220*/  IADD3 R5, R5, R12, RZ ;  /* 0x0000000c05057210 */ /* 0x000fe20007ffe0ff */
[----:B------:R-:W-:Y:S01]  /*e230*/  IMAD R8, R9, c[0x0][0x4c8], RZ ;  /* 0x0001320009087a24 */ /* 0x000fe200078e02ff */
[----:B------:R-:W-:Y:S01]  /*e240*/  IADD3.X R7, R11, R7, R13, P0, !PT ;  /* 0x000000070b077210 */ /* 0x000fe200007fe40d */
[----:B------:R-:W-:-:S02]  /*e250*/  IMAD R11, R2, c[0x0][0x434], R3 ;  /* 0x00010d00020b7a24 */ /* 0x000fc400078e0203 */
[----:B------:R-:W-:Y:S02]  /*e260*/  IMAD R12, R10, c[0x0][0x4cc], R8 ;  /* 0x000133000a0c7a24 */ /* 0x000fe400078e0208 */
[----:B------:R-:W-:-:S04]  /*e270*/  IMAD.WIDE.U32 R8, R2, c[0x0][0x430], R4 ;  /* 0x00010c0002087a25 */ /* 0x000fc800078e0004 */
[----:B------:R-:W-:Y:S01]  /*e280*/  IMAD.WIDE.U32 R4, R10, c[0x0][0x4c8], R6 ;  /* 0x000132000a047a25 */ /* 0x000fe200078e0006 */
[----:B------:R-:W-:-:S03]  /*e290*/  IADD3 R7, R9, R11, RZ ;  /* 0x0000000b09077210 */ /* 0x000fc60007ffe0ff */
[----:B------:R-:W-:Y:S02]  /*e2a0*/  IMAD.MOV R3, RZ, RZ, -R2 ;  /* 0x000000ffff037224 */ /* 0x000fe400078e0a02 */
[----:B------:R-:W-:Y:S02]  /*e2b0*/  IMAD.IADD R9, R5, 0x1, R12 ;  /* 0x0000000105097824 */ /* 0x000fe400078e020c */
[----:B------:R-:W-:Y:S02]  /*e2c0*/  IMAD R5, R3, c[0x0][0x4e8], R0 ;  /* 0x00013a0003057a24 */ /* 0x000fe400078e0200 */
[----:B------:R-:W-:Y:S02]  /*e2d0*/  IMAD.IADD R3, R14, 0x1, R15 ;  /* 0x000000010e037824 */ /* 0x000fe400078e020f */
[----:B------:R-:W1:Y:S01]  /*e2e0*/  S2R R14, SR_TID.X ;  /* 0x00000000000e7919 */ /* 0x000e620000002100 */
[----:B------:R-:W-:-:S04]  /*e2f0*/  LEA R2, P0, R4, c[0x0][0x4a8], 0x2 ;  /* 0x00012a0004027a11 */ /* 0x000fc800078010ff */
[----:B------:R-:W-:Y:S01]  /*e300*/  LEA.HI.X R0, R4, c[0x0][0x4ac], R9, 0x2, P0 ;  /* 0x00012b0004007a11 */ /* 0x000fe200000f1409 */
[----:B------:R-:W-:Y:S04]  /*e310*/  SHFL.IDX PT, R12, R2, RZ, 0x1c1f ;  /* 0x001c1fff020c7589 */ /* 0x000fe800000e0000 */
[----:B------:R-:W2:Y:S04]  /*e320*/  SHFL.IDX PT, R13, R0, RZ, 0x1c1f ;  /* 0x001c1fff000d7589 */ /* 0x000ea800000e0000 */
[----:B------:R-:W-:Y:S01]  /*e330*/  SHFL.IDX PT, R10, R2, 0x1, 0x1c1f ;  /* 0x003c1f00020a7f89 */ /* 0x000fe200000e0000 */
[----:B-1----:R-:W-:-:S04]  /*e340*/  SHF.R.S32.HI R16, RZ, 0x1f, R14 ;  /* 0x0000001fff107819 */ /* 0x002fc8000001140e */
[----:B------:R-:W-:Y:S01]  /*e350*/  LEA.HI R16, R16, R14, RZ, 0x5 ;  /* 0x0000000e10107211 */ /* 0x000fe200078f28ff */
[----:B------:R-:W1:Y:S03]  /*e360*/  SHFL.IDX PT, R11, R0, 0x1, 0x1c1f ;  /* 0x003c1f00000b7f89 */ /* 0x000e6600000e0000 */
[----:B------:R-:W-:-:S04]  /*e370*/  LOP3.LUT R16, R16, 0xffffffe0, RZ, 0xc0, !PT ;  /* 0xffffffe010107812 */ /* 0x000fc800078ec0ff */
[----:B------:R-:W-:Y:S02]  /*e380*/  IADD3 R16, -R16, R14, RZ ;  /* 0x0000000e10107210 */ /* 0x000fe40007ffe1ff */
[C---:B------:R-:W-:Y:S02]  /*e390*/  IADD3 R17, R3.reuse, 0x8, RZ ;  /* 0x0000000803117810 */ /* 0x040fe40007ffe0ff */
[----:B------:R-:W-:Y:S02]  /*e3a0*/  LOP3.LUT P1, RZ, R16, 0x3, RZ, 0xc0, !PT ;  /* 0x0000000310ff7812 */ /* 0x000fe4000782c0ff */
[----:B------:R-:W-:Y:S01]  /*e3b0*/  SHF.R.S32.HI R4, RZ, 0x1f, R5 ;  /* 0x0000001fff047819 */ /* 0x000fe20000011405 */
[----:B------:R-:W-:Y:S01]  /*e3c0*/  SHFL.IDX PT, R9, R0, 0x2, 0x1c1f ;  /* 0x005c1f0000097f89 */ /* 0x000fe200000e0000 */
[----:B------:R-:W-:Y:S02]  /*e3d0*/  MOV R6, R8 ;  /* 0x0000000800067202 */ /* 0x000fe40000000f00 */
[----:B------:R-:W-:Y:S01]  /*e3e0*/  ISETP.GE.OR P4, PT, R3, UR4, P1 ;  /* 0x0000000403007c0c */ /* 0x000fe20008f86670 */
[----:B------:R-:W3:Y:S01]  /*e3f0*/  SHFL.IDX PT, R8, R2, 0x2, 0x1c1f ;  /* 0x005c1f0002087f89 */ /* 0x000ee200000e0000 */
[----:B------:R-:W-:-:S03]  /*e400*/  ISETP.GE.OR P3, PT, R17, UR4, P1 ;  /* 0x0000000411007c0c */ /* 0x000fc60008f66670 */
[----:B------:R-:W-:Y:S04]  /*e410*/  SHFL.IDX PT, R14, R2, 0x3, 0x1c1f ;  /* 0x007c1f00020e7f89 */ /* 0x000fe800000e0000 */
[----:B------:R4:W3:Y:S01]  /*e420*/  SHFL.IDX PT, R15, R0, 0x3, 0x1c1f ;  /* 0x007c1f00000f7f89 */ /* 0x0008e200000e0000 */
[----:B------:R-:W-:-:S03]  /*e430*/  IADD3 R16, R3, 0x40, RZ ;  /* 0x0000004003107810 */ /* 0x000fc60007ffe0ff */
[----:B--2---:R2:W-:Y:S01]  /*e440*/  @!P4 ST.E [R12.64], R21 ;  /* 0x000000150c00c985 */ /* 0x0045e2000c101906 */
[----:B------:R-:W-:-:S03]  /*e450*/  ISETP.GE.OR P2, PT, R16, UR4, P1 ;  /* 0x0000000410007c0c */ /* 0x000fc60008f46670 */
[----:B-1----:R2:W-:Y:S01]  /*e460*/  @!P3 ST.E [R10.64], R22 ;  /* 0x000000160a00b985 */ /* 0x0025e2000c101906 */
[----:B------:R-:W-:Y:S01]  /*e470*/  ISETP.GE.AND P3, PT, R3, UR4, PT ;  /* 0x0000000403007c0c */ /* 0x000fe2000bf66270 */
[----:B----4-:R-:W-:-:S04]  /*e480*/  IMAD R0, R4, c[0x0][0x428], RZ ;  /* 0x00010a0004007a24 */ /* 0x010fc800078e02ff */
[C---:B------:R-:W-:Y:S02]  /*e490*/  IMAD R0, R5.reuse, c[0x0][0x42c], R0 ;  /* 0x00010b0005007a24 */ /* 0x040fe400078e0200 */
[----:B------:R-:W-:Y:S01]  /*e4a0*/  IMAD.WIDE.U32 R4, R5, c[0x0][0x428], R6 ;  /* 0x00010a0005047a25 */ /* 0x000fe200078e0006 */
[----:B------:R-:W-:-:S04]  /*e4b0*/  IADD3 R6, R3, 0x48, RZ ;  /* 0x0000004803067810 */ /* 0x000fc80007ffe0ff */
[----:B------:R-:W-:Y:S01]  /*e4c0*/  ISETP.GE.OR P1, PT, R6, UR4, P1 ;  /* 0x0000000406007c0c */ /* 0x000fe20008f26670 */
[----:B------:R-:W-:Y:S01]  /*e4d0*/  IMAD.IADD R0, R5, 0x1, R0 ;  /* 0x0000000105007824 */ /* 0x000fe200078e0200 */
[C---:B------:R-:W-:Y:S01]  /*e4e0*/  LEA R19, P0, R4.reuse, c[0x0][0x400], 0x2 ;  /* 0x0001000004137a11 */ /* 0x040fe200078010ff */
[----:B---3--:R2:W-:Y:S03]  /*e4f0*/  @!P2 ST.E [R8.64], R23 ;  /* 0x000000170800a985 */ /* 0x0085e6000c101906 */
[----:B------:R-:W-:Y:S02]  /*e500*/  LEA.HI.X R18, R4, c[0x0][0x404], R0, 0x2, P0 ;  /* 0x0001010004127a11 */ /* 0x000fe400000f1400 */
[----:B------:R2:W1:Y:S01]  /*e510*/  SHFL.IDX PT, R0, R19, RZ, 0x1c1f ;  /* 0x001c1fff13007589 */ /* 0x00046200000e0000 */
[----:B------:R-:W-:Y:S02]  /*e520*/  ISETP.GE.AND P2, PT, R17, UR4, PT ;  /* 0x0000000411007c0c */ /* 0x000fe4000bf46270 */
[----:B------:R-:W-:Y:S01]  /*e530*/  ISETP.GE.AND P0, PT, R6, UR4, PT ;  /* 0x0000000406007c0c */ /* 0x000fe2000bf06270 */
[----:B------:R2:W3:Y:S04]  /*e540*/  SHFL.IDX PT, R2, R18, RZ, 0x1c1f ;  /* 0x001c1fff12027589 */ /* 0x0004e800000e0000 */
[----:B------:R2:W-:Y:S01]  /*e550*/  @!P1 ST.E [R14.64], R20 ;  /* 0x000000140e009985 */ /* 0x0005e2000c101906 */
[----:B------:R-:W-:Y:S01]  /*e560*/  ISETP.GE.AND P1, PT, R16, UR4, PT ;  /* 0x0000000410007c0c */ /* 0x000fe2000bf26270 */
[----:B------:R-:W-:Y:S07]  /*e570*/  @P3 BRA `(.L_x_1302) ;  /* 0x0000031000003947 */ /* 0x000fee0003800000 */
[----:B-----5:R-:W-:Y:S02]  /*e580*/  ISETP.GE.AND P4, PT, R47, c[0x0][0x3c8], PT ;  /* 0x0000f2002f007a0c */ /* 0x020fe40003f86270 */
[----:B------:R-:W-:-:S02]  /*e590*/  ISETP.GE.AND P3, PT, R45, c[0x0][0x3c8], PT ;  /* 0x0000f2002d007a0c */ /* 0x000fc40003f66270 */
[----:B------:R-:W-:-:S09]  /*e5a0*/  ISETP.GE.AND P6, PT, R29, c[0x0][0x3c8], PT ;  /* 0x0000f2001d007a0c */ /* 0x000fd20003fc6270 */
[----:B-1----:R-:W-:-:S04]  /*e5b0*/  @!P4 LEA R4, P5, R47, R0, 0x2 ;  /* 0x000000002f04c211 */ /* 0x002fc800078a10ff */
[----:B---3--:R-:W-:Y:S02]  /*e5c0*/  @!P4 LEA.HI.X R5, R47, R2, R48, 0x2, P5 ;  /* 0x000000022f05c211 */ /* 0x008fe400028f1430 */
[----:B------:R-:W-:-:S03]  /*e5d0*/  ISETP.GE.AND P5, PT, R43, c[0x0][0x3c8], PT ;  /* 0x0000f2002b007a0c */ /* 0x000fc60003fa6270 */
[----:B------:R1:W-:Y:S02]  /*e5e0*/  @!P4 ST.E.64 [R4.64], R144 ;  /* 0x000000900400c985 */ /* 0x0003e4000c101b06 */
[----:B-1----:R-:W-:-:S04]  /*e5f0*/  @!P3 LEA R4, P4, R45, R0, 0x2 ;  /* 0x000000002d04b211 */ /* 0x002fc800078810ff */
[----:B------:R-:W-:Y:S02]  /*e600*/  @!P3 LEA.HI.X R5, R45, R2, R46, 0x2, P4 ;  /* 0x000000022d05b211 */ /* 0x000fe400020f142e */
        /* <DEDUP_REMOVED lines=25> */
[----:B------:R1:W-:Y:S01]  /*e7a0*/  @!P3 ST.E.64 [R4.64], R172 ;  /* 0x000000ac0400b985 */ /* 0x0003e2000c101b06 */
[----:B--2---:R-:W-:-:S04]  /*e7b0*/  @!P5 LEA R10, P3, R31, R0, 0x2 ;  /* 0x000000001f0ad211 */ /* 0x004fc800078610ff */
[----:B------:R-:W-:Y:S02]  /*e7c0*/  @!P5 LEA.HI.X R11, R31, R2, R32, 0x2, P3 ;  /* 0x000000021f0bd211 */ /* 0x000fe400018f1420 */
[----:B------:R-:W-:Y:S02]  /*e7d0*/  ISETP.GE.AND P5, PT, R27, c[0x0][0x3c8], PT ;  /* 0x0000f2001b007a0c */ /* 0x000fe40003fa6270 */
[----:B------:R-:W-:-:S04]  /*e7e0*/  @!P6 LEA R8, P3, R29, R0, 0x2 ;  /* 0x000000001d08e211 */ /* 0x000fc800078610ff */
[----:B------:R-:W-:-:S07]  /*e7f0*/  @!P6 LEA.HI.X R9, R29, R2, R30, 0x2, P3 ;  /* 0x000000021d09e211 */ /* 0x000fce00018f141e */
[----:B------:R-:W-:-:S04]  /*e800*/  @!P5 LEA R6, P3, R27, R0, 0x2 ;  /* 0x000000001b06d211 */ /* 0x000fc800078610ff */
[----:B------:R-:W-:Y:S02]  /*e810*/  @!P5 LEA.HI.X R7, R27, R2, R28, 0x2, P3 ;  /* 0x000000021b07d211 */ /* 0x000fe400018f141c */
[----:B-1----:R-:W-:-:S04]  /*e820*/  @!P4 LEA R4, P3, R25, R0, 0x2 ;  /* 0x000000001904c211 */ /* 0x002fc800078610ff */
[----:B------:R-:W-:Y:S02]  /*e830*/  @!P4 LEA.HI.X R5, R25, R2, R26, 0x2, P3 ;  /* 0x000000021905c211 */ /* 0x000fe400018f141a */
[----:B------:R-:W-:-:S13]  /*e840*/  ISETP.GE.AND P3, PT, R31, c[0x0][0x3c8], PT ;  /* 0x0000f2001f007a0c */ /* 0x000fda0003f66270 */
[----:B------:R1:W-:Y:S04]  /*e850*/  @!P3 ST.E.64 [R10.64], R68 ;  /* 0x000000440a00b985 */ /* 0x0003e8000c101b06 */
[----:B------:R1:W-:Y:S04]  /*e860*/  @!P6 ST.E.64 [R8.64], R80 ;  /* 0x000000500800e985 */ /* 0x0003e8000c101b06 */
[----:B------:R1:W-:Y:S04]  /*e870*/  @!P5 ST.E.64 [R6.64], R84 ;  /* 0x000000540600d985 */ /* 0x0003e8000c101b06 */
[----:B------:R1:W-:Y:S02]  /*e880*/  @!P4 ST.E.64 [R4.64], R96 ;  /* 0x000000600400c985 */ /* 0x0003e4000c101b06 */
.L_x_1302:
[----:B------:R-:W-:Y:S05]  /*e890*/  BSYNC B0 ;  /* 0x0000000000007941 */ /* 0x000fea0003800000 */
.L_x_1301:
[----:B---3--:R3:W4:Y:S01]  /*e8a0*/  SHFL.IDX PT, R2, R18, 0x1, 0x1c1f ;  /* 0x003c1f0012027f89 */ /* 0x00872200000e0000 */
[----:B------:R-:W-:Y:S03]  /*e8b0*/  BSSY B0, `(.L_x_1303) ;  /* 0x0000033000007945 */ /* 0x000fe60003800000 */
[----:B-1----:R3:W1:Y:S01]  /*e8c0*/  SHFL.IDX PT, R0, R19, 0x1, 0x1c1f ;  /* 0x003c1f0013007f89 */ /* 0x00266200000e0000 */
[----:B------:R-:W-:Y:S05]  /*e8d0*/  @P2 BRA `(.L_x_1304) ;  /* 0x0000030000002947 */ /* 0x000fea0003800000 */
[----:B-----5:R-:W-:Y:S02]  /*e8e0*/  ISETP.GE.AND P2, PT, R47, c[0x0][0x3c8], PT ;  /* 0x0000f2002f007a0c */ /* 0x020fe40003f46270 */
[----:B------:R-:W-:-:S02]  /*e8f0*/  ISETP.GE.AND P3, PT, R45, c[0x0][0x3c8], PT ;  /* 0x0000f2002d007a0c */ /* 0x000fc40003f66270 */
[----:B------:R-:W-:-:S09]  /*e900*/  ISETP.GE.AND P5, PT, R43, c[0x0][0x3c8], PT ;  /* 0x0000f2002b007a0c */ /* 0x000fd20003fa6270 */
[----:B-1----:R-:W-:-:S04]  /*e910*/  @!P2 LEA R4, P4, R47, R0, 0x2 ;  /* 0x000000002f04a211 */ /* 0x002fc800078810ff */
[----:B----4-:R-:W-:Y:S02]  /*e920*/  @!P2 LEA.HI.X R5, R47, R2, R48, 0x2, P4 ;  /* 0x000000022f05a211 */ /* 0x010fe400020f1430 */
[----:B------:R-:W-:-:S03]  /*e930*/  @!P3 LEA R6, P4, R45, R0, 0x2 ;  /* 0x000000002d06b211 */ /* 0x000fc600078810ff */
[----:B------:R1:W-:Y:S01]  /*e940*/  @!P2 ST.E.64 [R4.64], R146 ;  /* 0x000000920400a985 */ /* 0x0003e2000c101b06 */
[----:B------:R-:W-:Y:S02]  /*e950*/  @!P3 LEA.HI.X R7, R45, R2, R46, 0x2, P4 ;  /* 0x000000022d07b211 */ /* 0x000fe400020f142e */
[----:B------:R-:W-:-:S03]  /*e960*/  ISETP.GE.AND P2, PT, R41, c[0x0][0x3c8], PT ;  /* 0x0000f20029007a0c */ /* 0x000fc60003f46270 */
[----:B------:R4:W-:Y:S01]  /*e970*/  @!P3 ST.E.64 [R6.64], R150 ;  /* 0x000000960600b985 */ /* 0x0009e2000c101b06 */
[----:B------:R-:W-:Y:S02]  /*e980*/  ISETP.GE.AND P3, PT, R39, c[0x0][0x3c8], PT ;  /* 0x0000f20027007a0c */ /* 0x000fe40003f66270 */
[----:B-1----:R-:W-:-:S04]  /*e990*/  @!P5 LEA R4, P4, R43, R0, 0x2 ;  /* 0x000000002b04d211 */ /* 0x002fc800078810ff */
[----:B------:R-:W-:-:S03]  /*e9a0*/  @!P5 LEA.HI.X R5, R43, R2, R44, 0x2, P4 ;  /* 0x000000022b05d211 */ /* 0x000fc600020f142c */
[----:B----4-:R-:W-:Y:S02]  /*e9b0*/  @!P2 LEA R6, P4, R41, R0, 0x2 ;  /* 0x000000002906a211 */ /* 0x010fe400078810ff */
[----:B------:R1:W-:Y:S01]  /*e9c0*/  @!P5 ST.E.64 [R4.64], R154 ;  /* 0x0000009a0400d985 */ /* 0x0003e2000c101b06 */
[----:B------:R-:W-:Y:S02]  /*e9d0*/  ISETP.GE.AND P5, PT, R37, c[0x0][0x3c8], PT ;  /* 0x0000f20025007a0c */ /* 0x000fe40003fa6270 */
[----:B------:R-:W-:-:S05]  /*e9e0*/  @!P2 LEA.HI.X R7, R41, R2, R42, 0x2, P4 ;  /* 0x000000022907a211 */ /* 0x000fca00020f142a */
[----:B------:R4:W-:Y:S01]  /*e9f0*/  @!P2 ST.E.64 [R6.64], R158 ;  /* 0x0000009e0600a985 */ /* 0x0009e2000c101b06 */
[----:B------:R-:W-:Y:S02]  /*ea00*/  ISETP.GE.AND P2, PT, R35, c[0x0][0x3c8], PT ;  /* 0x0000f20023007a0c */ /* 0x000fe40003f46270 */
[----:B-1----:R-:W-:-:S04]  /*ea10*/  @!P3 LEA R4, P4, R39, R0, 0x2 ;  /* 0x000000002704b211 */ /* 0x002fc800078810ff */
[----:B------:R-:W-:Y:S02]  /*ea20*/  @!P3 LEA.HI.X R5, R39, R2, R40, 0x2, P4 ;  /* 0x000000022705b211 */ /* 0x000fe400020f1428 */
[----:B----4-:R-:W-:-:S03]  /*ea30*/  @!P5 LEA R6, P4, R37, R0, 0x2 ;  /* 0x000000002506d211 */ /* 0x010fc600078810ff */
        /* <DEDUP_REMOVED lines=12> */
[----:B------:R-:W-:Y:S02]  /*eb00*/  ISETP.GE.AND P3, PT, R27, c[0x0][0x3c8], PT ;  /* 0x0000f2001b007a0c */ /* 0x000fe40003f66270 */
[----:B-1----:R-:W-:-:S04]  /*eb10*/  @!P5 LEA R4, P2, R31, R0, 0x2 ;  /* 0x000000001f04d211 */ /* 0x002fc800078410ff */
[----:B------:R-:W-:Y:S02]  /*eb20*/  @!P5 LEA.HI.X R5, R31, R2, R32, 0x2, P2 ;  /* 0x000000021f05d211 */ /* 0x000fe400010f1420 */
[----:B------:R-:W-:-:S03]  /*eb30*/  ISETP.GE.AND P2, PT, R25, c[0x0][0x3c8], PT ;  /* 0x0000f20019007a0c */ /* 0x000fc60003f46270 */
[----:B------:R1:W-:Y:S01]  /*eb40*/  @!P5 ST.E.64 [R4.64], R70 ;  /* 0x000000460400d985 */ /* 0x0003e2000c101b06 */
[----:B--2---:R-:W-:-:S04]  /*eb50*/  @!P4 LEA R8, P5, R29, R0, 0x2 ;  /* 0x000000001d08c211 */ /* 0x004fc800078a10ff */
[----:B------:R-:W-:Y:S02]  /*eb60*/  @!P4 LEA.HI.X R9, R29, R2, R30, 0x2, P5 ;  /* 0x000000021d09c211 */ /* 0x000fe400028f141e */
[----:B----4-:R-:W-:-:S03]  /*eb70*/  @!P3 LEA R6, P5, R27, R0, 0x2 ;  /* 0x000000001b06b211 */ /* 0x010fc600078a10ff */
[----:B------:R2:W-:Y:S01]  /*eb80*/  @!P4 ST.E.64 [R8.64], R82 ;  /* 0x000000520800c985 */ /* 0x0005e2000c101b06 */
[----:B------:R-:W-:-:S05]  /*eb90*/  @!P3 LEA.HI.X R7, R27, R2, R28, 0x2, P5 ;  /* 0x000000021b07b211 */ /* 0x000fca00028f141c */
[----:B------:R2:W-:Y:S01]  /*eba0*/  @!P3 ST.E.64 [R6.64], R86 ;  /* 0x000000560600b985 */ /* 0x0005e2000c101b06 */
[----:B-1----:R-:W-:-:S04]  /*ebb0*/  @!P2 LEA R4, P5, R25, R0, 0x2 ;  /* 0x000000001904a211 */ /* 0x002fc800078a10ff */
[----:B------:R-:W-:-:S05]  /*ebc0*/  @!P2 LEA.HI.X R5, R25, R2, R26, 0x2, P5 ;  /* 0x000000021905a211 */ /* 0x000fca00028f141a */
[----:B------:R2:W-:Y:S04]  /*ebd0*/  @!P2 ST.E.64 [R4.64], R98 ;  /* 0x000000620400a985 */ /* 0x0005e8000c101b06 */
.L_x_1304:
[----:B------:R-:W-:Y:S05]  /*ebe0*/  BSYNC B0 ;  /* 0x0000000000007941 */ /* 0x000fea0003800000 */
.L_x_1303:
[----:B----4-:R4:W2:Y:S01]  /*ebf0*/  SHFL.IDX PT, R2, R18, 0x2, 0x1c1f ;  /* 0x005c1f0012027f89 */ /* 0x0108a200000e0000 */
[----:B------:R-:W-:Y:S03]  /*ec00*/  BSSY B0, `(.L_x_1305) ;  /* 0x0000033000007945 */ /* 0x000fe60003800000 */
[----:B-1----:R4:W1:Y:S01]  /*ec10*/  SHFL.IDX PT, R0, R19, 0x2, 0x1c1f ;  /* 0x005c1f0013007f89 */ /* 0x00286200000e0000 */
[----:B------:R-:W-:Y:S05]  /*ec20*/  @P1 BRA `(.L_x_1306) ;  /* 0x0000030000001947 */ /* 0x000fea0003800000 */
[----:B-----5:R-:W-:Y:S02]  /*ec30*/  ISETP.GE.AND P3, PT, R47, c[0x0][0x3c8], PT ;  /* 0x0000f2002f007a0c */ /* 0x020fe40003f66270 */
[----:B------:R-:W-:Y:S02]  /*ec40*/  ISETP.GE.AND P5, PT, R45, c[0x0][0x3c8], PT ;  /* 0x0000f2002d007a0c */ /* 0x000fe40003fa6270 */
[----:B------:R-:W-:Y:S02]  /*ec50*/  ISETP.GE.AND P2, PT, R43, c[0x0][0x3c8], PT ;  /* 0x0000f2002b007a0c */ /* 0x000fe40003f46270 */
[----:B------:R-:W-:-:S07]  /*ec60*/  ISETP.GE.AND P1, PT, R41, c[0x0][0x3c8], PT ;  /* 0x0000f20029007a0c */ /* 0x000fce0003f26270 */
[----:B-12---:R-:W-:-:S04]  /*ec70*/  @!P3 LEA R4, P4, R47, R0, 0x2 ;  /* 0x000000002f04b211 */ /* 0x006fc800078810ff */
[----:B------:R-:W-:Y:S02]  /*ec80*/  @!P3 LEA.HI.X R5, R47, R2, R48, 0x2, P4 ;  /* 0x000000022f05b211 */ /* 0x000fe400020f1430 */
[----:B------:R-:W-:-:S03]  /*ec90*/  @!P5 LEA R6, P4, R45, R0, 0x2 ;  /* 0x000000002d06d211 */ /* 0x000fc600078810ff */
        /* <DEDUP_REMOVED lines=15> */
[----:B------:R-:W-:-:S03]  /*ed90*/  @!P5 LEA R8, P4, R37, R0, 0x2 ;  /* 0x000000002508d211 */ /* 0x000fc600078810ff */
[----:B------:R1:W-:Y:S01]  /*eda0*/  @!P3 ST.E.64 [R4.64], R124 ;  /* 0x0000007c0400b985 */ /* 0x0003e2000c101b06 */
[----:B------:R-:W-:Y:S02]  /*edb0*/  @!P5 LEA.HI.X R9, R37, R2, R38, 0x2, P4 ;  /* 0x000000022509d211 */ /* 0x000fe400020f1426 */
[----:B------:R-:W-:Y:S02]  /*edc0*/  ISETP.GE.AND P4, PT, R31, c[0x0][0x3c8], PT ;  /* 0x0000f2001f007a0c */ /* 0x000fe40003f86270 */
[C---:B--2---:R-:W-:Y:S01]  /*edd0*/  @!P2 LEA R6, P3, R35.reuse, R0, 0x2 ;  /* 0x000000002306a211 */ /* 0x044fe200078610ff */
[----:B------:R2:W-:Y:S03]  /*ede0*/  @!P5 ST.E.64 [R8.64], R120 ;  /* 0x000000780800d985 */ /* 0x0005e6000c101b06 */
        /* <DEDUP_REMOVED lines=8> */
[----:B------:R-:W-:Y:S02]  /*ee70*/  ISETP.GE.AND P1, PT, R25, c[0x0][0x3c8], PT ;  /* 0x0000f20019007a0c */ /* 0x000fe40003f26270 */
[----:B------:R-:W-:Y:S02]  /*ee80*/  @!P4 LEA.HI.X R11, R31, R2, R32, 0x2, P5 ;  /* 0x000000021f0bc211 */ /* 0x000fe400028f1420 */
[----:B--2---:R-:W-:-:S03]  /*ee90*/  @!P3 LEA R8, P5, R29, R0, 0x2 ;  /* 0x000000001d08b211 */ /* 0x004fc600078a10ff */
[----:B------:R2:W-:Y:S01]  /*eea0*/  @!P4 ST.E.64 [R10.64], R72 ;  /* 0x000000480a00c985 */ /* 0x0005e2000c101b06 */
[----:B------:R-:W-:Y:S02]  /*eeb0*/  @!P3 LEA.HI.X R9, R29, R2, R30, 0x2, P5 ;  /* 0x000000021d09b211 */ /* 0x000fe400028f141e */
[----:B---3--:R-:W-:-:S03]  /*eec0*/  @!P2 LEA R6, P5, R27, R0, 0x2 ;  /* 0x000000001b06a211 */ /* 0x008fc600078a10ff */
[----:B------:R2:W-:Y:S01]  /*eed0*/  @!P3 ST.E.64 [R8.64], R76 ;  /* 0x0000004c0800b985 */ /* 0x0005e2000c101b06 */
[----:B------:R-:W-:-:S05]  /*eee0*/  @!P2 LEA.HI.X R7, R27, R2, R28, 0x2, P5 ;  /* 0x000000021b07a211 */ /* 0x000fca00028f141c */
[----:B------:R2:W-:Y:S01]  /*eef0*/  @!P2 ST.E.64 [R6.64], R88 ;  /* 0x000000580600a985 */ /* 0x0005e2000c101b06 */
[----:B-1----:R-:W-:-:S04]  /*ef00*/  @!P1 LEA R4, P5, R25, R0, 0x2 ;  /* 0x0000000019049211 */ /* 0x002fc800078a10ff */
[----:B------:R-:W-:-:S05]  /*ef10*/  @!P1 LEA.HI.X R5, R25, R2, R26, 0x2, P5 ;  /* 0x0000000219059211 */ /* 0x000fca00028f141a */
[----:B------:R2:W-:Y:S04]  /*ef20*/  @!P1 ST.E.64 [R4.64], R92 ;  /* 0x0000005c04009985 */ /* 0x0005e8000c101b06 */
.L_x_1306:
[----:B------:R-:W-:Y:S05]  /*ef30*/  BSYNC B0 ;  /* 0x0000000000007941 */ /* 0x000fea0003800000 */
.L_x_1305:
[----:B--2---:R2:W3:Y:S04]  /*ef40*/  SHFL.IDX PT, R2, R18, 0x3, 0x1c1f ;  /* 0x007c1f0012027f89 */ /* 0x0044e800000e0000 */
[----:B-1----:R2:W1:Y:S01]  /*ef50*/  SHFL.IDX PT, R0, R19, 0x3, 0x1c1f ;  /* 0x007c1f0013007f89 */ /* 0x00246200000e0000 */
[----:B------:R-:W-:Y:S05]  /*ef60*/  @P0 BRA `(.L_x_1307) ;  /* 0x000005e000000947 */ /* 0x000fea0003800000 */
[----:B-----5:R-:W-:Y:S02]  /*ef70*/  ISETP.GE.AND P1, PT, R47, c[0x0][0x3c8], PT ;  /* 0x0000f2002f007a0c */ /* 0x020fe40003f26270 */
[----:B------:R-:W-:Y:S02]  /*ef80*/  ISETP.GE.AND P2, PT, R45, c[0x0][0x3c8], PT ;  /* 0x0000f2002d007a0c */ /* 0x000fe40003f46270 */
[----:B------:R-:W-:Y:S02]  /*ef90*/  ISETP.GE.AND P4, PT, R43, c[0x0][0x3c8], PT ;  /* 0x0000f2002b007a0c */ /* 0x000fe40003f86270 */
[----:B------:R-:W-:-:S07]  /*efa0*/  ISETP.GE.AND P3, PT, R41, c[0x0][0x3c8], PT ;  /* 0x0000f20029007a0c */ /* 0x000fce0003f66270 */
[----:B-1----:R-:W-:-:S04]  /*efb0*/  @!P1 LEA R4, P0, R47, R0, 0x2 ;  /* 0x000000002f049211 */ /* 0x002fc800078010ff */
[----:B---3--:R-:W-:Y:S02]  /*efc0*/  @!P1 LEA.HI.X R5, R47, R2, R48, 0x2, P0 ;  /* 0x000000022f059211 */ /* 0x008fe400000f1430 */
[----:B------:R-:W-:-:S03]  /*efd0*/  @!P2 LEA R6, P0, R45, R0, 0x2 ;  /* 0x000000002d06a211 */ /* 0x000fc600078010ff */
[----:B------:R1:W-:Y:S01]  /*efe0*/  @!P1 ST.E.64 [R4.64], R142 ;  /* 0x0000008e04009985 */ /* 0x0003e2000c101b06 */
[----:B------:R-:W-:Y:S02]  /*eff0*/  ISETP.GE.AND P1, PT, R39, c[0x0][0x3c8], PT ;  /* 0x0000f20027007a0c */ /* 0x000fe40003f26270 */
[----:B------:R-:W-:Y:S02]  /*f000*/  @!P2 LEA.HI.X R7, R45, R2, R46, 0x2, P0 ;  /* 0x000000022d07a211 */ /* 0x000fe400000f142e */
[----:B------:R-:W-:-:S03]  /*f010*/  ISETP.GE.AND P0, PT, R37, c[0x0][0x3c8], PT ;  /* 0x0000f20025007a0c */ /* 0x000fc60003f06270 */
[----:B------:R3:W-:Y:S01]  /*f020*/  @!P2 ST.E.64 [R6.64], R138 ;  /* 0x0000008a0600a985 */ /* 0x0007e2000c101b06 */
[----:B------:R-:W-:-:S04]  /*f030*/  @!P3 LEA R8, P2, R41, R0, 0x2 ;  /* 0x000000002908b211 */ /* 0x000fc800078410ff */
[----:B------:R-:W-:Y:S02]  /*f040*/  @!P3 LEA.HI.X R9, R41, R2, R42, 0x2, P2 ;  /* 0x000000022909b211 */ /* 0x000fe400010f142a */
[----:B-1----:R-:W-:-:S04]  /*f050*/  @!P4 LEA R4, P5, R43, R0, 0x2 ;  /* 0x000000002b04c211 */ /* 0x002fc800078a10ff */
[----:B------:R-:W-:Y:S02]  /*f060*/  @!P4 LEA.HI.X R5, R43, R2, R44, 0x2, P5 ;  /* 0x000000022b05c211 */ /* 0x000fe400028f142c */
[----:B---3--:R-:W-:-:S03]  /*f070*/  @!P0 LEA R6, P2, R37, R0, 0x2 ;  /* 0x0000000025068211 */ /* 0x008fc600078410ff */
[----:B------:R1:W-:Y:S01]  /*f080*/  @!P4 ST.E.64 [R4.64], R134 ;  /* 0x000000860400c985 */ /* 0x0003e2000c101b06 */
[----:B------:R-:W-:Y:S02]  /*f090*/  ISETP.GE.AND P4, PT, R35, c[0x0][0x3c8], PT ;  /* 0x0000f20023007a0c */ /* 0x000fe40003f86270 */
[----:B------:R-:W-:Y:S01]  /*f0a0*/  @!P0 LEA.HI.X R7, R37, R2, R38, 0x2, P2 ;  /* 0x0000000225078211 */ /* 0x000fe200010f1426 */
[----:B------:R-:W-:Y:S01]  /*f0b0*/  @!P3 ST.E.64 [R8.64], R130 ;  /* 0x000000820800b985 */ /* 0x000fe2000c101b06 */
[----:B------:R-:W-:Y:S02]  /*f0c0*/  ISETP.GE.AND P3, PT, R33, c[0x0][0x3c8], PT ;  /* 0x0000f20021007a0c */ /* 0x000fe40003f66270 */
[----:B------:R-:W-:Y:S02]  /*f0d0*/  ISETP.GE.AND P2, PT, R31, c[0x0][0x3c8], PT ;  /* 0x0000f2001f007a0c */ /* 0x000fe40003f46270 */
[----:B-1----:R-:W-:-:S04]  /*f0e0*/  @!P1 LEA R4, P5, R39, R0, 0x2 ;  /* 0x0000000027049211 */ /* 0x002fc800078a10ff */
[----:B------:R-:W-:-:S05]  /*f0f0*/  @!P1 LEA.HI.X R5, R39, R2, R40, 0x2, P5 ;  /* 0x0000000227059211 */ /* 0x000fca00028f1428 */
[----:B------:R1:W-:Y:S01]  /*f100*/  @!P1 ST.E.64 [R4.64], R126 ;  /* 0x0000007e04009985 */ /* 0x0003e2000c101b06 */
[----:B------:R-:W-:-:S03]  /*f110*/  ISETP.GE.AND P1, PT, R29, c[0x0][0x3c8], PT ;  /* 0x0000f2001d007a0c */ /* 0x000fc60003f26270 */
[----:B------:R3:W-:Y:S01]  /*f120*/  @!P0 ST.E.64 [R6.64], R122 ;  /* 0x0000007a06008985 */ /* 0x0007e2000c101b06 */
[----:B------:R-:W-:Y:S02]  /*f130*/  ISETP.GE.AND P0, PT, R27, c[0x0][0x3c8], PT ;  /* 0x0000f2001b007a0c */ /* 0x000fe40003f06270 */
[----:B-1----:R-:W-:-:S04]  /*f140*/  @!P4 LEA R4, P5, R35, R0, 0x2 ;  /* 0x000000002304c211 */ /* 0x002fc800078a10ff */
[----:B------:R-:W-:Y:S02]  /*f150*/  @!P4 LEA.HI.X R5, R35, R2, R36, 0x2, P5 ;  /* 0x000000022305c211 */ /* 0x000fe400028f1424 */
[----:B------:R-:W-:-:S03]  /*f160*/  @!P3 LEA R10, P5, R33, R0, 0x2 ;  /* 0x00000000210ab211 */ /* 0x000fc600078a10ff */
[----:B------:R1:W-:Y:S01]  /*f170*/  @!P4 ST.E.64 [R4.64], R118 ;  /* 0x000000760400c985 */ /* 0x0003e2000c101b06 */
[----:B------:R-:W-:Y:S02]  /*f180*/  @!P2 LEA R8, P4, R31, R0, 0x2 ;  /* 0x000000001f08a211 */ /* 0x000fe400078810ff */
[----:B------:R-:W-:Y:S02]  /*f190*/  @!P3 LEA.HI.X R11, R33, R2, R34, 0x2, P5 ;  /* 0x00000002210bb211 */ /* 0x000fe400028f1422 */
[----:B---3--:R-:W-:Y:S02]  /*f1a0*/  @!P1 LEA R6, P5, R29, R0, 0x2 ;  /* 0x000000001d069211 */ /* 0x008fe400078a10ff */
[-C--:B------:R-:W-:Y:S01]  /*f1b0*/  @!P2 LEA.HI.X R9, R31, R2.reuse, R32, 0x2, P4 ;  /* 0x000000021f09a211 */ /* 0x080fe200020f1420 */
[----:B------:R3:W-:Y:S01]  /*f1c0*/  @!P3 ST.E.64 [R10.64], R114 ;  /* 0x000000720a00b985 */ /* 0x0007e2000c101b06 */
[----:B------:R-:W-:-:S03]  /*f1d0*/  @!P1 LEA.HI.X R7, R29, R2, R30, 0x2, P5 ;  /* 0x000000021d079211 */ /* 0x000fc600028f141e */
[----:B------:R3:W-:Y:S04]  /*f1e0*/  @!P2 ST.E.64 [R8.64], R74 ;  /* 0x0000004a0800a985 */ /* 0x0007e8000c101b06 */
[----:B------:R3:W-:Y:S01]  /*f1f0*/  @!P1 ST.E.64 [R6.64], R78 ;  /* 0x0000004e06009985 */ /* 0x0007e2000c101b06 */
[----:B-1----:R-:W-:-:S04]  /*f200*/  @!P0 LEA R4, P4, R27, R0, 0x2 ;  /* 0x000000001b048211 */ /* 0x002fc800078810ff */
[----:B------:R-:W-:-:S05]  /*f210*/  @!P0 LEA.HI.X R5, R27, R2, R28, 0x2, P4 ;  /* 0x000000021b058211 */ /* 0x000fca00020f141c */
[----:B------:R3:W-:Y:S01]  /*f220*/  @!P0 ST.E.64 [R4.64], R90 ;  /* 0x0000005a04008985 */ /* 0x0007e2000c101b06 */
[----:B------:R-:W-:-:S13]  /*f230*/  ISETP.GE.AND P0, PT, R25, c[0x0][0x3c8], PT ;  /* 0x0000f20019007a0c */ /* 0x000fda0003f06270 */
[----:B------:R-:W-:Y:S05]  /*f240*/  @P0 BRA `(.L_x_1307) ;  /* 0x0000030000000947 */ /* 0x000fea0003800000 */
[----:B---3--:R-:W-:-:S04]  /*f250*/  LEA R4, P0, R25, R0, 0x2 ;  /* 0x0000000019047211 */ /* 0x008fc800078010ff */
[----:B------:R-:W-:-:S05]  /*f260*/  LEA.HI.X R5, R25, R2, R26, 0x2, P0 ;  /* 0x0000000219057211 */ /* 0x000fca00000f141a */
[----:B------:R1:W-:Y:S01]  /*f270*/  ST.E.64 [R4.64], R94 ;  /* 0x0000005e04007985 */ /* 0x0003e2000c101b06 */
[----:B------:R-:W-:Y:S05]  /*f280*/  BRA `(.L_x_1307) ;  /* 0x000002c000007947 */ /* 0x000fea0003800000 */
.L_x_1299:
[----:B------:R-:W2:Y:S02]  /*f290*/  S2R R4, SR_TID.X ;  /* 0x0000000000047919 */ /* 0x000ea40000002100 */
[----:B--2---:R-:W-:-:S13]  /*f2a0*/  ISETP.GT.AND P0, PT, R4, 0x7f, PT ;  /* 0x0000007f0400780c */ /* 0x004fda0003f04270 */
[----:B------:R-:W-:Y:S05]  /*f2b0*/  @P0 BRA `(.L_x_1307) ;  /* 0x0000029000000947 */ /* 0x000fea0003800000 */
[----:B------:R-:W2:Y:S01]  /*f2c0*/  LDL.LU R3, [R1+0x74] ;  /* 0x0000740001037983 */ /* 0x000ea20000300800 */
[----:B------:R-:W-:-:S05]  /*f2d0*/  MOV R2, c[0x0][0x4e8] ;  /* 0x00013a0000027a02 */ /* 0x000fca0000000f00 */
[----:B------:R-:W-:Y:S01]  /*f2e0*/  IMAD R0, R2, c[0x0][0x388], RZ ;  /* 0x0000e20002007a24 */ /* 0x000fe200078e02ff */
[----:B--2---:R-:W-:-:S04]  /*f2f0*/  IADD3 R4, R3, R4, RZ ;  /* 0x0000000403047210 */ /* 0x004fc80007ffe0ff */
[----:B------:R-:W-:-:S13]  /*f300*/  ISETP.GE.AND P0, PT, R4, R0, PT ;  /* 0x000000000400720c */ /* 0x000fda0003f06270 */
[----:B------:R-:W-:Y:S05]  /*f310*/  @P0 BRA `(.L_x_1307) ;  /* 0x0000023000000947 */ /* 0x000fea0003800000 */
[----:B------:R-:W2:Y:S04]  /*f320*/  LDL.LU R3, [R1+0x40] ;  /* 0x0000400001037983 */ /* 0x000ea80000300800 */
[----:B------:R-:W3:Y:S04]  /*f330*/  LDL.LU R9, [R1+0x3c] ;  /* 0x00003c0001097983 */ /* 0x000ee80000300800 */
[----:B------:R-:W4:Y:S01]  /*f340*/  LDL.LU R8, [R1+0x44] ;  /* 0x0000440001087983 */ /* 0x000f220000300800 */
[----:B------:R-:W-:-:S13]  /*f350*/  ISETP.NE.AND P0, PT, R2, 0x1, PT ;  /* 0x000000010200780c */ /* 0x000fda0003f05270 */
[----:B------:R-:W-:Y:S01]  /*f360*/  @P0 IMAD.HI.U32 R7, R4, c[0x0][0x4ec], RZ ;  /* 0x00013b0004070a27 */ /* 0x000fe200078e00ff */
[----:B--2---:R-:W-:Y:S02]  /*f370*/  SHF.R.S32.HI R0, RZ, 0x1f, R3 ;  /* 0x0000001fff007819 */ /* 0x004fe40000011403 */
[----:B---3--:R-:W-:-:S03]  /*f380*/  SHF.R.S32.HI R6, RZ, 0x1f, R9 ;  /* 0x0000001fff067819 */ /* 0x008fc60000011409 */
[----:B------:R-:W-:-:S04]  /*f390*/  IMAD R0, R0, c[0x0][0x4d0], RZ ;  /* 0x0001340000007a24 */ /* 0x000fc800078e02ff */
[C---:B------:R-:W-:Y:S01]  /*f3a0*/  IMAD R5, R3.reuse, c[0x0][0x4d4], R0 ;  /* 0x0001350003057a24 */ /* 0x040fe200078e0200 */
[----:B------:R-:W-:Y:S01]  /*f3b0*/  MOV R0, R4 ;  /* 0x0000000400007202 */ /* 0x000fe20000000f00 */
[----:B------:R-:W-:Y:S01]  /*f3c0*/  IMAD.WIDE.U32 R2, R3, c[0x0][0x4d0], RZ ;  /* 0x0001340003027a25 */ /* 0x000fe200078e00ff */
[----:B------:R-:W-:-:S03]  /*f3d0*/  @P0 SHF.R.U32.HI R0, RZ, c[0x0][0x4f0], R7 ;  /* 0x00013c00ff000a19 */ /* 0x000fc60000011607 */
[----:B------:R-:W-:Y:S01]  /*f3e0*/  IMAD R6, R6, c[0x0][0x4d8], RZ ;  /* 0x0001360006067a24 */ /* 0x000fe200078e02ff */
[----:B------:R-:W-:Y:S02]  /*f3f0*/  IADD3 R3, R3, R5, RZ ;  /* 0x0000000503037210 */ /* 0x000fe40007ffe0ff */
[----:B----4-:R-:W-:Y:S01]  /*f400*/  SHF.R.S32.HI R5, RZ, 0x1f, R8 ;  /* 0x0000001fff057819 */ /* 0x010fe20000011408 */
[C---:B------:R-:W-:Y:S01]  /*f410*/  IMAD R7, R9.reuse, c[0x0][0x4dc], R6 ;  /* 0x0001370009077a24 */ /* 0x040fe200078e0206 */
[----:B------:R-:W-:Y:S01]  /*f420*/  IADD3 R6, -R0, RZ, RZ ;  /* 0x000000ff00067210 */ /* 0x000fe20007ffe1ff */
[----:B------:R-:W-:-:S04]  /*f430*/  IMAD.WIDE.U32 R2, R9, c[0x0][0x4d8], R2 ;  /* 0x0001360009027a25 */ /* 0x000fc800078e0002 */
[----:B------:R-:W-:Y:S01]  /*f440*/  IMAD R5, R5, c[0x0][0x4e0], RZ ;  /* 0x0001380005057a24 */ /* 0x000fe200078e02ff */
[----:B------:R-:W-:Y:S01]  /*f450*/  IADD3 R3, R3, R7, RZ ;  /* 0x0000000703037210 */ /* 0x000fe20007ffe0ff */
[----:B------:R-:W-:Y:S01]  /*f460*/  IMAD R4, R6, c[0x0][0x4e8], R4 ;  /* 0x00013a0006047a24 */ /* 0x000fe200078e0204 */
[----:B------:R-:W-:Y:S01]  /*f470*/  SHF.R.S32.HI R7, RZ, 0x1f, R0 ;  /* 0x0000001fff077819 */ /* 0x000fe20000011400 */
[C---:B------:R-:W-:Y:S02]  /*f480*/  IMAD R6, R8.reuse, c[0x0][0x4e4], R5 ;  /* 0x0001390008067a24 */ /* 0x040fe400078e0205 */
[----:B------:R-:W-:Y:S01]  /*f490*/  IMAD.WIDE.U32 R2, R8, c[0x0][0x4e0], R2 ;  /* 0x0001380008027a25 */ /* 0x000fe200078e0002 */
[----:B------:R-:W-:-:S04]  /*f4a0*/  SHF.R.S32.HI R5, RZ, 0x1f, R4 ;  /* 0x0000001fff057819 */ /* 0x000fc80000011404 */
[----:B------:R-:W-:Y:S01]  /*f4b0*/  IADD3 R2, P0, R0, R2, RZ ;  /* 0x0000000200027210 */ /* 0x000fe20007f1e0ff */
[----:B------:R-:W-:-:S03]  /*f4c0*/  IMAD R0, R5, c[0x0][0x4c8], RZ ;  /* 0x0001320005007a24 */ /* 0x000fc600078e02ff */
[----:B------:R-:W-:Y:S01]  /*f4d0*/  IADD3.X R3, R7, R3, R6, P0, !PT ;  /* 0x0000000307037210 */ /* 0x000fe200007fe406 */
[----:B------:R-:W-:-:S04]  /*f4e0*/  IMAD R0, R4, c[0x0][0x4cc], R0 ;  /* 0x0001330004007a24 */ /* 0x000fc800078e0200 */
[----:B------:R-:W-:-:S05]  /*f4f0*/  IMAD.WIDE.U32 R2, R4, c[0x0][0x4c8], R2 ;  /* 0x0001320004027a25 */ /* 0x000fca00078e0002 */
[----:B------:R-:W-:Y:S02]  /*f500*/  IADD3 R0, R3, R0, RZ ;  /* 0x0000000003007210 */ /* 0x000fe40007ffe0ff */
[----:B------:R-:W-:-:S04]  /*f510*/  LEA R4, P0, R2, c[0x0][0x4a8], 0x2 ;  /* 0x00012a0002047a11 */ /* 0x000fc800078010ff */
[----:B------:R-:W-:Y:S02]  /*f520*/  LEA.HI.X R5, R2, c[0x0][0x4ac], R0, 0x2, P0 ;  /* 0x00012b0002057a11 */ /* 0x000fe400000f1400 */
[----:B------:R-:W-:-:S05]  /*f530*/  MOV R0, 0xff800000 ;  /* 0xff80000000007802 */ /* 0x000fca0000000f00 */
[----:B------:R2:W-:Y:S02]  /*f540*/  STG.E [R4.64], R0 ;  /* 0x0000000004007986 */ /* 0x0005e4000c101906 */
.L_x_1307:
[----:B------:R-:W-:Y:S05]  /*f550*/  BSYNC B1 ;  /* 0x0000000000017941 */ /* 0x000fea0003800000 */
.L_x_1298:
[----:B-12---:R-:W2:Y:S02]  /*f560*/  LDL R0, [R1+0xb4] ;  /* 0x0000b40001007983 */ /* 0x006ea40000100800 */
[----:B--2---:R-:W-:-:S13]  /*f570*/  ISETP.NE.AND P0, PT, R0, RZ, PT ;  /* 0x000000ff0000720c */ /* 0x004fda0003f05270 */
[----:B------:R-:W-:Y:S01]  /*f580*/  @P0 WARPSYNC 0xffffffff ;  /* 0xffffffff00000948 */ /* 0x000fe20003800000 */
[----:B------:R-:W-:Y:S06]  /*f590*/  @P0 BAR.SYNC.DEFER_BLOCKING 0x5, 0x80 ;  /* 0x0142000000000b1d */ /* 0x000fec0000010000 */
[----:B------:R-:W1:Y:S04]  /*f5a0*/  @P0 LDS R0, [0xc100] ;  /* 0x00c10000ff000984 */ /* 0x000e680000000800 */
[----:B-1----:R1:W-:Y:S04]  /*f5b0*/  @P0 STL [R1+0x78], R0 ;  /* 0x0000780001000387 */ /* 0x0023e80000100800 */
[----:B------:R-:W-:Y:S06]  /*f5c0*/  @P0 BAR.ARV 0x4, 0x80 ;  /* 0x0102000000000b1d */ /* 0x000fec0000002000 */
[----:B------:R-:W-:Y:S05]  /*f5d0*/  @P0 BRA `(.L_x_1308) ;  /* 0x0000009000000947 */ /* 0x000fea0003800000 */
[----:B------:R-:W-:Y:S05]  /*f5e0*/  BRA.DIV ~URZ, `(.L_x_1309) ;  /* 0x00002f827f007947 */ /* 0x000fea000b800000 */
[----:B-1----:R1:W2:Y:S02]  /*f5f0*/  SHFL.IDX PT, R0, R24, RZ, 0x1f ;  /* 0x00001fff18007589 */ /* 0x0022a400000e0000 */
.L_x_1334:
[----:B---3--:R-:W3:Y:S01]  /*f600*/  S2R R2, SR_TID.X ;  /* 0x0000000000027919 */ /* 0x008ee20000002100 */
[----:B------:R-:W-:Y:S03]  /*f610*/  WARPSYNC 0xffffffff ;  /* 0xffffffff00007948 */ /* 0x000fe60003800000 */
[----:B------:R-:W-:Y:S06]  /*f620*/  BAR.SYNC.DEFER_BLOCKING 0x4, 0x80 ;  /* 0x0102000000007b1d */ /* 0x000fec0000010000 */
[----:B--2---:R2:W-:Y:S01]  /*f630*/  STL [R1+0x78], R0 ;  /* 0x0000780001007387 */ /* 0x0045e20000100800 */
[----:B---3--:R-:W-:-:S13]  /*f640*/  LOP3.LUT P0, RZ, R2, 0x7f, RZ, 0xc0, !PT ;  /* 0x0000007f02ff7812 */ /* 0x008fda000780c0ff */
[----:B------:R2:W-:Y:S04]  /*f650*/  @!P0 STS [0xc100], R24 ;  /* 0x00c10018ff008388 */ /* 0x0005e80000000800 */
[----:B------:R-:W-:Y:S06]  /*f660*/  BAR.ARV 0x5, 0x80 ;  /* 0x0142000000007b1d */ /* 0x000fec0000002000 */
.L_x_1308:
[----:B-12---:R-:W2:Y:S02]  /*f670*/  LDL R0, [R1+0x78] ;  /* 0x0000780001007983 */ /* 0x006ea40000100800 */
[----:B--2---:R-:W-:-:S13]  /*f680*/  ISETP.GE.AND P0, PT, R0, c[0x0][0x538], PT ;  /* 0x00014e0000007a0c */ /* 0x004fda0003f06270 */
[----:B---345:R-:W-:Y:S01]  /*f690*/  @P0 CALL.REL.NOINC `(.L_x_1310) ;  /* 0x0000001000000944 */ /* 0x038fe20003c00000 */
[----:B------:R-:W-:Y:S05]  /*f6a0*/  BRA `(.L_x_1311) ;  /* 0xffff144000007947 */ /* 0x000fea000383ffff */
.L_x_1310:
[----:B------:R-:W-:Y:S05]  /*f6b0*/  EXIT ;  /* 0x000000000000794d */ /* 0x000fea0003800000 */
.L_x_1256:
[----:B------:R-:W-:Y:S01]  /*f6c0*/  IMAD.MOV.U32 R0, RZ, RZ, R5 ;  /* 0x000000ffff007224 */ /* 0x000fe200078e0005 */
[----:B------:R-:W-:Y:S01]  /*f6d0*/  MOV R223, RZ ;  /* 0x000000ff00df7202 */ /* 0x000fe20000000f00 */
[----:B------:R-:W-:Y:S01]  /*f6e0*/  IMAD.MOV.U32 R3, RZ, RZ, 0x1c1f ;  /* 0x00001c1fff037424 */ /* 0x000fe200078e00ff */
[----:B------:R-:W-:Y:S02]  /*f6f0*/  MOV R2, 0xf710 ;  /* 0x0000f71000027802 */ /* 0x000fe40000000f00 */
[----:B-----5:R-:W-:Y:S05]  /*f700*/  CALL.REL.NOINC `($__internal_18_$__cuda_sm70_shflsync_idx_p) ;  /* 0x00002f2000007944 */ /* 0x020fea0003c00000 */
[----:B------:R-:W-:Y:S01]  /*f710*/  MOV R4, R0 ;  /* 0x0000000000047202 */ /* 0x000fe20000000f00 */
[----:B------:R-:W-:Y:S05]  /*f720*/  BRA `(.L_x_1312) ;  /* 0xffff218000007947 */ /* 0x000fea000383ffff */
.L_x_1257:
[----:B------:R-:W-:Y:S01]  /*f730*/  IMAD.MOV.U32 R0, RZ, RZ, R11 ;  /* 0x000000ffff007224 */ /* 0x000fe200078e000b */
[----:B------:R-:W-:Y:S01]  /*f740*/  MOV R223, RZ ;  /* 0x000000ff00df7202 */ /* 0x000fe20000000f00 */
[----:B------:R-:W-:Y:S01]  /*f750*/  IMAD.MOV.U32 R3, RZ, RZ, 0x1c1f ;  /* 0x00001c1fff037424 */ /* 0x000fe200078e00ff */
[----:B------:R-:W-:Y:S02]  /*f760*/  MOV R2, 0xf780 ;  /* 0x0000f78000027802 */ /* 0x000fe40000000f00 */
[----:B-12--5:R-:W-:Y:S05]  /*f770*/  CALL.REL.NOINC `($__internal_18_$__cuda_sm70_shflsync_idx_p) ;  /* 0x00002eb000007944 */ /* 0x026fea0003c00000 */
[----:B------:R-:W-:Y:S05]  /*f780*/  BRA `(.L_x_1313) ;  /* 0xffff214000007947 */ /* 0x000fea000383ffff */
.L_x_1260:
[----:B-1--4-:R-:W-:Y:S01]  /*f790*/  IMAD.MOV.U32 R0, RZ, RZ, R5 ;  /* 0x000000ffff007224 */ /* 0x012fe200078e0005 */
[----:B------:R-:W-:Y:S01]  /*f7a0*/  MOV R223, 0x1 ;  /* 0x0000000100df7802 */ /* 0x000fe20000000f00 */
[----:B------:R-:W-:Y:S01]  /*f7b0*/  IMAD.MOV.U32 R3, RZ, RZ, 0x1c1f ;  /* 0x00001c1fff037424 */ /* 0x000fe200078e00ff */
[----:B------:R-:W-:-:S02]  /*f7c0*/  MOV R2, 0xf7e0 ;  /* 0x0000f7e000027802 */ /* 0x000fc40000000f00 */
[----:B--2--5:R-:W-:Y:S05]  /*f7d0*/  CALL.REL.NOINC `($__internal_18_$__cuda_sm70_shflsync_idx_p) ;  /* 0x00002e5000007944 */ /* 0x024fea0003c00000 */
[----:B------:R-:W-:Y:S01]  /*f7e0*/  IMAD.MOV.U32 R4, RZ, RZ, R0 ;  /* 0x000000ffff047224 */ /* 0x000fe200078e0000 */
[----:B------:R-:W-:Y:S01]  /*f7f0*/  MOV R223, 0x1 ;  /* 0x0000000100df7802 */ /* 0x000fe20000000f00 */
[----:B------:R-:W-:Y:S01]  /*f800*/  IMAD.MOV.U32 R0, RZ, RZ, R11 ;  /* 0x000000ffff007224 */ /* 0x000fe200078e000b */
[----:B------:R-:W-:-:S02]  /*f810*/  MOV R3, 0x1c1f ;  /* 0x00001c1f00037802 */ /* 0x000fc40000000f00 */
[----:B------:R-:W-:Y:S02]  /*f820*/  MOV R2, 0xf840 ;  /* 0x0000f84000027802 */ /* 0x000fe40000000f00 */
[----:B------:R-:W-:Y:S05]  /*f830*/  CALL.REL.NOINC `($__internal_18_$__cuda_sm70_shflsync_idx_p) ;  /* 0x00002df000007944 */ /* 0x000fea0003c00000 */
[----:B------:R-:W-:Y:S05]  /*f840*/  BRA `(.L_x_1314) ;  /* 0xffff22c000007947 */ /* 0x000fea000383ffff */
.L_x_1263:
[----:B-1----:R-:W-:Y:S01]  /*f850*/  IMAD.MOV.U32 R0, RZ, RZ, R5 ;  /* 0x000000ffff007224 */ /* 0x002fe200078e0005 */
[----:B------:R-:W-:Y:S01]  /*f860*/  MOV R223, 0x2 ;  /* 0x0000000200df7802 */ /* 0x000fe20000000f00 */
[----:B------:R-:W-:Y:S01]  /*f870*/  IMAD.MOV.U32 R3, RZ, RZ, 0x1c1f ;  /* 0x00001c1fff037424 */ /* 0x000fe200078e00ff */
[----:B------:R-:W-:Y:S02]  /*f880*/  MOV R2, 0xf8a0 ;  /* 0x0000f8a000027802 */ /* 0x000fe40000000f00 */
[----:B--23-5:R-:W-:Y:S05]  /*f890*/  CALL.REL.NOINC `($__internal_18_$__cuda_sm70_shflsync_idx_p) ;  /* 0x00002d9000007944 */ /* 0x02cfea0003c00000 */
[----:B------:R-:W-:Y:S01]  /*f8a0*/  MOV R4, R0 ;  /* 0x0000000000047202 */ /* 0x000fe20000000f00 */
[----:B------:R-:W-:Y:S05]  /*f8b0*/  BRA `(.L_x_1315) ;  /* 0xffff241000007947 */ /* 0x000fea000383ffff */
.L_x_1264:
[----:B-1----:R-:W-:Y:S01]  /*f8c0*/  IMAD.MOV.U32 R0, RZ, RZ, R11 ;  /* 0x000000ffff007224 */ /* 0x002fe200078e000b */
[----:B------:R-:W-:Y:S01]  /*f8d0*/  MOV R223, 0x2 ;  /* 0x0000000200df7802 */ /* 0x000fe20000000f00 */
[----:B------:R-:W-:Y:S01]  /*f8e0*/  IMAD.MOV.U32 R3, RZ, RZ, 0x1c1f ;  /* 0x00001c1fff037424 */ /* 0x000fe200078e00ff */
[----:B------:R-:W-:Y:S02]  /*f8f0*/  MOV R2, 0xf910 ;  /* 0x0000f91000027802 */ /* 0x000fe40000000f00 */
[----:B--2345:R-:W-:Y:S05]  /*f900*/  CALL.REL.NOINC `($__internal_18_$__cuda_sm70_shflsync_idx_p) ;  /* 0x00002d2000007944 */ /* 0x03cfea0003c00000 */
[----:B------:R-:W-:Y:S05]  /*f910*/  BRA `(.L_x_1316) ;  /* 0xffff23d000007947 */ /* 0x000fea000383ffff */
.L_x_1267:
[----:B--2---:R-:W-:Y:S01]  /*f920*/  IMAD.MOV.U32 R0, RZ, RZ, R5 ;  /* 0x000000ffff007224 */ /* 0x004fe200078e0005 */
[----:B------:R-:W-:Y:S01]  /*f930*/  MOV R223, 0x3 ;  /* 0x0000000300df7802 */ /* 0x000fe20000000f00 */
[----:B------:R-:W-:Y:S01]  /*f940*/  IMAD.MOV.U32 R3, RZ, RZ, 0x1c1f ;  /* 0x00001c1fff037424 */ /* 0x000fe200078e00ff */
[----:B------:R-:W-:-:S02]  /*f950*/  MOV R2, 0xf970 ;  /* 0x0000f97000027802 */ /* 0x000fc40000000f00 */
[----:B-1-345:R-:W-:Y:S05]  /*f960*/  CALL.REL.NOINC `($__internal_18_$__cuda_sm70_shflsync_idx_p) ;  /* 0x00002cc000007944 */ /* 0x03afea0003c00000 */
[----:B------:R-:W-:Y:S01]  /*f970*/  IMAD.MOV.U32 R4, RZ, RZ, R0 ;  /* 0x000000ffff047224 */ /* 0x000fe200078e0000 */
[----:B------:R-:W-:Y:S01]  /*f980*/  MOV R223, 0x3 ;  /* 0x0000000300df7802 */ /* 0x000fe20000000f00 */
[----:B------:R-:W-:Y:S01]  /*f990*/  IMAD.MOV.U32 R0, RZ, RZ, R11 ;  /* 0x000000ffff007224 */ /* 0x000fe200078e000b */
[----:B------:R-:W-:-:S02]  /*f9a0*/  MOV R3, 0x1c1f ;  /* 0x00001c1f00037802 */ /* 0x000fc40000000f00 */
[----:B------:R-:W-:Y:S02]  /*f9b0*/  MOV R2, 0xf9d0 ;  /* 0x0000f9d000027802 */ /* 0x000fe40000000f00 */
[----:B------:R-:W-:Y:S05]  /*f9c0*/  CALL.REL.NOINC `($__internal_18_$__cuda_sm70_shflsync_idx_p) ;  /* 0x00002c6000007944 */ /* 0x000fea0003c00000 */
[----:B------:R-:W-:Y:S05]  /*f9d0*/  BRA `(.L_x_1317) ;  /* 0xffff24e000007947 */ /* 0x000fea000383ffff */
.L_x_1270:
[----:B------:R-:W-:Y:S01]  /*f9e0*/  IMAD.MOV.U32 R0, RZ, RZ, R5 ;  /* 0x000000ffff007224 */ /* 0x000fe200078e0005 */
[----:B------:R-:W-:Y:S01]  /*f9f0*/  MOV R223, RZ ;  /* 0x000000ff00df7202 */ /* 0x000fe20000000f00 */
[----:B------:R-:W-:Y:S01]  /*fa00*/  IMAD.MOV.U32 R3, RZ, RZ, 0x1c1f ;  /* 0x00001c1fff037424 */ /* 0x000fe200078e00ff */
[----:B------:R-:W-:Y:S02]  /*fa10*/  MOV R2, 0xfa30 ;  /* 0x0000fa3000027802 */ /* 0x000fe40000000f00 */
[----:B------:R-:W-:Y:S05]  /*fa20*/  CALL.REL.NOINC `($__internal_18_$__cuda_sm70_shflsync_idx_p) ;  /* 0x00002c0000007944 */ /* 0x000fea0003c00000 */
[----:B------:R-:W-:Y:S01]  /*fa30*/  MOV R4, R0 ;  /* 0x0000000000047202 */ /* 0x000fe20000000f00 */
[----:B------:R-:W-:Y:S05]  /*fa40*/  BRA `(.L_x_1318) ;  /* 0xffff39b000007947 */ /* 0x000fea000383ffff */
.L_x_1271:
[----:B------:R-:W-:Y:S01]  /*fa50*/  IMAD.MOV.U32 R0, RZ, RZ, R12 ;  /* 0x000000ffff007224 */ /* 0x000fe200078e000c */
[----:B------:R-:W-:Y:S01]  /*fa60*/  MOV R223, RZ ;  /* 0x000000ff00df7202 */ /* 0x000fe20000000f00 */
[----:B------:R-:W-:Y:S01]  /*fa70*/  IMAD.MOV.U32 R3, RZ, RZ, 0x1c1f ;  /* 0x00001c1fff037424 */ /* 0x000fe200078e00ff */
[----:B------:R-:W-:Y:S02]  /*fa80*/  MOV R2, 0xfaa0 ;  /* 0x0000faa000027802 */ /* 0x000fe40000000f00 */
[----:B-12---:R-:W-:Y:S05]  /*fa90*/  CALL.REL.NOINC `($__internal_18_$__cuda_sm70_shflsync_idx_p) ;  /* 0x00002b9000007944 */ /* 0x006fea0003c00000 */
[----:B------:R-:W-:Y:S01]  /*faa0*/  IADD3 R8, P0, R0, R149, RZ ;  /* 0x0000009500087210 */ /* 0x000fe20007f1e0ff */
[----:B------:R-:W-:Y:S01]  /*fab0*/  IMAD.MOV.U32 R223, RZ, RZ, 0x1 ;  /* 0x00000001ffdf7424 */ /* 0x000fe200078e00ff */
[C---:B------:R-:W-:Y:S02]  /*fac0*/  IADD3 R3, R227.reuse, 0x20, RZ ;  /* 0x00000020e3037810 */ /* 0x040fe40007ffe0ff */
[----:B------:R-:W-:Y:S01]  /*fad0*/  IADD3 R2, R227, 0x40, RZ ;  /* 0x00000040e3027810 */ /* 0x000fe20007ffe0ff */
[----:B------:R-:W-:Y:S01]  /*fae0*/  IMAD.X R9, R4, 0x1, R141, P0 ;  /* 0x0000000104097824 */ /* 0x000fe200000e068d */
[----:B------:R-:W-:-:S02]  /*faf0*/  IADD3 R6, P6, R0, R150, RZ ;  /* 0x0000009600067210 */ /* 0x000fc40007fde0ff */
[----:B------:R-:W-:Y:S02]  /*fb00*/  ISETP.GE.AND P5, PT, R227, c[0x0][0x1d4], PT ;  /* 0x00007500e3007a0c */ /* 0x000fe40003fa6270 */
[----:B------:R-:W-:Y:S01]  /*fb10*/  ISETP.GE.AND P4, PT, R3, c[0x0][0x1d4], PT ;  /* 0x0000750003007a0c */ /* 0x000fe20003f86270 */
[----:B------:R-:W-:Y:S01]  /*fb20*/  IMAD.X R7, R4, 0x1, R142, P6 ;  /* 0x0000000104077824 */ /* 0x000fe200030e068e */
[----:B------:R-:W-:Y:S02]  /*fb30*/  ISETP.GE.AND P0, PT, R2, c[0x0][0x1d4], PT ;  /* 0x0000750002007a0c */ /* 0x000fe40003f06270 */
[----:B------:R-:W-:Y:S01]  /*fb40*/  IADD3 R2, P6, R0, R151, RZ ;  /* 0x0000009700027210 */ /* 0x000fe20007fde0ff */
[----:B------:R-:W-:Y:S01]  /*fb50*/  IMAD.MOV.U32 R0, RZ, RZ, R5 ;  /* 0x000000ffff007224 */ /* 0x000fe200078e0005 */
[----:B------:R-:W-:Y:S02]  /*fb60*/  SEL R11, RZ, 0x10, P5 ;  /* 0x00000010ff0b7807 */ /* 0x000fe40002800000 */
[----:B------:R-:W-:Y:S01]  /*fb70*/  SEL R10, RZ, 0x10, P4 ;  /* 0x00000010ff0a7807 */ /* 0x000fe20002000000 */
[----:B------:R-:W-:Y:S01]  /*fb80*/  IMAD.X R3, R4, 0x1, R143, P6 ;  /* 0x0000000104037824 */ /* 0x000fe200030e068f */
[----:B------:R-:W-:Y:S01]  /*fb90*/  SEL R5, RZ, 0x10, P0 ;  /* 0x00000010ff057807 */ /* 0x000fe20000000000 */
[----:B------:R-:W-:Y:S01]  /*fba0*/  @!PT LDS RZ, [RZ] ;  /* 0x00000000fffff984 */ /* 0x000fe20000000800 */
[----:B------:R-:W-:Y:S01]  /*fbb0*/  @!PT LDS RZ, [RZ] ;  /* 0x00000000fffff984 */ /* 0x000fe20000000800 */
[----:B------:R-:W-:Y:S01]  /*fbc0*/  @!PT LDS RZ, [RZ] ;  /* 0x00000000fffff984 */ /* 0x000fe20000000800 */
[----:B------:R1:W-:Y:S04]  /*fbd0*/  LDGSTS.E.BYPASS.LTC128B.128 [R218+0x3100], [R8.64], !P5 ;  /* 0x0310000008da7fae */ /* 0x0003e8000e901d46 */
[----:B------:R1:W-:Y:S04]  /*fbe0*/  LDGSTS.E.BYPASS.LTC128B.128 [R218+0x4100], [R6.64], !P4 ;  /* 0x0410000006da7fae */ /* 0x0003e8000e101d46 */
[----:B------:R2:W-:Y:S02]  /*fbf0*/  LDGSTS.E.BYPASS.LTC128B.128 [R218+0x5100], [R2.64], !P0 ;  /* 0x0510000002da7fae */ /* 0x0005e4000c101d46 */
[----:B--2---:R-:W-:Y:S01]  /*fc00*/  IMAD.MOV.U32 R3, RZ, RZ, 0x1c1f ;  /* 0x00001c1fff037424 */ /* 0x004fe200078e00ff */
[----:B------:R-:W-:-:S02]  /*fc10*/  MOV R2, 0xfc30 ;  /* 0x0000fc3000027802 */ /* 0x000fc40000000f00 */
[----:B-1----:R-:W-:Y:S05]  /*fc20*/  CALL.REL.NOINC `($__internal_18_$__cuda_sm70_shflsync_idx_p) ;  /* 0x00002a0000007944 */ /* 0x002fea0003c00000 */
[----:B------:R-:W-:Y:S01]  /*fc30*/  IMAD.MOV.U32 R4, RZ, RZ, R0 ;  /* 0x000000ffff047224 */ /* 0x000fe200078e0000 */
[----:B------:R-:W-:Y:S01]  /*fc40*/  MOV R223, 0x1 ;  /* 0x0000000100df7802 */ /* 0x000fe20000000f00 */
[----:B------:R-:W-:Y:S01]  /*fc50*/  IMAD.MOV.U32 R0, RZ, RZ, R12 ;  /* 0x000000ffff007224 */ /* 0x000fe200078e000c */
[----:B------:R-:W-:-:S02]  /*fc60*/  MOV R3, 0x1c1f ;  /* 0x00001c1f00037802 */ /* 0x000fc40000000f00 */
[----:B------:R-:W-:Y:S02]  /*fc70*/  MOV R2, 0xfc90 ;  /* 0x0000fc9000027802 */ /* 0x000fe40000000f00 */
[----:B------:R-:W-:Y:S05]  /*fc80*/  CALL.REL.NOINC `($__internal_18_$__cuda_sm70_shflsync_idx_p) ;  /* 0x000029a000007944 */ /* 0x000fea0003c00000 */
[----:B------:R-:W-:Y:S05]  /*fc90*/  BRA `(.L_x_1319) ;  /* 0xffff38d000007947 */ /* 0x000fea000383ffff */
.L_x_1272:
[----:B------:R-:W-:Y:S01]  /*fca0*/  IMAD.MOV.U32 R0, RZ, RZ, R4 ;  /* 0x000000ffff007224 */ /* 0x000fe200078e0004 */
[----:B------:R-:W-:Y:S01]  /*fcb0*/  MOV R223, RZ ;  /* 0x000000ff00df7202 */ /* 0x000fe20000000f00 */
[----:B------:R-:W-:Y:S01]  /*fcc0*/  IMAD.MOV.U32 R3, RZ, RZ, 0x1c1f ;  /* 0x00001c1fff037424 */ /* 0x000fe200078e00ff */
[----:B------:R-:W-:Y:S02]  /*fcd0*/  MOV R2, 0xfcf0 ;  /* 0x0000fcf000027802 */ /* 0x000fe40000000f00 */
[----:B------:R-:W-:Y:S05]  /*fce0*/  CALL.REL.NOINC `($__internal_18_$__cuda_sm70_shflsync_idx_p) ;  /* 0x0000294000007944 */ /* 0x000fea0003c00000 */
[----:B------:R-:W-:Y:S05]  /*fcf0*/  BRA `(.L_x_1320) ;  /* 0xffff3ad000007947 */ /* 0x000fea000383ffff */
.L_x_1273:
[----:B------:R-:W-:Y:S01]  /*fd00*/  IMAD.MOV.U32 R0, RZ, RZ, R4 ;  /* 0x000000ffff007224 */ /* 0x000fe200078e0004 */
[----:B------:R-:W-:Y:S01]  /*fd10*/  MOV R223, 0x1 ;  /* 0x0000000100df7802 */ /* 0x000fe20000000f00 */
[----:B------:R-:W-:Y:S01]  /*fd20*/  IMAD.MOV.U32 R3, RZ, RZ, 0x1c1f ;  /* 0x00001c1fff037424 */ /* 0x000fe200078e00ff */
[----:B------:R-:W-:Y:S02]  /*fd30*/  MOV R2, 0xfd50 ;  /* 0x0000fd5000027802 */ /* 0x000fe40000000f00 */
[----:B-1----:R-:W-:Y:S05]  /*fd40*/  CALL.REL.NOINC `($__internal_18_$__cuda_sm70_shflsync_idx_p) ;  /* 0x000028e000007944 */ /* 0x002fea0003c00000 */
[----:B------:R-:W-:Y:S01]  /*fd50*/  IMAD.IADD R0, R5, 0x1, R0 ;  /* 0x0000000105007824 */ /* 0x000fe200078e0200 */
[----:B------:R-:W-:Y:S01]  /*fd60*/  MOV R2, 0xffc0 ;  /* 0x0000ffc000027802 */ /* 0x000fe20000000f00 */
[----:B------:R-:W-:Y:S02]  /*fd70*/  IMAD.MOV.U32 R223, RZ, RZ, 0x2 ;  /* 0x00000002ffdf7424 */ /* 0x000fe400078e00ff */
[----:B------:R-:W-:Y:S01]  /*fd80*/  IMAD.MOV.U32 R3, RZ, RZ, 0x1c1f ;  /* 0x00001c1fff037424 */ /* 0x000fe200078e00ff */
        /* <DEDUP_REMOVED lines=28> */
[----:B------:R-:W-:Y:S01]  /*ff50*/  ISETP.GT.AND P0, PT, R0, 0x39, PT ;  /* 0x000000390000780c */ /* 0x000fe20003f04270 */
[----:B------:R-:W-:Y:S01]  /*ff60*/  IMAD.MOV.U32 R0, RZ, RZ, R4 ;  /* 0x000000ffff007224 */ /* 0x000fe200078e0004 */
[----:B------:R-:W-:Y:S02]  /*ff70*/  FSEL R129, R30, -INF , P6 ;  /* 0xff8000001e817808 */ /* 0x000fe40003000000 */
[----:B------:R-:W-:-:S02]  /*ff80*/  FSEL R132, R31, -INF , P5 ;  /* 0xff8000001f847808 */ /* 0x000fc40002800000 */
[----:B------:R-:W-:Y:S02]  /*ff90*/  FSEL R131, R26, -INF , P4 ;  /* 0xff8000001a837808 */ /* 0x000fe40002000000 */
[----:B------:R-:W-:Y:S02]  /*ffa0*/  FSEL R130, R27, -INF , P0 ;  /* 0xff8000001b827808 */ /* 0x000fe40000000000 */
[----:B------:R-:W-:Y:S05]  /*ffb0*/  CALL.REL.NOINC `($__internal_18_$__cuda_sm70_shflsync_idx_p) ;  /* 0x0000267000007944 */ /* 0x000fea0003c00000 */
        /* <DEDUP_REMOVED lines=40> */
[----:B------:R-:W-:Y:S02]  /*10240*/  FMNMX.FTZ R104, R7, R8, !PT ;  /* 0x0000000807687209 */ /* 0x000fe40007810000 */
[----:B------:R-:W-:Y:S02]  /*10250*/  MOV R2, 0x10850 ;  /* 0x0001085000027802 */ /* 0x000fe40000000f00 */
[----:B------:R-:W-:Y:S01]  /*10260*/  IMNMX R6, R6, R0, PT ;  /* 0x0000000006067217 */ /* 0x000fe20003800200 */
[----:B------:R-:W-:Y:S01]  /*10270*/  IMAD.MOV.U32 R0, RZ, RZ, 0x2 ;  /* 0x00000002ff007424 */ /* 0x000fe200078e00ff */
[----:B------:R-:W-:Y:S02]  /*10280*/  FMNMX.FTZ R104, R11, R104, !PT ;  /* 0x000000680b687209 */ /* 0x000fe40007810000 */
[----:B------:R-:W-:-:S02]  /*10290*/  ISETP.GT.AND P6, PT, R6, RZ, PT ;  /* 0x000000ff0600720c */ /* 0x000fc40003fc4270 */
[C---:B------:R-:W-:Y:S02]  /*102a0*/  ISETP.GT.AND P5, PT, R6.reuse, 0x1, PT ;  /* 0x000000010600780c */ /* 0x040fe40003fa4270 */
[C---:B------:R-:W-:Y:S02]  /*102b0*/  ISETP.GT.AND P4, PT, R6.reuse, 0x8, PT ;  /* 0x000000080600780c */ /* 0x040fe40003f84270 */
[----:B------:R-:W-:Y:S02]  /*102c0*/  ISETP.GT.AND P0, PT, R6, 0x9, PT ;  /* 0x000000090600780c */ /* 0x000fe40003f04270 */
[----:B------:R-:W-:Y:S02]  /*102d0*/  FSEL R26, R102, -INF , P6 ;  /* 0xff800000661a7808 */ /* 0x000fe40003000000 */
[----:B------:R-:W-:Y:S02]  /*102e0*/  FSEL R30, R103, -INF , P5 ;  /* 0xff800000671e7808 */ /* 0x000fe40002800000 */
[----:B------:R-:W-:-:S02]  /*102f0*/  FSEL R31, R38, -INF , P4 ;  /* 0xff800000261f7808 */ /* 0x000fc40002000000 */
[----:B------:R-:W-:Y:S02]  /*10300*/  FSEL R32, R39, -INF , P0 ;  /* 0xff80000027207808 */ /* 0x000fe40000000000 */
[C---:B------:R-:W-:Y:S02]  /*10310*/  ISETP.GT.AND P6, PT, R6.reuse, 0x10, PT ;  /* 0x000000100600780c */ /* 0x040fe40003fc4270 */
[C---:B------:R-:W-:Y:S02]  /*10320*/  ISETP.GT.AND P5, PT, R6.reuse, 0x11, PT ;  /* 0x000000110600780c */ /* 0x040fe40003fa4270 */
[C---:B------:R-:W-:Y:S02]  /*10330*/  ISETP.GT.AND P4, PT, R6.reuse, 0x18, PT ;  /* 0x000000180600780c */ /* 0x040fe40003f84270 */
[----:B------:R-:W-:Y:S02]  /*10340*/  ISETP.GT.AND P0, PT, R6, 0x19, PT ;  /* 0x000000190600780c */ /* 0x000fe40003f04270 */
[----:B------:R-:W-:-:S02]  /*10350*/  FSEL R34, R94, -INF , P6 ;  /* 0xff8000005e227808 */ /* 0x000fc40003000000 */
[----:B------:R-:W-:Y:S02]  /*10360*/  FSEL R52, R95, -INF , P5 ;  /* 0xff8000005f347808 */ /* 0x000fe40002800000 */
[----:B------:R-:W-:Y:S02]  /*10370*/  FSEL R53, R90, -INF , P4 ;  /* 0xff8000005a357808 */ /* 0x000fe40002000000 */
[----:B------:R-:W-:Y:S02]  /*10380*/  FSEL R60, R91, -INF , P0 ;  /* 0xff8000005b3c7808 */ /* 0x000fe40000000000 */
[C---:B------:R-:W-:Y:S02]  /*10390*/  ISETP.GT.AND P6, PT, R6.reuse, 0x20, PT ;  /* 0x000000200600780c */ /* 0x040fe40003fc4270 */
[C---:B------:R-:W-:Y:S02]  /*103a0*/  ISETP.GT.AND P5, PT, R6.reuse, 0x21, PT ;  /* 0x000000210600780c */ /* 0x040fe40003fa4270 */
[----:B------:R-:W-:-:S02]  /*103b0*/  ISETP.GT.AND P4, PT, R6, 0x28, PT ;  /* 0x000000280600780c */ /* 0x000fc40003f84270 */
[----:B------:R-:W-:Y:S02]  /*103c0*/  ISETP.GT.AND P0, PT, R6, 0x29, PT ;  /* 0x000000290600780c */ /* 0x000fe40003f04270 */
[----:B------:R-:W-:Y:S02]  /*103d0*/  FSEL R113, R86, -INF , P6 ;  /* 0xff80000056717808 */ /* 0x000fe40003000000 */
[----:B------:R-:W-:Y:S02]  /*103e0*/  FSEL R116, R87, -INF , P5 ;  /* 0xff80000057747808 */ /* 0x000fe40002800000 */
[----:B------:R-:W-:Y:S02]  /*103f0*/  FSEL R115, R82, -INF , P4 ;  /* 0xff80000052737808 */ /* 0x000fe40002000000 */
[----:B------:R-:W-:Y:S02]  /*10400*/  FSEL R114, R83, -INF , P0 ;  /* 0xff80000053727808 */ /* 0x000fe40000000000 */
[----:B------:R-:W-:-:S02]  /*10410*/  ISETP.GT.AND P6, PT, R6, 0x30, PT ;  /* 0x000000300600780c */ /* 0x000fc40003fc4270 */
[C---:B------:R-:W-:Y:S02]  /*10420*/  ISETP.GT.AND P5, PT, R6.reuse, 0x31, PT ;  /* 0x000000310600780c */ /* 0x040fe40003fa4270 */
[C---:B------:R-:W-:Y:S02]  /*10430*/  ISETP.GT.AND P4, PT, R6.reuse, 0x38, PT ;  /* 0x000000380600780c */ /* 0x040fe40003f84270 */
[----:B------:R-:W-:Y:S02]  /*10440*/  ISETP.GT.AND P0, PT, R6, 0x39, PT ;  /* 0x000000390600780c */ /* 0x000fe40003f04270 */
        /* <DEDUP_REMOVED lines=40> */
[----:B------:R-:W-:Y:S02]  /*106d0*/  FSEL R112, R78, -INF , P6 ;  /* 0xff8000004e707808 */ /* 0x000fe40003000000 */
[----:B------:R-:W-:Y:S02]  /*106e0*/  FMNMX.FTZ R103, R125, R103, !PT ;  /* 0x000000677d677209 */ /* 0x000fe40007810000 */
[----:B------:R-:W-:Y:S02]  /*106f0*/  FMNMX.FTZ R102, R124, R102, !PT ;  /* 0x000000667c667209 */ /* 0x000fe40007810000 */
[----:B------:R-:W-:Y:S02]  /*10700*/  FMNMX.FTZ R6, R114, R6, !PT ;  /* 0x0000000672067209 */ /* 0x000fe40007810000 */
[----:B------:R-:W-:-:S02]  /*10710*/  FMNMX.FTZ R104, R98, R104, !PT ;  /* 0x0000006862687209 */ /* 0x000fc40007810000 */
[----:B------:R-:W-:Y:S02]  /*10720*/  FSEL R111, R79, -INF , P5 ;  /* 0xff8000004f6f7808 */ /* 0x000fe40002800000 */
[----:B------:R-:W-:Y:S02]  /*10730*/  FMNMX.FTZ R103, R129, R103, !PT ;  /* 0x0000006781677209 */ /* 0x000fe40007810000 */
        /* <DEDUP_REMOVED lines=8> */
[----:B------:R-:W-:Y:S02]  /*107c0*/  FSEL R109, R67, -INF , P0 ;  /* 0xff800000436d7808 */ /* 0x000fe40000000000 */
[----:B------:R-:W-:Y:S01]  /*107d0*/  FMNMX.FTZ R103, R131, R103, !PT ;  /* 0x0000006783677209 */ /* 0x000fe20007810000 */
[----:B------:R-:W-:Y:S01]  /*107e0*/  IMAD.MOV.U32 R100, RZ, RZ, R104 ;  /* 0x000000ffff647224 */ /* 0x000fe200078e0068 */
[----:B------:R-:W-:-:S02]  /*107f0*/  FMNMX.FTZ R102, R120, R102, !PT ;  /* 0x0000006678667209 */ /* 0x000fc40007810000 */
[----:B------:R-:W-:Y:S02]  /*10800*/  FMNMX.FTZ R6, R110, R6, !PT ;  /* 0x000000066e067209 */ /* 0x000fe40007810000 */
[----:B------:R-:W-:Y:S02]  /*10810*/  FMNMX.FTZ R103, R130, R103, !PT ;  /* 0x0000006782677209 */ /* 0x000fe40007810000 */
[----:B------:R-:W-:Y:S02]  /*10820*/  FMNMX.FTZ R102, R117, R102, !PT ;  /* 0x0000006675667209 */ /* 0x000fe40007810000 */
[----:B------:R-:W-:Y:S02]  /*10830*/  FMNMX.FTZ R6, R109, R6, !PT ;  /* 0x000000066d067209 */ /* 0x000fe40007810000 */
[----:B------:R-:W-:Y:S05]  /*10840*/  CALL.REL.NOINC `($__internal_17_$__cuda_sm70_shflsync_bfly_p) ;  /* 0x00001d8000007944 */ /* 0x000fea0003c00000 */
[----:B------:R-:W-:Y:S01]  /*10850*/  FMNMX.FTZ R104, R104, R0, !PT ;  /* 0x0000000068687209 */ /* 0x000fe20007810000 */
[----:B------:R-:W-:Y:S01]  /*10860*/  IMAD.MOV.U32 R0, RZ, RZ, 0x1 ;  /* 0x00000001ff007424 */ /* 0x000fe200078e00ff */
[----:B------:R-:W-:-:S03]  /*10870*/  MOV R2, 0x108a0 ;  /* 0x000108a000027802 */ /* 0x000fc60000000f00 */
[----:B------:R-:W-:Y:S02]  /*10880*/  IMAD.MOV.U32 R100, RZ, RZ, R104 ;  /* 0x000000ffff647224 */ /* 0x000fe400078e0068 */
[----:B------:R-:W-:Y:S05]  /*10890*/  CALL.REL.NOINC `($__internal_17_$__cuda_sm70_shflsync_bfly_p) ;  /* 0x00001d3000007944 */ /* 0x000fea0003c00000 */
[----:B------:R-:W-:Y:S01]  /*108a0*/  FMNMX.FTZ R104, R104, R0, !PT ;  /* 0x0000000068687209 */ /* 0x000fe20007810000 */
[----:B------:R-:W-:Y:S01]  /*108b0*/  IMAD.MOV.U32 R100, RZ, RZ, R103 ;  /* 0x000000ffff647224 */ /* 0x000fe200078e0067 */
[----:B------:R-:W-:Y:S01]  /*108c0*/  MOV R2, 0x108f0 ;  /* 0x000108f000027802 */ /* 0x000fe20000000f00 */
[----:B------:R-:W-:Y:S02]  /*108d0*/  IMAD.MOV.U32 R0, RZ, RZ, 0x2 ;  /* 0x00000002ff007424 */ /* 0x000fe400078e00ff */
        /* <DEDUP_REMOVED lines=26> */
[----:B------:R-:W-:Y:S01]  /*10a80*/  MOV R101, R0 ;  /* 0x0000000000657202 */ /* 0x000fe20000000f00 */
[----:B------:R-:W-:Y:S05]  /*10a90*/  BRA `(.L_x_1321) ;  /* 0xffff3aa000007947 */ /* 0x000fea000383ffff */
.L_x_1277:
[----:B------:R-:W-:Y:S01]  /*10aa0*/  MOV R223, RZ ;  /* 0x000000ff00df7202 */ /* 0x000fe20000000f00 */
[----:B------:R-:W-:Y:S01]  /*10ab0*/  IMAD.MOV.U32 R0, RZ, RZ, R5 ;  /* 0x000000ffff007224 */ /* 0x000fe200078e0005 */
[----:B------:R-:W-:Y:S01]  /*10ac0*/  MOV R2, 0x10af0 ;  /* 0x00010af000027802 */ /* 0x000fe20000000f00 */
[----:B------:R-:W-:Y:S02]  /*10ad0*/  IMAD.MOV.U32 R3, RZ, RZ, 0x1c1f ;  /* 0x00001c1fff037424 */ /* 0x000fe400078e00ff */
[----:B------:R-:W-:Y:S05]  /*10ae0*/  CALL.REL.NOINC `($__internal_18_$__cuda_sm70_shflsync_idx_p) ;  /* 0x00001b4000007944 */ /* 0x000fea0003c00000 */
[----:B------:R-:W-:Y:S01]  /*10af0*/  MOV R4, R0 ;  /* 0x0000000000047202 */ /* 0x000fe20000000f00 */
[----:B------:R-:W-:-:S05]  /*10b00*/  BRA `(.L_x_1322) ;  /* 0xffff54b000007947 */ /* 0x000fca000383ffff */
.L_x_1278:
[----:B------:R-:W-:Y:S01]  /*10b10*/  MOV R223, RZ ;  /* 0x000000ff00df7202 */ /* 0x000fe20000000f00 */
[----:B------:R-:W-:Y:S01]  /*10b20*/  IMAD.MOV.U32 R0, RZ, RZ, R12 ;  /* 0x000000ffff007224 */ /* 0x000fe200078e000c */
[----:B------:R-:W-:Y:S01]  /*10b30*/  MOV R2, 0x10b60 ;  /* 0x00010b6000027802 */ /* 0x000fe20000000f00 */
[----:B------:R-:W-:Y:S02]  /*10b40*/  IMAD.MOV.U32 R3, RZ, RZ, 0x1c1f ;  /* 0x00001c1fff037424 */ /* 0x000fe400078e00ff */
[----:B-12---:R-:W-:Y:S05]  /*10b50*/  CALL.REL.NOINC `($__internal_18_$__cuda_sm70_shflsync_idx_p) ;  /* 0x00001ad000007944 */ /* 0x006fea0003c00000 */
[C---:B------:R-:W-:Y:S01]  /*10b60*/  ISETP.GE.AND P6, PT, R227.reuse, c[0x0][0x1d4], PT ;  /* 0x00007500e3007a0c */ /* 0x040fe20003fc6270 */
[----:B------:R-:W-:Y:S01]  /*10b70*/  IMAD.MOV.U32 R223, RZ, RZ, 0x1 ;  /* 0x00000001ffdf7424 */ /* 0x000fe200078e00ff */
[----:B------:R-:W-:Y:S02]  /*10b80*/  IADD3 R2, P0, R0, R20, RZ ;  /* 0x0000001400027210 */ /* 0x000fe40007f1e0ff */
[C---:B------:R-:W-:Y:S02]  /*10b90*/  IADD3 R6, R227.reuse, 0x20, RZ ;  /* 0x00000020e3067810 */ /* 0x040fe40007ffe0ff */
[----:B------:R-:W-:Y:S01]  /*10ba0*/  IADD3 R8, R227, 0x40, RZ ;  /* 0x00000040e3087810 */ /* 0x000fe20007ffe0ff */
[----:B------:R-:W-:Y:S01]  /*10bb0*/  IMAD.X R3, R4, 0x1, R13, P0 ;  /* 0x0000000104037824 */ /* 0x000fe200000e060d */
[----:B------:R-:W-:Y:S02]  /*10bc0*/  ISETP.GE.AND P5, PT, R6, c[0x0][0x1d4], PT ;  /* 0x0000750006007a0c */ /* 0x000fe40003fa6270 */
[----:B------:R-:W-:Y:S02]  /*10bd0*/  IADD3 R6, P4, R0, R21, RZ ;  /* 0x0000001500067210 */ /* 0x000fe40007f9e0ff */
[----:B------:R-:W-:Y:S01]  /*10be0*/  ISETP.GE.AND P0, PT, R8, c[0x0][0x1d4], PT ;  /* 0x0000750008007a0c */ /* 0x000fe20003f06270 */
[----:B------:R-:W-:Y:S01]  /*10bf0*/  @!PT LDS RZ, [RZ] ;  /* 0x00000000fffff984 */ /* 0x000fe20000000800 */
[----:B------:R-:W-:Y:S01]  /*10c00*/  @!PT LDS RZ, [RZ] ;  /* 0x00000000fffff984 */ /* 0x000fe20000000800 */
[----:B------:R-:W-:Y:S01]  /*10c10*/  @!PT LDS RZ, [RZ] ;  /* 0x00000000fffff984 */ /* 0x000fe20000000800 */
[----:B------:R1:W-:Y:S01]  /*10c20*/  LDGSTS.E.BYPASS.LTC128B.128 [R218+0x100], [R2.64], !P6 ;  /* 0x0010000002da7fae */ /* 0x0003e2000f101d46 */
[----:B------:R-:W-:Y:S01]  /*10c30*/  SEL R11, RZ, 0x10, P6 ;  /* 0x00000010ff0b7807 */ /* 0x000fe20003000000 */
[----:B------:R-:W-:Y:S01]  /*10c40*/  IMAD.X R7, R4, 0x1, R14, P4 ;  /* 0x0000000104077824 */ /* 0x000fe200020e060e */
[----:B------:R-:W-:Y:S05]  /*10c50*/  SEL R10, RZ, 0x10, P5 ;  /* 0x00000010ff0a7807 */ /* 0x000fea0002800000 */
[----:B------:R2:W-:Y:S01]  /*10c60*/  LDGSTS.E.BYPASS.LTC128B.128 [R218+0x1100], [R6.64], !P5 ;  /* 0x0110000006da7fae */ /* 0x0005e2000e901d46 */
[----:B-1----:R-:W-:Y:S01]  /*10c70*/  IADD3 R2, P4, R0, R22, RZ ;  /* 0x0000001600027210 */ /* 0x002fe20007f9e0ff */
[----:B------:R-:W-:Y:S01]  /*10c80*/  IMAD.MOV.U32 R0, RZ, RZ, R5 ;  /* 0x000000ffff007224 */ /* 0x000fe200078e0005 */
[----:B------:R-:W-:Y:S03]  /*10c90*/  SEL R5, RZ, 0x10, P0 ;  /* 0x00000010ff057807 */ /* 0x000fe60000000000 */
[----:B------:R-:W-:Y:S05]  /*10ca0*/  IMAD.X R3, R4, 0x1, R15, P4 ;  /* 0x0000000104037824 */ /* 0x000fea00020e060f */
[----:B------:R1:W-:Y:S02]  /*10cb0*/  LDGSTS.E.BYPASS.LTC128B.128 [R218+0x2100], [R2.64], !P0 ;  /* 0x0210000002da7fae */ /* 0x0003e4000c101d46 */
[----:B-1----:R-:W-:Y:S01]  /*10cc0*/  MOV R2, 0x10cf0 ;  /* 0x00010cf000027802 */ /* 0x002fe20000000f00 */
[----:B------:R-:W-:Y:S02]  /*10cd0*/  IMAD.MOV.U32 R3, RZ, RZ, 0x1c1f ;  /* 0x00001c1fff037424 */ /* 0x000fe400078e00ff */
[----:B--2---:R-:W-:Y:S05]  /*10ce0*/  CALL.REL.NOINC `($__internal_18_$__cuda_sm70_shflsync_idx_p) ;  /* 0x0000194000007944 */ /* 0x004fea0003c00000 */
[----:B------:R-:W-:Y:S01]  /*10cf0*/  MOV R223, 0x1 ;  /* 0x0000000100df7802 */ /* 0x000fe20000000f00 */
[----:B------:R-:W-:Y:S01]  /*10d00*/  IMAD.MOV.U32 R4, RZ, RZ, R0 ;  /* 0x000000ffff047224 */ /* 0x000fe200078e0000 */
[----:B------:R-:W-:Y:S01]  /*10d10*/  MOV R3, 0x1c1f ;  /* 0x00001c1f00037802 */ /* 0x000fe20000000f00 */
[----:B------:R-:W-:Y:S01]  /*10d20*/  IMAD.MOV.U32 R0, RZ, RZ, R12 ;  /* 0x000000ffff007224 */ /* 0x000fe200078e000c */
[----:B------:R-:W-:Y:S02]  /*10d30*/  MOV R2, 0x10d50 ;  /* 0x00010d5000027802 */ /* 0x000fe40000000f00 */
[----:B------:R-:W-:Y:S05]  /*10d40*/  CALL.REL.NOINC `($__internal_18_$__cuda_sm70_shflsync_idx_p) ;  /* 0x000018e000007944 */ /* 0x000fea0003c00000 */
[----:B------:R-:W-:-:S05]  /*10d50*/  BRA `(.L_x_1323) ;  /* 0xffff53d000007947 */ /* 0x000fca000383ffff */
.L_x_1281:
[----:B------:R-:W-:Y:S01]  /*10d60*/  MOV R223, RZ ;  /* 0x000000ff00df7202 */ /* 0x000fe20000000f00 */
[----:B------:R-:W-:Y:S01]  /*10d70*/  IMAD.MOV.U32 R0, RZ, RZ, R101 ;  /* 0x000000ffff007224 */ /* 0x000fe200078e0065 */
[----:B------:R-:W-:Y:S01]  /*10d80*/  MOV R2, 0x10db0 ;  /* 0x00010db000027802 */ /* 0x000fe20000000f00 */
[----:B------:R-:W-:Y:S02]  /*10d90*/  IMAD.MOV.U32 R3, RZ, RZ, 0x1c1f ;  /* 0x00001c1fff037424 */ /* 0x000fe400078e00ff */
[----:B------:R-:W-:Y:S05]  /*10da0*/  CALL.REL.NOINC `($__internal_18_$__cuda_sm70_shflsync_idx_p) ;  /* 0x0000188000007944 */ /* 0x000fea0003c00000 */
[----:B------:R-:W-:Y:S01]  /*10db0*/  MOV R100, R0 ;  /* 0x0000000000647202 */ /* 0x000fe20000000f00 */
[----:B------:R-:W-:-:S05]  /*10dc0*/  BRA `(.L_x_1324) ;  /* 0xffff5fc000007947 */ /* 0x000fca000383ffff */
.L_x_1282:
        /* <DEDUP_REMOVED lines=17> */
[----:B------:R1:W-:Y:S02]  /*10ee0*/  LDGSTS.E.BYPASS.LTC128B.128 [R218+0x3100], [R2.64], !P6 ;  /* 0x0310000002da7fae */ /* 0x0003e4000f101d46 */
[----:B------:R-:W-:Y:S06]  /*10ef0*/  IMAD.X R103, R100, 0x1, R110, P4 ;  /* 0x0000000164677824 */ /* 0x000fec00020e066e */
[----:B------:R2:W-:Y:S01]  /*10f00*/  LDGSTS.E.BYPASS.LTC128B.128 [R218+0x4100], [R102.64], !P5 ;  /* 0x0410000066da7fae */ /* 0x0005e2000e901d46 */
[----:B-1----:R-:W-:Y:S01]  /*10f10*/  IADD3 R2, P4, R0, R178, RZ ;  /* 0x000000b200027210 */ /* 0x002fe20007f9e0ff */
[----:B------:R-:W-:Y:S01]  /*10f20*/  IMAD.MOV.U32 R0, RZ, RZ, R101 ;  /* 0x000000ffff007224 */ /* 0x000fe200078e0065 */
[----:B------:R-:W-:Y:S03]  /*10f30*/  SEL R101, RZ, 0x10, P0 ;  /* 0x00000010ff657807 */ /* 0x000fe60000000000 */
[----:B------:R-:W-:Y:S01]  /*10f40*/  IMAD.X R3, R100, 0x1, R111, P4 ;  /* 0x0000000164037824 */ /* 0x000fe200020e066f */
[----:B--2---:R-:W-:Y:S04]  /*10f50*/  SEL R102, RZ, 0x10, P6 ;  /* 0x00000010ff667807 */ /* 0x004fe80003000000 */
[----:B------:R1:W-:Y:S01]  /*10f60*/  LDGSTS.E.BYPASS.LTC128B.128 [R218+0x5100], [R2.64], !P0 ;  /* 0x0510000002da7fae */ /* 0x0003e2000c101d46 */
[----:B------:R-:W-:Y:S02]  /*10f70*/  SEL R103, RZ, 0x10, P5 ;  /* 0x00000010ff677807 */ /* 0x000fe40002800000 */
[----:B-1----:R-:W-:Y:S01]  /*10f80*/  MOV R2, 0x10fb0 ;  /* 0x00010fb000027802 */ /* 0x002fe20000000f00 */
[----:B------:R-:W-:Y:S02]  /*10f90*/  IMAD.MOV.U32 R3, RZ, RZ, 0x1c1f ;  /* 0x00001c1fff037424 */ /* 0x000fe400078e00ff */
[----:B------:R-:W-:Y:S05]  /*10fa0*/  CALL.REL.NOINC `($__internal_18_$__cuda_sm70_shflsync_idx_p) ;  /* 0x0000168000007944 */ /* 0x000fea0003c00000 */
[----:B------:R-:W-:Y:S01]  /*10fb0*/  MOV R223, 0x1 ;  /* 0x0000000100df7802 */ /* 0x000fe20000000f00 */
[----:B------:R-:W-:Y:S01]  /*10fc0*/  IMAD.MOV.U32 R100, RZ, RZ, R0 ;  /* 0x000000ffff647224 */ /* 0x000fe200078e0000 */
[----:B------:R-:W-:Y:S01]  /*10fd0*/  MOV R3, 0x1c1f ;  /* 0x00001c1f00037802 */ /* 0x000fe20000000f00 */
[----:B------:R-:W-:Y:S01]  /*10fe0*/  IMAD.MOV.U32 R0, RZ, RZ, R104 ;  /* 0x000000ffff007224 */ /* 0x000fe200078e0068 */
[----:B------:R-:W-:Y:S02]  /*10ff0*/  MOV R2, 0x11010 ;  /* 0x0001101000027802 */ /* 0x000fe40000000f00 */
[----:B------:R-:W-:Y:S05]  /*11000*/  CALL.REL.NOINC `($__internal_18_$__cuda_sm70_shflsync_idx_p) ;  /* 0x0000162000007944 */ /* 0x000fea0003c00000 */
[----:B------:R-:W-:-:S05]  /*11010*/  BRA `(.L_x_1325) ;  /* 0xffff5ee000007947 */ /* 0x000fca000383ffff */
.L_x_1283:
[----:B------:R-:W-:Y:S01]  /*11020*/  MOV R223, RZ ;  /* 0x000000ff00df7202 */ /* 0x000fe20000000f00 */
[----:B------:R-:W-:Y:S01]  /*11030*/  IMAD.MOV.U32 R0, RZ, RZ, R100 ;  /* 0x000000ffff007224 */ /* 0x000fe200078e0064 */
[----:B------:R-:W-:Y:S01]  /*11040*/  MOV R2, 0x11070 ;  /* 0x0001107000027802 */ /* 0x000fe20000000f00 */
[----:B------:R-:W-:Y:S02]  /*11050*/  IMAD.MOV.U32 R3, RZ, RZ, 0x1c1f ;  /* 0x00001c1fff037424 */ /* 0x000fe400078e00ff */
[----:B------:R-:W-:Y:S05]  /*11060*/  CALL.REL.NOINC `($__internal_18_$__cuda_sm70_shflsync_idx_p) ;  /* 0x000015c000007944 */ /* 0x000fea0003c00000 */
[----:B------:R-:W-:-:S05]  /*11070*/  BRA `(.L_x_1326) ;  /* 0xffff60c000007947 */ /* 0x000fca000383ffff */
.L_x_1284:
[----:B------:R-:W-:Y:S01]  /*11080*/  MOV R223, 0x1 ;  /* 0x0000000100df7802 */ /* 0x000fe20000000f00 */
[----:B------:R-:W-:Y:S01]  /*11090*/  IMAD.MOV.U32 R0, RZ, RZ, R100 ;  /* 0x000000ffff007224 */ /* 0x000fe200078e0064 */
[----:B------:R-:W-:Y:S01]  /*110a0*/  MOV R2, 0x110d0 ;  /* 0x000110d000027802 */ /* 0x000fe20000000f00 */
[----:B------:R-:W-:Y:S02]  /*110b0*/  IMAD.MOV.U32 R3, RZ, RZ, 0x1c1f ;  /* 0x00001c1fff037424 */ /* 0x000fe400078e00ff */
[----:B-1----:R-:W-:Y:S05]  /*110c0*/  CALL.REL.NOINC `($__internal_18_$__cuda_sm70_shflsync_idx_p) ;  /* 0x0000156000007944 */ /* 0x002fea0003c00000 */
[----:B------:R-:W-:Y:S01]  /*110d0*/  MOV R2, 0x11330 ;  /* 0x0001133000027802 */ /* 0x000fe20000000f00 */
[----:B------:R-:W-:Y:S02]  /*110e0*/  IMAD.IADD R0, R101, 0x1, R0 ;  /* 0x0000000165007824 */ /* 0x000fe400078e0200 */
[----:B------:R-:W-:Y:S02]  /*110f0*/  IMAD.MOV.U32 R223, RZ, RZ, 0x2 ;  /* 0x00000002ffdf7424 */ /* 0x000fe400078e00ff */
[----:B------:R-:W-:Y:S01]  /*11100*/  IMAD.MOV.U32 R3, RZ, RZ, 0x1c1f ;  /* 0x00001c1fff037424 */ /* 0x000fe200078e00ff */
        /* <DEDUP_REMOVED lines=27> */
[----:B------:R-:W-:Y:S01]  /*112c0*/  ISETP.GT.AND P0, PT, R0, 0x39, PT ;  /* 0x000000390000780c */ /* 0x000fe20003f04270 */
[----:B------:R-:W-:Y:S01]  /*112d0*/  IMAD.MOV.U32 R0, RZ, RZ, R100 ;  /* 0x000000ffff007224 */ /* 0x000fe200078e0064 */
[----:B------:R-:W-:Y:S02]  /*112e0*/  FSEL R54, R54, -INF , P6 ;  /* 0xff80000036367808 */ /* 0x000fe40003000000 */
[----:B------:R-:W-:Y:S02]  /*112f0*/  FSEL R55, R55, -INF , P5 ;  /* 0xff80000037377808 */ /* 0x000fe40002800000 */
[----:B------:R-:W-:Y:S02]  /*11300*/  FSEL R66, R66, -INF , P4 ;  /* 0xff80000042427808 */ /* 0x000fe40002000000 */
[----:B------:R-:W-:Y:S02]  /*11310*/  FSEL R67, R67, -INF , P0 ;  /* 0xff80000043437808 */ /* 0x000fe40000000000 */
[----:B------:R-:W-:Y:S05]  /*11320*/  CALL.REL.NOINC `($__internal_18_$__cuda_sm70_shflsync_idx_p) ;  /* 0x0000130000007944 */ /* 0x000fea0003c00000 */
        /* <DEDUP_REMOVED lines=31> */
[----:B------:R-:W-:Y:S01]  /*11520*/  ISETP.GT.AND P0, PT, R0, 0x39, PT ;  /* 0x000000390000780c */ /* 0x000fe20003f04270 */
[----:B------:R-:W-:Y:S01]  /*11530*/  IMAD.MOV.U32 R0, RZ, RZ, R100 ;  /* 0x000000ffff007224 */ /* 0x000fe200078e0064 */
[----:B------:R-:W-:Y:S02]  /*11540*/  FSEL R56, R56, -INF , P6 ;  /* 0xff80000038387808 */ /* 0x000fe40003000000 */
[----:B------:R-:W-:Y:S02]  /*11550*/  FSEL R57, R57, -INF , P5 ;  /* 0xff80000039397808 */ /* 0x000fe40002800000 */
[----:B------:R-:W-:Y:S02]  /*11560*/  FSEL R60, R60, -INF , P4 ;  /* 0xff8000003c3c7808 */ /* 0x000fe40002000000 */
[----:B------:R-:W-:Y:S02]  /*11570*/  FSEL R61, R61, -INF , P0 ;  /* 0xff8000003d3d7808 */ /* 0x000fe40000000000 */
[----:B------:R-:W-:Y:S05]  /*11580*/  CALL.REL.NOINC `($__internal_18_$__cuda_sm70_shflsync_idx_p) ;  /* 0x000010a000007944 */ /* 0x000fea0003c00000 */
[----:B------:R-:W-:Y:S01]  /*11590*/  FMNMX.FTZ R100, R4, R105, !PT ;  /* 0x0000006904647209 */ /* 0x000fe20007810000 */
[----:B------:R-:W-:Y:S01]  /*115a0*/  IMAD.IADD R0, R101, 0x1, R0 ;  /* 0x0000000165007824 */ /* 0x000fe200078e0200 */
[----:B------:R-:W-:Y:S02]  /*115b0*/  FMNMX.FTZ R7, R6, R106, !PT ;  /* 0x0000006a06077209 */ /* 0x000fe40007810000 */
[----:B------:R-:W-:Y:S02]  /*115c0*/  FMNMX.FTZ R8, R16, R107, !PT ;  /* 0x0000006b10087209 */ /* 0x000fe40007810000 */
[C---:B------:R-:W-:Y:S02]  /*115d0*/  ISETP.GT.AND P6, PT, R0.reuse, RZ, PT ;  /* 0x000000ff0000720c */ /* 0x040fe40003fc4270 */
[----:B------:R-:W-:Y:S02]  /*115e0*/  ISETP.GT.AND P5, PT, R0, 0x1, PT ;  /* 0x000000010000780c */ /* 0x000fe40003fa4270 */
[----:B------:R-:W-:Y:S02]  /*115f0*/  FSEL R10, R10, -INF , P6 ;  /* 0xff8000000a0a7808 */ /* 0x000fe40003000000 */
[----:B------:R-:W-:Y:S02]  /*11600*/  ISETP.GT.AND P4, PT, R0, 0x8, PT ;  /* 0x000000080000780c */ /* 0x000fe40003f84270 */
[----:B------:R-:W-:Y:S02]  /*11610*/  FSEL R11, R11, -INF , P5 ;  /* 0xff8000000b0b7808 */ /* 0x000fe40002800000 */
[----:B------:R-:W-:Y:S02]  /*11620*/  FMNMX.FTZ R101, R10, R108, !PT ;  /* 0x0000006c0a657209 */ /* 0x000fe40007810000 */
[----:B------:R-:W-:Y:S02]  /*11630*/  ISETP.GT.AND P0, PT, R0, 0x9, PT ;  /* 0x000000090000780c */ /* 0x000fe40003f04270 */
[----:B------:R-:W-:Y:S02]  /*11640*/  FSEL R14, R14, -INF , P4 ;  /* 0xff8000000e0e7808 */ /* 0x000fe40002000000 */
[----:B------:R-:W-:Y:S02]  /*11650*/  FMNMX.FTZ R100, R110, R100, !PT ;  /* 0x000000646e647209 */ /* 0x000fe40007810000 */
[----:B------:R-:W-:Y:S02]  /*11660*/  FMNMX.FTZ R7, R17, R7, !PT ;  /* 0x0000000711077209 */ /* 0x000fe40007810000 */
[----:B------:R-:W-:Y:S02]  /*11670*/  FMNMX.FTZ R8, R9, R8, !PT ;  /* 0x0000000809087209 */ /* 0x000fe40007810000 */
[----:B------:R-:W-:Y:S02]  /*11680*/  FMNMX.FTZ R101, R11, R101, !PT ;  /* 0x000000650b657209 */ /* 0x000fe40007810000 */
[----:B------:R-:W-:Y:S02]  /*11690*/  FSEL R15, R15, -INF , P0 ;  /* 0xff8000000f0f7808 */ /* 0x000fe40000000000 */
[----:B------:R-:W-:Y:S02]  /*116a0*/  ISETP.GT.AND P6, PT, R0, 0x10, PT ;  /* 0x000000100000780c */ /* 0x000fe40003fc4270 */
[----:B------:R-:W-:Y:S02]  /*116b0*/  FMNMX.FTZ R100, R5, R100, !PT ;  /* 0x0000006405647209 */ /* 0x000fe40007810000 */
[----:B------:R-:W-:Y:S02]  /*116c0*/  FMNMX.FTZ R7, R18, R7, !PT ;  /* 0x0000000712077209 */ /* 0x000fe40007810000 */
[----:B------:R-:W-:Y:S02]  /*116d0*/  FMNMX.FTZ R8, R12, R8, !PT ;  /* 0x000000080c087209 */ /* 0x000fe40007810000 */
[----:B------:R-:W-:Y:S02]  /*116e0*/  FMNMX.FTZ R101, R14, R101, !PT ;  /* 0x000000650e657209 */ /* 0x000fe40007810000 */
[----:B------:R-:W-:Y:S02]  /*116f0*/  ISETP.GT.AND P5, PT, R0, 0x11, PT ;  /* 0x000000110000780c */ /* 0x000fe40003fa4270 */
[----:B------:R-:W-:Y:S02]  /*11700*/  FSEL R26, R26, -INF , P6 ;  /* 0xff8000001a1a7808 */ /* 0x000fe40003000000 */
        /* <DEDUP_REMOVED lines=58> */
[----:B------:R-:W-:Y:S01]  /*11ab0*/  ISETP.GT.AND P0, PT, R0, 0x39, PT ;  /* 0x000000390000780c */ /* 0x000fe20003f04270 */
[----:B------:R-:W-:Y:S01]  /*11ac0*/  IMAD.MOV.U32 R0, RZ, RZ, 0x2 ;  /* 0x00000002ff007424 */ /* 0x000fe200078e00ff */
[----:B------:R-:W-:Y:S02]  /*11ad0*/  FSEL R62, R62, -INF , P4 ;  /* 0xff8000003e3e7808 */ /* 0x000fe40002000000 */
[----:B------:R-:W-:Y:S02]  /*11ae0*/  FMNMX.FTZ R100, R53, R100, !PT ;  /* 0x0000006435647209 */ /* 0x000fe40007810000 */
[----:B------:R-:W-:Y:S02]  /*11af0*/  FMNMX.FTZ R7, R55, R7, !PT ;  /* 0x0000000737077209 */ /* 0x000fe40007810000 */
[----:B------:R-:W-:Y:S02]  /*11b00*/  FMNMX.FTZ R8, R57, R8, !PT ;  /* 0x0000000839087209 */ /* 0x000fe40007810000 */
[----:B------:R-:W-:Y:S02]  /*11b10*/  FMNMX.FTZ R101, R59, R101, !PT ;  /* 0x000000653b657209 */ /* 0x000fe40007810000 */
[----:B------:R-:W-:Y:S02]  /*11b20*/  FSEL R63, R63, -INF , P0 ;  /* 0xff8000003f3f7808 */ /* 0x000fe40000000000 */
        /* <DEDUP_REMOVED lines=8> */
[----:B------:R-:W-:Y:S02]  /*11bb0*/  MOV R2, 0x11bd0 ;  /* 0x00011bd000027802 */ /* 0x000fe40000000f00 */
[----:B------:R-:W-:Y:S05]  /*11bc0*/  CALL.REL.NOINC `($__internal_17_$__cuda_sm70_shflsync_bfly_p) ;  /* 0x00000a0000007944 */ /* 0x000fea0003c00000 */
[----:B------:R-:W-:Y:S01]  /*11bd0*/  FMNMX.FTZ R100, R100, R0, !PT ;  /* 0x0000000064647209 */ /* 0x000fe20007810000 */
[----:B------:R-:W-:Y:S01]  /*11be0*/  IMAD.MOV.U32 R0, RZ, RZ, 0x1 ;  /* 0x00000001ff007424 */ /* 0x000fe200078e00ff */
[----:B------:R-:W-:Y:S02]  /*11bf0*/  MOV R2, 0x11c10 ;  /* 0x00011c1000027802 */ /* 0x000fe40000000f00 */
        /* <DEDUP_REMOVED lines=28> */
[----:B------:R-:W-:-:S05]  /*11dc0*/  BRA `(.L_x_1327) ;  /* 0xffff60e000007947 */ /* 0x000fca000383ffff */
.L_x_1287:
[----:B-1--4-:R-:W-:Y:S01]  /*11dd0*/  MOV R223, RZ ;  /* 0x000000ff00df7202 */ /* 0x012fe20000000f00 */
[----:B------:R-:W-:Y:S01]  /*11de0*/  IMAD.MOV.U32 R0, RZ, RZ, R52 ;  /* 0x000000ffff007224 */ /* 0x000fe200078e0034 */
[----:B------:R-:W-:Y:S01]  /*11df0*/  MOV R2, 0x11e20 ;  /* 0x00011e2000027802 */ /* 0x000fe20000000f00 */
[----:B------:R-:W-:Y:S02]  /*11e00*/  IMAD.MOV.U32 R3, RZ, RZ, 0x1c1f ;  /* 0x00001c1fff037424 */ /* 0x000fe400078e00ff */
[----:B------:R-:W-:Y:S05]  /*11e10*/  CALL.REL.NOINC `($__internal_18_$__cuda_sm70_shflsync_idx_p) ;  /* 0x0000081000007944 */ /* 0x000fea0003c00000 */
[----:B------:R-:W-:-:S05]  /*11e20*/  BRA `(.L_x_1328) ;  /* 0xffff81d000007947 */ /* 0x000fca000383ffff */
.L_x_1290:
[----:B------:R-:W-:Y:S01]  /*11e30*/  MOV R223, RZ ;  /* 0x000000ff00df7202 */ /* 0x000fe20000000f00 */
[----:B------:R-:W-:Y:S01]  /*11e40*/  IMAD.MOV.U32 R0, RZ, RZ, R101 ;  /* 0x000000ffff007224 */ /* 0x000fe200078e0065 */
[----:B------:R-:W-:Y:S01]  /*11e50*/  MOV R2, 0x11e80 ;  /* 0x00011e8000027802 */ /* 0x000fe20000000f00 */
[----:B------:R-:W-:Y:S02]  /*11e60*/  IMAD.MOV.U32 R3, RZ, RZ, 0x1c1f ;  /* 0x00001c1fff037424 */ /* 0x000fe400078e00ff */
[----:B------:R-:W-:Y:S05]  /*11e70*/  CALL.REL.NOINC `($__internal_18_$__cuda_sm70_shflsync_idx_p) ;  /* 0x000007b000007944 */ /* 0x000fea0003c00000 */
[----:B------:R-:W-:Y:S01]  /*11e80*/  MOV R100, R0 ;  /* 0x0000000000647202 */ /* 0x000fe20000000f00 */
[----:B------:R-:W-:-:S05]  /*11e90*/  BRA `(.L_x_1329) ;  /* 0xffff8e9000007947 */ /* 0x000fca000383ffff */
.L_x_1291:
[----:B------:R-:W-:Y:S01]  /*11ea0*/  MOV R223, RZ ;  /* 0x000000ff00df7202 */ /* 0x000fe20000000f00 */
[----:B------:R-:W-:Y:S01]  /*11eb0*/  IMAD.MOV.U32 R0, RZ, RZ, R104 ;  /* 0x000000ffff007224 */ /* 0x000fe200078e0068 */
[----:B------:R-:W-:Y:S01]  /*11ec0*/  MOV R2, 0x11ef0 ;  /* 0x00011ef000027802 */ /* 0x000fe20000000f00 */
[----:B------:R-:W-:Y:S02]  /*11ed0*/  IMAD.MOV.U32 R3, RZ, RZ, 0x1c1f ;  /* 0x00001c1fff037424 */ /* 0x000fe400078e00ff */
[----:B-12---:R-:W-:Y:S05]  /*11ee0*/  CALL.REL.NOINC `($__internal_18_$__cuda_sm70_shflsync_idx_p) ;  /* 0x0000074000007944 */ /* 0x006fea0003c00000 */
[C---:B------:R-:W-:Y:S01]  /*11ef0*/  IADD3 R2, -R217.reuse, 0x10, RZ ;  /* 0x00000010d9027810 */ /* 0x040fe20007ffe1ff */
[----:B------:R-:W-:Y:S01]  /*11f00*/  IMAD.MOV.U32 R223, RZ, RZ, 0x1 ;  /* 0x00000001ffdf7424 */ /* 0x000fe200078e00ff */
[----:B------:R-:W-:Y:S02]  /*11f10*/  ISETP.NE.U32.AND P0, PT, R217, RZ, PT ;  /* 0x000000ffd900720c */ /* 0x000fe40003f05070 */
[----:B------:R-:W-:Y:S04]  /*11f20*/  LOP3.LUT R2, R2, 0xf, RZ, 0xc0, !PT ;  /* 0x0000000f02027812 */ /* 0x000fe800078ec0ff */
[----:B------:R-:W-:Y:S04]  /*11f30*/  IADD3 R2, P6, P5, R2, R0, R176 ;  /* 0x0000000002027210 */ /* 0x000fe80007dde0b0 */
[----:B------:R-:W-:Y:S05]  /*11f40*/  IADD3.X R3, RZ, R100, R109, P6, P5 ;  /* 0x00000064ff037210 */ /* 0x000fea00037ea46d */
[----:B------:R-:W-:Y:S01]  /*11f50*/  @!PT LDS RZ, [RZ] ;  /* 0x00000000fffff984 */ /* 0x000fe20000000800 */
[----:B------:R-:W-:Y:S01]  /*11f60*/  @!PT LDS RZ, [RZ] ;  /* 0x00000000fffff984 */ /* 0x000fe20000000800 */
[----:B------:R-:W-:Y:S01]  /*11f70*/  @!PT LDS RZ, [RZ] ;  /* 0x00000000fffff984 */ /* 0x000fe20000000800 */
[----:B------:R1:W-:Y:S01]  /*11f80*/  LDGSTS.E.BYPASS.LTC128B.128.ZFILL [R218+0x3100], [R2.64], P0 ;  /* 0x0310000002da7fae */ /* 0x0003e20008141d46 */
[----:B------:R-:W-:Y:S05]  /*11f90*/  IADD3 R102, P0, R0, R177, RZ ;  /* 0x000000b100667210 */ /* 0x000fea0007f1e0ff */
[----:B------:R-:W-:Y:S05]  /*11fa0*/  IMAD.X R103, R100, 0x1, R110, P0 ;  /* 0x0000000164677824 */ /* 0x000fea00000e066e */
[----:B------:R2:W-:Y:S01]  /*11fb0*/  LDGSTS.E.BYPASS.LTC128B.128 [R218+0x4100], [R102.64], !P4 ;  /* 0x0410000066da7fae */ /* 0x0005e2000e101d46 */
[----:B-1----:R-:W-:Y:S01]  /*11fc0*/  IADD3 R2, P0, R0, R178, RZ ;  /* 0x000000b200027210 */ /* 0x002fe20007f1e0ff */
[----:B------:R-:W-:Y:S04]  /*11fd0*/  IMAD.MOV.U32 R0, RZ, RZ, R101 ;  /* 0x000000ffff007224 */ /* 0x000fe800078e0065 */
        /* <DEDUP_REMOVED lines=12> */
.L_x_1292:
[----:B------:R-:W-:Y:S02]  /*120a0*/  MOV R0, 0x2 ;  /* 0x0000000200007802 */ /* 0x000fe40000000f00 */
        /* <DEDUP_REMOVED lines=34> */
.L_x_1294:
[----:B------:R-:W-:Y:S01]  /*122d0*/  IMAD.MOV.U32 R100, RZ, RZ, R236 ;  /* 0x000000ffff647224 */ /* 0x000fe200078e00ec */
[----:B------:R-:W-:-:S02]  /*122e0*/  MOV R0, 0x2 ;  /* 0x0000000200007802 */ /* 0x000fc40000000f00 */
[----:B------:R-:W-:Y:S02]  /*122f0*/  MOV R2, 0x12310 ;  /* 0x0001231000027802 */ /* 0x000fe40000000f00 */
[----:B-1----:R-:W-:Y:S05]  /*12300*/  CALL.REL.NOINC `($__internal_17_$__cuda_sm70_shflsync_bfly_p) ;  /* 0x000002c000007944 */ /* 0x002fea0003c00000 */
[----:B------:R-:W-:Y:S01]  /*12310*/  MOV R7, R0 ;  /* 0x0000000000077202 */ /* 0x000fe20000000f00 */
[----:B------:R-:W-:Y:S05]  /*12320*/  BRA `(.L_x_1332) ;  /* 0xffffaeb000007947 */ /* 0x000fea000383ffff */
.L_x_1295:
[----:B------:R-:W-:Y:S01]  /*12330*/  IMAD.MOV.U32 R100, RZ, RZ, R7 ;  /* 0x000000ffff647224 */ /* 0x000fe200078e0007 */
[----:B------:R-:W-:Y:S02]  /*12340*/  MOV R0, 0x1 ;  /* 0x0000000100007802 */ /* 0x000fe40000000f00 */
[----:B------:R-:W-:Y:S02]  /*12350*/  MOV R2, 0x12370 ;  /* 0x0001237000027802 */ /* 0x000fe40000000f00 */
[----:B-12---:R-:W-:Y:S05]  /*12360*/  CALL.REL.NOINC `($__internal_17_$__cuda_sm70_shflsync_bfly_p) ;  /* 0x0000026000007944 */ /* 0x006fea0003c00000 */
[----:B------:R-:W-:Y:S01]  /*12370*/  FADD.FTZ R7, R7, R0 ;  /* 0x0000000007077221 */ /* 0x000fe20000010000 */
[----:B------:R-:W-:Y:S02]  /*12380*/  MOV R100, R222 ;  /* 0x000000de00647202 */ /* 0x000fe40000000f00 */
[----:B------:R-:W-:Y:S02]  /*12390*/  MOV R0, 0x2 ;  /* 0x0000000200007802 */ /* 0x000fe40000000f00 */
[----:B------:R-:W-:Y:S02]  /*123a0*/  MOV R2, 0x123c0 ;  /* 0x000123c000027802 */ /* 0x000fe40000000f00 */
[----:B------:R-:W-:Y:S05]  /*123b0*/  CALL.REL.NOINC `($__internal_17_$__cuda_sm70_shflsync_bfly_p) ;  /* 0x0000021000007944 */ /* 0x000fea0003c00000 */
[----:B------:R-:W-:Y:S01]  /*123c0*/  FADD.FTZ R6, R222, R0 ;  /* 0x00000000de067221 */ /* 0x000fe20000010000 */
[----:B------:R-:W-:-:S02]  /*123d0*/  MOV R0, 0x1 ;  /* 0x0000000100007802 */ /* 0x000fc40000000f00 */
[----:B------:R-:W-:Y:S02]  /*123e0*/  MOV R2, 0x12410 ;  /* 0x0001241000027802 */ /* 0x000fe40000000f00 */
[----:B------:R-:W-:Y:S02]  /*123f0*/  MOV R100, R6 ;  /* 0x0000000600647202 */ /* 0x000fe40000000f00 */
[----:B------:R-:W-:Y:S05]  /*12400*/  CALL.REL.NOINC `($__internal_17_$__cuda_sm70_shflsync_bfly_p) ;  /* 0x000001c000007944 */ /* 0x000fea0003c00000 */
[----:B------:R-:W-:Y:S01]  /*12410*/  FADD.FTZ R6, R6, R0 ;  /* 0x0000000006067221 */ /* 0x000fe20000010000 */
[----:B------:R-:W-:Y:S02]  /*12420*/  MOV R100, R250 ;  /* 0x000000fa00647202 */ /* 0x000fe40000000f00 */
[----:B------:R-:W-:Y:S02]  /*12430*/  MOV R0, 0x2 ;  /* 0x0000000200007802 */ /* 0x000fe40000000f00 */
[----:B------:R-:W-:Y:S02]  /*12440*/  MOV R2, 0x12460 ;  /* 0x0001246000027802 */ /* 0x000fe40000000f00 */
[----:B------:R-:W-:Y:S05]  /*12450*/  CALL.REL.NOINC `($__internal_17_$__cuda_sm70_shflsync_bfly_p) ;  /* 0x0000017000007944 */ /* 0x000fea0003c00000 */
[----:B------:R-:W-:Y:S01]  /*12460*/  FADD.FTZ R5, R250, R0 ;  /* 0x00000000fa057221 */ /* 0x000fe20000010000 */
[----:B------:R-:W-:Y:S02]  /*12470*/  MOV R0, 0x1 ;  /* 0x0000000100007802 */ /* 0x000fe40000000f00 */
[----:B------:R-:W-:-:S02]  /*12480*/  MOV R2, 0x124b0 ;  /* 0x000124b000027802 */ /* 0x000fc40000000f00 */
        /* <DEDUP_REMOVED lines=9> */
[----:B------:R-:W-:Y:S02]  /*12520*/  MOV R2, 0x12550 ;  /* 0x0001255000027802 */ /* 0x000fe40000000f00 */
[----:B------:R-:W-:-:S02]  /*12530*/  MOV R100, R251 ;  /* 0x000000fb00647202 */ /* 0x000fc40000000f00 */
[----:B------:R-:W-:Y:S05]  /*12540*/  CALL.REL.NOINC `($__internal_17_$__cuda_sm70_shflsync_bfly_p) ;  /* 0x0000008000007944 */ /* 0x000fea0003c00000 */
[----:B------:R-:W-:Y:S01]  /*12550*/  MOV R4, R0 ;  /* 0x0000000000047202 */ /* 0x000fe20000000f00 */
[----:B------:R-:W-:Y:S05]  /*12560*/  BRA `(.L_x_1333) ;  /* 0xffffad6000007947 */ /* 0x000fea000383ffff */
.L_x_1309:
[----:B-1----:R-:W-:Y:S01]  /*12570*/  IMAD.MOV.U32 R0, RZ, RZ, R24 ;  /* 0x000000ffff007224 */ /* 0x002fe200078e0018 */
[----:B------:R-:W-:Y:S01]  /*12580*/  MOV R223, RZ ;  /* 0x000000ff00df7202 */ /* 0x000fe20000000f00 */
[----:B------:R-:W-:Y:S01]  /*12590*/  IMAD.MOV.U32 R3, RZ, RZ, 0x1f ;  /* 0x0000001fff037424 */ /* 0x000fe200078e00ff */
[----:B---3--:R-:W-:-:S02]  /*125a0*/  MOV R2, 0x125c0 ;  /* 0x000125c000027802 */ /* 0x008fc40000000f00 */
[----:B----45:R-:W-:Y:S05]  /*125b0*/  CALL.REL.NOINC `($__internal_18_$__cuda_sm70_shflsync_idx_p) ;  /* 0x0000007000007944 */ /* 0x030fea0003c00000 */
[----:B------:R-:W-:Y:S05]  /*125c0*/  BRA `(.L_x_1334) ;  /* 0xffffd03000007947 */ /* 0x000fea000383ffff */
        .weak           $__internal_17_$__cuda_sm70_shflsync_bfly_p
        .type           $__internal_17_$__cuda_sm70_shflsync_bfly_p,@function
        .size           $__internal_17_$__cuda_sm70_shflsync_bfly_p,($__internal_18_$__cuda_sm70_shflsync_idx_p - $__internal_17_$__cuda_sm70_shflsync_bfly_p)
$__internal_17_$__cuda_sm70_shflsync_bfly_p:
[----:B------:R-:W-:Y:S02]  /*125d0*/  MOV R176, 0xffffffff ;  /* 0xffffffff00b07802 */ /* 0x000fe40000000f00 */
[----:B------:R-:W-:-:S02]  /*125e0*/  MOV R3, 0x1f ;  /* 0x0000001f00037802 */ /* 0x000fc40000000f00 */
[----:B------:R-:W-:Y:S04]  /*125f0*/  WARPSYNC R176 ;  /* 0x000000b000007348 */ /* 0x000fe80003800000 */
[----:B------:R1:W2:Y:S02]  /*12600*/  SHFL.BFLY PT, R0, R100, R0, R3 ;  /* 0x0c00000064007389 */ /* 0x0002a400000e0003 */
[----:B-1----:R-:W-:-:S04]  /*12610*/  MOV R3, 0x0 ;  /* 0x0000000000037802 */ /* 0x002fc80000000f00 */
[----:B--2---:R-:W-:Y:S05]  /*12620*/  RET.REL.NODEC R2 `(_ZN7cutlass13device_kernelIN5flash19enable_sm80_to_sm89INS1_16FlashAttnFwdSm80INS1_25CollectiveMainloopFwdSm80ILi4ELi1ELb0EN4cute5tupleIJNS5_1CILi128EEENS7_ILi64EEENS7_ILi96EEEEEELi96ENS_6half_tEfNS_4arch4Sm80ELb1ELb0ELb0ELb0ELb1ELb0ELb1ELb1EEENS1_21CollectiveEpilogueFwdINS6_IJS8_SA_S9_EEENS6_IJNS7_ILi1EEESI_SI_EEESC_SE_Li128ELb0ELb1ELb1ELb0EEENS1_30DynamicPersistentTileSchedulerILi128ELi128ELb1ELb1ELb0EEEEEEEEEvNT_6ParamsE) ;  /* 0xfffed9d002007950 */ /* 0x004fea0003c3ffff */
        .weak           $__internal_18_$__cuda_sm70_shflsync_idx_p
        .type           $__internal_18_$__cuda_sm70_shflsync_idx_p,@function
        .size           $__internal_18_$__cuda_sm70_shflsync_idx_p,(.L_x_1837 - $__internal_18_$__cuda_sm70_shflsync_idx_p)
$__internal_18_$__cuda_sm70_shflsync_idx_p:
[----:B------:R-:W-:-:S04]  /*12630*/  MOV R225, 0xffffffff ;  /* 0xffffffff00e17802 */ /* 0x000fc80000000f00 */
[----:B------:R-:W-:Y:S04]  /*12640*/  WARPSYNC R225 ;  /* 0x000000e100007348 */ /* 0x000fe80003800000 */
[----:B------:R1:W2:Y:S02]  /*12650*/  SHFL.IDX PT, R0, R0, R223, R3 ;  /* 0x000000df00007389 */ /* 0x0002a400000e0003 */
[----:B-1----:R-:W-:-:S04]  /*12660*/  MOV R3, 0x0 ;  /* 0x0000000000037802 */ /* 0x002fc80000000f00 */
[----:B--2---:R-:W-:Y:S05]  /*12670*/  RET.REL.NODEC R2 `(_ZN7cutlass13device_kernelIN5flash19enable_sm80_to_sm89INS1_16FlashAttnFwdSm80INS1_25CollectiveMainloopFwdSm80ILi4ELi1ELb0EN4cute5tupleIJNS5_1CILi128EEENS7_ILi64EEENS7_ILi96EEEEEELi96ENS_6half_tEfNS_4arch4Sm80ELb1ELb0ELb0ELb0ELb1ELb0ELb1ELb1EEENS1_21CollectiveEpilogueFwdINS6_IJS8_SA_S9_EEENS6_IJNS7_ILi1EEESI_SI_EEESC_SE_Li128ELb0ELb1ELb1ELb0EEENS1_30DynamicPersistentTileSchedulerILi128ELi128ELb1ELb1ELb0EEEEEEEEEvNT_6ParamsE) ;  /* 0xfffed98002007950 */ /* 0x004fea0003c3ffff */
.L_x_1335:
        /* <DEDUP_REMOVED lines=16> */
.L_x_1837:


//--------------------- .text._ZN7cutlass13device_kernelIN5flash19enable_sm80_to_sm89INS1_16FlashAttnFwdSm80INS1_25CollectiveMainloopFwdSm80ILi4ELi1ELb0EN4cute5tupleIJNS5_1CILi128EEENS7_ILi48EEENS7_ILi96EEEEEELi96ENS_6half_tEfNS_4arch4Sm80ELb1ELb0ELb0ELb1ELb1ELb0ELb1ELb1EEENS1_21CollectiveEpilogueFwdINS6_IJS8_SA_S9_EEENS6_IJNS7_ILi1EEESI_SI_EEESC_SE_Li128ELb1ELb1ELb1ELb0EEENS1_36VarlenDynamicPersistentTileSchedulerILi128ELi48ELi128ELi128ELb1ELb1ELb0ELb1ELb1ELb1EEEEEEEEEvNT_6ParamsE --------------------------
	.section	.text._ZN7cutlass13device_kernelIN5flash19enable_sm80_to_sm89INS1_16FlashAttnFwdSm80INS1_25CollectiveMainloopFwdSm80ILi4ELi1ELb0EN4cute5tupleIJNS5_1CILi128EEENS7_ILi48EEENS7_ILi96EEEEEELi96ENS_6half_tEfNS_4arch4Sm80ELb1ELb0ELb0ELb1ELb1ELb0ELb1ELb1EEENS1_21CollectiveEpilogueFwdINS6_IJS8_SA_S9_EEENS6_IJNS7_ILi1EEESI_SI_EEESC_SE_Li128ELb1ELb1ELb1ELb0EEENS1_36VarlenDynamicPersistentTileSchedulerILi128ELi48ELi128ELi128ELb1ELb1ELb0ELb1ELb1ELb1EEEEEEEEEvNT_6ParamsE,"ax",@progbits
	.sectioninfo	@"SHI_REGISTERS=255"
	.align	128
.text._ZN7cutlass13device_kernelIN5flash19enable_sm80_to_sm89INS1_16FlashAttnFwdSm80INS1_25CollectiveMainloopFwdSm80ILi4ELi1ELb0EN4cute5tupleIJNS5_1CILi128EEENS7_ILi48EEENS7_ILi96EEEEEELi96ENS_6half_tEfNS_4arch4Sm80ELb1ELb0ELb0ELb1ELb1ELb0ELb1ELb1EEENS1_21CollectiveEpilogueFwdINS6_IJS8_SA_S9_EEENS6_IJNS7_ILi1EEESI_SI_EEESC_SE_Li128ELb1ELb1ELb1ELb0EEENS1_36VarlenDynamicPersistentTileSchedulerILi128ELi48ELi128ELi128ELb1ELb1ELb0ELb1ELb1ELb1EEEEEEEEEvNT_6ParamsE:
        .type           _ZN7cutlass13device_kernelIN5flash19enable_sm80_to_sm89INS1_16FlashAttnFwdSm80INS1_25CollectiveMainloopFwdSm80ILi4ELi1ELb0EN4cute5tupleIJNS5_1CILi128EEENS7_ILi48EEENS7_ILi96EEEEEELi96ENS_6half_tEfNS_4arch4Sm80ELb1ELb0ELb0ELb1ELb1ELb0ELb1ELb1EEENS1_21CollectiveEpilogueFwdINS6_IJS8_SA_S9_EEENS6_IJNS7_ILi1EEESI_SI_EEESC_SE_Li128ELb1ELb1ELb1ELb0EEENS1_36VarlenDynamicPersistentTileSchedulerILi128ELi48ELi128ELi128ELb1ELb1ELb0ELb1ELb1ELb1EEEEEEEEEvNT_6ParamsE,@function
        .size           _ZN7cutlass13device_kernelIN5flash19enable_sm80_to_sm89INS1_16FlashAttnFwdSm80INS1_25CollectiveMainloopFwdSm80ILi4ELi1ELb0EN4cute5tupleIJNS5_1CILi128EEENS7_ILi48EEENS7_ILi96EEEEEELi96ENS_6half_tEfNS_4arch4Sm80ELb1ELb0ELb0ELb1ELb1ELb0ELb1ELb1EEENS1_21CollectiveEpilogueFwdINS6_IJS8_SA_S9_EEENS6_IJNS7_ILi1EEESI_SI_EEESC_SE_Li128ELb1ELb1ELb1ELb0EEENS1_36VarlenDynamicPersistentTileSchedulerILi128ELi48ELi128ELi128ELb1ELb1ELb0ELb1ELb1ELb1EEEEEEEEEvNT_6ParamsE,(.L_x_1840 - _ZN7cutlass13device_kernelIN5flash19enable_sm80_to_sm89INS1_16FlashAttnFwdSm80INS1_25CollectiveMainloopFwdSm80ILi4ELi1ELb0EN4cute5tupleIJNS5_1CILi128EEENS7_ILi48EEENS7_ILi96EEEEEELi96ENS_6half_tEfNS_4arch4Sm80ELb1ELb0ELb0ELb1ELb1ELb0ELb1ELb1EEENS1_21CollectiveEpilogueFwdINS6_IJS8_SA_S9_EEENS6_IJNS7_ILi1EEESI_SI_EEESC_SE_Li128ELb1ELb1ELb1ELb0EEENS1_36VarlenDynamicPersistentTileSchedulerILi128ELi48ELi128ELi128ELb1ELb1ELb0ELb1ELb1ELb1EEEEEEEEEvNT_6ParamsE)
        .other          _ZN7cutlass13device_kernelIN5flash19enable_sm80_to_sm89INS1_16FlashAttnFwdSm80INS1_25CollectiveMainloopFwdSm80ILi4ELi1ELb0EN4cute5tupleIJNS5_1CILi128EEENS7_ILi48EEENS7_ILi96EEEEEELi96ENS_6half_tEfNS_4arch4Sm80ELb1ELb0ELb0ELb1ELb1ELb0ELb1ELb1EEENS1_21CollectiveEpilogueFwdINS6_IJS8_SA_S9_EEENS6_IJNS7_ILi1EEESI_SI_EEESC_SE_Li128ELb1ELb1ELb1ELb0EEENS1_36VarlenDynamicPersistentTileSchedulerILi128ELi48ELi128ELi128ELb1ELb1ELb0ELb1ELb1ELb1EEEEEEEEEvNT_6ParamsE,@"STO_CUDA_ENTRY STV_DEFAULT"
_ZN7cutlass13device_kernelIN5flash19enable_sm80_to_sm89INS1_16FlashAttnFwdSm80INS1_25CollectiveMainloopFwdSm80ILi4ELi1ELb0EN4cute5tupleIJNS5_1CILi128EEENS7_ILi48EEENS7_ILi96EEEEEELi96ENS_6half_tEfNS_4arch4Sm80ELb1ELb0ELb0ELb1ELb1ELb0ELb1ELb1EEENS1_21CollectiveEpilogueFwdINS6_IJS8_SA_S9_EEENS6_IJNS7_ILi1EEESI_SI_EEESC_SE_Li128ELb1ELb1ELb1ELb0EEENS1_36VarlenDynamicPersistentTileSchedulerILi128ELi48ELi128ELi128ELb1ELb1ELb0ELb1ELb1ELb1EEEEEEEEEvNT_6ParamsE:
        /* <DEDUP_REMOVED lines=13> */
[----:B------:R-:W-:-:S03]  /*00d0*/  CS2R R8, SRZ ;  /* 0x0000000000087805 */ /* 0x000fc6000001ff00 */
        /* <DEDUP_REMOVED lines=10> */
[C---:B------:R-:W-:Y:S01]  /*0180*/  ISETP.GE.U32.AND P4, PT, R12.reuse, 0x2, PT ;  /* 0x000000020c00780c */ /* 0x040fe20003f86070 */
[----:B------:R-:W-:Y:S01]  /*0190*/  IMAD.MOV.U32 R7, RZ, RZ, RZ ;  /* 0x000000ffff077224 */ /* 0x000fe200078e00ff */
        /* <DEDUP_REMOVED lines=26> */
.L_x_1341:
        /* <DEDUP_REMOVED lines=11> */
[----:B------:R-:W3:Y:S04]  /*03f0*/  @!P0 LDG.E R9, [R4.64] ;  /* 0x0000000604098981 */ /* 0x000ee8000c1e1900 */
[----:B------:R-:W3:Y:S02]  /*0400*/  @!P0 LDG.E R8, [R2.64] ;  /* 0x0000000602088981 */ /* 0x000ee4000c1e1900 */
[----:B---3--:R-:W-:Y:S01]  /*0410*/  IMAD R5, R9, R8, RZ ;  /* 0x0000000809057224 */ /* 0x008fe200078e02ff */
[----:B------:R-:W-:Y:S05]  /*0420*/  BRA.DIV ~URZ, `(.L_x_1339) ;  /* 0x00010e527f007947 */ /* 0x000fea000b800000 */
[----:B------:R1:W3:Y:S02]  /*0430*/  SHFL.UP PT, R0, R5, 0x1, RZ ;  /* 0x0420000005007989 */ /* 0x0002e400000e00ff */
.L_x_1478:
        /* <DEDUP_REMOVED lines=16> */
.L_x_1479:
[----:B---3--:R-:W-:-:S05]  /*0540*/  IMAD R0, R0, c[0x0][0x538], RZ ;  /* 0x00014e0000007a24 */ /* 0x008fca00078e02ff */
[----:B------:R-:W-:-:S04]  /*0550*/  IADD3 R6, R0, R6, RZ ;  /* 0x0000000600067210 */ /* 0x000fc80007ffe0ff */
[----:B------:R-:W-:-:S13]  /*0560*/  ISETP.GT.AND P0, PT, R6, UR4, PT ;  /* 0x0000000406007c0c */ /* 0x000fda000bf04270 */
[----:B-12---:R-:W-:Y:S05]  /*0570*/  @!P0 BRA `(.L_x_1341) ;  /* 0xfffffdc000008947 */ /* 0x006fea000383ffff */
.L_x_1337:
[----:B------:R-:W-:-:S05]  /*0580*/  IADD3 R10, -R0, R6, RZ ;  /* 0x00000006000a7210 */ /* 0x000fca0007ffe1ff */
[----:B------:R-:W-:-:S05]  /*0590*/  IMAD R0, R4, c[0x0][0x538], R10 ;  /* 0x00014e0004007a24 */ /* 0x000fca00078e020a */
[----:B------:R-:W-:Y:S01]  /*05a0*/  ISETP.GT.AND P0, PT, R0, UR4, PT ;  /* 0x0000000400007c0c */ /* 0x000fe2000bf04270 */
[----:B------:R-:W-:-:S12]  /*05b0*/  BRA.DIV ~URZ, `(.L_x_1342) ;  /* 0x00010ee27f007947 */ /* 0x000fd8000b800000 */
[----:B------:R-:W-:-:S04]  /*05c0*/  VOTE.ANY R6, PT, !P0 ;  /* 0x0000000000067806 */ /* 0x000fc800040e0100 */
.L_x_1480:
[----:B------:R-:W1:Y:S02]  /*05d0*/  POPC R0, R6 ;  /* 0x0000000600007309 */ /* 0x000e640000000000 */
[----:B-12---:R-:W-:Y:S01]  /*05e0*/  IADD3 R247, R0, R7, RZ ;  /* 0x0000000700f77210 */ /* 0x006fe20007ffe0ff */
[----:B------:R-:W-:Y:S05]  /*05f0*/  BRA.DIV ~URZ, `(.L_x_1343) ;  /* 0x00010ef27f007947 */ /* 0x000fea000b800000 */
[----:B------:R1:W2:Y:S01]  /*0600*/  SHFL.IDX PT, R245, R9, R0, 0x1f ;  /* 0x00001f0009f57589 */ /* 0x0002a200000e0000 */
[----:B------:R-:W-:-:S03]  /*0610*/  MOV R5, RZ ;  /* 0x000000ff00057202 */ /* 0x000fc60000000f00 */
[----:B------:R1:W3:Y:S04]  /*0620*/  SHFL.IDX PT, R9, R8, R0, 0x1f ;  /* 0x00001f0008097589 */ /* 0x0002e800000e0000 */
.L_x_1481:
[----:B------:R-:W-:Y:S01]  /*0630*/  ISETP.NE.AND P0, PT, R6, RZ, PT ;  /* 0x000000ff0600720c */ /* 0x000fe20003f05270 */
[----:B------:R-:W-:-:S12]  /*0640*/  BSSY B0, `(.L_x_1344) ;  /* 0x0000005000007945 */ /* 0x000fd80003800000 */
[----:B------:R-:W-:Y:S05]  /*0650*/  @!P0 BRA `(.L_x_1345) ;  /* 0x0000003000008947 */ /* 0x000fea0003800000 */
[----:B-1----:R-:W-:Y:S01]  /*0660*/  IADD3 R0, R0, -0x1, RZ ;  /* 0xffffffff00007810 */ /* 0x002fe20007ffe0ff */
[----:B------:R-:W-:Y:S05]  /*0670*/  BRA.DIV ~URZ, `(.L_x_1346) ;  /* 0x00010f527f007947 */ /* 0x000fea000b800000 */
[----:B------:R1:W4:Y:S02]  /*0680*/  SHFL.IDX PT, R5, R4, R0, 0x1f ;  /* 0x00001f0004057589 */ /* 0x00032400000e0000 */
.L_x_1345:
[----:B------:R-:W-:Y:S05]  /*0690*/  BSYNC B0 ;  /* 0x0000000000007941 */ /* 0x000fea0003800000 */
.L_x_1344:
[----:B---3--:R-:W-:Y:S01]  /*06a0*/  ISETP.NE.AND P0, PT, R9, 0x1, PT ;  /* 0x000000010900780c */ /* 0x008fe20003f05270 */
[----:B----4-:R-:W-:Y:S01]  /*06b0*/  IMAD R244, R5, c[0x0][0x538], R10 ;  /* 0x00014e0005f47a24 */ /* 0x010fe200078e020a */
[----:B------:R-:W-:Y:S04]  /*06c0*/  BSSY B0, `(.L_x_1347) ;  /* 0x0000085000007945 */ /* 0x000fe80003800000 */
[----:B------:R-:W-:-:S07]  /*06d0*/  IADD3 R11, -R244, UR4, RZ ;  /* 0x00000004f40b7c10 */ /* 0x000fce000fffe1ff */
[----:B------:R-:W-:Y:S05]  /*06e0*/  @!P0 BRA `(.L_x_1348) ;  /* 0x000003e000008947 */ /* 0x000fea0003800000 */
[-C--:B-12---:R-:W-:Y:S02]  /*06f0*/  IABS R0, R245.reuse ;  /* 0x000000f500007213 */ /* 0x086fe40000000000 */
        /* <DEDUP_REMOVED lines=59> */
[----:B------:R-:W-:Y:S01]  /*0ab0*/  IMAD R246, R3, 0x10000, R2 ;  /* 0x0001000003f67824 */ /* 0x000fe200078e0202 */
[----:B------:R-:W-:Y:S05]  /*0ac0*/  BRA `(.L_x_1349) ;  /* 0x0000044000007947 */ /* 0x000fea0003800000 */
.L_x_1348:
[----:B------:R-:W-:-:S04]  /*0ad0*/  IMAD.MOV.U32 R2, RZ, RZ, 0x4 ;  /* 0x00000004ff027424 */ /* 0x000fc800078e00ff */
[----:B------:R-:W-:-:S05]  /*0ae0*/  IMAD.WIDE R2, R247, R2, c[0x0][0x590] ;  /* 0x00016400f7027625 */ /* 0x000fca00078e0202 */
[----:B------:R-:W3:Y:S02]  /*0af0*/  LDG.E R7, [R2.64] ;  /* 0x0000000602077981 */ /* 0x000ee4000c1e1900 */
[----:B-123--:R-:W-:-:S05]  /*0b00*/  IMAD R9, R7, R245, RZ ;  /* 0x000000f507097224 */ /* 0x00efca00078e02ff */
        /* <DEDUP_REMOVED lines=63> */
[----:B------:R-:W-:Y:S02]  /*0f00*/  IMAD R246, R0, R2, R3 ;  /* 0x0000000200f67224 */ /* 0x000fe400078e0203 */
.L_x_1349:
[----:B------:R-:W-:Y:S05]  /*0f10*/  BSYNC B0 ;  /* 0x0000000000007941 */ /* 0x000fea0003800000 */
.L_x_1347:
[----:B------:R-:W-:-:S04]  /*0f20*/  LOP3.LUT R0, RZ, R0, RZ, 0x33, !PT ;  /* 0x00000000ff007212 */ /* 0x000fc800078e33ff */
[----:B------:R-:W-:Y:S01]  /*0f30*/  IADD3 R245, R0, R245, RZ ;  /* 0x000000f500f57210 */ /* 0x000fe20007ffe0ff */
[----:B------:R-:W-:Y:S05]  /*0f40*/  BRA `(.L_x_1350) ;  /* 0x0000004000007947 */ /* 0x000fea0003800000 */
.L_x_1338:
[----:B--2---:R-:W-:Y:S01]  /*0f50*/  IMAD.MOV.U32 R245, RZ, RZ, RZ ;  /* 0x000000fffff57224 */ /* 0x004fe200078e00ff */
[----:B------:R-:W-:Y:S01]  /*0f60*/  MOV R246, RZ ;  /* 0x000000ff00f67202 */ /* 0x000fe20000000f00 */
[----:B------:R-:W-:Y:S01]  /*0f70*/  IMAD.U32 R244, RZ, RZ, UR4 ;  /* 0x00000004fff47e24 */ /* 0x000fe2000f8e00ff */
[----:B------:R-:W-:Y:S02]  /*0f80*/  MOV R247, c[0x0][0x53c] ;  /* 0x00014f0000f77a02 */ /* 0x000fe40000000f00 */
.L_x_1350:
[----:B------:R-:W-:Y:S01]  /*0f90*/  ISETP.NE.AND P0, PT, R12, RZ, PT ;  /* 0x000000ff0c00720c */ /* 0x000fe20003f05270 */
[----:B------:R-:W-:-:S12]  /*0fa0*/  WARPSYNC 0xffffffff ;  /* 0xffffffff00007948 */ /* 0x000fd80003800000 */
[----:B------:R1:W-:Y:S04]  /*0fb0*/  @!P0 STS.128 [0xc080], R244 ;  /* 0x00c080f4ff008388 */ /* 0x0003e80000000c00 */
[----:B------:R-:W-:Y:S06]  /*0fc0*/  BAR.ARV 0x5, 0x80 ;  /* 0x0142000000007b1d */ /* 0x000fec0000002000 */
.L_x_1336:
        /* <DEDUP_REMOVED lines=27> */
[C---:B------:R-:W-:Y:S01]  /*1180*/  IMAD.IADD R0, R17.reuse, 0x1, -R0 ;  /* 0x0000000111007824 */ /* 0x040fe200078e0a00 */
        /* <DEDUP_REMOVED lines=71> */
[----:B------:R-:W-:-:S02]  /*1600*/  IMAD.IADD R3, R3, 0x1, R6 ;  /* 0x0000000103037824 */ /* 0x000fc400078e0206 */
[----:B------:R-:W-:Y:S01]  /*1610*/  IMAD.IADD R248, R17, 0x1, R248 ;  /* 0x0000000111f87824 */ /* 0x000fe200078e02f8 */
[----:B------:R-:W-:Y:S01]  /*1620*/  LOP3.LUT R2, R2, 0xc0, RZ, 0xc0, !PT ;  /* 0x000000c002027812 */ /* 0x000fe200078ec0ff */
[----:B------:R-:W-:Y:S02]  /*1630*/  IMAD.IADD R4, R0, 0x1, R7 ;  /* 0x0000000100047824 */ /* 0x000fe400078e0207 */
[----:B------:R-:W-:Y:S01]  /*1640*/  IMAD.SHL.U32 R250, R3, 0x2, RZ ;  /* 0x0000000203fa7824 */ /* 0x000fe200078e00ff */
[----:B------:R-:W-:Y:S01]  /*1650*/  LOP3.LUT R6, R2, 0x8, R8, 0xf8, !PT ;  /* 0x0000000802067812 */ /* 0x000fe200078ef808 */
[C---:B------:R-:W-:Y:S01]  /*1660*/  IMAD R7, R13.reuse, 0x20, R0 ;  /* 0x000000200d077824 */ /* 0x040fe200078e0200 */
[----:B------:R-:W-:Y:S01]  /*1670*/  SHF.R.U32.HI R5, RZ, 0x3, R2 ;  /* 0x00000003ff057819 */ /* 0x000fe20000011602 */
[----:B------:R-:W-:Y:S01]  /*1680*/  IMAD R2, R13, 0x20, R4 ;  /* 0x000000200d027824 */ /* 0x000fe200078e0204 */
[C---:B------:R-:W-:Y:S01]  /*1690*/  IADD3 R4, R250.reuse, 0x80, RZ ;  /* 0x00000080fa047810 */ /* 0x040fe20007ffe0ff */
[----:B------:R-:W-:Y:S01]  /*16a0*/  IMAD.U32 R0, R9, 0x20, R10 ;  /* 0x0000002009007824 */ /* 0x000fe200078e000a */
[----:B------:R-:W-:-:S02]  /*16b0*/  IADD3 R251, R250, 0x70, RZ ;  /* 0x00000070fafb7810 */ /* 0x000fc40007ffe0ff */
[----:B------:R-:W-:Y:S02]  /*16c0*/  @P1 IADD3 R251, R4, 0x10, RZ ;  /* 0x0000001004fb1810 */ /* 0x000fe40007ffe0ff */
        /* <DEDUP_REMOVED lines=9> */
[----:B------:R-:W-:Y:S01]  /*1760*/  SHF.R.S32.HI R4, RZ, 0x1f, R226 ;  /* 0x0000001fff047819 */ /* 0x000fe200000114e2 */
[----:B------:R-:W-:Y:S01]  /*1770*/  IMAD.IADD R3, R3, 0x1, R7 ;  /* 0x0000000103037824 */ /* 0x000fe200078e0207 */
[----:B------:R-:W-:-:S02]  /*1780*/  SHF.R.S32.HI R7, RZ, 0x1f, R202 ;  /* 0x0000001fff077819 */ /* 0x000fc400000114ca */
[C---:B------:R-:W-:Y:S02]  /*1790*/  IADD3 R9, R243.reuse, 0x40, RZ ;  /* 0x00000040f3097810 */ /* 0x040fe40007ffe0ff */
[C---:B------:R-:W-:Y:S02]  /*17a0*/  IADD3 R7, R243.reuse, 0x50, RZ ;  /* 0x00000050f3077810 */ /* 0x040fe40007ffe0ff */
[----:B------:R-:W-:Y:S02]  /*17b0*/  SHF.R.S32.HI R0, RZ, 0x1f, R9 ;  /* 0x0000001fff007819 */ /* 0x000fe40000011409 */
[----:B------:R-:W-:Y:S01]  /*17c0*/  SHF.R.S32.HI R0, RZ, 0x1f, R7 ;  /* 0x0000001fff007819 */ /* 0x000fe20000011407 */
[----:B------:R-:W-:Y:S01]  /*17d0*/  IMAD.IADD R0, R250, 0x1, R5 ;  /* 0x00000001fa007824 */ /* 0x000fe200078e0205 */
[----:B------:R-:W-:Y:S02]  /*17e0*/  IADD3 R15, R243, 0x10, RZ ;  /* 0x00000010f30f7810 */ /* 0x000fe40007ffe0ff */
[----:B------:R-:W-:-:S02]  /*17f0*/  SHF.R.S32.HI R4, RZ, 0x1f, R243 ;  /* 0x0000001fff047819 */ /* 0x000fc400000114f3 */
[----:B------:R1:W-:Y:S01]  /*1800*/  STL [R1+0x4], R0 ;  /* 0x0000040001007387 */ /* 0x0003e20000100800 */
[C---:B------:R-:W-:Y:S02]  /*1810*/  IADD3 R12, R243.reuse, 0x28, RZ ;  /* 0x00000028f30c7810 */ /* 0x040fe40007ffe0ff */
[----:B------:R-:W-:Y:S02]  /*1820*/  IADD3 R10, R243, 0x38, RZ ;  /* 0x00000038f30a7810 */ /* 0x000fe40007ffe0ff */
[----:B------:R-:W-:Y:S02]  /*1830*/  SEL R4, R6, 0xffffffe0, !P3 ;  /* 0xffffffe006047807 */ /* 0x000fe40005800000 */
[----:B------:R-:W-:Y:S02]  /*1840*/  IADD3 R189, R184, 0x20, RZ ;  /* 0x00000020b8bd7810 */ /* 0x000fe40007ffe0ff */
[----:B------:R-:W-:Y:S02]  /*1850*/  LEA R187, R2, 0x6080, 0x1 ;  /* 0x0000608002bb7811 */ /* 0x000fe400078e08ff */
[----:B------:R-:W-:-:S02]  /*1860*/  LEA R185, R3, 0x1880, 0x1 ;  /* 0x0000188003b97811 */ /* 0x000fc400078e08ff */
[----:B------:R-:W-:Y:S01]  /*1870*/  IADD3 R16, R243, 0x8, RZ ;  /* 0x00000008f3107810 */ /* 0x000fe20007ffe0ff */
[----:B------:R-:W-:Y:S01]  /*1880*/  IMAD.IADD R188, R187, 0x1, R4 ;  /* 0x00000001bbbc7824 */ /* 0x000fe200078e0204 */
[C---:B------:R-:W-:Y:S01]  /*1890*/  IADD3 R14, R243.reuse, 0x18, RZ ;  /* 0x00000018f30e7810 */ /* 0x040fe20007ffe0ff */
[----:B------:R-:W-:Y:S01]  /*18a0*/  IMAD.IADD R186, R4, 0x1, R185 ;  /* 0x0000000104ba7824 */ /* 0x000fe200078e02b9 */
[C---:B------:R-:W-:Y:S02]  /*18b0*/  IADD3 R13, R243.reuse, 0x20, RZ ;  /* 0x00000020f30d7810 */ /* 0x040fe40007ffe0ff */
[C---:B------:R-:W-:Y:S02]  /*18c0*/  IADD3 R11, R243.reuse, 0x30, RZ ;  /* 0x00000030f30b7810 */ /* 0x040fe40007ffe0ff */
[C---:B------:R-:W-:Y:S02]  /*18d0*/  IADD3 R8, R243.reuse, 0x48, RZ ;  /* 0x00000048f3087810 */ /* 0x040fe40007ffe0ff */
[----:B------:R-:W-:Y:S01]  /*18e0*/  IADD3 R252, R243, 0x58, RZ ;  /* 0x00000058f3fc7810 */ /* 0x000fe20007ffe0ff */
[----:B-1----:R-:W-:Y:S01]  /*18f0*/  IMAD.IADD R0, R5, 0x1, R251 ;  /* 0x0000000105007824 */ /* 0x002fe200078e02fb */
[----:B------:R-:W-:-:S02]  /*1900*/  @P2 IADD3 R189, R184, -0x20, RZ ;  /* 0xffffffe0b8bd2810 */ /* 0x000fc40007ffe0ff */
[----:B------:R-:W-:Y:S02]  /*1910*/  SHF.R.S32.HI R6, RZ, 0x1f, R15 ;  /* 0x0000001fff067819 */ /* 0x000fe4000001140f */
[----:B------:R1:W-:Y:S01]  /*1920*/  STL [R1], R0 ;  /* 0x0000000001007387 */ /* 0x0003e20000100800 */
        /* <DEDUP_REMOVED lines=8> */
[C---:B------:R-:W-:Y:S02]  /*19b0*/  IADD3 R197, R189.reuse, 0x400, RZ ;  /* 0x00000400bdc57810 */ /* 0x040fe40007ffe0ff */
[C---:B------:R-:W-:Y:S02]  /*19c0*/  IADD3 R196, R189.reuse, 0x800, RZ ;  /* 0x00000800bdc47810 */ /* 0x040fe40007ffe0ff */
[----:B------:R-:W-:-:S02]  /*19d0*/  IADD3 R195, R189, 0xc00, RZ ;  /* 0x00000c00bdc37810 */ /* 0x000fc40007ffe0ff */
[C---:B------:R-:W-:Y:S02]  /*19e0*/  IADD3 R194, R189.reuse, 0x1000, RZ ;  /* 0x00001000bdc27810 */ /* 0x040fe40007ffe0ff */
[C---:B------:R-:W-:Y:S02]  /*19f0*/  IADD3 R193, R189.reuse, 0x1400, RZ ;  /* 0x00001400bdc17810 */ /* 0x040fe40007ffe0ff */
[C---:B------:R-:W-:Y:S02]  /*1a00*/  IADD3 R192, R189.reuse, 0x1800, RZ ;  /* 0x00001800bdc07810 */ /* 0x040fe40007ffe0ff */
[C---:B------:R-:W-:Y:S02]  /*1a10*/  IADD3 R191, R189.reuse, 0x1c00, RZ ;  /* 0x00001c00bdbf7810 */ /* 0x040fe40007ffe0ff */
[----:B-1----:R-:W-:Y:S02]  /*1a20*/  IADD3 R190, R189, 0x2000, RZ ;  /* 0x00002000bdbe7810 */ /* 0x002fe40007ffe0ff */
.L_x_1477:
        /* <DEDUP_REMOVED lines=30> */
[----:B------:R2:W3:Y:S04]  /*1c10*/  LDG.E R0, [R2.64] ;  /* 0x0000000602007981 */ /* 0x0004e8000c1e1900 */
[----:B-12---:R-:W3:Y:S02]  /*1c20*/  LDG.E R2, [R2.64+0x4] ;  /* 0x0000040602027981 */ /* 0x006ee4000c1e1900 */
[----:B---3--:R-:W-:-:S02]  /*1c30*/  IADD3 R240, -R0, R2, RZ ;  /* 0x0000000200f07210 */ /* 0x008fc40007ffe1ff */
.L_x_1351:
[----:B------:R-:W-:-:S04]  /*1c40*/  ISETP.NE.U32.AND P1, PT, RZ, c[0x0][0x368], PT ;  /* 0x0000da00ff007a0c */ /* 0x000fc80003f25070 */
[----:B------:R-:W-:-:S13]  /*1c50*/  ISETP.NE.AND.EX P1, PT, RZ, c[0x0][0x36c], PT, P1 ;  /* 0x0000db00ff007a0c */ /* 0x000fda0003f25310 */
[----:B------:R-:W-:Y:S05]  /*1c60*/  @!P1 BRA `(.L_x_1352) ;  /* 0x0000004000009947 */ /* 0x000fea0003800000 */
[----:B-1----:R-:W-:-:S04]  /*1c70*/  IADD3 R2, P1, R14, c[0x0][0x368], RZ ;  /* 0x0000da000e027a10 */ /* 0x002fc80007f3e0ff */
[----:B------:R-:W-:-:S05]  /*1c80*/  IADD3.X R3, R13, c[0x0][0x36c], RZ, P1, !PT ;  /* 0x0000db000d037a10 */ /* 0x000fca0000ffe4ff */
[----:B------:R1:W5:Y:S01]  /*1c90*/  LDG.E R0, [R2.64] ;  /* 0x0000000602007981 */ /* 0x000362000c1e1900 */
[----:B------:R-:W-:Y:S05]  /*1ca0*/  BRA `(.L_x_1353) ;  /* 0x0000008000007947 */ /* 0x000fea0003800000 */
.L_x_1352:
        /* <DEDUP_REMOVED lines=8> */
.L_x_1353:
[----:B-1----:R-:W-:Y:S01]  /*1d30*/  IMAD.MOV.U32 R2, RZ, RZ, c[0x0][0x2c4] ;  /* 0x0000b100ff027624 */ /* 0x002fe200078e00ff */
[----:B------:R-:W-:Y:S01]  /*1d40*/  BSSY B0, `(.L_x_1354) ;  /* 0x000003b000007945 */ /* 0x000fe20003800000 */
[----:B------:R-:W-:Y:S02]  /*1d50*/  IMAD.SHL.U32 R242, R245, 0x80, RZ ;  /* 0x00000080f5f27824 */ /* 0x000fe400078e00ff */
[----:B-----5:R-:W-:Y:S01]  /*1d60*/  IMAD.IADD R241, R0, 0x1, -R230 ;  /* 0x0000000100f17824 */ /* 0x020fe200078e0ae6 */
[----:B------:R-:W-:-:S02]  /*1d70*/  ISETP.NE.AND P3, PT, R2, 0x1, PT ;  /* 0x000000010200780c */ /* 0x000fc40003f65270 */
[----:B------:R-:W-:-:S05]  /*1d80*/  IADD3 R2, R242, 0x7f, RZ ;  /* 0x0000007ff2027810 */ /* 0x000fca0007ffe0ff */
[----:B------:R-:W-:-:S06]  /*1d90*/  IMAD.MOV.U32 R0, RZ, RZ, R2 ;  /* 0x000000ffff007224 */ /* 0x000fcc00078e0002 */
[----:B------:R-:W-:Y:S01]  /*1da0*/  @P3 IMAD.HI.U32 R3, R2, c[0x0][0x2c8], RZ ;  /* 0x0000b20002033a27 */ /* 0x000fe200078e00ff */
[----:B------:R-:W-:-:S04]  /*1db0*/  IADD3 R2, R241, 0x30, -R240 ;  /* 0x00000030f1027810 */ /* 0x000fc80007ffe8f0 */
[----:B------:R-:W-:Y:S02]  /*1dc0*/  @P3 SHF.R.U32.HI R0, RZ, c[0x0][0x2cc], R3 ;  /* 0x0000b300ff003a19 */ /* 0x000fe40000011603 */
[----:B------:R-:W-:-:S03]  /*1dd0*/  IADD3 R3, R241, 0x2f, RZ ;  /* 0x0000002ff1037810 */ /* 0x000fc60007ffe0ff */
[----:B------:R-:W-:Y:S02]  /*1de0*/  IMAD.IADD R0, R2, 0x1, R0 ;  /* 0x0000000102007824 */ /* 0x000fe400078e0200 */
[----:B------:R-:W-:-:S04]  /*1df0*/  IMAD.HI R2, R3, 0x2aaaaaab, RZ ;  /* 0x2aaaaaab03027827 */ /* 0x000fc800078e02ff */
[----:B------:R-:W-:Y:S01]  /*1e00*/  IMAD.HI R0, R0, 0x2aaaaaab, RZ ;  /* 0x2aaaaaab00007827 */ /* 0x000fe200078e02ff */
[----:B------:R-:W-:-:S04]  /*1e10*/  SHF.R.U32.HI R4, RZ, 0x1f, R2 ;  /* 0x0000001fff047819 */ /* 0x000fc80000011602 */
[----:B------:R-:W-:Y:S02]  /*1e20*/  SHF.R.U32.HI R3, RZ, 0x1f, R0 ;  /* 0x0000001fff037819 */ /* 0x000fe40000011600 */
[----:B------:R-:W-:Y:S02]  /*1e30*/  LEA.HI.SX32 R4, R2, R4, 0x1d ;  /* 0x0000000402047211 */ /* 0x000fe400078feaff */
[----:B------:R-:W-:Y:S02]  /*1e40*/  LEA.HI.SX32 R0, R0, R3, 0x1d ;  /* 0x0000000300007211 */ /* 0x000fe400078feaff */
[----:B------:R-:W-:Y:S02]  /*1e50*/  LOP3.LUT R2, R246, 0xff000000, RZ, 0xc0, !PT ;  /* 0xff000000f6027812 */ /* 0x000fe400078ec0ff */
[----:B------:R-:W-:Y:S02]  /*1e60*/  IMNMX R6, R4, R0, PT ;  /* 0x0000000004067217 */ /* 0x000fe40003800200 */
[----:B------:R-:W-:-:S02]  /*1e70*/  LOP3.LUT R3, R246, 0xff0000, RZ, 0xc0, !PT ;  /* 0x00ff0000f6037812 */ /* 0x000fc400078ec0ff */
[----:B------:R-:W-:Y:S01]  /*1e80*/  SHF.R.U32.HI R0, RZ, 0x8, R2 ;  /* 0x00000008ff007819 */ /* 0x000fe20000011602 */
[----:B------:R-:W-:Y:S01]  /*1e90*/  IMAD.MOV.U32 R2, RZ, RZ, RZ ;  /* 0x000000ffff027224 */ /* 0x000fe200078e00ff */
[----:B------:R-:W-:Y:S02]  /*1ea0*/  ISETP.GE.AND P1, PT, R6, 0x1, PT ;  /* 0x000000010600780c */ /* 0x000fe40003f26270 */
        /* <DEDUP_REMOVED lines=36> */
.L_x_1355:
[----:B------:R-:W-:Y:S05]  /*20f0*/  BSYNC B0 ;  /* 0x0000000000007941 */ /* 0x000fea0003800000 */
.L_x_1354:
        /* <DEDUP_REMOVED lines=63> */
[----:B-1----:R-:W-:Y:S01]  /*24f0*/  IMAD.IADD R5, R224, 0x1, R242 ;  /* 0x00000001e0057824 */ /* 0x002fe200078e02f2 */
[----:B------:R-:W-:Y:S02]  /*2500*/  LOP3.LUT R13, R246, 0xffff, RZ, 0xc0, !PT ;  /* 0x0000fffff60d7812 */ /* 0x000fe400078ec0ff */
[----:B------:R-:W-:Y:S01]  /*2510*/  SEL R6, R12, RZ, !P0 ;  /* 0x000000ff0c067207 */ /* 0x000fe20004000000 */
[----:B------:R-:W-:Y:S01]  /*2520*/  IMAD R0, R0, c[0x0][0x178], RZ ;  /* 0x00005e0000007a24 */ /* 0x000fe200078e02ff */
[----:B------:R-:W-:Y:S01]  /*2530*/  SEL R4, R249, RZ, !P0 ;  /* 0x000000fff9047207 */ /* 0x000fe20004000000 */
[----:B------:R-:W-:Y:S01]  /*2540*/  @P3 IMAD.HI.U32 R7, R5, c[0x0][0x2c8], RZ ;  /* 0x0000b20005073a27 */ /* 0x000fe200078e00ff */
[----:B------:R-:W-:Y:S02]  /*2550*/  ISETP.GE.AND P6, PT, R202, c[0x0][0x198], PT ;  /* 0x00006600ca007a0c */ /* 0x000fe40003fc6270 */
[----:B------:R-:W-:Y:S01]  /*2560*/  ISETP.GE.AND P5, PT, R225, c[0x0][0x198], PT ;  /* 0x00006600e1007a0c */ /* 0x000fe20003fa6270 */
[----:B------:R-:W-:Y:S01]  /*2570*/  IMAD R0, R11, c[0x0][0x17c], R0 ;  /* 0x00005f000b007a24 */ /* 0x000fe200078e0200 */
[----:B------:R-:W-:Y:S01]  /*2580*/  ISETP.GE.AND P4, PT, R226, c[0x0][0x198], PT ;  /* 0x00006600e2007a0c */ /* 0x000fe20003f86270 */
[----:B------:R-:W-:Y:S01]  /*2590*/  IMAD R6, R6, c[0x0][0x1c0], RZ ;  /* 0x0000700006067a24 */ /* 0x000fe200078e02ff */
[----:B------:R-:W-:-:S03]  /*25a0*/  IADD3 R119, R200, -0x1, RZ ;  /* 0xffffffffc8777810 */ /* 0x000fc60007ffe0ff */
[----:B------:R-:W-:Y:S02]  /*25b0*/  IMAD R6, R4, c[0x0][0x1c4], R6 ;  /* 0x0000710004067a24 */ /* 0x000fe400078e0206 */
[----:B--2---:R-:W-:-:S04]  /*25c0*/  IMAD.WIDE.U32 R2, R11, c[0x0][0x178], RZ ;  /* 0x00005e000b027a25 */ /* 0x004fc800078e00ff */
[----:B------:R-:W-:Y:S01]  /*25d0*/  IMAD.IADD R3, R3, 0x1, R0 ;  /* 0x0000000103037824 */ /* 0x000fe200078e0200 */
[----:B------:R-:W-:Y:S02]  /*25e0*/  MOV R0, R5 ;  /* 0x0000000500007202 */ /* 0x000fe40000000f00 */
[----:B------:R-:W-:Y:S01]  /*25f0*/  @P3 SHF.R.U32.HI R0, RZ, c[0x0][0x2cc], R7 ;  /* 0x0000b300ff003a19 */ /* 0x000fe20000011607 */
[----:B------:R-:W-:-:S03]  /*2600*/  IMAD.WIDE.U32 R2, R13, c[0x0][0x1b8], R2 ;  /* 0x00006e000d027a25 */ /* 0x000fc600078e0002 */
        /* <DEDUP_REMOVED lines=20> */
.L_x_1482:
[----:B------:R-:W-:Y:S05]  /*2750*/  BRA.DIV ~URZ, `(.L_x_1358) ;  /* 0x0000ef527f007947 */ /* 0x000fea000b800000 */
[----:B------:R3:W4:Y:S02]  /*2760*/  SHFL.IDX PT, R0, R12, RZ, 0x1c1f ;  /* 0x001c1fff0c007589 */ /* 0x00072400000e0000 */
.L_x_1483:
        /* <DEDUP_REMOVED lines=22> */
.L_x_1360:
[----:B------:R-:W-:Y:S05]  /*28d0*/  BSYNC B0 ;  /* 0x0000000000007941 */ /* 0x000fea0003800000 */
.L_x_1359:
[----:B------:R-:W-:Y:S05]  /*28e0*/  BRA.DIV ~URZ, `(.L_x_1361) ;  /* 0x0000ee327f007947 */ /* 0x000fea000b800000 */
[----:B--2---:R2:W1:Y:S04]  /*28f0*/  SHFL.IDX PT, R4, R5, 0x1, 0x1c1f ;  /* 0x003c1f0005047f89 */ /* 0x00446800000e0000 */
[----:B----4-:R2:W4:Y:S02]  /*2900*/  SHFL.IDX PT, R0, R12, 0x1, 0x1c1f ;  /* 0x003c1f000c007f89 */ /* 0x01052400000e0000 */
.L_x_1484:
        /* <DEDUP_REMOVED lines=21> */
.L_x_1363:
[----:B------:R-:W-:Y:S05]  /*2a60*/  BSYNC B0 ;  /* 0x0000000000007941 */ /* 0x000fea0003800000 */
.L_x_1362:
[----:B------:R-:W-:Y:S05]  /*2a70*/  BRA.DIV ~URZ, `(.L_x_1364) ;  /* 0x0000ed727f007947 */ /* 0x000fea000b800000 */
[----:B-1----:R1:W2:Y:S02]  /*2a80*/  SHFL.IDX PT, R4, R5, 0x2, 0x1c1f ;  /* 0x005c1f0005047f89 */ /* 0x0022a400000e0000 */
.L_x_1485:
[----:B------:R-:W-:Y:S05]  /*2a90*/  BRA.DIV ~URZ, `(.L_x_1365) ;  /* 0x0000edc27f007947 */ /* 0x000fea000b800000 */
[----:B----4-:R4:W1:Y:S02]  /*2aa0*/  SHFL.IDX PT, R0, R12, 0x2, 0x1c1f ;  /* 0x005c1f000c007f89 */ /* 0x01086400000e0000 */
.L_x_1486:
        /* <DEDUP_REMOVED lines=21> */
.L_x_1367:
[----:B------:R-:W-:Y:S05]  /*2c00*/  BSYNC B0 ;  /* 0x0000000000007941 */ /* 0x000fea0003800000 */
.L_x_1366:
[----:B------:R-:W-:Y:S05]  /*2c10*/  BRA.DIV ~URZ, `(.L_x_1368) ;  /* 0x0000ecb27f007947 */ /* 0x000fea000b800000 */
[----:B--2---:R2:W3:Y:S04]  /*2c20*/  SHFL.IDX PT, R4, R5, 0x3, 0x1c1f ;  /* 0x007c1f0005047f89 */ /* 0x0044e800000e0000 */
[----:B-1----:R2:W1:Y:S02]  /*2c30*/  SHFL.IDX PT, R0, R12, 0x3, 0x1c1f ;  /* 0x007c1f000c007f89 */ /* 0x00246400000e0000 */
.L_x_1487:
[----:B--2---:R-:W2:Y:S01]  /*2c40*/  LDL R16, [R1+0x14] ;  /* 0x0000140001107983 */ /* 0x004ea20000100800 */
[----:B------:R-:W-:Y:S01]  /*2c50*/  IADD3 R2, R10, 0x60, RZ ;  /* 0x000000600a027810 */ /* 0x000fe20007ffe0ff */
[----:B-----5:R-:W-:Y:S01]  /*2c60*/  IMAD.WIDE.U32 R234, R14, c[0x0][0x2b0], RZ ;  /* 0x0000ac000eea7a25 */ /* 0x020fe200078e00ff */
[----:B------:R-:W-:-:S02]  /*2c70*/  SHF.R.S32.HI R15, RZ, 0x1f, R202 ;  /* 0x0000001fff0f7819 */ /* 0x000fc400000114ca */
[----:B------:R-:W-:Y:S02]  /*2c80*/  ISETP.GE.AND P2, PT, R2, R11, PT ;  /* 0x0000000b0200720c */ /* 0x000fe40003f46270 */
[----:B------:R-:W-:Y:S02]  /*2c90*/  SHF.R.S32.HI R23, RZ, 0x1f, R225 ;  /* 0x0000001fff177819 */ /* 0x000fe400000114e1 */
[----:B------:R-:W-:-:S09]  /*2ca0*/  SHF.R.S32.HI R27, RZ, 0x1f, R226 ;  /* 0x0000001fff1b7819 */ /* 0x000fd200000114e2 */
[CC--:B-1----:R-:W-:Y:S02]  /*2cb0*/  @!P2 LEA R8, P0, R202.reuse, R0.reuse, 0x1 ;  /* 0x00000000ca08a211 */ /* 0x0c2fe400078008ff */
[C---:B------:R-:W-:Y:S02]  /*2cc0*/  @!P2 LEA R6, P1, R225.reuse, R0, 0x1 ;  /* 0x00000000e106a211 */ /* 0x040fe400078208ff */
[----:B---3--:R-:W-:Y:S02]  /*2cd0*/  @!P2 LEA.HI.X R9, R202, R4, R15, 0x1, P0 ;  /* 0x00000004ca09a211 */ /* 0x008fe400000f0c0f */
[----:B------:R-:W-:Y:S02]  /*2ce0*/  @!P2 LEA R2, P0, R226, R0, 0x1 ;  /* 0x00000000e202a211 */ /* 0x000fe400078008ff */
[----:B------:R-:W-:Y:S02]  /*2cf0*/  SHF.R.S32.HI R0, RZ, 0x1f, R14 ;  /* 0x0000001fff007819 */ /* 0x000fe4000001140e */
[----:B------:R-:W-:-:S02]  /*2d00*/  @!P2 LEA.HI.X R7, R225, R4, R23, 0x1, P1 ;  /* 0x00000004e107a211 */ /* 0x000fc400008f0c17 */
[----:B------:R-:W-:Y:S01]  /*2d10*/  @!P2 LEA.HI.X R3, R226, R4, R27, 0x1, P0 ;  /* 0x00000004e203a211 */ /* 0x000fe200000f0c1b */
        /* <DEDUP_REMOVED lines=14> */
[----:B------:R-:W-:-:S02]  /*2e00*/  IMAD.MOV.U32 R0, RZ, RZ, c[0x0][0x2b8] ;  /* 0x0000ae00ff007624 */ /* 0x000fc400078e00ff */
[----:B------:R-:W-:Y:S02]  /*2e10*/  IMAD R118, R200, R118, -0x30 ;  /* 0xffffffd0c8767424 */ /* 0x000fe400078e0276 */
[----:B------:R-:W-:Y:S01]  /*2e20*/  IMAD.MOV.U32 R199, RZ, RZ, RZ ;  /* 0x000000ffffc77224 */ /* 0x000fe200078e00ff */
[----:B------:R-:W-:Y:S01]  /*2e30*/  ISETP.NE.AND P2, PT, R0, 0x1, PT ;  /* 0x000000010000780c */ /* 0x000fe20003f45270 */
[----:B-1----:R-:W-:-:S05]  /*2e40*/  IMAD.IADD R2, R224, 0x1, R118 ;  /* 0x00000001e0027824 */ /* 0x002fca00078e0276 */
[C---:B------:R-:W-:Y:S01]  /*2e50*/  ISETP.GE.AND P1, PT, R2.reuse, R241, PT ;  /* 0x000000f10200720c */ /* 0x040fe20003f26270 */
[----:B------:R-:W-:-:S03]  /*2e60*/  IMAD.IADD R2, R2, 0x1, R230 ;  /* 0x0000000102027824 */ /* 0x000fc600078e02e6 */
[----:B------:R-:W-:Y:S01]  /*2e70*/  ISETP.GT.OR P1, PT, R224, 0x2f, P1 ;  /* 0x0000002fe000780c */ /* 0x000fe20000f24670 */
[----:B------:R-:W-:Y:S02]  /*2e80*/  IMAD.MOV.U32 R0, RZ, RZ, R2 ;  /* 0x000000ffff007224 */ /* 0x000fe400078e0002 */
[----:B------:R-:W-:-:S05]  /*2e90*/  @P2 IMAD.HI.U32 R3, R2, c[0x0][0x2bc], RZ ;  /* 0x0000af0002032a27 */ /* 0x000fca00078e00ff */
[----:B------:R-:W-:-:S05]  /*2ea0*/  @P2 SHF.R.U32.HI R0, RZ, c[0x0][0x2c0], R3 ;  /* 0x0000b000ff002a19 */ /* 0x000fca0000011603 */
[----:B------:R-:W-:-:S04]  /*2eb0*/  @!P1 IADD3 R3, P0, R0, R234, RZ ;  /* 0x000000ea00039210 */ /* 0x000fc80007f1e0ff */
[----:B------:R-:W-:Y:S02]  /*2ec0*/  @!P1 LEA.HI.X.SX32 R5, R0, R238, 0x1, P0 ;  /* 0x000000ee00059211 */ /* 0x000fe400000f0eff */
[----:B------:R-:W-:-:S04]  /*2ed0*/  @!P1 LEA R4, P0, R3, c[0x0][0x2a0], 0x2 ;  /* 0x0000a80003049a11 */ /* 0x000fc800078010ff */
[----:B------:R-:W-:-:S05]  /*2ee0*/  @!P1 LEA.HI.X R5, R3, c[0x0][0x2a4], R5, 0x2, P0 ;  /* 0x0000a90003059a11 */ /* 0x000fca00000f1405 */
[----:B------:R-:W2:Y:S01]  /*2ef0*/  @!P1 LDG.E R199, [R4.64] ;  /* 0x0000000604c79981 */ /* 0x000ea2000c1e1900 */
[----:B------:R-:W-:Y:S01]  /*2f00*/  IMAD.MOV R0, RZ, RZ, -R0 ;  /* 0x000000ffff007224 */ /* 0x000fe200078e0a00 */
[----:B------:R-:W-:Y:S01]  /*2f10*/  SHF.L.U64.HI R214, R202, 0x1, R15 ;  /* 0x00000001cad67819 */ /* 0x000fe2000001020f */
[----:B------:R-:W-:Y:S01]  /*2f20*/  IMAD.WIDE.U32 R232, R13, c[0x0][0x1e8], RZ ;  /* 0x00007a000de87a25 */ /* 0x000fe200078e00ff */
[----:B------:R-:W-:Y:S01]  /*2f30*/  SHF.L.U64.HI R212, R225, 0x1, R23 ;  /* 0x00000001e1d47819 */ /* 0x000fe20000010217 */
[----:B------:R-:W-:Y:S01]  /*2f40*/  BSSY B0, `(.L_x_1369) ;  /* 0x0000080000007945 */ /* 0x000fe20003800000 */
[----:B------:R-:W-:Y:S01]  /*2f50*/  SHF.L.U64.HI R213, R226, 0x1, R27 ;  /* 0x00000001e2d57819 */ /* 0x000fe2000001021b */
[----:B------:R-:W-:Y:S02]  /*2f60*/  IMAD R201, R0, c[0x0][0x2b8], R2 ;  /* 0x0000ae0000c97a24 */ /* 0x000fe400078e0202 */
[----:B------:R-:W-:Y:S02]  /*2f70*/  IMAD R231, R13, c[0x0][0x1ec], R233 ;  /* 0x00007b000de77a24 */ /* 0x000fe400078e02e9 */
[----:B------:R-:W-:Y:S01]  /*2f80*/  IMAD.WIDE.U32 R2, R201, c[0x0][0x1e0], RZ ;  /* 0x00007800c9027a25 */ /* 0x000fe200078e00ff */
[----:B------:R-:W-:-:S03]  /*2f90*/  SHF.R.S32.HI R7, RZ, 0x1f, R201 ;  /* 0x0000001fff077819 */ /* 0x000fc600000114c9 */
[----:B------:R-:W-:Y:S02]  /*2fa0*/  IMAD R117, R119, -0x30, R241 ;  /* 0xffffffd077757824 */ /* 0x000fe400078e02f1 */
[C---:B------:R-:W-:Y:S02]  /*2fb0*/  IMAD R0, R7.reuse, c[0x0][0x1e0], RZ ;  /* 0x0000780007007a24 */ /* 0x040fe400078e02ff */
[----:B------:R-:W-:Y:S02]  /*2fc0*/  IMAD R7, R7, c[0x0][0x208], RZ ;  /* 0x0000820007077a24 */ /* 0x000fe400078e02ff */
[C---:B------:R-:W-:Y:S02]  /*2fd0*/  IMAD R0, R201.reuse, c[0x0][0x1e4], R0 ;  /* 0x00007900c9007a24 */ /* 0x040fe400078e0200 */
[----:B------:R-:W-:Y:S02]  /*2fe0*/  IMAD R7, R201, c[0x0][0x20c], R7 ;  /* 0x00008300c9077a24 */ /* 0x000fe400078e0207 */
[----:B------:R-:W-:-:S02]  /*2ff0*/  IMAD.IADD R3, R3, 0x1, R0 ;  /* 0x0000000103037824 */ /* 0x000fc400078e0200 */
[----:B------:R-:W-:-:S04]  /*3000*/  IMAD.WIDE.U32 R236, R13, c[0x0][0x210], RZ ;  /* 0x000084000dec7a25 */ /* 0x000fc800078e00ff */
[----:B------:R-:W-:Y:S02]  /*3010*/  IMAD R239, R13, c[0x0][0x214], R237 ;  /* 0x000085000def7a24 */ /* 0x000fe400078e02ed */
[----:B------:R-:W-:Y:S02]  /*3020*/  IMAD.SHL.U32 R26, R226, 0x2, RZ ;  /* 0x00000002e21a7824 */ /* 0x000fe400078e00ff */
[----:B------:R-:W-:Y:S01]  /*3030*/  IMAD.SHL.U32 R22, R225, 0x2, RZ ;  /* 0x00000002e1167824 */ /* 0x000fe200078e00ff */
[----:B--2---:R-:W-:Y:S01]  /*3040*/  SHF.R.S32.HI R9, RZ, 0x1f, R199 ;  /* 0x0000001fff097819 */ /* 0x004fe200000114c7 */
[----:B------:R-:W-:-:S04]  /*3050*/  IMAD.WIDE.U32 R2, R199, c[0x0][0x1f0], R2 ;  /* 0x00007c00c7027a25 */ /* 0x000fc800078e0002 */
[----:B------:R-:W-:-:S04]  /*3060*/  IMAD R0, R9, c[0x0][0x1f0], RZ ;  /* 0x00007c0009007a24 */ /* 0x000fc800078e02ff */
[----:B------:R-:W-:Y:S01]  /*3070*/  IMAD R4, R199, c[0x0][0x1f4], R0 ;  /* 0x00007d00c7047a24 */ /* 0x000fe200078e0200 */
[----:B------:R-:W-:-:S04]  /*3080*/  IADD3 R0, P0, R2, R232, RZ ;  /* 0x000000e802007210 */ /* 0x000fc80007f1e0ff */
[----:B------:R-:W-:Y:S02]  /*3090*/  IADD3.X R2, R231, R3, R4, P0, !PT ;  /* 0x00000003e7027210 */ /* 0x000fe400007fe404 */
[C---:B------:R-:W-:Y:S02]  /*30a0*/  LEA R6, P0, R0.reuse, c[0x0][0x1c8], 0x1 ;  /* 0x0000720000067a11 */ /* 0x040fe400078008ff */
[----:B------:R-:W-:Y:S02]  /*30b0*/  IMNMX R3, R117, 0x30, PT ;  /* 0x0000003075037817 */ /* 0x000fe40003800200 */
[----:B----4-:R-:W-:Y:S01]  /*30c0*/  LEA.HI.X R12, R0, c[0x0][0x1cc], R2, 0x1, P0 ;  /* 0x00007300000c7a11 */ /* 0x010fe200000f0c02 */
[----:B------:R-:W-:Y:S02]  /*30d0*/  SHFL.IDX PT, R11, R6, 0x1, 0x1c1f ;  /* 0x003c1f00060b7f89 */ /* 0x000fe400000e0000 */
[----:B------:R-:W-:Y:S02]  /*30e0*/  IMAD.IADD R5, R3, 0x1, -R229 ;  /* 0x0000000103057824 */ /* 0x000fe400078e0ae5 */
[----:B------:R-:W1:Y:S01]  /*30f0*/  SHFL.IDX PT, R0, R6, RZ, 0x1c1f ;  /* 0x001c1fff06007589 */ /* 0x000e6200000e0000 */
[----:B------:R-:W-:-:S02]  /*3100*/  IMAD.WIDE.U32 R2, R201, c[0x0][0x208], RZ ;  /* 0x00008200c9027a25 */ /* 0x000fc400078e00ff */
[C---:B------:R-:W-:Y:S01]  /*3110*/  ISETP.GE.AND P6, PT, R5.reuse, 0x1, PT ;  /* 0x000000010500780c */ /* 0x040fe20003fc6270 */
[----:B------:R-:W2:Y:S01]  /*3120*/  SHFL.IDX PT, R8, R12, RZ, 0x1c1f ;  /* 0x001c1fff0c087589 */ /* 0x000ea200000e0000 */
[----:B------:R-:W-:Y:S01]  /*3130*/  ISETP.GE.AND P1, PT, R5, 0x21, PT ;  /* 0x000000210500780c */ /* 0x000fe20003f26270 */
[----:B------:R-:W-:-:S04]  /*3140*/  IMAD.IADD R3, R3, 0x1, R7 ;  /* 0x0000000103037824 */ /* 0x000fc800078e0207 */
[----:B------:R-:W-:-:S06]  /*3150*/  IMAD.WIDE.U32 R2, R199, c[0x0][0x218], R2 ;  /* 0x00008600c7027a25 */ /* 0x000fcc00078e0002 */
[----:B------:R-:W-:Y:S01]  /*3160*/  @P6 ISETP.GE.AND P4, PT, R202, c[0x0][0x1d4], PT ;  /* 0x00007500ca006a0c */ /* 0x000fe20003f86270 */
[----:B------:R-:W-:Y:S01]  /*3170*/  @P6 IMAD.SHL.U32 R10, R16, 0x2, RZ ;  /* 0x00000002100a6824 */ /* 0x000fe200078e00ff */
[----:B------:R-:W-:Y:S02]  /*3180*/  @P6 ISETP.GE.AND P5, PT, R225, c[0x0][0x1d4], PT ;  /* 0x00007500e1006a0c */ /* 0x000fe40003fa6270 */
[----:B-1----:R-:W-:-:S04]  /*3190*/  @P6 LEA R4, P0, R202, R0, 0x1 ;  /* 0x00000000ca046211 */ /* 0x002fc800078008ff */
[----:B--2---:R-:W-:Y:S02]  /*31a0*/  @P6 LEA.HI.X R5, R202, R8, R15, 0x1, P0 ;  /* 0x00000008ca056211 */ /* 0x004fe400000f0c0f */
[----:B------:R-:W-:-:S03]  /*31b0*/  @P6 LEA R6, P0, R225, R0, 0x1 ;  /* 0x00000000e1066211 */ /* 0x000fc600078008ff */
[----:B------:R1:W-:Y:S01]  /*31c0*/  @P6 LDGSTS.E.BYPASS.LTC128B.128 [R10+0x3c80], [R4.64], !P4 ;  /* 0x03c80000040a6fae */ /* 0x0003e2000e101d46 */
[----:B------:R-:W-:-:S05]  /*31d0*/  @P6 LEA.HI.X R7, R225, R8, R23, 0x1, P0 ;  /* 0x00000008e1076211 */ /* 0x000fca00000f0c17 */
[----:B------:R2:W-:Y:S01]  /*31e0*/  @P6 LDGSTS.E.BYPASS.LTC128B.128 [R10+0x4880], [R6.64], !P5 ;  /* 0x04880000060a6fae */ /* 0x0005e2000e901d46 */
[----:B------:R-:W-:Y:S01]  /*31f0*/  @P1 ISETP.GE.AND P5, PT, R202, c[0x0][0x1d4], PT ;  /* 0x00007500ca001a0c */ /* 0x000fe20003fa6270 */
[----:B-1----:R-:W-:Y:S01]  /*3200*/  IMAD R5, R9, c[0x0][0x218], RZ ;  /* 0x0000860009057a24 */ /* 0x002fe200078e02ff */
[----:B------:R-:W-:Y:S01]  /*3210*/  @P6 LEA R4, P4, R226, R0, 0x1 ;  /* 0x00000000e2046211 */ /* 0x000fe200078808ff */
[----:B------:R1:W3:Y:S01]  /*3220*/  SHFL.IDX PT, R9, R12, 0x1, 0x1c1f ;  /* 0x003c1f000c097f89 */ /* 0x0002e200000e0000 */
[----:B------:R-:W-:Y:S01]  /*3230*/  IADD3 R0, P0, R2, R236, RZ ;  /* 0x000000ec02007210 */ /* 0x000fe20007f1e0ff */
[----:B-1----:R-:W-:Y:S01]  /*3240*/  IMAD R12, R199, c[0x0][0x21c], R5 ;  /* 0x00008700c70c7a24 */ /* 0x002fe200078e0205 */
[----:B------:R-:W-:Y:S01]  /*3250*/  @P6 LEA.HI.X R5, R226, R8, R27, 0x1, P4 ;  /* 0x00000008e2056211 */ /* 0x000fe200020f0c1b */
[----:B------:R-:W-:Y:S01]  /*3260*/  IMAD.SHL.U32 R8, R202, 0x2, RZ ;  /* 0x00000002ca087824 */ /* 0x000fe200078e00ff */
[----:B------:R-:W-:Y:S02]  /*3270*/  @P6 ISETP.GE.AND P4, PT, R226, c[0x0][0x1d4], PT ;  /* 0x00007500e2006a0c */ /* 0x000fe40003f86270 */
[----:B------:R-:W-:-:S02]  /*3280*/  IADD3.X R2, R239, R3, R12, P0, !PT ;  /* 0x00000003ef027210 */ /* 0x000fc400007fe40c */
[----:B------:R-:W-:-:S04]  /*3290*/  LEA R25, P0, R0, c[0x0][0x1f8], 0x1 ;  /* 0x00007e0000197a11 */ /* 0x000fc800078008ff */
[----:B------:R-:W-:Y:S01]  /*32a0*/  LEA.HI.X R24, R0, c[0x0][0x1fc], R2, 0x1, P0 ;  /* 0x00007f0000187a11 */ /* 0x000fe200000f0c02 */
[----:B------:R-:W-:Y:S01]  /*32b0*/  @P1 IMAD.SHL.U32 R0, R16, 0x2, RZ ;  /* 0x0000000210001824 */ /* 0x000fe200078e00ff */
[C---:B--2---:R-:W-:Y:S01]  /*32c0*/  @P1 LEA R6, P0, R202.reuse, R11, 0x1 ;  /* 0x0000000bca061211 */ /* 0x044fe200078008ff */
[----:B------:R-:W1:Y:S03]  /*32d0*/  SHFL.IDX PT, R21, R25, RZ, 0x1c1f ;  /* 0x001c1fff19157589 */ /* 0x000e6600000e0000 */
[----:B---3--:R-:W-:Y:S01]  /*32e0*/  @P1 LEA.HI.X R7, R202, R9, R15, 0x1, P0 ;  /* 0x00000009ca071211 */ /* 0x008fe200000f0c0f */
[----:B------:R2:W-:Y:S01]  /*32f0*/  @P6 LDGSTS.E.BYPASS.LTC128B.128 [R10+0x5480], [R4.64], !P4 ;  /* 0x05480000040a6fae */ /* 0x0005e2000e101d46 */
[C---:B------:R-:W-:Y:S02]  /*3300*/  @P1 ISETP.GE.AND P4, PT, R225.reuse, c[0x0][0x1d4], PT ;  /* 0x00007500e1001a0c */ /* 0x040fe40003f86270 */
[----:B------:R-:W-:Y:S01]  /*3310*/  @P1 ISETP.GE.AND P0, PT, R226, c[0x0][0x1d4], PT ;  /* 0x00007500e2001a0c */ /* 0x000fe20003f06270 */
[----:B------:R3:W-:Y:S01]  /*3320*/  @P1 LDGSTS.E.BYPASS.LTC128B.128 [R0+0x4480], [R6.64], !P5 ;  /* 0x0448000006001fae */ /* 0x0007e2000e901d46 */
[----:B------:R-:W-:-:S03]  /*3330*/  ISETP.GE.AND P5, PT, R225, c[0x0][0x1d4], PT ;  /* 0x00007500e1007a0c */ /* 0x000fc60003fa6270 */
[----:B------:R-:W4:Y:S01]  /*3340*/  SHFL.IDX PT, R20, R24, RZ, 0x1c1f ;  /* 0x001c1fff18147589 */ /* 0x000f2200000e0000 */
[----:B--2---:R-:W-:-:S04]  /*3350*/  @P1 LEA R4, P6, R225, R11, 0x1 ;  /* 0x0000000be1041211 */ /* 0x004fc800078c08ff */
[----:B------:R-:W-:Y:S02]  /*3360*/  @P1 LEA.HI.X R5, R225, R9, R23, 0x1, P6 ;  /* 0x00000009e1051211 */ /* 0x000fe400030f0c17 */
[----:B------:R-:W-:-:S03]  /*3370*/  @P1 LEA R2, P6, R226, R11, 0x1 ;  /* 0x0000000be2021211 */ /* 0x000fc600078c08ff */
[----:B------:R3:W-:Y:S01]  /*3380*/  @P1 LDGSTS.E.BYPASS.LTC128B.128 [R0+0x5080], [R4.64], !P4 ;  /* 0x0508000004001fae */ /* 0x0007e2000e101d46 */
[----:B------:R-:W-:Y:S02]  /*3390*/  @P1 LEA.HI.X R3, R226, R9, R27, 0x1, P6 ;  /* 0x00000009e2031211 */ /* 0x000fe400030f0c1b */
[----:B------:R-:W-:Y:S02]  /*33a0*/  ISETP.GE.AND P6, PT, R202, c[0x0][0x1d4], PT ;  /* 0x00007500ca007a0c */ /* 0x000fe40003fc6270 */
[----:B------:R-:W-:Y:S01]  /*33b0*/  ISETP.GE.AND P4, PT, R226, c[0x0][0x1d4], PT ;  /* 0x00007500e2007a0c */ /* 0x000fe20003f86270 */
[----:B------:R2:W-:Y:S01]  /*33c0*/  @P1 LDGSTS.E.BYPASS.LTC128B.128 [R0+0x5c80], [R2.64], !P0 ;  /* 0x05c8000002001fae */ /* 0x0005e2000c101d46 */
[----:B-1----:R-:W-:-:S03]  /*33d0*/  IADD3 R22, P1, R21, R22, RZ ;  /* 0x0000001615167210 */ /* 0x002fc60007f3e0ff */
[----:B------:R-:W0:Y:S02]  /*33e0*/  LDGDEPBAR ;  /* 0x00000000000079af */ /* 0x000e240000000000 */
[----:B----4-:R-:W-:Y:S01]  /*33f0*/  IMAD.X R23, R20, 0x1, R212, P1 ;  /* 0x0000000114177824 */ /* 0x010fe200008e06d4 */
[----:B--2---:R-:W-:Y:S01]  /*3400*/  IADD3 R2, P0, R21, R8, RZ ;  /* 0x0000000815027210 */ /* 0x004fe20007f1e0ff */
[----:B------:R-:W-:-:S04]  /*3410*/  DEPBAR.LE SB0, 0x1 ;  /* 0x000080400000791a */ /* 0x000fc80000000000 */
[----:B------:R-:W-:-:S04]  /*3420*/  DEPBAR.LE SB0, 0x0 ;  /* 0x000080000000791a */ /* 0x000fc80000000000 */
[----:B------:R-:W-:Y:S01]  /*3430*/  BAR.SYNC.DEFER_BLOCKING 0x0 ;  /* 0x0000000000007b1d */ /* 0x000fe20000010000 */
[----:B---3--:R-:W-:Y:S02]  /*3440*/  IMAD.IADD R0, R117, 0x1, -R229 ;  /* 0x0000000175007824 */ /* 0x008fe400078e0ae5 */
[----:B------:R-:W-:-:S03]  /*3450*/  IMAD.X R3, R20, 0x1, R214, P0 ;  /* 0x0000000114037824 */ /* 0x000fc600000e06d6 */
[C---:B------:R-:W-:Y:S02]  /*3460*/  ISETP.LT.OR P0, PT, R0.reuse, 0x1, P6 ;  /* 0x000000010000780c */ /* 0x040fe40003701670 */
[----:B------:R-:W-:Y:S01]  /*3470*/  ISETP.LT.OR P1, PT, R0, 0x1, P5 ;  /* 0x000000010000780c */ /* 0x000fe20002f21670 */
[----:B------:R1:W2:Y:S04]  /*3480*/  LDSM.16.M88.4 R12, [R187] ;  /* 0x00000000bb0c783b */ /* 0x0002a80000000200 */
        /* <DEDUP_REMOVED lines=12> */
[----:B------:R5:W-:Y:S04]  /*3550*/  LDGSTS.E.BYPASS.LTC128B.128 [R198+0x1880], [R2.64], !P0 ;  /* 0x0188000002c67fae */ /* 0x000be8000c101d46 */
[----:B------:R1:W-:Y:S01]  /*3560*/  LDGSTS.E.BYPASS.LTC128B.128 [R198+0x2480], [R22.64], !P1 ;  /* 0x0248000016c67fae */ /* 0x0003e2000c901d46 */
[----:B------:R-:W-:-:S02]  /*3570*/  ISETP.GT.AND P1, PT, R224, 0x2f, PT ;  /* 0x0000002fe000780c */ /* 0x000fc40003f24270 */
[----:B-----5:R-:W-:Y:S02]  /*3580*/  IADD3 R2, P0, R21, R26, RZ ;  /* 0x0000001a15027210 */ /* 0x020fe40007f1e0ff */
[----:B------:R-:W5:Y:S03]  /*3590*/  S2R R26, SR_TID.X ;  /* 0x00000000001a7919 */ /* 0x000f660000002100 */
[----:B------:R-:W-:Y:S01]  /*35a0*/  IMAD.X R3, R20, 0x1, R213, P0 ;  /* 0x0000000114037824 */ /* 0x000fe200000e06d5 */
[----:B------:R-:W-:-:S13]  /*35b0*/  ISETP.LT.OR P0, PT, R0, 0x1, P4 ;  /* 0x000000010000780c */ /* 0x000fda0002701670 */
[----:B------:R1:W-:Y:S01]  /*35c0*/  LDGSTS.E.BYPASS.LTC128B.128 [R198+0x3080], [R2.64], !P0 ;  /* 0x0308000002c67fae */ /* 0x0003e2000c101d46 */
[----:B-----5:R-:W-:-:S13]  /*35d0*/  ISETP.GT.AND P0, PT, R26, 0x3f, PT ;  /* 0x0000003f1a00780c */ /* 0x020fda0003f04270 */
[----:B------:R-:W-:Y:S05]  /*35e0*/  @P0 BRA `(.L_x_1370) ;  /* 0x0000015000000947 */ /* 0x000fea0003800000 */
[----:B--234-:R-:W-:Y:S05]  /*35f0*/  BRA.DIV ~URZ, `(.L_x_1371) ;  /* 0x0000e3a27f007947 */ /* 0x01cfea000b800000 */
[----:B------:R2:W3:Y:S04]  /*3600*/  SHFL.IDX PT, R20, R24, 0x1, 0x1c1f ;  /* 0x003c1f0018147f89 */ /* 0x0004e800000e0000 */
[----:B-1----:R2:W1:Y:S02]  /*3610*/  SHFL.IDX PT, R2, R25, 0x1, 0x1c1f ;  /* 0x003c1f0019027f89 */ /* 0x00246400000e0000 */
.L_x_1488:
[----:B------:R-:W-:Y:S01]  /*3620*/  IMAD.SHL.U32 R21, R202, 0x2, RZ ;  /* 0x00000002ca157824 */ /* 0x000fe200078e00ff */
[C---:B------:R-:W-:Y:S01]  /*3630*/  ISETP.LT.OR P6, PT, R0.reuse, 0x21, P6 ;  /* 0x000000210000780c */ /* 0x040fe200037c1670 */
[----:B------:R-:W-:Y:S01]  /*3640*/  IMAD.SHL.U32 R3, R225, 0x2, RZ ;  /* 0x00000002e1037824 */ /* 0x000fe200078e00ff */
[----:B------:R-:W-:Y:S02]  /*3650*/  ISETP.LT.OR P5, PT, R0, 0x21, P5 ;  /* 0x000000210000780c */ /* 0x000fe40002fa1670 */
[----:B-12---:R-:W-:Y:S02]  /*3660*/  IADD3 R24, P0, R2, R21, RZ ;  /* 0x0000001502187210 */ /* 0x006fe40007f1e0ff */
[----:B------:R-:W-:-:S03]  /*3670*/  ISETP.LT.OR P4, PT, R0, 0x21, P4 ;  /* 0x000000210000780c */ /* 0x000fc60002781670 */
[----:B---3--:R-:W-:Y:S01]  /*3680*/  IMAD.X R25, R20, 0x1, R214, P0 ;  /* 0x0000000114197824 */ /* 0x008fe200000e06d6 */
[----:B------:R-:W-:Y:S01]  /*3690*/  IADD3 R22, P0, R2, R3, RZ ;  /* 0x0000000302167210 */ /* 0x000fe20007f1e0ff */
[----:B------:R-:W-:-:S03]  /*36a0*/  IMAD.SHL.U32 R3, R226, 0x2, RZ ;  /* 0x00000002e2037824 */ /* 0x000fc600078e00ff */
[----:B------:R-:W-:Y:S01]  /*36b0*/  @!PT LDS RZ, [RZ] ;  /* 0x00000000fffff984 */ /* 0x000fe20000000800 */
[----:B------:R-:W-:Y:S01]  /*36c0*/  @!PT LDS RZ, [RZ] ;  /* 0x00000000fffff984 */ /* 0x000fe20000000800 */
[----:B------:R-:W-:Y:S01]  /*36d0*/  @!PT LDS RZ, [RZ] ;  /* 0x00000000fffff984 */ /* 0x000fe20000000800 */
[----:B------:R1:W-:Y:S01]  /*36e0*/  LDGSTS.E.BYPASS.LTC128B.128 [R198+0x2080], [R24.64], !P6 ;  /* 0x0208000018c67fae */ /* 0x0003e2000f101d46 */
[----:B------:R-:W-:Y:S01]  /*36f0*/  IMAD.X R23, R20, 0x1, R212, P0 ;  /* 0x0000000114177824 */ /* 0x000fe200000e06d4 */
[----:B------:R-:W-:-:S04]  /*3700*/  IADD3 R2, P0, R2, R3, RZ ;  /* 0x0000000302027210 */ /* 0x000fc80007f1e0ff */
[----:B------:R1:W-:Y:S01]  /*3710*/  LDGSTS.E.BYPASS.LTC128B.128 [R198+0x2c80], [R22.64], !P5 ;  /* 0x02c8000016c67fae */ /* 0x0003e2000e901d46 */
[----:B------:R-:W-:-:S05]  /*3720*/  IMAD.X R3, R20, 0x1, R213, P0 ;  /* 0x0000000114037824 */ /* 0x000fca00000e06d5 */
[----:B------:R1:W-:Y:S03]  /*3730*/  LDGSTS.E.BYPASS.LTC128B.128 [R198+0x3880], [R2.64], !P4 ;  /* 0x0388000002c67fae */ /* 0x0003e6000e101d46 */
.L_x_1370:
[----:B--234-:R-:W-:Y:S05]  /*3740*/  BSYNC B0 ;  /* 0x0000000000007941 */ /* 0x01cfea0003800000 */
.L_x_1369:
[----:B------:R-:W0:Y:S01]  /*3750*/  LDGDEPBAR ;  /* 0x00000000000079af */ /* 0x000e220000000000 */
[----:B------:R-:W-:Y:S01]  /*3760*/  WARPSYNC 0xffffffff ;  /* 0xffffffff00007948 */ /* 0x000fe20003800000 */
[C---:B------:R-:W-:Y:S01]  /*3770*/  HMMA.16816.F32 R48, R8.reuse, R36, RZ ;  /* 0x000000240830723c */ /* 0x040fe200000018ff */
[----:B------:R-:W-:Y:S01]  /*3780*/  ISETP.GT.AND P0, PT, R119, R227, PT ;  /* 0x000000e37700720c */ /* 0x000fe20003f04270 */
[----:B------:R-:W-:Y:S06]  /*3790*/  BSSY B1, `(.L_x_1372) ;  /* 0x00000ac000017945 */ /* 0x000fec0003800000 */
[C---:B-1----:R-:W-:Y:S08]  /*37a0*/  HMMA.16816.F32 R40, R8.reuse, R32, RZ ;  /* 0x000000200828723c */ /* 0x042ff000000018ff */
        /* <DEDUP_REMOVED lines=94> */
[----:B------:R-:W-:Y:S01]  /*3d90*/  IADD3 R2, R224, R118, R230 ;  /* 0x00000076e0027210 */ /* 0x000fe20007ffe0e6 */
[----:B------:R-:W-:-:S03]  /*3da0*/  IMAD.MOV.U32 R199, RZ, RZ, RZ ;  /* 0x000000ffffc77224 */ /* 0x000fc600078e00ff */
[----:B------:R-:W-:-:S05]  /*3db0*/  IADD3 R2, R2, -0x30, RZ ;  /* 0xffffffd002027810 */ /* 0x000fca0007ffe0ff */
        /* <DEDUP_REMOVED lines=27> */
.L_x_1489:
[----:B------:R-:W-:Y:S05]  /*3f70*/  BRA.DIV ~URZ, `(.L_x_1375) ;  /* 0x0000db627f007947 */ /* 0x000fea000b800000 */
[----:B------:R3:W4:Y:S02]  /*3f80*/  SHFL.IDX PT, R0, R10, RZ, 0x1c1f ;  /* 0x001c1fff0a007589 */ /* 0x00072400000e0000 */
.L_x_1490:
[----:B------:R-:W-:Y:S01]  /*3f90*/  BSSY B0, `(.L_x_1376) ;  /* 0x0000014000007945 */ /* 0x000fe20003800000 */
[----:B------:R-:W-:Y:S05]  /*3fa0*/  @!P5 BRA `(.L_x_1377) ;  /* 0x000001200000d947 */ /* 0x000fea0003800000 */
[C---:B------:R-:W-:Y:S01]  /*3fb0*/  IMAD.SHL.U32 R3, R202.reuse, 0x2, RZ ;  /* 0x00000002ca037824 */ /* 0x040fe200078e00ff */
[----:B------:R-:W-:Y:S01]  /*3fc0*/  ISETP.GE.AND P5, PT, R202, c[0x0][0x1d4], PT ;  /* 0x00007500ca007a0c */ /* 0x000fe20003fa6270 */
[C---:B------:R-:W-:Y:S01]  /*3fd0*/  IMAD.SHL.U32 R2, R225.reuse, 0x2, RZ ;  /* 0x00000002e1027824 */ /* 0x040fe200078e00ff */
[----:B------:R-:W-:Y:S02]  /*3fe0*/  ISETP.GE.AND P4, PT, R225, c[0x0][0x1d4], PT ;  /* 0x00007500e1007a0c */ /* 0x000fe40003f86270 */
[C---:B----4-:R-:W-:Y:S02]  /*3ff0*/  IADD3 R8, P0, R0.reuse, R3, RZ ;  /* 0x0000000300087210 */ /* 0x050fe40007f1e0ff */
[----:B------:R-:W-:Y:S01]  /*4000*/  IADD3 R6, P6, R0, R2, RZ ;  /* 0x0000000200067210 */ /* 0x000fe20007fde0ff */
[----:B------:R-:W-:-:S02]  /*4010*/  IMAD.SHL.U32 R2, R226, 0x2, RZ ;  /* 0x00000002e2027824 */ /* 0x000fc400078e00ff */
[----:B--2---:R-:W-:Y:S01]  /*4020*/  IMAD.X R9, R4, 0x1, R214, P0 ;  /* 0x0000000104097824 */ /* 0x004fe200000e06d6 */
[----:B------:R-:W-:Y:S01]  /*4030*/  ISETP.GE.AND P0, PT, R226, c[0x0][0x1d4], PT ;  /* 0x00007500e2007a0c */ /* 0x000fe20003f06270 */
[----:B------:R-:W-:Y:S01]  /*4040*/  IMAD.X R7, R4, 0x1, R212, P6 ;  /* 0x0000000104077824 */ /* 0x000fe200030e06d4 */
[----:B------:R-:W-:Y:S02]  /*4050*/  IADD3 R2, P6, R0, R2, RZ ;  /* 0x0000000200027210 */ /* 0x000fe40007fde0ff */
[----:B------:R-:W-:Y:S01]  /*4060*/  @!PT LDS RZ, [RZ] ;  /* 0x00000000fffff984 */ /* 0x000fe20000000800 */
[----:B------:R-:W-:Y:S01]  /*4070*/  @!PT LDS RZ, [RZ] ;  /* 0x00000000fffff984 */ /* 0x000fe20000000800 */
[----:B------:R-:W-:Y:S01]  /*4080*/  @!PT LDS RZ, [RZ] ;  /* 0x00000000fffff984 */ /* 0x000fe20000000800 */
[----:B------:R2:W-:Y:S03]  /*4090*/  LDGSTS.E.BYPASS.LTC128B.128 [R198+0x3c80], [R8.64], !P5 ;  /* 0x03c8000008c67fae */ /* 0x0005e6000e901d46 */
[----:B------:R-:W-:Y:S01]  /*40a0*/  IMAD.X R3, R4, 0x1, R213, P6 ;  /* 0x0000000104037824 */ /* 0x000fe200030e06d5 */
[----:B------:R2:W-:Y:S05]  /*40b0*/  LDGSTS.E.BYPASS.LTC128B.128 [R198+0x4880], [R6.64], !P4 ;  /* 0x0488000006c67fae */ /* 0x0005ea000e101d46 */
[----:B------:R2:W-:Y:S02]  /*40c0*/  LDGSTS.E.BYPASS.LTC128B.128 [R198+0x5480], [R2.64], !P0 ;  /* 0x0548000002c67fae */ /* 0x0005e4000c101d46 */
.L_x_1377:
[----:B------:R-:W-:Y:S05]  /*40d0*/  BSYNC B0 ;  /* 0x0000000000007941 */ /* 0x000fea0003800000 */
.L_x_1376:
[----:B------:R-:W-:Y:S01]  /*40e0*/  ISETP.GE.AND P0, PT, R11, 0x21, PT ;  /* 0x000000210b00780c */ /* 0x000fe20003f06270 */
[----:B------:R-:W-:Y:S06]  /*40f0*/  BRA.DIV ~URZ, `(.L_x_1378) ;  /* 0x0000da527f007947 */ /* 0x000fec000b800000 */
[----:B--2---:R2:W1:Y:S04]  /*4100*/  SHFL.IDX PT, R4, R5, 0x1, 0x1c1f ;  /* 0x003c1f0005047f89 */ /* 0x00446800000e0000 */
[----:B----4-:R2:W4:Y:S02]  /*4110*/  SHFL.IDX PT, R0, R10, 0x1, 0x1c1f ;  /* 0x003c1f000a007f89 */ /* 0x01052400000e0000 */
.L_x_1491:
[----:B------:R-:W-:Y:S05]  /*4120*/  @!P0 BRA `(.L_x_1373) ;  /* 0x0000012000008947 */ /* 0x000fea0003800000 */
[C---:B------:R-:W-:Y:S01]  /*4130*/  IMAD.SHL.U32 R3, R202.reuse, 0x2, RZ ;  /* 0x00000002ca037824 */ /* 0x040fe200078e00ff */
[----:B------:R-:W-:Y:S01]  /*4140*/  ISETP.GE.AND P5, PT, R202, c[0x0][0x1d4], PT ;  /* 0x00007500ca007a0c */ /* 0x000fe20003fa6270 */
[C---:B------:R-:W-:Y:S01]  /*4150*/  IMAD.SHL.U32 R2, R225.reuse, 0x2, RZ ;  /* 0x00000002e1027824 */ /* 0x040fe200078e00ff */
[----:B------:R-:W-:-:S02]  /*4160*/  ISETP.GE.AND P4, PT, R225, c[0x0][0x1d4], PT ;  /* 0x00007500e1007a0c */ /* 0x000fc40003f86270 */
[C---:B----4-:R-:W-:Y:S02]  /*4170*/  IADD3 R8, P0, R0.reuse, R3, RZ ;  /* 0x0000000300087210 */ /* 0x050fe40007f1e0ff */
[----:B------:R-:W-:Y:S01]  /*4180*/  IADD3 R6, P6, R0, R2, RZ ;  /* 0x0000000200067210 */ /* 0x000fe20007fde0ff */
[----:B------:R-:W-:Y:S02]  /*4190*/  IMAD.SHL.U32 R2, R226, 0x2, RZ ;  /* 0x00000002e2027824 */ /* 0x000fe400078e00ff */
[----:B-1----:R-:W-:Y:S01]  /*41a0*/  IMAD.X R9, R4, 0x1, R214, P0 ;  /* 0x0000000104097824 */ /* 0x002fe200000e06d6 */
        /* <DEDUP_REMOVED lines=10> */
.L_x_1373:
[----:B------:R-:W-:Y:S05]  /*4250*/  BSYNC B1 ;  /* 0x0000000000017941 */ /* 0x000fea0003800000 */
.L_x_1372:
[----:B----4-:R-:W-:Y:S01]  /*4260*/  IMAD.IADD R0, R248, 0x1, R242 ;  /* 0x00000001f8007824 */ /* 0x010fe200078e02f2 */
[C---:B-1----:R-:W-:Y:S01]  /*4270*/  IADD3 R2, -R243.reuse, 0x1, R117 ;  /* 0x00000001f3027810 */ /* 0x042fe20007ffe175 */
[----:B------:R-:W0:Y:S01]  /*4280*/  LDGDEPBAR ;  /* 0x00000000000079af */ /* 0x000e220000000000 */
[----:B--2---:R-:W-:Y:S01]  /*4290*/  IADD3 R5, -R243, R117, RZ ;  /* 0x00000075f3057210 */ /* 0x004fe20007ffe1ff */
[----:B------:R-:W-:-:S04]  /*42a0*/  @P3 IMAD.HI.U32 R3, R0, c[0x0][0x2c8], RZ ;  /* 0x0000b20000033a27 */ /* 0x000fc800078e00ff */
[----:B------:R-:W-:Y:S01]  /*42b0*/  IMAD.IADD R4, R2, 0x1, -R240 ;  /* 0x0000000102047824 */ /* 0x000fe200078e0af0 */
[----:B------:R-:W-:Y:S01]  /*42c0*/  @P3 SHF.R.U32.HI R0, RZ, c[0x0][0x2cc], R3 ;  /* 0x0000b300ff003a19 */ /* 0x000fe20000011603 */
[----:B------:R-:W-:Y:S05]  /*42d0*/  BRA.DIV ~URZ, `(.L_x_1379) ;  /* 0x0000d9427f007947 */ /* 0x000fea000b800000 */
[----:B------:R1:W2:Y:S02]  /*42e0*/  SHFL.IDX PT, R2, R0, RZ, 0x1c1f ;  /* 0x001c1fff00027589 */ /* 0x0002a400000e0000 */
.L_x_1492:
[----:B--2---:R-:W-:-:S05]  /*42f0*/  IMAD.IADD R2, R4, 0x1, R2 ;  /* 0x0000000104027824 */ /* 0x004fca00078e0202 */
[----:B------:R-:W-:-:S04]  /*4300*/  IMNMX R2, R5, R2, PT ;  /* 0x0000000205027217 */ /* 0x000fc80003800200 */
[C---:B------:R-:W-:Y:S02]  /*4310*/  ISETP.GT.AND P6, PT, R2.reuse, RZ, PT ;  /* 0x000000ff0200720c */ /* 0x040fe40003fc4270 */
[C---:B------:R-:W-:Y:S02]  /*4320*/  ISETP.GT.AND P5, PT, R2.reuse, 0x1, PT ;  /* 0x000000010200780c */ /* 0x040fe40003fa4270 */
[C---:B------:R-:W-:Y:S02]  /*4330*/  ISETP.GT.AND P4, PT, R2.reuse, 0x8, PT ;  /* 0x000000080200780c */ /* 0x040fe40003f84270 */
[----:B------:R-:W-:Y:S02]  /*4340*/  ISETP.GT.AND P0, PT, R2, 0x9, PT ;  /* 0x000000090200780c */ /* 0x000fe40003f04270 */
[----:B---3--:R-:W-:Y:S02]  /*4350*/  FSEL R10, R48, -INF , P6 ;  /* 0xff800000300a7808 */ /* 0x008fe40003000000 */
        /* <DEDUP_REMOVED lines=18> */
[----:B------:R-:W-:Y:S01]  /*4480*/  FSEL R118, R29, -INF , P0 ;  /* 0xff8000001d767808 */ /* 0x000fe20000000000 */
[----:B------:R-:W-:Y:S05]  /*4490*/  BRA.DIV ~URZ, `(.L_x_1380) ;  /* 0x0000d7f27f007947 */ /* 0x000fea000b800000 */
[----:B------:R-:W2:Y:S04]  /*44a0*/  SHFL.IDX PT, R3, R0, 0x1, 0x1c1f ;  /* 0x003c1f0000037f89 */ /* 0x000ea800000e0000 */
[----:B------:R-:W3:Y:S04]  /*44b0*/  SHFL.IDX PT, R2, R0, 0x2, 0x1c1f ;  /* 0x005c1f0000027f89 */ /* 0x000ee800000e0000 */
[----:B-1----:R-:W1:Y:S01]  /*44c0*/  SHFL.IDX PT, R0, R0, 0x3, 0x1c1f ;  /* 0x007c1f0000007f89 */ /* 0x002e6200000e0000 */
[----:B--2---:R-:W-:-:S02]  /*44d0*/  IMAD.IADD R3, R4, 0x1, R3 ;  /* 0x0000000104037824 */ /* 0x004fc400078e0203 */
[----:B---3--:R-:W-:-:S03]  /*44e0*/  IMAD.IADD R2, R4, 0x1, R2 ;  /* 0x0000000104027824 */ /* 0x008fc600078e0202 */
[----:B------:R-:W-:Y:S01]  /*44f0*/  IMNMX R3, R5, R3, PT ;  /* 0x0000000305037217 */ /* 0x000fe20003800200 */
[----:B-1----:R-:W-:-:S03]  /*4500*/  IMAD.IADD R0, R4, 0x1, R0 ;  /* 0x0000000104007824 */ /* 0x002fc600078e0200 */
[C---:B------:R-:W-:Y:S02]  /*4510*/  ISETP.GT.AND P0, PT, R3.reuse, 0x9, PT ;  /* 0x000000090300780c */ /* 0x040fe40003f04270 */
[----:B------:R-:W-:Y:S02]  /*4520*/  ISETP.GT.AND P5, PT, R3, 0x1, PT ;  /* 0x000000010300780c */ /* 0x000fe40003fa4270 */
[----:B------:R-:W-:Y:S02]  /*4530*/  FSEL R19, R47, -INF , P0 ;  /* 0xff8000002f137808 */ /* 0x000fe40000000000 */
[----:B------:R-:W-:Y:S02]  /*4540*/  ISETP.GT.AND P0, PT, R3, 0x19, PT ;  /* 0x000000190300780c */ /* 0x000fe40003f04270 */
[----:B------:R-:W-:Y:S02]  /*4550*/  IMNMX R2, R5, R2, PT ;  /* 0x0000000205027217 */ /* 0x000fe40003800200 */
[----:B------:R-:W-:-:S02]  /*4560*/  FSEL R29, R43, -INF , P0 ;  /* 0xff8000002b1d7808 */ /* 0x000fc40000000000 */
[----:B------:R-:W-:Y:S02]  /*4570*/  ISETP.GT.AND P0, PT, R3, 0x21, PT ;  /* 0x000000210300780c */ /* 0x000fe40003f04270 */
[----:B------:R-:W-:Y:S02]  /*4580*/  FSEL R13, R51, -INF , P5 ;  /* 0xff800000330d7808 */ /* 0x000fe40002800000 */
[----:B------:R-:W-:Y:S02]  /*4590*/  ISETP.GT.AND P5, PT, R3, 0x11, PT ;  /* 0x000000110300780c */ /* 0x000fe40003fa4270 */
[----:B------:R-:W-:Y:S02]  /*45a0*/  FSEL R114, R35, -INF , P0 ;  /* 0xff80000023727808 */ /* 0x000fe40000000000 */
[----:B------:R-:W-:Y:S02]  /*45b0*/  ISETP.GT.AND P4, PT, R3, 0x8, PT ;  /* 0x000000080300780c */ /* 0x000fe40003f84270 */
[----:B------:R-:W-:-:S02]  /*45c0*/  ISETP.GT.AND P0, PT, R2, RZ, PT ;  /* 0x000000ff0200720c */ /* 0x000fc40003f04270 */
[----:B------:R-:W-:Y:S02]  /*45d0*/  IMNMX R0, R5, R0, PT ;  /* 0x0000000005007217 */ /* 0x000fe40003800200 */
[----:B------:R-:W-:Y:S02]  /*45e0*/  FSEL R24, R39, -INF , P5 ;  /* 0xff80000027187808 */ /* 0x000fe40002800000 */
[C---:B------:R-:W-:Y:S02]  /*45f0*/  ISETP.GT.AND P6, PT, R3.reuse, RZ, PT ;  /* 0x000000ff0300720c */ /* 0x040fe40003fc4270 */
[----:B------:R-:W-:Y:S02]  /*4600*/  FSEL R17, R46, -INF , P4 ;  /* 0xff8000002e117808 */ /* 0x000fe40002000000 */
[----:B------:R-:W-:Y:S02]  /*4610*/  ISETP.GT.AND P5, PT, R3, 0x28, PT ;  /* 0x000000280300780c */ /* 0x000fe40003fa4270 */
[----:B------:R-:W-:-:S02]  /*4620*/  FSEL R25, R72, -INF , P0 ;  /* 0xff80000048197808 */ /* 0x000fc40000000000 */
[C---:B------:R-:W-:Y:S02]  /*4630*/  ISETP.GT.AND P4, PT, R3.reuse, 0x18, PT ;  /* 0x000000180300780c */ /* 0x040fe40003f84270 */
[----:B------:R-:W-:Y:S02]  /*4640*/  ISETP.GT.AND P0, PT, R0, 0x1, PT ;  /* 0x000000010000780c */ /* 0x000fe40003f04270 */
[----:B------:R-:W-:Y:S02]  /*4650*/  FSEL R12, R50, -INF , P6 ;  /* 0xff800000320c7808 */ /* 0x000fe40003000000 */
[----:B------:R-:W-:Y:S02]  /*4660*/  FSEL R113, R30, -INF , P5 ;  /* 0xff8000001e717808 */ /* 0x000fe40002800000 */
[----:B------:R-:W-:Y:S02]  /*4670*/  ISETP.GT.AND P6, PT, R3, 0x10, PT ;  /* 0x000000100300780c */ /* 0x000fe40003fc4270 */
[----:B------:R-:W-:-:S02]  /*4680*/  FSEL R28, R42, -INF , P4 ;  /* 0xff8000002a1c7808 */ /* 0x000fc40002000000 */
[----:B------:R-:W-:Y:S02]  /*4690*/  FSEL R30, R75, -INF , P0 ;  /* 0xff8000004b1e7808 */ /* 0x000fe40000000000 */
[C---:B------:R-:W-:Y:S02]  /*46a0*/  ISETP.GT.AND P4, PT, R3.reuse, 0x29, PT ;  /* 0x000000290300780c */ /* 0x040fe40003f84270 */
[----:B------:R-:W-:Y:S02]  /*46b0*/  ISETP.GT.AND P0, PT, R2, 0x9, PT ;  /* 0x000000090200780c */ /* 0x000fe40003f04270 */
[----:B------:R-:W-:Y:S02]  /*46c0*/  FSEL R21, R38, -INF , P6 ;  /* 0xff80000026157808 */ /* 0x000fe40003000000 */
[----:B------:R-:W-:Y:S02]  /*46d0*/  ISETP.GT.AND P6, PT, R3, 0x20, PT ;  /* 0x000000200300780c */ /* 0x000fe40003fc4270 */
[----:B------:R-:W-:-:S02]  /*46e0*/  FSEL R112, R31, -INF , P4 ;  /* 0xff8000001f707808 */ /* 0x000fc40002000000 */
[----:B------:R-:W-:Y:S02]  /*46f0*/  FSEL R32, R69, -INF , P0 ;  /* 0xff80000045207808 */ /* 0x000fe40000000000 */
[----:B------:R-:W-:Y:S02]  /*4700*/  ISETP.GT.AND P5, PT, R2, 0x1, PT ;  /* 0x000000010200780c */ /* 0x000fe40003fa4270 */
[C---:B------:R-:W-:Y:S02]  /*4710*/  ISETP.GT.AND P4, PT, R0.reuse, RZ, PT ;  /* 0x000000ff0000720c */ /* 0x040fe40003f84270 */
[----:B------:R-:W-:Y:S02]  /*4720*/  ISETP.GT.AND P0, PT, R0, 0x8, PT ;  /* 0x000000080000780c */ /* 0x000fe40003f04270 */
[----:B------:R-:W-:Y:S02]  /*4730*/  FSEL R115, R34, -INF , P6 ;  /* 0xff80000022737808 */ /* 0x000fe40003000000 */
        /* <DEDUP_REMOVED lines=73> */
[----:B------:R-:W-:Y:S02]  /*4bd0*/  FSEL R126, R54, -INF , P4 ;  /* 0xff800000367e7808 */ /* 0x000fe40002000000 */
[----:B------:R-:W-:Y:S02]  /*4be0*/  FMNMX.FTZ R0, R122, R0, !PT ;  /* 0x000000007a007209 */ /* 0x000fe40007810000 */
[----:B------:R-:W-:Y:S02]  /*4bf0*/  FMNMX.FTZ R3, R130, R2, !PT ;  /* 0x0000000282037209 */ /* 0x000fe40007810000 */
[----:B------:R-:W-:Y:S02]  /*4c00*/  FMNMX.FTZ R5, R127, R5, !PT ;  /* 0x000000057f057209 */ /* 0x000fe40007810000 */
[----:B------:R-:W-:Y:S02]  /*4c10*/  FMNMX.FTZ R2, R112, R4, !PT ;  /* 0x0000000470027209 */ /* 0x000fe40007810000 */
[----:B------:R-:W-:-:S02]  /*4c20*/  FMNMX.FTZ R0, R118, R0, !PT ;  /* 0x0000000076007209 */ /* 0x000fc40007810000 */
[----:B------:R-:W-:Y:S02]  /*4c30*/  FMNMX.FTZ R3, R129, R3, !PT ;  /* 0x0000000381037209 */ /* 0x000fe40007810000 */
[----:B------:R-:W-:Y:S01]  /*4c40*/  FSEL R125, R55, -INF , P0 ;  /* 0xff800000377d7808 */ /* 0x000fe20000000000 */
[----:B------:R-:W1:Y:S01]  /*4c50*/  SHFL.BFLY PT, R6, R0, 0x2, 0x1f ;  /* 0x0c401f0000067f89 */ /* 0x000e6200000e0000 */
[----:B------:R-:W-:-:S03]  /*4c60*/  FMNMX.FTZ R4, R126, R5, !PT ;  /* 0x000000057e047209 */ /* 0x000fc60007810000 */
[----:B------:R-:W2:Y:S01]  /*4c70*/  SHFL.BFLY PT, R5, R2, 0x2, 0x1f ;  /* 0x0c401f0002057f89 */ /* 0x000ea200000e0000 */
[----:B------:R-:W-:-:S03]  /*4c80*/  FMNMX.FTZ R4, R125, R4, !PT ;  /* 0x000000047d047209 */ /* 0x000fc60007810000 */
[----:B------:R-:W3:Y:S04]  /*4c90*/  SHFL.BFLY PT, R7, R3, 0x2, 0x1f ;  /* 0x0c401f0003077f89 */ /* 0x000ee800000e0000 */
[----:B------:R-:W4:Y:S01]  /*4ca0*/  SHFL.BFLY PT, R8, R4, 0x2, 0x1f ;  /* 0x0c401f0004087f89 */ /* 0x000f2200000e0000 */
[----:B-1----:R-:W-:Y:S02]  /*4cb0*/  FMNMX.FTZ R0, R6, R0, !PT ;  /* 0x0000000006007209 */ /* 0x002fe40007810000 */
        /* <DEDUP_REMOVED lines=9> */
[----:B---3--:R-:W-:Y:S02]  /*4d50*/  FMNMX.FTZ R119, R3, R7, !PT ;  /* 0x0000000703777209 */ /* 0x008fe40007810000 */
.L_x_1493:
[C---:B------:R-:W-:Y:S01]  /*4d60*/  FMUL.FTZ R0, R121.reuse, c[0x0][0x2d0] ;  /* 0x0000b40079007a20 */ /* 0x040fe20000410000 */
[----:B------:R-:W-:Y:S01]  /*4d70*/  FSETP.NEU.FTZ.AND P0, PT, R121, -INF , PT ;  /* 0xff8000007900780b */ /* 0x000fe20003f1d000 */
[----:B------:R-:W-:Y:S01]  /*4d80*/  FMUL.FTZ R3, R120, c[0x0][0x2d0] ;  /* 0x0000b40078037a20 */ /* 0x000fe20000410000 */
[----:B----4-:R-:W-:Y:S01]  /*4d90*/  FMNMX.FTZ R117, R9, R8, !PT ;  /* 0x0000000809757209 */ /* 0x010fe20007810000 */
[----:B------:R-:W-:Y:S01]  /*4da0*/  WARPSYNC 0xffffffff ;  /* 0xffffffff00007948 */ /* 0x000fe20003800000 */
[----:B------:R-:W-:Y:S01]  /*4db0*/  FSEL R20, R0, RZ, P0 ;  /* 0x000000ff00147208 */ /* 0x000fe20000000000 */
[----:B------:R-:W-:Y:S01]  /*4dc0*/  LDSM.16.MT88.4 R68, [R186+0xc00] ;  /* 0x000c0000ba44783b */ /* 0x000fe20000004200 */
        /* <DEDUP_REMOVED lines=9> */
[----:B------:R-:W3:Y:S03]  /*4e60*/  LDSM.16.MT88.4 R72, [R186+0x1800] ;  /* 0x00180000ba48783b */ /* 0x000ee60000004200 */
[----:B------:R4:W-:Y:S01]  /*4e70*/  MUFU.EX2 R158, R2 ;  /* 0x00000002009e7308 */ /* 0x0009e20000000800 */
[----:B------:R-:W-:Y:S04]  /*4e80*/  LDSM.16.MT88.4 R56, [R186+0x1c00] ;  /* 0x001c0000ba38783b */ /* 0x000fe80000004200 */
[----:B------:R-:W5:Y:S01]  /*4e90*/  LDSM.16.MT88.4 R52, [R185+0x1800] ;  /* 0x00180000b934783b */ /* 0x000f620000004200 */
[----:B-1----:R-:W-:Y:S02]  /*4ea0*/  FFMA.FTZ R0, R11, c[0x0][0x2d0], -R20 ;  /* 0x0000b4000b007a23 */ /* 0x002fe40000010814 */
[----:B------:R1:W-:Y:S01]  /*4eb0*/  MUFU.EX2 R159, R4 ;  /* 0x00000004009f7308 */ /* 0x0003e20000000800 */
[----:B------:R-:W2:Y:S01]  /*4ec0*/  LDSM.16.MT88.4 R60, [R185+0x1c00] ;  /* 0x001c0000b93c783b */ /* 0x000ea20000004200 */
[----:B----4-:R-:W-:-:S06]  /*4ed0*/  FMUL.FTZ R2, R119, c[0x0][0x2d0] ;  /* 0x0000b40077027a20 */ /* 0x010fcc0000410000 */
[----:B------:R4:W-:Y:S01]  /*4ee0*/  MUFU.EX2 R215, R0 ;  /* 0x0000000000d77308 */ /* 0x0009e20000000800 */
[----:B------:R-:W-:Y:S02]  /*4ef0*/  FSEL R2, R2, RZ, P0 ;  /* 0x000000ff02027208 */ /* 0x000fe40000000000 */
[----:B------:R-:W-:-:S03]  /*4f00*/  FSETP.NEU.FTZ.AND P0, PT, R117, -INF , PT ;  /* 0xff8000007500780b */ /* 0x000fc60003f1d000 */
[----:B-1----:R-:W-:-:S04]  /*4f10*/  FFMA.FTZ R4, R36, c[0x0][0x2d0], -R2 ;  /* 0x0000b40024047a23 */ /* 0x002fc80000010802 */
[----:B------:R1:W-:Y:S01]  /*4f20*/  MUFU.EX2 R164, R4 ;  /* 0x0000000400a47308 */ /* 0x0003e20000000800 */
[----:B----4-:R-:W-:-:S07]  /*4f30*/  FFMA.FTZ R0, R14, c[0x0][0x2d0], -R20 ;  /* 0x0000b4000e007a23 */ /* 0x010fce0000010814 */
[----:B------:R4:W-:Y:S01]  /*4f40*/  MUFU.EX2 R221, R0 ;  /* 0x0000000000dd7308 */ /* 0x0009e20000000800 */
[----:B-1----:R-:W-:Y:S02]  /*4f50*/  FFMA.FTZ R4, R37, c[0x0][0x2d0], -R2 ;  /* 0x0000b40025047a23 */ /* 0x002fe40000010802 */
[----:B------:R-:W1:Y:S05]  /*4f60*/  LDSM.16.MT88.4 R36, [R185] ;  /* 0x00000000b924783b */ /* 0x000e6a0000004200 */
[----:B------:R-:W2:Y:S01]  /*4f70*/  MUFU.EX2 R64, R4 ;  /* 0x0000000400407308 */ /* 0x000ea20000000800 */
[----:B----4-:R-:W-:-:S07]  /*4f80*/  FFMA.FTZ R0, R15, c[0x0][0x2d0], -R20 ;  /* 0x0000b4000f007a23 */ /* 0x010fce0000010814 */
[----:B------:R4:W1:Y:S01]  /*4f90*/  MUFU.EX2 R222, R0 ;  /* 0x0000000000de7308 */ /* 0x0008620000000800 */
[----:B--2---:R-:W-:Y:S01]  /*4fa0*/  F2FP.PACK_AB R6, R64, R164 ;  /* 0x000000a44006723e */ /* 0x004fe200000000ff */
[----:B----4-:R-:W-:Y:S01]  /*4fb0*/  FFMA.FTZ R0, R16, c[0x0][0x2d0], -R20 ;  /* 0x0000b40010007a23 */ /* 0x010fe20000010814 */
[----:B------:R-:W-:-:S05]  /*4fc0*/  F2FP.PACK_AB R16, R215, R220 ;  /* 0x000000dcd710723e */ /* 0x000fca00000000ff */
[----:B------:R2:W-:Y:S02]  /*4fd0*/  MUFU.EX2 R228, R0 ;  /* 0x0000000000e47308 */ /* 0x0005e40000000800 */
[----:B--2---:R-:W-:Y:S01]  /*4fe0*/  FFMA.FTZ R0, R18, c[0x0][0x2d0], -R20 ;  /* 0x0000b40012007a23 */ /* 0x004fe20000010814 */
[----:B-1----:R-:W-:-:S05]  /*4ff0*/  F2FP.PACK_AB R18, R222, R221 ;  /* 0x000000ddde12723e */ /* 0x002fca00000000ff */
[----:B------:R1:W2:Y:S02]  /*5000*/  MUFU.EX2 R203, R0 ;  /* 0x0000000000cb7308 */ /* 0x0002a40000000800 */
[----:B-1----:R-:W-:Y:S01]  /*5010*/  FFMA.FTZ R0, R26, c[0x0][0x2d0], -R20 ;  /* 0x0000b4001a007a23 */ /* 0x002fe20000010814 */
[----:B--2---:R-:W-:-:S05]  /*5020*/  F2FP.PACK_AB R8, R203, R228 ;  /* 0x000000e4cb08723e */ /* 0x004fca00000000ff */
        /* <DEDUP_REMOVED lines=15> */
[----:B------:R-:W-:Y:S01]  /*5120*/  HMMA.16816.F32 R100, R16, R68, RZ ;  /* 0x000000441064723c */ /* 0x000fe200000018ff */
[----:B-1----:R-:W-:-:S04]  /*5130*/  FFMA.FTZ R0, R24, c[0x0][0x2d0], -R3 ;  /* 0x0000b40018007a23 */ /* 0x002fc80000010803 */
[----:B------:R1:W2:Y:S03]  /*5140*/  MUFU.EX2 R166, R0 ;  /* 0x0000000000a67308 */ /* 0x0002a60000000800 */
[C---:B---3--:R-:W-:Y:S08]  /*5150*/  HMMA.16816.F32 R76, R16.reuse, R72, RZ ;  /* 0x00000048104c723c */ /* 0x048ff000000018ff */
[----:B-----5:R-:W-:Y:S01]  /*5160*/  HMMA.16816.F32 R84, R16, R52, RZ ;  /* 0x000000341054723c */ /* 0x020fe200000018ff */
[----:B-1----:R-:W-:Y:S01]  /*5170*/  FFMA.FTZ R0, R29, c[0x0][0x2d0], -R3 ;  /* 0x0000b4001d007a23 */ /* 0x002fe20000010803 */
[----:B--2---:R-:W-:-:S03]  /*5180*/  F2FP.PACK_AB R9, R166, R223 ;  /* 0x000000dfa609723e */ /* 0x004fc600000000ff */
[----:B------:R1:W2:Y:S02]  /*5190*/  MUFU.EX2 R172, R0 ;  /* 0x0000000000ac7308 */ /* 0x0002a40000000800 */
[----:B-1----:R-:W-:Y:S01]  /*51a0*/  FFMA.FTZ R0, R25, c[0x0][0x2d0], -R2 ;  /* 0x0000b40019007a23 */ /* 0x002fe20000010802 */
[----:B--2---:R-:W-:-:S05]  /*51b0*/  F2FP.PACK_AB R11, R172, R159 ;  /* 0x0000009fac0b723e */ /* 0x004fca00000000ff */
[----:B------:R1:W-:Y:S11]  /*51c0*/  MUFU.EX2 R137, R0 ;  /* 0x0000000000897308 */ /* 0x0003f60000000800 */
[----:B------:R-:W-:Y:S01]  /*51d0*/  HMMA.16816.F32 R176, R8, R60, R84 ;  /* 0x0000003c08b0723c */ /* 0x000fe20000001854 */
[----:B-1----:R-:W-:-:S04]  /*51e0*/  FFMA.FTZ R0, R27, c[0x0][0x2d0], -R2 ;  /* 0x0000b4001b007a23 */ /* 0x002fc80000010802 */
        /* <DEDUP_REMOVED lines=11> */
[----:B-1----:R-:W-:-:S05]  /*52a0*/  FMUL.FTZ R0, R117, c[0x0][0x2d0] ;  /* 0x0000b40075007a20 */ /* 0x002fca0000410000 */
[----:B------:R-:W-:-:S05]  /*52b0*/  FSEL R0, R0, RZ, P0 ;  /* 0x000000ff00007208 */ /* 0x000fca0000000000 */
[----:B------:R-:W-:-:S04]  /*52c0*/  FFMA.FTZ R4, R23, c[0x0][0x2d0], -R0 ;  /* 0x0000b40017047a23 */ /* 0x000fc80000010800 */
[----:B------:R1:W-:Y:S02]  /*52d0*/  MUFU.EX2 R133, R4 ;  /* 0x0000000400857308 */ /* 0x0003e40000000800 */
[--C-:B-1----:R-:W-:Y:S02]  /*52e0*/  FFMA.FTZ R4, R30, c[0x0][0x2d0], -R0.reuse ;  /* 0x0000b4001e047a23 */ /* 0x102fe40000010800 */
[----:B------:R-:W1:Y:S04]  /*52f0*/  LDSM.16.MT88.4 R28, [R185+0x400] ;  /* 0x00040000b91c783b */ /* 0x000e680000004200 */
[----:B------:R2:W3:Y:S02]  /*5300*/  MUFU.EX2 R116, R4 ;  /* 0x0000000400747308 */ /* 0x0004e40000000800 */
[--C-:B--2---:R-:W-:Y:S01]  /*5310*/  FFMA.FTZ R4, R34, c[0x0][0x2d0], -R0.reuse ;  /* 0x0000b40022047a23 */ /* 0x104fe20000010800 */
[----:B---3--:R-:W-:Y:S01]  /*5320*/  F2FP.PACK_AB R13, R116, R133 ;  /* 0x00000085740d723e */ /* 0x008fe200000000ff */
[----:B------:R-:W-:Y:S04]  /*5330*/  HMMA.16816.F32 R32, R16, R36, RZ ;  /* 0x000000241020723c */ /* 0x000fe800000018ff */
[----:B------:R2:W-:Y:S02]  /*5340*/  MUFU.EX2 R134, R4 ;  /* 0x0000000400867308 */ /* 0x0005e40000000800 */
[----:B--2---:R-:W-:-:S06]  /*5350*/  FFMA.FTZ R4, R40, c[0x0][0x2d0], -R0 ;  /* 0x0000b40028047a23 */ /* 0x004fcc0000010800 */
[----:B------:R2:W3:Y:S11]  /*5360*/  MUFU.EX2 R245, R4 ;  /* 0x0000000400f57308 */ /* 0x0004f60000000800 */
[----:B------:R-:W-:Y:S01]  /*5370*/  @!UPT UIADD3 URZ, URZ, URZ, URZ ;  /* 0x0000003f3f3ff290 */ /* 0x000fe2000fffe03f */
[----:B-1----:R-:W-:Y:S01]  /*5380*/  HMMA.16816.F32 R144, R8, R28, R32 ;  /* 0x0000001c0890723c */ /* 0x002fe20000001820 */
[----:B------:R-:W-:Y:S01]  /*5390*/  LDSM.16.MT88.4 R32, [R186+0x400] ;  /* 0x00040000ba20783b */ /* 0x000fe20000004200 */
[----:B--2---:R-:W-:Y:S01]  /*53a0*/  FFMA.FTZ R4, R41, c[0x0][0x2d0], -R0 ;  /* 0x0000b40029047a23 */ /* 0x004fe20000010800 */
[----:B---3--:R-:W-:-:S03]  /*53b0*/  F2FP.PACK_AB R15, R245, R134 ;  /* 0x00000086f50f723e */ /* 0x008fc600000000ff */
[----:B------:R1:W-:Y:S04]  /*53c0*/  MUFU.EX2 R157, R4 ;  /* 0x00000004009d7308 */ /* 0x0003e80000000800 */
[C---:B------:R-:W-:Y:S08]  /*53d0*/  HMMA.16816.F32 R24, R12.reuse, R36, RZ ;  /* 0x000000240c18723c */ /* 0x040ff000000018ff */
[----:B------:R-:W-:Y:S01]  /*53e0*/  HMMA.16816.F32 R88, R12, R68, RZ ;  /* 0x000000440c58723c */ /* 0x000fe200000018ff */
[----:B-1----:R-:W-:-:S06]  /*53f0*/  FFMA.FTZ R4, R42, c[0x0][0x2d0], -R0 ;  /* 0x0000b4002a047a23 */ /* 0x002fcc0000010800 */
[----:B------:R-:W-:Y:S01]  /*5400*/  MOV R69, R166 ;  /* 0x000000a600457202 */ /* 0x000fe20000000f00 */
[----:B------:R1:W2:Y:S01]  /*5410*/  MUFU.EX2 R165, R4 ;  /* 0x0000000400a57308 */ /* 0x0002a20000000800 */
[C---:B------:R-:W-:Y:S07]  /*5420*/  HMMA.16816.F32 R92, R12.reuse, R48, RZ ;  /* 0x000000300c5c723c */ /* 0x040fee00000018ff */
[----:B------:R-:W-:Y:S01]  /*5430*/  MOV R48, R64 ;  /* 0x0000004000307202 */ /* 0x000fe20000000f00 */
[----:B------:R-:W-:Y:S01]  /*5440*/  HMMA.16816.F32 R80, R12, R52, RZ ;  /* 0x000000340c50723c */ /* 0x000fe200000018ff */
[--C-:B-1----:R-:W-:Y:S01]  /*5450*/  FFMA.FTZ R4, R43, c[0x0][0x2d0], -R0.reuse ;  /* 0x0000b4002b047a23 */ /* 0x102fe20000010800 */
[----:B--2---:R-:W-:Y:S01]  /*5460*/  F2FP.PACK_AB R5, R165, R157 ;  /* 0x0000009da505723e */ /* 0x004fe200000000ff */
[----:B------:R-:W1:Y:S02]  /*5470*/  LDSM.16.MT88.4 R40, [R186] ;  /* 0x00000000ba28783b */ /* 0x000e640000004200 */
[----:B------:R2:W3:Y:S02]  /*5480*/  MUFU.EX2 R65, R4 ;  /* 0x0000000400417308 */ /* 0x0004e40000000800 */
[----:B--2---:R-:W-:Y:S01]  /*5490*/  FFMA.FTZ R4, R44, c[0x0][0x2d0], -R0 ;  /* 0x0000b4002c047a23 */ /* 0x004fe20000010800 */
[----:B---3--:R-:W-:Y:S01]  /*54a0*/  MOV R49, R65 ;  /* 0x0000004100317202 */ /* 0x008fe20000000f00 */
[----:B------:R-:W2:Y:S04]  /*54b0*/  LDSM.16.MT88.4 R44, [R186+0x1000] ;  /* 0x00100000ba2c783b */ /* 0x000ea80000004200 */
[----:B------:R3:W4:Y:S02]  /*54c0*/  MUFU.EX2 R66, R4 ;  /* 0x0000000400427308 */ /* 0x0007240000000800 */
[----:B---3--:R-:W-:Y:S01]  /*54d0*/  F2FP.PACK_AB R4, R156, R151 ;  /* 0x000000979c04723e */ /* 0x008fe200000000ff */
[----:B-1----:R-:W-:Y:S01]  /*54e0*/  HMMA.16816.F32 R108, R16, R40, RZ ;  /* 0x00000028106c723c */ /* 0x002fe200000018ff */
[----:B----4-:R-:W-:-:S07]  /*54f0*/  F2FP.PACK_AB R7, R66, R65 ;  /* 0x000000414207723e */ /* 0x010fce00000000ff */
[----:B------:R-:W-:Y:S07]  /*5500*/  HMMA.16816.F32 R96, R12, R40, RZ ;  /* 0x000000280c60723c */ /* 0x000fee00000018ff */
[----:B------:R-:W-:Y:S01]  /*5510*/  FFMA.FTZ R40, R124, c[0x0][0x2d0], -R20 ;  /* 0x0000b4007c287a23 */ /* 0x000fe20000010814 */
[----:B------:R-:W-:Y:S01]  /*5520*/  HMMA.16816.F32 R140, R4, R28, R24 ;  /* 0x0000001c048c723c */ /* 0x000fe20000001818 */
[----:B------:R-:W1:Y:S01]  /*5530*/  LDSM.16.MT88.4 R24, [R185+0x1000] ;  /* 0x00100000b918783b */ /* 0x000e620000004200 */
[----:B------:R-:W-:-:S02]  /*5540*/  MOV R41, R66 ;  /* 0x0000004200297202 */ /* 0x000fc40000000f00 */
[----:B------:R-:W-:Y:S01]  /*5550*/  MOV R124, R165 ;  /* 0x000000a5007c7202 */ /* 0x000fe20000000f00 */
[----:B------:R-:W-:Y:S02]  /*5560*/  MUFU.EX2 R40, R40 ;  /* 0x0000002800287308 */ /* 0x000fe40000000800 */
[--C-:B------:R-:W-:Y:S01]  /*5570*/  FFMA.FTZ R29, R118, c[0x0][0x2d0], -R20.reuse ;  /* 0x0000b400761d7a23 */ /* 0x100fe20000010814 */
[-C--:B------:R-:W-:Y:S01]  /*5580*/  HMMA.16816.F32 R152, R8, R32.reuse, R108 ;  /* 0x000000200898723c */ /* 0x080fe2000000186c */
[----:B------:R-:W-:Y:S01]  /*5590*/  MOV R118, R158 ;  /* 0x0000009e00767202 */ /* 0x000fe20000000f00 */
[----:B------:R-:W-:Y:S01]  /*55a0*/  FFMA.FTZ R28, R115, c[0x0][0x2d0], -R3 ;  /* 0x0000b400731c7a23 */ /* 0x000fe20000010803 */
[----:B------:R-:W3:Y:S05]  /*55b0*/  LDSM.16.MT88.4 R108, [R185+0x1400] ;  /* 0x00140000b96c783b */ /* 0x000eea0000004200 */
[C---:B------:R-:W-:Y:S07]  /*55c0*/  HMMA.16816.F32 R160, R4.reuse, R32, R96 ;  /* 0x0000002004a0723c */ /* 0x040fee0000001860 */
[--C-:B------:R-:W-:Y:S01]  /*55d0*/  FFMA.FTZ R33, R123, c[0x0][0x2d0], -R20.reuse ;  /* 0x0000b4007b217a23 */ /* 0x100fe20000010814 */
[----:B--2---:R-:W-:Y:S01]  /*55e0*/  HMMA.16816.F32 R216, R4, R44, R88 ;  /* 0x0000002c04d8723c */ /* 0x004fe20000001858 */
[----:B------:R-:W-:Y:S01]  /*55f0*/  FFMA.FTZ R32, R122, c[0x0][0x2d0], -R20 ;  /* 0x0000b4007a207a23 */ /* 0x000fe20000010814 */
[----:B------:R-:W-:-:S02]  /*5600*/  MOV R123, R164 ;  /* 0x000000a4007b7202 */ /* 0x000fc40000000f00 */
[----:B------:R-:W-:Y:S01]  /*5610*/  MOV R122, R159 ;  /* 0x0000009f007a7202 */ /* 0x000fe20000000f00 */
[----:B------:R-:W2:Y:S03]  /*5620*/  MUFU.EX2 R33, R33 ;  /* 0x0000002100217308 */ /* 0x000ea60000000800 */
[C---:B------:R-:W-:Y:S08]  /*5630*/  HMMA.16816.F32 R20, R12.reuse, R50, RZ ;  /* 0x000000320c14723c */ /* 0x040ff000000018ff */
[----:B------:R-:W-:Y:S01]  /*5640*/  HMMA.16816.F32 R64, R12, R72, RZ ;  /* 0x000000480c40723c */ /* 0x000fe200000018ff */
[----:B--2---:R-:W-:-:S07]  /*5650*/  F2FP.PACK_AB R96, R33, R40 ;  /* 0x000000282160723e */ /* 0x004fce00000000ff */
[----:B------:R-:W-:Y:S07]  /*5660*/  HMMA.16816.F32 R180, R8, R44, R100 ;  /* 0x0000002c08b4723c */ /* 0x000fee0000001864 */
[----:B------:R-:W-:Y:S01]  /*5670*/  MOV R45, R172 ;  /* 0x000000ac002d7202 */ /* 0x000fe20000000f00 */
[----:B-1----:R-:W-:Y:S01]  /*5680*/  HMMA.16816.F32 R88, R4, R26, R20 ;  /* 0x0000001a0458723c */ /* 0x002fe20000001814 */
[----:B------:R-:W-:-:S07]  /*5690*/  MOV R44, R167 ;  /* 0x000000a7002c7202 */ /* 0x000fce0000000f00 */
[----:B------:R-:W-:Y:S08]  /*56a0*/  HMMA.16816.F32 R20, R12, R70, RZ ;  /* 0x000000460c14723c */ /* 0x000ff000000018ff */
[-C--:B------:R-:W-:Y:S08]  /*56b0*/  HMMA.16816.F32 R172, R8, R56.reuse, R76 ;  /* 0x0000003808ac723c */ /* 0x080ff0000000184c */
[C---:B------:R-:W-:Y:S08]  /*56c0*/  HMMA.16816.F32 R204, R4.reuse, R56, R64 ;  /* 0x0000003804cc723c */ /* 0x040ff00000001840 */
[----:B------:R-:W-:Y:S08]  /*56d0*/  HMMA.16816.F32 R164, R4, R46, R20 ;  /* 0x0000002e04a4723c */ /* 0x000ff00000001814 */
[C---:B------:R-:W-:Y:S08]  /*56e0*/  HMMA.16816.F32 R76, R12.reuse, R38, RZ ;  /* 0x000000260c4c723c */ /* 0x040ff000000018ff */
[C---:B------:R-:W-:Y:S08]  /*56f0*/  HMMA.16816.F32 R64, R12.reuse, R42, RZ ;  /* 0x0000002a0c40723c */ /* 0x040ff000000018ff */
[C---:B------:R-:W-:Y:S08]  /*5700*/  HMMA.16816.F32 R20, R12.reuse, R54, RZ ;  /* 0x000000360c14723c */ /* 0x040ff000000018ff */
[----:B------:R-:W-:Y:S08]  /*5710*/  HMMA.16816.F32 R12, R12, R74, RZ ;  /* 0x0000004a0c0c723c */ /* 0x000ff000000018ff */
[-C--:B------:R-:W-:Y:S08]  /*5720*/  HMMA.16816.F32 R168, R8, R24.reuse, R104 ;  /* 0x0000001808a8723c */ /* 0x080ff00000001868 */
[C---:B------:R-:W-:Y:S07]  /*5730*/  HMMA.16816.F32 R104, R4.reuse, R24, R92 ;  /* 0x000000180468723c */ /* 0x040fee000000185c */
[--C-:B------:R-:W-:Y:S01]  /*5740*/  FFMA.FTZ R25, R114, c[0x0][0x2d0], -R3.reuse ;  /* 0x0000b40072197a23 */ /* 0x100fe20000010803 */
[----:B------:R-:W-:Y:S01]  /*5750*/  HMMA.16816.F32 R208, R4, R60, R80 ;  /* 0x0000003c04d0723c */ /* 0x000fe20000001850 */
[----:B------:R-:W-:-:S02]  /*5760*/  FFMA.FTZ R24, R113, c[0x0][0x2d0], -R3 ;  /* 0x0000b40071187a23 */ /* 0x000fc40000010803 */
[----:B------:R-:W-:-:S05]  /*5770*/  FFMA.FTZ R3, R112, c[0x0][0x2d0], -R3 ;  /* 0x0000b40070037a23 */ /* 0x000fca0000010803 */
[C---:B------:R-:W-:Y:S08]  /*5780*/  HMMA.16816.F32 R76, R4.reuse, R30, R76 ;  /* 0x0000001e044c723c */ /* 0x040ff0000000184c */
[C---:B------:R-:W-:Y:S08]  /*5790*/  HMMA.16816.F32 R84, R4.reuse, R34, R64 ;  /* 0x000000220454723c */ /* 0x040ff00000001840 */
[C---:B------:R-:W-:Y:S08]  /*57a0*/  HMMA.16816.F32 R20, R4.reuse, R62, R20 ;  /* 0x0000003e0414723c */ /* 0x040ff00000001814 */
[----:B------:R-:W-:Y:S08]  /*57b0*/  HMMA.16816.F32 R12, R4, R58, R12 ;  /* 0x0000003a040c723c */ /* 0x000ff0000000180c */
[C---:B------:R-:W-:Y:S07]  /*57c0*/  HMMA.16816.F32 R4, R16.reuse, R42, RZ ;  /* 0x0000002a1004723c */ /* 0x040fee00000018ff */
[----:B------:R-:W-:Y:S01]  /*57d0*/  MOV R43, R157 ;  /* 0x0000009d002b7202 */ /* 0x000fe20000000f00 */
[----:B------:R-:W-:Y:S01]  /*57e0*/  HMMA.16816.F32 R36, R16, R38, RZ ;  /* 0x000000261024723c */ /* 0x000fe200000018ff */
[----:B------:R-:W-:Y:S11]  /*57f0*/  MOV R42, R156 ;  /* 0x0000009c002a7202 */ /* 0x000ff60000000f00 */
[----:B------:R-:W-:Y:S04]  /*5800*/  @!UPT UIADD3 URZ, URZ, URZ, URZ ;  /* 0x0000003f3f3ff290 */ /* 0x000fe8000fffe03f */
[----:B------:R-:W-:Y:S01]  /*5810*/  HMMA.16816.F32 R156, R8, R34, R4 ;  /* 0x00000022089c723c */ /* 0x000fe20000001804 */
[----:B------:R-:W-:Y:S07]  /*5820*/  MUFU.EX2 R35, R29 ;  /* 0x0000001d00237308 */ /* 0x000fee0000000800 */
[----:B------:R-:W-:Y:S01]  /*5830*/  HMMA.16816.F32 R4, R16, R50, RZ ;  /* 0x000000321004723c */ /* 0x000fe200000018ff */
[----:B------:R-:W-:Y:S06]  /*5840*/  MUFU.EX2 R29, R28 ;  /* 0x0000001c001d7308 */ /* 0x000fec0000000800 */
[----:B------:R-:W-:Y:S01]  /*5850*/  MOV R50, R203 ;  /* 0x000000cb00327202 */ /* 0x000fe20000000f00 */
[----:B------:R-:W-:Y:S01]  /*5860*/  HMMA.16816.F32 R36, R8, R30, R36 ;  /* 0x0000001e0824723c */ /* 0x000fe20000001824 */
[----:B------:R1:W-:Y:S01]  /*5870*/  MUFU.EX2 R203, R3 ;  /* 0x0000000300cb7308 */ /* 0x0003e20000000800 */
[----:B------:R-:W-:-:S07]  /*5880*/  MOV R51, R69 ;  /* 0x0000004500337202 */ /* 0x000fce0000000f00 */
[----:B------:R-:W2:Y:S07]  /*5890*/  MUFU.EX2 R31, R25 ;  /* 0x00000019001f7308 */ /* 0x000eae0000000800 */
[----:B------:R-:W-:Y:S01]  /*58a0*/  HMMA.16816.F32 R112, R8, R26, R4 ;  /* 0x0000001a0870723c */ /* 0x000fe20000001804 */
[--C-:B-1----:R-:W-:Y:S01]  /*58b0*/  FFMA.FTZ R3, R132, c[0x0][0x2d0], -R2.reuse ;  /* 0x0000b40084037a23 */ /* 0x102fe20000010802 */
[----:B------:R-:W1:Y:S06]  /*58c0*/  MUFU.EX2 R34, R32 ;  /* 0x0000002000227308 */ /* 0x000e6c0000000800 */
[----:B------:R-:W-:Y:S01]  /*58d0*/  HMMA.16816.F32 R4, R16, R70, RZ ;  /* 0x000000461004723c */ /* 0x000fe200000018ff */
[----:B--2---:R-:W-:Y:S01]  /*58e0*/  F2FP.PACK_AB R97, R31, R29 ;  /* 0x0000001d1f61723e */ /* 0x004fe200000000ff */
[----:B------:R2:W-:Y:S08]  /*58f0*/  MUFU.EX2 R27, R3 ;  /* 0x00000003001b7308 */ /* 0x0005f00000000800 */
[----:B------:R-:W4:Y:S01]  /*5900*/  MUFU.EX2 R32, R24 ;  /* 0x0000001800207308 */ /* 0x000f220000000800 */
[----:B-1----:R-:W-:Y:S01]  /*5910*/  F2FP.PACK_AB R98, R35, R34 ;  /* 0x000000222362723e */ /* 0x002fe200000000ff */
[----:B--2---:R-:W-:-:S06]  /*5920*/  FFMA.FTZ R3, R131, c[0x0][0x2d0], -R2 ;  /* 0x0000b40083037a23 */ /* 0x004fcc0000010802 */
[----:B------:R1:W2:Y:S06]  /*5930*/  MUFU.EX2 R28, R3 ;  /* 0x00000003001c7308 */ /* 0x0002ac0000000800 */
[----:B------:R-:W-:Y:S01]  /*5940*/  HMMA.16816.F32 R64, R8, R46, R4 ;  /* 0x0000002e0840723c */ /* 0x000fe20000001804 */
[----:B----4-:R-:W-:-:S07]  /*5950*/  F2FP.PACK_AB R99, R203, R32 ;  /* 0x00000020cb63723e */ /* 0x010fce00000000ff */
[----:B------:R-:W-:Y:S01]  /*5960*/  HMMA.16816.F32 R4, R16, R54, RZ ;  /* 0x000000361004723c */ /* 0x000fe200000018ff */
[----:B-1----:R-:W-:Y:S01]  /*5970*/  FFMA.FTZ R3, R130, c[0x0][0x2d0], -R2 ;  /* 0x0000b40082037a23 */ /* 0x002fe20000010802 */
[----:B--2---:R-:W-:-:S06]  /*5980*/  F2FP.PACK_AB R92, R28, R27 ;  /* 0x0000001b1c5c723e */ /* 0x004fcc00000000ff */
[----:B------:R-:W-:Y:S01]  /*5990*/  HMMA.16816.F32 R16, R16, R74, RZ ;  /* 0x0000004a1010723c */ /* 0x000fe200000018ff */
[----:B------:R-:W-:Y:S01]  /*59a0*/  FFMA.FTZ R2, R129, c[0x0][0x2d0], -R2 ;  /* 0x0000b40081027a23 */ /* 0x000fe20000010802 */
[----:B------:R1:W-:Y:S06]  /*59b0*/  MUFU.EX2 R30, R3 ;  /* 0x00000003001e7308 */ /* 0x0003ec0000000800 */
[----:B---3--:R-:W-:Y:S08]  /*59c0*/  HMMA.16816.F32 R100, R96, R108, R168 ;  /* 0x0000006c6064723c */ /* 0x008ff000000018a8 */
[----:B------:R-:W-:Y:S01]  /*59d0*/  HMMA.16816.F32 R80, R8, R62, R4 ;  /* 0x0000003e0850723c */ /* 0x000fe20000001804 */
[----:B------:R-:W2:Y:S01]  /*59e0*/  LDSM.16.MT88.4 R60, [R186+0x1400] ;  /* 0x00140000ba3c783b */ /* 0x000ea20000004200 */
[----:B-1----:R-:W-:-:S03]  /*59f0*/  FFMA.FTZ R3, R128, c[0x0][0x2d0], -R0 ;  /* 0x0000b40080037a23 */ /* 0x002fc60000010800 */
[----:B------:R-:W1:Y:S01]  /*5a00*/  LDSM.16.MT88.4 R128, [R186+0x800] ;  /* 0x00080000ba80783b */ /* 0x000e620000004200 */
[----:B------:R3:W-:Y:S01]  /*5a10*/  MUFU.EX2 R25, R3 ;  /* 0x0000000300197308 */ /* 0x0007e20000000800 */
[----:B------:R-:W-:Y:S01]  /*5a20*/  FADD.FTZ R6, R149, R138 ;  /* 0x0000008a95067221 */ /* 0x000fe20000010000 */
[----:B------:R-:W-:Y:S01]  /*5a30*/  HMMA.16816.F32 R16, R8, R58, R16 ;  /* 0x0000003a0810723c */ /* 0x000fe20000001810 */
[----:B------:R-:W-:Y:S02]  /*5a40*/  FADD.FTZ R7, R137, R135 ;  /* 0x0000008789077221 */ /* 0x000fe40000010000 */
[----:B------:R-:W-:Y:S02]  /*5a50*/  FADD.FTZ R5, R220, R215 ;  /* 0x000000d7dc057221 */ /* 0x000fe40000010000 */
[----:B------:R-:W-:Y:S01]  /*5a60*/  FFMA.FTZ R4, R126, c[0x0][0x2d0], -R0 ;  /* 0x0000b4007e047a23 */ /* 0x000fe20000010800 */
[----:B------:R-:W4:Y:S01]  /*5a70*/  MUFU.EX2 R215, R2 ;  /* 0x0000000200d77308 */ /* 0x000f220000000800 */
[----:B------:R-:W-:Y:S01]  /*5a80*/  FADD.FTZ R5, R221, R5 ;  /* 0x00000005dd057221 */ /* 0x000fe20000010000 */
[----:B------:R-:W-:Y:S03]  /*5a90*/  HMMA.16816.F32 R112, R96, R110, R112 ;  /* 0x0000006e6070723c */ /* 0x000fe60000001870 */
[----:B------:R-:W-:-:S02]  /*5aa0*/  FADD.FTZ R5, R222, R5 ;  /* 0x00000005de057221 */ /* 0x000fc40000010000 */
[----:B---3--:R-:W-:Y:S01]  /*5ab0*/  FADD.FTZ R3, R139, R6 ;  /* 0x000000068b037221 */ /* 0x008fe20000010000 */
[----:B------:R-:W-:Y:S01]  /*5ac0*/  MUFU.EX2 R11, R4 ;  /* 0x00000004000b7308 */ /* 0x000fe20000000800 */
[----:B------:R-:W-:Y:S02]  /*5ad0*/  FADD.FTZ R6, R136, R7 ;  /* 0x0000000788067221 */ /* 0x000fe40000010000 */
[----:B------:R-:W3:Y:S01]  /*5ae0*/  LDSM.16.MT88.4 R136, [R185+0x800] ;  /* 0x00080000b988783b */ /* 0x000ee20000004200 */
[----:B------:R-:W-:Y:S02]  /*5af0*/  FADD.FTZ R7, R133, R116 ;  /* 0x0000007485077221 */ /* 0x000fe40000010000 */
[----:B------:R-:W-:Y:S01]  /*5b00*/  FADD.FTZ R3, R150, R3 ;  /* 0x0000000396037221 */ /* 0x000fe20000010000 */
[----:B----4-:R-:W-:Y:S01]  /*5b10*/  F2FP.PACK_AB R94, R215, R30 ;  /* 0x0000001ed75e723e */ /* 0x010fe200000000ff */
[--C-:B------:R-:W-:Y:S02]  /*5b20*/  FFMA.FTZ R2, R127, c[0x0][0x2d0], -R0.reuse ;  /* 0x0000b4007f027a23 */ /* 0x100fe40000010800 */
[----:B------:R-:W-:-:S02]  /*5b30*/  FFMA.FTZ R0, R125, c[0x0][0x2d0], -R0 ;  /* 0x0000b4007d007a23 */ /* 0x000fc40000010800 */
[----:B------:R-:W4:Y:S01]  /*5b40*/  MUFU.EX2 R24, R2 ;  /* 0x0000000200187308 */ /* 0x000f220000000800 */
[----:B------:R-:W-:Y:S02]  /*5b50*/  FADD.FTZ R10, R134, R7 ;  /* 0x00000007860a7221 */ /* 0x000fe40000010000 */
[----:B------:R-:W-:Y:S02]  /*5b60*/  FADD.FTZ R9, R228, R5 ;  /* 0x00000005e4097221 */ /* 0x000fe40000010000 */
[----:B------:R-:W-:Y:S01]  /*5b70*/  FADD.FTZ R3, R223, R3 ;  /* 0x00000003df037221 */ /* 0x000fe20000010000 */
[----:B--2---:R-:W-:Y:S02]  /*5b80*/  HMMA.16816.F32 R52, R96, R60, R180 ;  /* 0x0000003c6034723c */ /* 0x004fe400000018b4 */
[----:B------:R-:W2:Y:S01]  /*5b90*/  MUFU.EX2 R26, R0 ;  /* 0x00000000001a7308 */ /* 0x000ea20000000800 */
[----:B------:R-:W-:-:S05]  /*5ba0*/  FADD.FTZ R3, R51, R3 ;  /* 0x0000000333037221 */ /* 0x000fca0000010000 */
[C---:B-1----:R-:W-:Y:S01]  /*5bb0*/  HMMA.16816.F32 R152, R96.reuse, R128, R152 ;  /* 0x000000806098723c */ /* 0x042fe20000001898 */
[----:B----4-:R-:W-:Y:S01]  /*5bc0*/  F2FP.PACK_AB R93, R24, R25 ;  /* 0x00000019185d723e */ /* 0x010fe200000000ff */
[----:B------:R-:W-:Y:S02]  /*5bd0*/  FADD.FTZ R2, R148, R6 ;  /* 0x0000000694027221 */ /* 0x000fe40000010000 */
[----:B------:R-:W-:Y:S02]  /*5be0*/  LDSM.16.MT88.4 R4, [R186+0x2000] ;  /* 0x00200000ba04783b */ /* 0x000fe40000004200 */
[----:B------:R-:W-:Y:S02]  /*5bf0*/  FADD.FTZ R8, R151, R2 ;  /* 0x0000000297087221 */ /* 0x000fe40000010000 */
[----:B------:R-:W-:Y:S01]  /*5c00*/  HMMA.16816.F32 R156, R96, R130, R156 ;  /* 0x00000082609c723c */ /* 0x000fe2000000189c */
[----:B------:R-:W-:Y:S01]  /*5c10*/  @P3 IMAD.HI.U32 R2, R242, c[0x0][0x2c8], RZ ;  /* 0x0000b200f2023a27 */ /* 0x000fe200078e00ff */
[----:B--2---:R-:W-:-:S02]  /*5c20*/  F2FP.PACK_AB R95, R26, R11 ;  /* 0x0000000b1a5f723e */ /* 0x004fc400000000ff */
[----:B------:R-:W-:Y:S02]  /*5c30*/  MOV R0, R242 ;  /* 0x000000f200007202 */ /* 0x000fe40000000f00 */
[----:B------:R-:W-:Y:S02]  /*5c40*/  @P3 SHF.R.U32.HI R0, RZ, c[0x0][0x2cc], R2 ;  /* 0x0000b300ff003a19 */ /* 0x000fe40000011602 */
[----:B------:R-:W-:Y:S02]  /*5c50*/  HMMA.16816.F32 R64, R96, R62, R64 ;  /* 0x0000003e6040723c */ /* 0x000fe40000001840 */
[----:B------:R-:W-:-:S05]  /*5c60*/  IADD3 R0, R0, R241, -R240 ;  /* 0x000000f100007210 */ /* 0x000fca0007ffe8f0 */
[----:B------:R-:W-:Y:S01]  /*5c70*/  IMAD.HI R0, R0, 0x2aaaaaab, RZ ;  /* 0x2aaaaaab00007827 */ /* 0x000fe200078e02ff */
[----:B---3--:R-:W-:Y:S04]  /*5c80*/  HMMA.16816.F32 R144, R96, R136, R144 ;  /* 0x000000886090723c */ /* 0x008fe80000001890 */
[----:B------:R-:W-:-:S04]  /*5c90*/  SHF.R.U32.HI R2, RZ, 0x1f, R0 ;  /* 0x0000001fff027819 */ /* 0x000fc80000011600 */
[----:B------:R-:W-:Y:S08]  /*5ca0*/  HMMA.16816.F32 R140, R92, R136, R140 ;  /* 0x000000885c8c723c */ /* 0x000ff0000000188c */
[-C--:B------:R-:W-:Y:S08]  /*5cb0*/  HMMA.16816.F32 R148, R96, R138.reuse, R36 ;  /* 0x0000008a6094723c */ /* 0x080ff00000001824 */
[C---:B------:R-:W-:Y:S01]  /*5cc0*/  HMMA.16816.F32 R136, R92.reuse, R138, R76 ;  /* 0x0000008a5c88723c */ /* 0x040fe2000000184c */
[----:B------:R-:W1:Y:S07]  /*5cd0*/  LDSM.16.MT88.4 R76, [R185+0x2000] ;  /* 0x00200000b94c783b */ /* 0x000e6e0000004200 */
[C---:B------:R-:W-:Y:S08]  /*5ce0*/  HMMA.16816.F32 R132, R92.reuse, R128, R160 ;  /* 0x000000805c84723c */ /* 0x040ff000000018a0 */
[C---:B------:R-:W-:Y:S08]  /*5cf0*/  HMMA.16816.F32 R104, R92.reuse, R108, R104 ;  /* 0x0000006c5c68723c */ /* 0x040ff00000001868 */
[C---:B------:R-:W-:Y:S08]  /*5d00*/  HMMA.16816.F32 R128, R92.reuse, R130, R84 ;  /* 0x000000825c80723c */ /* 0x040ff00000001854 */
[C---:B------:R-:W-:Y:S08]  /*5d10*/  HMMA.16816.F32 R108, R92.reuse, R110, R88 ;  /* 0x0000006e5c6c723c */ /* 0x040ff00000001858 */
[----:B------:R-:W-:Y:S08]  /*5d20*/  HMMA.16816.F32 R56, R92, R60, R216 ;  /* 0x0000003c5c38723c */ /* 0x000ff000000018d8 */
[C---:B-1----:R-:W-:Y:S08]  /*5d30*/  HMMA.16816.F32 R68, R96.reuse, R76, R176 ;  /* 0x0000004c6044723c */ /* 0x042ff000000018b0 */
[----:B------:R-:W-:Y:S08]  /*5d40*/  HMMA.16816.F32 R80, R96, R78, R80 ;  /* 0x0000004e6050723c */ /* 0x000ff00000001850 */
[----:B------:R-:W-:Y:S08]  /*5d50*/  HMMA.16816.F32 R72, R92, R76, R208 ;  /* 0x0000004c5c48723c */ /* 0x000ff000000018d0 */
[----:B------:R-:W-:Y:S08]  /*5d60*/  HMMA.16816.F32 R84, R96, R4, R172 ;  /* 0x000000046054723c */ /* 0x000ff000000018ac */
[C---:B------:R-:W-:Y:S08]  /*5d70*/  HMMA.16816.F32 R60, R92.reuse, R62, R164 ;  /* 0x0000003e5c3c723c */ /* 0x040ff000000018a4 */
[C---:B------:R-:W-:Y:S08]  /*5d80*/  HMMA.16816.F32 R76, R92.reuse, R78, R20 ;  /* 0x0000004e5c4c723c */ /* 0x040ff00000001814 */
[----:B------:R-:W-:Y:S07]  /*5d90*/  HMMA.16816.F32 R88, R92, R4, R204 ;  /* 0x000000045c58723c */ /* 0x000fee00000018cc */
[----:B------:R-:W-:Y:S01]  /*5da0*/  FADD.FTZ R4, R42, R8 ;  /* 0x000000082a047221 */ /* 0x000fe20000010000 */
[----:B------:R-:W-:Y:S03]  /*5db0*/  HMMA.16816.F32 R96, R96, R6, R16 ;  /* 0x000000066060723c */ /* 0x000fe60000001810 */
[----:B------:R-:W-:-:S05]  /*5dc0*/  FADD.FTZ R4, R123, R4 ;  /* 0x000000047b047221 */ /* 0x000fca0000010000 */
[----:B------:R-:W-:Y:S07]  /*5dd0*/  HMMA.16816.F32 R92, R92, R6, R12 ;  /* 0x000000065c5c723c */ /* 0x000fee000000180c */
[----:B------:R-:W-:Y:S01]  /*5de0*/  LEA.HI.SX32 R7, R0, R2, 0x1d ;  /* 0x0000000200077211 */ /* 0x000fe200078feaff */
[----:B------:R-:W-:Y:S02]  /*5df0*/  FADD.FTZ R2, R245, R10 ;  /* 0x0000000af5027221 */ /* 0x000fe40000010000 */
[----:B------:R-:W-:Y:S01]  /*5e00*/  FADD.FTZ R0, R50, R9 ;  /* 0x0000000932007221 */ /* 0x000fe20000010000 */
[----:B------:R-:W-:Y:S01]  /*5e10*/  IMNMX R228, R227, R7, !PT ;  /* 0x00000007e3e47217 */ /* 0x000fe20007800200 */
[----:B------:R-:W-:-:S02]  /*5e20*/  FADD.FTZ R5, R43, R2 ;  /* 0x000000022b057221 */ /* 0x000fc40000010000 */
[----:B------:R-:W-:Y:S01]  /*5e30*/  FADD.FTZ R2, R118, R0 ;  /* 0x0000000076027221 */ /* 0x000fe20000010000 */
[----:B------:R-:W-:Y:S01]  /*5e40*/  ISETP.GE.AND P0, PT, R200, R228, PT ;  /* 0x000000e4c800720c */ /* 0x000fe20003f06270 */
        /* <DEDUP_REMOVED lines=24> */
[----:B------:R-:W-:Y:S01]  /*5fd0*/  IMAD.MOV.U32 R122, RZ, RZ, R120 ;  /* 0x000000ffff7a7224 */ /* 0x000fe200078e0078 */
[----:B------:R-:W-:Y:S01]  /*5fe0*/  MOV R124, R117 ;  /* 0x00000075007c7202 */ /* 0x000fe20000000f00 */
[----:B------:R-:W-:Y:S01]  /*5ff0*/  IMAD.MOV.U32 R118, RZ, RZ, R121 ;  /* 0x000000ffff767224 */ /* 0x000fe200078e0079 */
[----:B------:R-:W-:-:S02]  /*6000*/  MOV R123, R119 ;  /* 0x00000077007b7202 */ /* 0x000fc40000000f00 */
.L_x_1394:
        /* <DEDUP_REMOVED lines=16> */
[C---:B------:R-:W-:Y:S01]  /*6110*/  IMAD.WIDE.U32 R2, R201.reuse, c[0x0][0x208], RZ ;  /* 0x00008200c9027a25 */ /* 0x040fe200078e00ff */
[----:B------:R-:W-:Y:S05]  /*6120*/  SHF.R.S32.HI R0, RZ, 0x1f, R201 ;  /* 0x0000001fff007819 */ /* 0x000fea00000114c9 */
[----:B------:R-:W-:Y:S04]  /*6130*/  IMAD R0, R0, c[0x0][0x208], RZ ;  /* 0x0000820000007a24 */ /* 0x000fe800078e02ff */
[----:B------:R-:W-:Y:S05]  /*6140*/  IMAD R0, R201, c[0x0][0x20c], R0 ;  /* 0x00008300c9007a24 */ /* 0x000fea00078e0200 */
[----:B------:R-:W-:Y:S02]  /*6150*/  IADD3 R3, R3, R0, RZ ;  /* 0x0000000003037210 */ /* 0x000fe40007ffe0ff */
[----:B------:R-:W-:Y:S03]  /*6160*/  SHF.R.S32.HI R0, RZ, 0x1f, R199 ;  /* 0x0000001fff007819 */ /* 0x000fe600000114c7 */
[C---:B------:R-:W-:Y:S04]  /*6170*/  IMAD.WIDE.U32 R2, R199.reuse, c[0x0][0x218], R2 ;  /* 0x00008600c7027a25 */ /* 0x040fe800078e0002 */
        /* <DEDUP_REMOVED lines=8> */
.L_x_1494:
[----:B------:R-:W-:-:S05]  /*6200*/  BRA.DIV ~URZ, `(.L_x_1385) ;  /* 0x0000c6127f007947 */ /* 0x000fca000b800000 */
[----:B------:R4:W3:Y:S02]  /*6210*/  SHFL.IDX PT, R0, R10, RZ, 0x1c1f ;  /* 0x001c1fff0a007589 */ /* 0x0008e400000e0000 */
.L_x_1495:
[----:B------:R-:W5:Y:S01]  /*6220*/  S2R R11, SR_TID.X ;  /* 0x00000000000b7919 */ /* 0x000f620000002100 */
[C---:B------:R-:W-:Y:S01]  /*6230*/  ISETP.GE.AND P6, PT, R202.reuse, c[0x0][0x1d4], PT ;  /* 0x00007500ca007a0c */ /* 0x040fe20003fc6270 */
[----:B------:R-:W-:Y:S01]  /*6240*/  IMAD.SHL.U32 R3, R202, 0x2, RZ ;  /* 0x00000002ca037824 */ /* 0x000fe200078e00ff */
[C---:B------:R-:W-:Y:S01]  /*6250*/  ISETP.GE.AND P5, PT, R225.reuse, c[0x0][0x1d4], PT ;  /* 0x00007500e1007a0c */ /* 0x040fe20003fa6270 */
[----:B------:R-:W-:Y:S03]  /*6260*/  IMAD.SHL.U32 R2, R225, 0x2, RZ ;  /* 0x00000002e1027824 */ /* 0x000fe600078e00ff */
[C---:B---3--:R-:W-:Y:S02]  /*6270*/  IADD3 R8, P4, R0.reuse, R3, RZ ;  /* 0x0000000300087210 */ /* 0x048fe40007f9e0ff */
[----:B------:R-:W-:Y:S01]  /*6280*/  IADD3 R6, P0, R0, R2, RZ ;  /* 0x0000000200067210 */ /* 0x000fe20007f1e0ff */
[----:B------:R-:W-:Y:S02]  /*6290*/  IMAD.SHL.U32 R2, R226, 0x2, RZ ;  /* 0x00000002e2027824 */ /* 0x000fe400078e00ff */
[----:B------:R-:W-:Y:S01]  /*62a0*/  IMAD.X R9, R4, 0x1, R214, P4 ;  /* 0x0000000104097824 */ /* 0x000fe200020e06d6 */
        /* <DEDUP_REMOVED lines=8> */
[----:B------:R3:W-:Y:S01]  /*6330*/  LDGSTS.E.BYPASS.LTC128B.128 [R198+0x2480], [R6.64], !P5 ;  /* 0x0248000006c67fae */ /* 0x0007e2000e901d46 */
[----:B-----5:R-:W-:Y:S04]  /*6340*/  ISETP.GT.AND P0, PT, R11, 0x3f, PT ;  /* 0x0000003f0b00780c */ /* 0x020fe80003f04270 */
[----:B------:R3:W-:Y:S09]  /*6350*/  LDGSTS.E.BYPASS.LTC128B.128 [R198+0x3080], [R2.64], !P4 ;  /* 0x0308000002c67fae */ /* 0x0007f2000e101d46 */
[----:B------:R-:W-:-:S05]  /*6360*/  @P0 BRA `(.L_x_1383) ;  /* 0x0000012000000947 */ /* 0x000fca0003800000 */
[----:B------:R-:W-:-:S05]  /*6370*/  BRA.DIV ~URZ, `(.L_x_1386) ;  /* 0x0000c5127f007947 */ /* 0x000fca000b800000 */
[----:B------:R3:W4:Y:S04]  /*6380*/  SHFL.IDX PT, R4, R5, 0x1, 0x1c1f ;  /* 0x003c1f0005047f89 */ /* 0x00072800000e0000 */
[----:B------:R3:W2:Y:S02]  /*6390*/  SHFL.IDX PT, R0, R10, 0x1, 0x1c1f ;  /* 0x003c1f000a007f89 */ /* 0x0006a400000e0000 */
.L_x_1496:
        /* <DEDUP_REMOVED lines=15> */
.L_x_1383:
[----:B------:R-:W-:Y:S05]  /*6490*/  BSYNC B0 ;  /* 0x0000000000007941 */ /* 0x000fea0003800000 */
.L_x_1382:
        /* <DEDUP_REMOVED lines=100> */
[----:B------:R-:W-:Y:S01]  /*6ae0*/  IMAD R2, R200, 0x30, R230 ;  /* 0x00000030c8027824 */ /* 0x000fe200078e02e6 */
[----:B------:R-:W-:Y:S01]  /*6af0*/  IADD3 R119, -R229, 0x30, RZ ;  /* 0x00000030e5777810 */ /* 0x000fe20007ffe1ff */
[----:B------:R-:W-:Y:S03]  /*6b00*/  IMAD.MOV.U32 R199, RZ, RZ, RZ ;  /* 0x000000ffffc77224 */ /* 0x000fe600078e00ff */
[----:B------:R-:W-:Y:S02]  /*6b10*/  IADD3 R2, R2, -0x30, R224 ;  /* 0xffffffd002027810 */ /* 0x000fe40007ffe0e0 */
[----:B------:R-:W-:Y:S03]  /*6b20*/  ISETP.GE.AND P5, PT, R119, 0x1, PT ;  /* 0x000000017700780c */ /* 0x000fe60003fa6270 */
[----:B------:R-:W-:Y:S04]  /*6b30*/  @P2 IMAD.HI.U32 R3, R2, c[0x0][0x2bc], RZ ;  /* 0x0000af0002032a27 */ /* 0x000fe800078e00ff */
[----:B------:R-:W-:Y:S01]  /*6b40*/  IMAD.MOV.U32 R0, RZ, RZ, R2 ;  /* 0x000000ffff007224 */ /* 0x000fe200078e0002 */
        /* <DEDUP_REMOVED lines=23> */
.L_x_1497:
[----:B------:R-:W-:-:S05]  /*6cc0*/  BRA.DIV ~URZ, `(.L_x_1390) ;  /* 0x0000bd027f007947 */ /* 0x000fca000b800000 */
[----:B------:R3:W4:Y:S02]  /*6cd0*/  SHFL.IDX PT, R0, R126, RZ, 0x1c1f ;  /* 0x001c1fff7e007589 */ /* 0x00072400000e0000 */
.L_x_1498:
[C---:B------:R-:W-:Y:S01]  /*6ce0*/  @P5 ISETP.GE.AND P0, PT, R202.reuse, c[0x0][0x1d4], PT ;  /* 0x00007500ca005a0c */ /* 0x040fe20003f06270 */
[----:B------:R-:W-:Y:S02]  /*6cf0*/  IMAD.SHL.U32 R2, R202, 0x2, RZ ;  /* 0x00000002ca027824 */ /* 0x000fe400078e00ff */
[----:B------:R-:W-:Y:S02]  /*6d00*/  IMAD.SHL.U32 R120, R225, 0x2, RZ ;  /* 0x00000002e1787824 */ /* 0x000fe400078e00ff */
[----:B------:R-:W-:Y:S01]  /*6d10*/  IMAD.SHL.U32 R116, R226, 0x2, RZ ;  /* 0x00000002e2747824 */ /* 0x000fe200078e00ff */
[C---:B----4-:R-:W-:Y:S02]  /*6d20*/  @P5 IADD3 R2, P4, R0.reuse, R2, RZ ;  /* 0x0000000200025210 */ /* 0x050fe40007f9e0ff */
[----:B------:R-:W-:Y:S03]  /*6d30*/  @P5 IADD3 R120, P6, R0, R120, RZ ;  /* 0x0000007800785210 */ /* 0x000fe60007fde0ff */
[----:B--2---:R-:W-:Y:S01]  /*6d40*/  @P5 IMAD.X R3, R117, 0x1, R214, P4 ;  /* 0x0000000175035824 */ /* 0x004fe200020e06d6 */
[----:B------:R-:W-:Y:S01]  /*6d50*/  @P5 ISETP.GE.AND P4, PT, R225, c[0x0][0x1d4], PT ;  /* 0x00007500e1005a0c */ /* 0x000fe20003f86270 */
[C---:B------:R-:W-:Y:S03]  /*6d60*/  @P5 IMAD.X R121, R117.reuse, 0x1, R212, P6 ;  /* 0x0000000175795824 */ /* 0x040fe600030e06d4 */
[----:B------:R-:W-:Y:S01]  /*6d70*/  @!PT LDS RZ, [RZ] ;  /* 0x00000000fffff984 */ /* 0x000fe20000000800 */
[----:B------:R-:W-:Y:S01]  /*6d80*/  @!PT LDS RZ, [RZ] ;  /* 0x00000000fffff984 */ /* 0x000fe20000000800 */
[----:B------:R-:W-:Y:S01]  /*6d90*/  @!PT LDS RZ, [RZ] ;  /* 0x00000000fffff984 */ /* 0x000fe20000000800 */
[----:B------:R2:W-:Y:S01]  /*6da0*/  @P5 LDGSTS.E.BYPASS.LTC128B.128 [R198+0x3c80], [R2.64], !P0 ;  /* 0x03c8000002c65fae */ /* 0x0005e2000c101d46 */
[----:B------:R-:W-:Y:S08]  /*6db0*/  @P5 ISETP.GE.AND P0, PT, R226, c[0x0][0x1d4], PT ;  /* 0x00007500e2005a0c */ /* 0x000ff00003f06270 */
[----:B------:R4:W-:Y:S01]  /*6dc0*/  @P5 LDGSTS.E.BYPASS.LTC128B.128 [R198+0x4880], [R120.64], !P4 ;  /* 0x0488000078c65fae */ /* 0x0009e2000e101d46 */
[----:B--2---:R-:W-:Y:S05]  /*6dd0*/  @P5 IADD3 R2, P6, R0, R116, RZ ;  /* 0x0000007400025210 */ /* 0x004fea0007fde0ff */
[----:B------:R-:W-:Y:S05]  /*6de0*/  @P5 IMAD.X R3, R117, 0x1, R213, P6 ;  /* 0x0000000175035824 */ /* 0x000fea00030e06d5 */
[----:B------:R4:W-:Y:S01]  /*6df0*/  @P5 LDGSTS.E.BYPASS.LTC128B.128 [R198+0x5480], [R2.64], !P0 ;  /* 0x0548000002c65fae */ /* 0x0009e2000c101d46 */
[----:B------:R-:W-:Y:S01]  /*6e00*/  ISETP.GE.AND P5, PT, R119, 0x21, PT ;  /* 0x000000217700780c */ /* 0x000fe20003fa6270 */
[----:B------:R-:W-:-:S06]  /*6e10*/  BRA.DIV ~URZ, `(.L_x_1391) ;  /* 0x0000bc227f007947 */ /* 0x000fcc000b800000 */
[----:B------:R2:W1:Y:S04]  /*6e20*/  SHFL.IDX PT, R117, R125, 0x1, 0x1c1f ;  /* 0x003c1f007d757f89 */ /* 0x00046800000e0000 */
[----:B------:R2:W3:Y:S02]  /*6e30*/  SHFL.IDX PT, R0, R126, 0x1, 0x1c1f ;  /* 0x003c1f007e007f89 */ /* 0x0004e400000e0000 */
.L_x_1499:
[C---:B----4-:R-:W-:Y:S01]  /*6e40*/  IMAD.SHL.U32 R2, R202.reuse, 0x2, RZ ;  /* 0x00000002ca027824 */ /* 0x050fe200078e00ff */
[----:B------:R-:W-:Y:S01]  /*6e50*/  @P5 ISETP.GE.AND P0, PT, R202, c[0x0][0x1d4], PT ;  /* 0x00007500ca005a0c */ /* 0x000fe20003f06270 */
[----:B------:R-:W-:Y:S02]  /*6e60*/  IMAD.SHL.U32 R119, R225, 0x2, RZ ;  /* 0x00000002e1777824 */ /* 0x000fe400078e00ff */
[----:B------:R-:W-:Y:S01]  /*6e70*/  IMAD.SHL.U32 R116, R226, 0x2, RZ ;  /* 0x00000002e2747824 */ /* 0x000fe200078e00ff */
[C---:B---3--:R-:W-:Y:S02]  /*6e80*/  @P5 IADD3 R2, P4, R0.reuse, R2, RZ ;  /* 0x0000000200025210 */ /* 0x048fe40007f9e0ff */
[----:B------:R-:W-:Y:S03]  /*6e90*/  @P5 IADD3 R120, P6, R0, R119, RZ ;  /* 0x0000007700785210 */ /* 0x000fe60007fde0ff */
[----:B-1----:R-:W-:Y:S01]  /*6ea0*/  @P5 IMAD.X R3, R117, 0x1, R214, P4 ;  /* 0x0000000175035824 */ /* 0x002fe200020e06d6 */
        /* <DEDUP_REMOVED lines=8> */
[----:B-1----:R-:W-:Y:S05]  /*6f30*/  @P5 IADD3 R2, P6, R0, R116, RZ ;  /* 0x0000007400025210 */ /* 0x002fea0007fde0ff */
[----:B------:R-:W-:Y:S05]  /*6f40*/  @P5 IMAD.X R3, R117, 0x1, R213, P6 ;  /* 0x0000000175035824 */ /* 0x000fea00030e06d5 */
[----:B------:R3:W-:Y:S03]  /*6f50*/  @P5 LDGSTS.E.BYPASS.LTC128B.128 [R198+0x5c80], [R2.64], !P0 ;  /* 0x05c8000002c65fae */ /* 0x0007e6000c101d46 */
.L_x_1388:
[----:B------:R-:W-:Y:S05]  /*6f60*/  BSYNC B0 ;  /* 0x0000000000007941 */ /* 0x000fea0003800000 */
.L_x_1387:
[----:B------:R-:W-:Y:S01]  /*6f70*/  IADD3 R116, R248, R242, RZ ;  /* 0x000000f2f8747210 */ /* 0x000fe20007ffe0ff */
[----:B------:R-:W0:Y:S04]  /*6f80*/  LDGDEPBAR ;  /* 0x00000000000079af */ /* 0x000e280000000000 */
[----:B------:R-:W-:Y:S05]  /*6f90*/  @P3 IMAD.HI.U32 R0, R116, c[0x0][0x2c8], RZ ;  /* 0x0000b20074003a27 */ /* 0x000fea00078e00ff */
[----:B------:R-:W-:Y:S01]  /*6fa0*/  @P3 SHF.R.U32.HI R116, RZ, c[0x0][0x2cc], R0 ;  /* 0x0000b300ff743a19 */ /* 0x000fe20000011600 */
[----:B------:R-:W-:Y:S05]  /*6fb0*/  IMAD R0, R200, -0x30, RZ ;  /* 0xffffffd0c8007824 */ /* 0x000fea00078e02ff */
[----:B------:R-:W-:Y:S04]  /*6fc0*/  IADD3 R0, -R243, 0x1, R0 ;  /* 0x00000001f3007810 */ /* 0x000fe80007ffe100 */
[----:B------:R-:W-:Y:S01]  /*6fd0*/  IADD3 R117, -R240, R0, R241 ;  /* 0x00000000f0757210 */ /* 0x000fe20007ffe1f1 */
[----:B------:R-:W-:-:S05]  /*6fe0*/  BRA.DIV ~URZ, `(.L_x_1392) ;  /* 0x0000bb227f007947 */ /* 0x000fca000b800000 */
[----:B------:R1:W4:Y:S02]  /*6ff0*/  SHFL.IDX PT, R0, R116, RZ, 0x1c1f ;  /* 0x001c1fff74007589 */ /* 0x00032400000e0000 */
.L_x_1500:
[----:B----4-:R-:W-:Y:S05]  /*7000*/  IMAD.IADD R0, R117, 0x1, R0 ;  /* 0x0000000175007824 */ /* 0x010fea00078e0200 */
        /* <DEDUP_REMOVED lines=22> */
[----:B--2---:R-:W-:Y:S02]  /*7170*/  FSEL R125, R48, -INF , P4 ;  /* 0xff800000307d7808 */ /* 0x004fe40002000000 */
[----:B------:R-:W-:Y:S01]  /*7180*/  FSEL R49, R49, -INF , P0 ;  /* 0xff80000031317808 */ /* 0x000fe20000000000 */
[----:B------:R-:W-:-:S05]  /*7190*/  BRA.DIV ~URZ, `(.L_x_1393) ;  /* 0x0000b9d27f007947 */ /* 0x000fca000b800000 */
[----:B---3--:R-:W-:Y:S08]  /*71a0*/  SHFL.IDX PT, R3, R116, 0x1, 0x1c1f ;  /* 0x003c1f0074037f89 */ /* 0x008ff000000e0000 */
[----:B------:R-:W-:Y:S08]  /*71b0*/  SHFL.IDX PT, R0, R116, 0x2, 0x1c1f ;  /* 0x005c1f0074007f89 */ /* 0x000ff000000e0000 */
[----:B------:R-:W2:Y:S02]  /*71c0*/  SHFL.IDX PT, R2, R116, 0x3, 0x1c1f ;  /* 0x007c1f0074027f89 */ /* 0x000ea400000e0000 */
[C---:B--2---:R-:W-:Y:S02]  /*71d0*/  IMAD.IADD R2, R117.reuse, 0x1, R2 ;  /* 0x0000000175027824 */ /* 0x044fe400078e0202 */
[C---:B------:R-:W-:Y:S02]  /*71e0*/  IMAD.IADD R3, R117.reuse, 0x1, R3 ;  /* 0x0000000175037824 */ /* 0x040fe400078e0203 */
[----:B------:R-:W-:Y:S03]  /*71f0*/  IMAD.IADD R0, R117, 0x1, R0 ;  /* 0x0000000175007824 */ /* 0x000fe600078e0200 */
        /* <DEDUP_REMOVED lines=60> */
[----:B------:R-:W-:Y:S02]  /*75c0*/  FMNMX.FTZ R0, R4, R118, !PT ;  /* 0x0000007604007209 */ /* 0x000fe40007810000 */
[----:B------:R-:W-:Y:S02]  /*75d0*/  FSEL R17, R40, -INF , P6 ;  /* 0xff80000028117808 */ /* 0x000fe40003000000 */
[----:B------:R-:W-:Y:S02]  /*75e0*/  FMNMX.FTZ R0, R174, R0, !PT ;  /* 0x00000000ae007209 */ /* 0x000fe40007810000 */
        /* <DEDUP_REMOVED lines=16> */
[----:B------:R-:W-:Y:S02]  /*76f0*/  FSEL R7, R43, -INF , P5 ;  /* 0xff8000002b077808 */ /* 0x000fe40002800000 */
[----:B------:R-:W-:Y:S02]  /*7700*/  FMNMX.FTZ R0, R125, R0, !PT ;  /* 0x000000007d007209 */ /* 0x000fe40007810000 */
[----:B------:R-:W-:Y:S02]  /*7710*/  FSEL R6, R46, -INF , P4 ;  /* 0xff8000002e067808 */ /* 0x000fe40002000000 */
[----:B------:R-:W-:Y:S02]  /*7720*/  FMNMX.FTZ R0, R49, R0, !PT ;  /* 0x0000000031007209 */ /* 0x000fe40007810000 */
[----:B------:R-:W-:Y:S03]  /*7730*/  FSEL R5, R47, -INF , P0 ;  /* 0xff8000002f057808 */ /* 0x000fe60000000000 */
        /* <DEDUP_REMOVED lines=15> */
[----:B------:R-:W-:Y:S05]  /*7830*/  FMNMX.FTZ R0, R20, R0, !PT ;  /* 0x0000000014007209 */ /* 0x000fea0007810000 */
        /* <DEDUP_REMOVED lines=33> */
[----:B-12---:R-:W-:Y:S06]  /*7a50*/  FMNMX.FTZ R116, R0, R2, !PT ;  /* 0x0000000200747209 */ /* 0x006fec0007810000 */
[----:B------:R1:W2:Y:S02]  /*7a60*/  SHFL.BFLY PT, R0, R116, 0x1, 0x1f ;  /* 0x0c201f0074007f89 */ /* 0x0002a400000e0000 */
.L_x_1501:
        /* <DEDUP_REMOVED lines=22> */
[----:B------:R-:W-:Y:S02]  /*7bd0*/  FFMA.FTZ R174, R169, c[0x0][0x2d0], -R2 ;  /* 0x0000b400a9ae7a23 */ /* 0x000fe40000010802 */
[----:B------:R-:W1:Y:S02]  /*7be0*/  MUFU.EX2 R2, R4 ;  /* 0x0000000400027308 */ /* 0x000e640000000800 */
[----:B-1----:R-:W-:Y:S01]  /*7bf0*/  F2FP.PACK_AB R160, R2, R3 ;  /* 0x0000000302a0723e */ /* 0x002fe200000000ff */
        /* <DEDUP_REMOVED lines=10> */
[----:B------:R-:W-:Y:S02]  /*7ca0*/  FMUL.FTZ R0, R0, c[0x0][0x2d0] ;  /* 0x0000b40000007a20 */ /* 0x000fe40000410000 */
        /* <DEDUP_REMOVED lines=13> */
[----:B------:R-:W-:Y:S01]  /*7d80*/  FFMA.FTZ R206, R32, c[0x0][0x2d0], -R2 ;  /* 0x0000b40020ce7a23 */ /* 0x000fe20000010802 */
        /* <DEDUP_REMOVED lines=8> */
[----:B------:R-:W-:Y:S02]  /*7e10*/  FMUL.FTZ R85, R116, R85 ;  /* 0x0000005574557220 */ /* 0x000fe40000410000 */
[C---:B-1----:R-:W-:Y:S02]  /*7e20*/  FFMA.FTZ R0, R3.reuse, R203, R20 ;  /* 0x000000cb03007223 */ /* 0x042fe40000010014 */
        /* <DEDUP_REMOVED lines=10> */
[----:B------:R-:W-:Y:S01]  /*7ed0*/  FMUL.FTZ R86, R3, R86 ;  /* 0x0000005603567220 */ /* 0x000fe20000410000 */
[C---:B--2---:R-:W-:Y:S01]  /*7ee0*/  F2FP.PACK_AB R161, R2.reuse, R20 ;  /* 0x0000001402a1723e */ /* 0x044fe200000000ff */
[----:B------:R-:W-:Y:S01]  /*7ef0*/  FADD.FTZ R48, R2, R0 ;  /* 0x0000000002307221 */ /* 0x000fe20000010000 */
[C---:B------:R-:W-:Y:S01]  /*7f00*/  FSEL R0, R119.reuse, RZ, P0 ;  /* 0x000000ff77007208 */ /* 0x040fe20000000000 */
[----:B------:R-:W-:Y:S02]  /*7f10*/  FMUL.FTZ R2, R119, c[0x0][0x2d0] ;  /* 0x0000b40077027a20 */ /* 0x000fe40000410000 */
[----:B------:R-:W-:Y:S01]  /*7f20*/  FMUL.FTZ R87, R3, R87 ;  /* 0x0000005703577220 */ /* 0x000fe20000410000 */
[----:B------:R-:W1:Y:S01]  /*7f30*/  MUFU.EX2 R20, R14 ;  /* 0x0000000e00147308 */ /* 0x000e620000000800 */
[----:B------:R-:W-:Y:S01]  /*7f40*/  FADD.FTZ R0, -R0, R123 ;  /* 0x0000007b00007221 */ /* 0x000fe20000010100 */
[----:B------:R-:W-:Y:S01]  /*7f50*/  FSEL R2, R2, RZ, P0 ;  /* 0x000000ff02027208 */ /* 0x000fe20000000000 */
[----:B------:R-:W-:Y:S01]  /*7f60*/  FMUL.FTZ R96, R116, R96 ;  /* 0x0000006074607220 */ /* 0x000fe20000410000 */
[----:B------:R-:W-:Y:S01]  /*7f70*/  FSETP.NEU.FTZ.AND P0, PT, R117, -INF , PT ;  /* 0xff8000007500780b */ /* 0x000fe20003f1d000 */
[----:B------:R-:W-:Y:S02]  /*7f80*/  FMUL.FTZ R0, R0, c[0x0][0x2d0] ;  /* 0x0000b40000007a20 */ /* 0x000fe40000410000 */
        /* <DEDUP_REMOVED lines=8> */
[----:B------:R2:W-:Y:S01]  /*8010*/  MUFU.EX2 R37, R4 ;  /* 0x0000000400257308 */ /* 0x0005e20000000800 */
[--C-:B------:R-:W-:Y:S02]  /*8020*/  FFMA.FTZ R34, R50, c[0x0][0x2d0], -R2.reuse ;  /* 0x0000b40032227a23 */ /* 0x100fe40000010802 */
[--C-:B------:R-:W-:Y:S01]  /*8030*/  FFMA.FTZ R180, R17, c[0x0][0x2d0], -R2.reuse ;  /* 0x0000b40011b47a23 */ /* 0x100fe20000010802 */
[----:B-1----:R-:W-:Y:S01]  /*8040*/  F2FP.PACK_AB R162, R20, R22 ;  /* 0x0000001614a2723e */ /* 0x002fe200000000ff */
[--C-:B------:R-:W-:Y:S02]  /*8050*/  FFMA.FTZ R179, R16, c[0x0][0x2d0], -R2.reuse ;  /* 0x0000b40010b37a23 */ /* 0x100fe40000010802 */
[--C-:B------:R-:W-:Y:S02]  /*8060*/  FFMA.FTZ R177, R13, c[0x0][0x2d0], -R2.reuse ;  /* 0x0000b4000db17a23 */ /* 0x100fe40000010802 */
[----:B------:R-:W-:Y:S01]  /*8070*/  FFMA.FTZ R182, R12, c[0x0][0x2d0], -R2 ;  /* 0x0000b4000cb67a23 */ /* 0x000fe20000010802 */
[----:B------:R-:W1:Y:S01]  /*8080*/  MUFU.EX2 R0, R0 ;  /* 0x0000000000007308 */ /* 0x000e620000000800 */
[----:B------:R-:W-:Y:S01]  /*8090*/  FSEL R2, R117, RZ, P0 ;  /* 0x000000ff75027208 */ /* 0x000fe20000000000 */
[C---:B------:R-:W-:Y:S02]  /*80a0*/  FMUL.FTZ R50, R3.reuse, R114 ;  /* 0x0000007203327220 */ /* 0x040fe40000410000 */
[C---:B------:R-:W-:Y:S02]  /*80b0*/  FMUL.FTZ R51, R3.reuse, R115 ;  /* 0x0000007303337220 */ /* 0x040fe40000410000 */
[----:B------:R-:W-:Y:S02]  /*80c0*/  FADD.FTZ R2, -R2, R124 ;  /* 0x0000007c02027221 */ /* 0x000fe40000010100 */
[----:B------:R-:W-:Y:S02]  /*80d0*/  FMUL.FTZ R97, R116, R97 ;  /* 0x0000006174617220 */ /* 0x000fe40000410000 */
[----:B------:R-:W3:Y:S01]  /*80e0*/  MUFU.EX2 R23, R9 ;  /* 0x0000000900177308 */ /* 0x000ee20000000800 */
[----:B------:R-:W-:Y:S02]  /*80f0*/  FMUL.FTZ R2, R2, c[0x0][0x2d0] ;  /* 0x0000b40002027a20 */ /* 0x000fe40000410000 */
[----:B------:R-:W-:Y:S02]  /*8100*/  FMUL.FTZ R98, R3, R98 ;  /* 0x0000006203627220 */ /* 0x000fe40000410000 */
[----:B--2---:R-:W-:Y:S02]  /*8110*/  FMUL.FTZ R4, R117, c[0x0][0x2d0] ;  /* 0x0000b40075047a20 */ /* 0x004fe40000410000 */
[----:B------:R-:W-:Y:S03]  /*8120*/  FMUL.FTZ R99, R3, R99 ;  /* 0x0000006303637220 */ /* 0x000fe60000410000 */
[----:B------:R-:W-:Y:S01]  /*8130*/  FSEL R4, R4, RZ, P0 ;  /* 0x000000ff04047208 */ /* 0x000fe20000000000 */
[----:B------:R-:W-:Y:S01]  /*8140*/  MUFU.EX2 R2, R2 ;  /* 0x0000000200027308 */ /* 0x000fe20000000800 */
[----:B------:R-:W-:Y:S01]  /*8150*/  ISETP.GT.AND P0, PT, R200, R228, PT ;  /* 0x000000e4c800720c */ /* 0x000fe20003f04270 */
[----:B-1----:R-:W-:Y:S01]  /*8160*/  FMUL.FTZ R40, R0, R104 ;  /* 0x0000006800287220 */ /* 0x002fe20000410000 */
[----:B------:R-:W-:Y:S01]  /*8170*/  IADD3 R200, R200, -0x1, RZ ;  /* 0xffffffffc8c87810 */ /* 0x000fe20007ffe0ff */
[--C-:B------:R-:W-:Y:S02]  /*8180*/  FFMA.FTZ R17, R38, c[0x0][0x2d0], -R4.reuse ;  /* 0x0000b40026117a23 */ /* 0x100fe40000010804 */
[--C-:B------:R-:W-:Y:S02]  /*8190*/  FFMA.FTZ R124, R21, c[0x0][0x2d0], -R4.reuse ;  /* 0x0000b400157c7a23 */ /* 0x100fe40000010804 */
[--C-:B------:R-:W-:Y:S02]  /*81a0*/  FFMA.FTZ R126, R19, c[0x0][0x2d0], -R4.reuse ;  /* 0x0000b400137e7a23 */ /* 0x100fe40000010804 */
[----:B------:R-:W-:Y:S01]  /*81b0*/  MUFU.EX2 R220, R127 ;  /* 0x0000007f00dc7308 */ /* 0x000fe20000000800 */
[--C-:B------:R-:W-:Y:S02]  /*81c0*/  FFMA.FTZ R14, R33, c[0x0][0x2d0], -R4.reuse ;  /* 0x0000b400210e7a23 */ /* 0x100fe40000010804 */
[--C-:B------:R-:W-:Y:S01]  /*81d0*/  FFMA.FTZ R32, R163, c[0x0][0x2d0], -R4.reuse ;  /* 0x0000b400a3207a23 */ /* 0x100fe20000010804 */
[----:B---3--:R-:W-:Y:S01]  /*81e0*/  F2FP.PACK_AB R104, R23, R37 ;  /* 0x000000251768723e */ /* 0x008fe200000000ff */
[--C-:B------:R-:W-:Y:S02]  /*81f0*/  FFMA.FTZ R16, R35, c[0x0][0x2d0], -R4.reuse ;  /* 0x0000b40023107a23 */ /* 0x100fe40000010804 */
[--C-:B------:R-:W-:Y:S02]  /*8200*/  FFMA.FTZ R167, R18, c[0x0][0x2d0], -R4.reuse ;  /* 0x0000b40012a77a23 */ /* 0x100fe40000010804 */
[--C-:B------:R-:W-:Y:S01]  /*8210*/  FFMA.FTZ R168, R15, c[0x0][0x2d0], -R4.reuse ;  /* 0x0000b4000fa87a23 */ /* 0x100fe20000010804 */
[----:B------:R-:W-:Y:S01]  /*8220*/  MUFU.EX2 R33, R10 ;  /* 0x0000000a00217308 */ /* 0x000fe20000000800 */
[--C-:B------:R-:W-:Y:S02]  /*8230*/  FFMA.FTZ R178, R8, c[0x0][0x2d0], -R4.reuse ;  /* 0x0000b40008b27a23 */ /* 0x100fe40000010804 */
[--C-:B------:R-:W-:Y:S02]  /*8240*/  FFMA.FTZ R181, R7, c[0x0][0x2d0], -R4.reuse ;  /* 0x0000b40007b57a23 */ /* 0x100fe40000010804 */
[----:B------:R-:W-:Y:S02]  /*8250*/  FADD.FTZ R7, R22, R11 ;  /* 0x0000000b16077221 */ /* 0x000fe40000010000 */
[--C-:B------:R-:W-:Y:S02]  /*8260*/  FFMA.FTZ R183, R6, c[0x0][0x2d0], -R4.reuse ;  /* 0x0000b40006b77a23 */ /* 0x100fe40000010804 */
[----:B------:R-:W-:Y:S01]  /*8270*/  FFMA.FTZ R203, R5, c[0x0][0x2d0], -R4 ;  /* 0x0000b40005cb7a23 */ /* 0x000fe20000010804 */
[----:B------:R-:W-:Y:S01]  /*8280*/  MUFU.EX2 R223, R125 ;  /* 0x0000007d00df7308 */ /* 0x000fe20000000800 */
[----:B------:R-:W-:Y:S02]  /*8290*/  FFMA.FTZ R4, R0, R215, R37 ;  /* 0x000000d700047223 */ /* 0x000fe40000010025 */
[----:B------:R-:W-:Y:S02]  /*82a0*/  FADD.FTZ R165, R20, R7 ;  /* 0x0000000714a57221 */ /* 0x000fe40000010000 */
[----:B------:R-:W-:Y:S02]  /*82b0*/  FADD.FTZ R123, R23, R4 ;  /* 0x00000004177b7221 */ /* 0x000fe40000010000 */
[----:B------:R-:W1:Y:S01]  /*82c0*/  LDSM.16.MT88.4 R20, [R185] ;  /* 0x00000000b914783b */ /* 0x000e620000004200 */
[C---:B------:R-:W-:Y:S02]  /*82d0*/  FMUL.FTZ R25, R0.reuse, R133 ;  /* 0x0000008500197220 */ /* 0x040fe40000410000 */
[----:B------:R-:W2:Y:S01]  /*82e0*/  MUFU.EX2 R133, R49 ;  /* 0x0000003100857308 */ /* 0x000ea20000000800 */
[C---:B------:R-:W-:Y:S02]  /*82f0*/  FMUL.FTZ R24, R0.reuse, R132 ;  /* 0x0000008400187220 */ /* 0x040fe40000410000 */
[C---:B------:R-:W-:Y:S02]  /*8300*/  FMUL.FTZ R44, R0.reuse, R108 ;  /* 0x0000006c002c7220 */ /* 0x040fe40000410000 */
[C---:B------:R-:W-:Y:S02]  /*8310*/  FMUL.FTZ R45, R0.reuse, R109 ;  /* 0x0000006d002d7220 */ /* 0x040fe40000410000 */
[C---:B------:R-:W-:Y:S02]  /*8320*/  FMUL.FTZ R8, R0.reuse, R140 ;  /* 0x0000008c00087220 */ /* 0x040fe40000410000 */
[C---:B------:R-:W-:Y:S01]  /*8330*/  FMUL.FTZ R9, R0.reuse, R141 ;  /* 0x0000008d00097220 */ /* 0x040fe20000410000 */
[----:B------:R3:W-:Y:S01]  /*8340*/  MUFU.EX2 R132, R36 ;  /* 0x0000002400847308 */ /* 0x0007e20000000800 */
[C---:B------:R-:W-:Y:S02]  /*8350*/  FMUL.FTZ R12, R0.reuse, R136 ;  /* 0x00000088000c7220 */ /* 0x040fe40000410000 */
[C---:B------:R-:W-:Y:S02]  /*8360*/  FMUL.FTZ R13, R0.reuse, R137 ;  /* 0x00000089000d7220 */ /* 0x040fe40000410000 */
[C---:B------:R-:W-:Y:S02]  /*8370*/  FMUL.FTZ R28, R0.reuse, R128 ;  /* 0x00000080001c7220 */ /* 0x040fe40000410000 */
[C---:B------:R-:W-:Y:S02]  /*8380*/  FMUL.FTZ R29, R0.reuse, R129 ;  /* 0x00000081001d7220 */ /* 0x040fe40000410000 */
[C---:B------:R-:W-:Y:S01]  /*8390*/  FMUL.FTZ R41, R0.reuse, R105 ;  /* 0x0000006900297220 */ /* 0x040fe20000410000 */
[----:B------:R-:W-:Y:S01]  /*83a0*/  MUFU.EX2 R128, R32 ;  /* 0x0000002000807308 */ /* 0x000fe20000000800 */
[C---:B------:R-:W-:Y:S02]  /*83b0*/  FMUL.FTZ R56, R0.reuse, R56 ;  /* 0x0000003800387220 */ /* 0x040fe40000410000 */
[C---:B------:R-:W-:Y:S01]  /*83c0*/  FMUL.FTZ R57, R0.reuse, R57 ;  /* 0x0000003900397220 */ /* 0x040fe20000410000 */
[----:B--2---:R-:W-:Y:S01]  /*83d0*/  F2FP.PACK_AB R163, R133, R33 ;  /* 0x0000002185a3723e */ /* 0x004fe200000000ff */
[C---:B------:R-:W-:Y:S02]  /*83e0*/  FMUL.FTZ R60, R0.reuse, R60 ;  /* 0x0000003c003c7220 */ /* 0x040fe40000410000 */
[C---:B------:R-:W-:Y:S02]  /*83f0*/  FMUL.FTZ R61, R0.reuse, R61 ;  /* 0x0000003d003d7220 */ /* 0x040fe40000410000 */
[C---:B------:R-:W-:Y:S01]  /*8400*/  FMUL.FTZ R72, R0.reuse, R72 ;  /* 0x0000004800487220 */ /* 0x040fe20000410000 */
[----:B------:R2:W-:Y:S01]  /*8410*/  MUFU.EX2 R129, R17 ;  /* 0x0000001100817308 */ /* 0x0005e20000000800 */
        /* <DEDUP_REMOVED lines=8> */
[----:B------:R-:W-:Y:S02]  /*84a0*/  FMUL.FTZ R93, R0, R93 ;  /* 0x0000005d005d7220 */ /* 0x000fe40000410000 */
[C---:B------:R-:W-:Y:S02]  /*84b0*/  FMUL.FTZ R26, R2.reuse, R134 ;  /* 0x00000086021a7220 */ /* 0x040fe40000410000 */
[----:B------:R-:W-:Y:S02]  /*84c0*/  FMUL.FTZ R27, R2, R135 ;  /* 0x00000087021b7220 */ /* 0x000fe40000410000 */
[C---:B------:R-:W-:Y:S01]  /*84d0*/  FMUL.FTZ R4, R116.reuse, R144 ;  /* 0x0000009074047220 */ /* 0x040fe20000410000 */
[----:B------:R-:W4:Y:S01]  /*84e0*/  MUFU.EX2 R0, R14 ;  /* 0x0000000e00007308 */ /* 0x000f220000000800 */
[C---:B------:R-:W-:Y:S02]  /*84f0*/  FMUL.FTZ R5, R116.reuse, R145 ;  /* 0x0000009174057220 */ /* 0x040fe40000410000 */
[C---:B------:R-:W-:Y:S02]  /*8500*/  FMUL.FTZ R6, R3.reuse, R146 ;  /* 0x0000009203067220 */ /* 0x040fe40000410000 */
[C---:B------:R-:W-:Y:S02]  /*8510*/  FMUL.FTZ R7, R3.reuse, R147 ;  /* 0x0000009303077220 */ /* 0x040fe40000410000 */
[----:B--2---:R-:W-:Y:S02]  /*8520*/  FMUL.FTZ R17, R116, R149 ;  /* 0x0000009574117220 */ /* 0x004fe40000410000 */
[C---:B------:R-:W-:Y:S01]  /*8530*/  FMUL.FTZ R18, R3.reuse, R150 ;  /* 0x0000009603127220 */ /* 0x040fe20000410000 */
[----:B------:R-:W2:Y:S01]  /*8540*/  MUFU.EX2 R134, R34 ;  /* 0x0000002200867308 */ /* 0x000ea20000000800 */
[C---:B------:R-:W-:Y:S01]  /*8550*/  FMUL.FTZ R19, R3.reuse, R151 ;  /* 0x0000009703137220 */ /* 0x040fe20000410000 */
[-C--:B-1----:R-:W-:Y:S05]  /*8560*/  HMMA.16816.F32 R4, R160, R20.reuse, R4 ;  /* 0x00000014a004723c */ /* 0x082fea0000001804 */
[C---:B------:R-:W-:Y:S02]  /*8570*/  FMUL.FTZ R10, R2.reuse, R142 ;  /* 0x0000008e020a7220 */ /* 0x040fe40000410000 */
[C---:B------:R-:W-:Y:S01]  /*8580*/  FMUL.FTZ R11, R2.reuse, R143 ;  /* 0x0000008f020b7220 */ /* 0x040fe20000410000 */
[----:B------:R-:W1:Y:S01]  /*8590*/  MUFU.EX2 R135, R16 ;  /* 0x0000001000877308 */ /* 0x000e620000000800 */
[----:B------:R-:W-:Y:S03]  /*85a0*/  FMUL.FTZ R42, R2, R106 ;  /* 0x0000006a022a7220 */ /* 0x000fe60000410000 */
[----:B----4-:R-:W-:Y:S01]  /*85b0*/  F2FP.PACK_AB R105, R128, R0 ;  /* 0x000000008069723e */ /* 0x010fe200000000ff */
[C---:B------:R-:W-:Y:S02]  /*85c0*/  FMUL.FTZ R43, R2.reuse, R107 ;  /* 0x0000006b022b7220 */ /* 0x040fe40000410000 */
[C---:B------:R-:W-:Y:S02]  /*85d0*/  FMUL.FTZ R14, R2.reuse, R138 ;  /* 0x0000008a020e7220 */ /* 0x040fe40000410000 */
[C---:B------:R-:W-:Y:S01]  /*85e0*/  FMUL.FTZ R15, R2.reuse, R139 ;  /* 0x0000008b020f7220 */ /* 0x040fe20000410000 */
[----:B------:R-:W-:Y:S01]  /*85f0*/  MUFU.EX2 R219, R164 ;  /* 0x000000a400db7308 */ /* 0x000fe20000000800 */
[C---:B------:R-:W-:Y:S02]  /*8600*/  FMUL.FTZ R46, R2.reuse, R110 ;  /* 0x0000006e022e7220 */ /* 0x040fe40000410000 */
[----:B------:R-:W-:Y:S01]  /*8610*/  FMUL.FTZ R47, R2, R111 ;  /* 0x0000006f022f7220 */ /* 0x000fe20000410000 */
[----:B--2---:R-:W-:Y:S01]  /*8620*/  F2FP.PACK_AB R106, R134, R132 ;  /* 0x00000084866a723e */ /* 0x004fe200000000ff */
[----:B------:R-:W2:Y:S01]  /*8630*/  LDSM.16.MT88.4 R108, [R185+0xc00] ;  /* 0x000c0000b96c783b */ /* 0x000ea20000004200 */
[C---:B------:R-:W-:Y:S02]  /*8640*/  FMUL.FTZ R30, R2.reuse, R130 ;  /* 0x00000082021e7220 */ /* 0x040fe40000410000 */
[----:B------:R-:W-:Y:S02]  /*8650*/  FMUL.FTZ R31, R2, R131 ;  /* 0x00000083021f7220 */ /* 0x000fe40000410000 */
[C---:B------:R-:W-:Y:S01]  /*8660*/  FMUL.FTZ R32, R116.reuse, R156 ;  /* 0x0000009c74207220 */ /* 0x040fe20000410000 */
[----:B------:R-:W-:Y:S01]  /*8670*/  MUFU.EX2 R131, R172 ;  /* 0x000000ac00837308 */ /* 0x000fe20000000800 */
[----:B------:R-:W-:Y:S01]  /*8680*/  FMUL.FTZ R34, R3, R158 ;  /* 0x0000009e03227220 */ /* 0x000fe20000410000 */
[----:B-1----:R-:W-:Y:S01]  /*8690*/  F2FP.PACK_AB R107, R135, R129 ;  /* 0x00000081876b723e */ /* 0x002fe200000000ff */
[C---:B------:R-:W-:Y:S02]  /*86a0*/  FMUL.FTZ R16, R116.reuse, R148 ;  /* 0x0000009474107220 */ /* 0x040fe40000410000 */
[----:B------:R-:W-:Y:S01]  /*86b0*/  LDSM.16.MT88.4 R148, [R185+0x800] ;  /* 0x00080000b994783b */ /* 0x000fe20000004200 */
[----:B------:R-:W-:Y:S02]  /*86c0*/  FMUL.FTZ R35, R3, R159 ;  /* 0x0000009f03237220 */ /* 0x000fe40000410000 */
[C---:B------:R-:W-:Y:S01]  /*86d0*/  FMUL.FTZ R49, R116.reuse, R113 ;  /* 0x0000007174317220 */ /* 0x040fe20000410000 */
[C---:B------:R-:W-:Y:S01]  /*86e0*/  HMMA.16816.F32 R8, R104.reuse, R20, R8 ;  /* 0x000000146808723c */ /* 0x040fe20000001808 */
[----:B------:R-:W-:Y:S03]  /*86f0*/  MUFU.EX2 R130, R166 ;  /* 0x000000a600827308 */ /* 0x000fe60000000800 */
[----:B------:R-:W-:Y:S02]  /*8700*/  FADD.FTZ R122, R33, R48 ;  /* 0x00000030217a7221 */ /* 0x000fe40000010000 */
[C---:B------:R-:W-:Y:S02]  /*8710*/  FMUL.FTZ R33, R116.reuse, R157 ;  /* 0x0000009d74217220 */ /* 0x040fe40000410000 */
[-C--:B------:R-:W-:Y:S01]  /*8720*/  HMMA.16816.F32 R12, R104, R22.reuse, R12 ;  /* 0x00000016680c723c */ /* 0x080fe2000000180c */
[----:B------:R-:W-:Y:S02]  /*8730*/  LDSM.16.MT88.4 R156, [R186+0x800] ;  /* 0x00080000ba9c783b */ /* 0x000fe40000004200 */
[----:B------:R-:W-:Y:S01]  /*8740*/  MUFU.EX2 R215, R167 ;  /* 0x000000a700d77308 */ /* 0x000fe20000000800 */
[----:B------:R-:W-:Y:S02]  /*8750*/  FMUL.FTZ R48, R116, R112 ;  /* 0x0000007074307220 */ /* 0x000fe40000410000 */
[----:B------:R-:W-:Y:S02]  /*8760*/  FMUL.FTZ R58, R2, R58 ;  /* 0x0000003a023a7220 */ /* 0x000fe40000410000 */
[C---:B------:R-:W-:Y:S01]  /*8770*/  HMMA.16816.F32 R16, R160.reuse, R22, R16 ;  /* 0x00000016a010723c */ /* 0x040fe20000001810 */
[----:B------:R-:W-:Y:S03]  /*8780*/  LDSM.16.MT88.4 R112, [R186+0x400] ;  /* 0x00040000ba70783b */ /* 0x000fe60000004200 */
[C---:B------:R-:W-:Y:S01]  /*8790*/  FMUL.FTZ R20, R116.reuse, R152 ;  /* 0x0000009874147220 */ /* 0x040fe20000410000 */
[----:B------:R-:W-:Y:S01]  /*87a0*/  MUFU.EX2 R170, R207 ;  /* 0x000000cf00aa7308 */ /* 0x000fe20000000800 */
[----:B------:R-:W-:Y:S02]  /*87b0*/  FMUL.FTZ R21, R116, R153 ;  /* 0x0000009974157220 */ /* 0x000fe40000410000 */
[C---:B------:R-:W-:Y:S04]  /*87c0*/  FMUL.FTZ R22, R3.reuse, R154 ;  /* 0x0000009a03167220 */ /* 0x040fe80000410000 */
[C---:B------:R-:W-:Y:S02]  /*87d0*/  FMUL.FTZ R23, R3.reuse, R155 ;  /* 0x0000009b03177220 */ /* 0x040fe40000410000 */
[C---:B------:R-:W-:Y:S01]  /*87e0*/  FMUL.FTZ R59, R2.reuse, R59 ;  /* 0x0000003b023b7220 */ /* 0x040fe20000410000 */
[----:B------:R-:W-:Y:S01]  /*87f0*/  MUFU.EX2 R171, R206 ;  /* 0x000000ce00ab7308 */ /* 0x000fe20000000800 */
[C---:B------:R-:W-:Y:S02]  /*8800*/  FMUL.FTZ R62, R2.reuse, R62 ;  /* 0x0000003e023e7220 */ /* 0x040fe40000410000 */
[C---:B------:R-:W-:Y:S01]  /*8810*/  FMUL.FTZ R63, R2.reuse, R63 ;  /* 0x0000003f023f7220 */ /* 0x040fe20000410000 */
[-C--:B---3--:R-:W-:Y:S03]  /*8820*/  HMMA.16816.F32 R20, R160, R36.reuse, R20 ;  /* 0x00000024a014723c */ /* 0x088fe60000001814 */
[C---:B------:R-:W-:Y:S02]  /*8830*/  FMUL.FTZ R74, R2.reuse, R74 ;  /* 0x0000004a024a7220 */ /* 0x040fe40000410000 */
[C---:B------:R-:W-:Y:S01]  /*8840*/  FMUL.FTZ R75, R2.reuse, R75 ;  /* 0x0000004b024b7220 */ /* 0x040fe20000410000 */
[----:B------:R-:W-:Y:S01]  /*8850*/  MUFU.EX2 R169, R180 ;  /* 0x000000b400a97308 */ /* 0x000fe20000000800 */
[C---:B------:R-:W-:Y:S01]  /*8860*/  FMUL.FTZ R78, R2.reuse, R78 ;  /* 0x0000004e024e7220 */ /* 0x040fe20000410000 */
[C---:B------:R-:W-:Y:S04]  /*8870*/  HMMA.16816.F32 R24, R104.reuse, R36, R24 ;  /* 0x000000246818723c */ /* 0x040fe80000001818 */
[C---:B------:R-:W-:Y:S02]  /*8880*/  FMUL.FTZ R79, R2.reuse, R79 ;  /* 0x0000004f024f7220 */ /* 0x040fe40000410000 */
[----:B------:R-:W-:Y:S02]  /*8890*/  FMUL.FTZ R90, R2, R90 ;  /* 0x0000005a025a7220 */ /* 0x000fe40000410000 */
        /* <DEDUP_REMOVED lines=11> */
[----:B------:R-:W1:Y:S01]  /*8950*/  LDSM.16.MT88.4 R100, [R186+0xc00] ;  /* 0x000c0000ba64783b */ /* 0x000e620000004200 */
[C---:B------:R-:W-:Y:S02]  /*8960*/  FMUL.FTZ R95, R2.reuse, R95 ;  /* 0x0000005f025f7220 */ /* 0x040fe40000410000 */
[----:B------:R-:W-:Y:S02]  /*8970*/  FFMA.FTZ R118, R2, R216, R0 ;  /* 0x000000d802767223 */ /* 0x000fe40000010000 */
[-C--:B--2---:R-:W-:Y:S03]  /*8980*/  HMMA.16816.F32 R36, R160, R108.reuse, R36 ;  /* 0x0000006ca024723c */ /* 0x084fe60000001824 */
[----:B------:R-:W-:Y:S01]  /*8990*/  FADD.FTZ R3, R132, R123 ;  /* 0x0000007b84037221 */ /* 0x000fe20000010000 */
[----:B------:R2:W-:Y:S01]  /*89a0*/  MUFU.EX2 R216, R126 ;  /* 0x0000007e00d87308 */ /* 0x0005e20000000800 */
[----:B------:R-:W-:Y:S03]  /*89b0*/  FADD.FTZ R116, R133, R122 ;  /* 0x0000007a85747221 */ /* 0x000fe60000010000 */
[C---:B------:R-:W-:Y:S06]  /*89c0*/  HMMA.16816.F32 R40, R104.reuse, R108, R40 ;  /* 0x0000006c6828723c */ /* 0x040fec0000001828 */
[----:B------:R-:W3:Y:S02]  /*89d0*/  MUFU.EX2 R108, R176 ;  /* 0x000000b0006c7308 */ /* 0x000ee40000000800 */
[-C--:B------:R-:W-:Y:S08]  /*89e0*/  HMMA.16816.F32 R44, R104, R110.reuse, R44 ;  /* 0x0000006e682c723c */ /* 0x080ff0000000182c */
[C---:B------:R-:W-:Y:S01]  /*89f0*/  HMMA.16816.F32 R48, R160.reuse, R110, R48 ;  /* 0x0000006ea030723c */ /* 0x040fe20000001830 */
[----:B------:R-:W4:Y:S01]  /*8a00*/  MUFU.EX2 R2, R175 ;  /* 0x000000af00027308 */ /* 0x000f220000000800 */
[----:B--2---:R-:W-:Y:S06]  /*8a10*/  LDSM.16.MT88.4 R124, [R185+0x1000] ;  /* 0x00100000b97c783b */ /* 0x004fec0000004200 */
[-C--:B-1----:R-:W-:Y:S03]  /*8a20*/  HMMA.16816.F32 R52, R160, R100.reuse, R52 ;  /* 0x00000064a034723c */ /* 0x082fe60000001834 */
[----:B------:R-:W1:Y:S01]  /*8a30*/  MUFU.EX2 R110, R174 ;  /* 0x000000ae006e7308 */ /* 0x000e620000000800 */
[----:B---3--:R-:W-:Y:S04]  /*8a40*/  FADD.FTZ R0, R108, R165 ;  /* 0x000000a56c007221 */ /* 0x008fe80000010000 */
[C---:B------:R-:W-:Y:S05]  /*8a50*/  HMMA.16816.F32 R56, R104.reuse, R100, R56 ;  /* 0x000000646838723c */ /* 0x040fea0000001838 */
[----:B------:R-:W-:Y:S01]  /*8a60*/  MUFU.EX2 R109, R173 ;  /* 0x000000ad006d7308 */ /* 0x000fe20000000800 */
[----:B----4-:R-:W-:Y:S02]  /*8a70*/  FADD.FTZ R0, R2, R0 ;  /* 0x0000000002007221 */ /* 0x010fe40000010000 */
[-C--:B------:R-:W-:Y:S07]  /*8a80*/  HMMA.16816.F32 R60, R104, R102.reuse, R60 ;  /* 0x00000066683c723c */ /* 0x080fee000000183c */
[----:B------:R-:W2:Y:S01]  /*8a90*/  MUFU.EX2 R176, R168 ;  /* 0x000000a800b07308 */ /* 0x000ea20000000800 */
[C---:B------:R-:W-:Y:S01]  /*8aa0*/  HMMA.16816.F32 R64, R160.reuse, R102, R64 ;  /* 0x00000066a040723c */ /* 0x040fe20000001840 */
[----:B------:R-:W3:Y:S03]  /*8ab0*/  LDSM.16.MT88.4 R100, [R185+0x1800] ;  /* 0x00180000b964783b */ /* 0x000ee60000004200 */
[----:B-1----:R-:W-:Y:S05]  /*8ac0*/  FADD.FTZ R0, R110, R0 ;  /* 0x000000006e007221 */ /* 0x002fea0000010000 */
[----:B------:R-:W1:Y:S10]  /*8ad0*/  MUFU.EX2 R123, R211 ;  /* 0x000000d3007b7308 */ /* 0x000e740000000800 */
[----:B------:R-:W4:Y:S01]  /*8ae0*/  MUFU.EX2 R122, R210 ;  /* 0x000000d2007a7308 */ /* 0x000f220000000800 */
[----:B--2---:R-:W-:Y:S09]  /*8af0*/  F2FP.PACK_AB R111, R176, R215 ;  /* 0x000000d7b06f723e */ /* 0x004ff200000000ff */
[----:B------:R-:W-:Y:S10]  /*8b00*/  MUFU.EX2 R174, R205 ;  /* 0x000000cd00ae7308 */ /* 0x000ff40000000800 */
[----:B------:R-:W2:Y:S01]  /*8b10*/  MUFU.EX2 R175, R204 ;  /* 0x000000cc00af7308 */ /* 0x000ea20000000800 */
[-C--:B---3--:R-:W-:Y:S09]  /*8b20*/  HMMA.16816.F32 R68, R160, R100.reuse, R68 ;  /* 0x00000064a044723c */ /* 0x088ff20000001844 */
[----:B------:R-:W-:Y:S01]  /*8b30*/  MUFU.EX2 R173, R177 ;  /* 0x000000b100ad7308 */ /* 0x000fe20000000800 */
[C---:B------:R-:W-:Y:S08]  /*8b40*/  HMMA.16816.F32 R72, R104.reuse, R100, R72 ;  /* 0x000000646848723c */ /* 0x040ff00000001848 */
[-C--:B------:R-:W-:Y:S01]  /*8b50*/  HMMA.16816.F32 R76, R104, R102.reuse, R76 ;  /* 0x00000066684c723c */ /* 0x080fe2000000184c */
[----:B------:R-:W-:Y:S07]  /*8b60*/  MUFU.EX2 R168, R182 ;  /* 0x000000b600a87308 */ /* 0x000fee0000000800 */
[C---:B------:R-:W-:Y:S01]  /*8b70*/  HMMA.16816.F32 R80, R160.reuse, R102, R80 ;  /* 0x00000066a050723c */ /* 0x040fe20000001850 */
[----:B------:R-:W3:Y:S02]  /*8b80*/  LDSM.16.MT88.4 R100, [R186+0x1800] ;  /* 0x00180000ba64783b */ /* 0x000ee40000004200 */
[----:B------:R-:W-:Y:S10]  /*8b90*/  MUFU.EX2 R165, R183 ;  /* 0x000000b700a57308 */ /* 0x000ff40000000800 */
[----:B------:R-:W-:Y:S01]  /*8ba0*/  MUFU.EX2 R164, R203 ;  /* 0x000000cb00a47308 */ /* 0x000fe20000000800 */
[-C--:B---3--:R-:W-:Y:S08]  /*8bb0*/  HMMA.16816.F32 R84, R160, R100.reuse, R84 ;  /* 0x00000064a054723c */ /* 0x088ff00000001854 */
[C---:B------:R-:W-:Y:S07]  /*8bc0*/  HMMA.16816.F32 R88, R104.reuse, R100, R88 ;  /* 0x000000646858723c */ /* 0x040fee0000001858 */
[----:B------:R-:W-:Y:S01]  /*8bd0*/  F2FP.PACK_AB R100, R2, R108 ;  /* 0x0000006c0264723e */ /* 0x000fe200000000ff */
[-C--:B------:R-:W-:Y:S01]  /*8be0*/  HMMA.16816.F32 R92, R104, R102.reuse, R92 ;  /* 0x00000066685c723c */ /* 0x080fe2000000185c */
[----:B------:R-:W3:Y:S03]  /*8bf0*/  LDSM.16.MT88.4 R104, [R185+0x400] ;  /* 0x00040000b968783b */ /* 0x000ee60000004200 */
[----:B------:R-:W-:Y:S01]  /*8c00*/  F2FP.PACK_AB R101, R218, R131 ;  /* 0x00000083da65723e */ /* 0x000fe200000000ff */
[----:B------:R-:W-:Y:S01]  /*8c10*/  FADD.FTZ R2, R109, R0 ;  /* 0x000000006d027221 */ /* 0x000fe20000010000 */
[----:B------:R-:W-:Y:S01]  /*8c20*/  F2FP.PACK_AB R108, R219, R130 ;  /* 0x00000082db6c723e */ /* 0x000fe200000000ff */
[----:B------:R-:W-:Y:S01]  /*8c30*/  FADD.FTZ R0, R128, R118 ;  /* 0x0000007680007221 */ /* 0x000fe20000010000 */
[----:B------:R-:W-:Y:S01]  /*8c40*/  HMMA.16816.F32 R96, R160, R102, R96 ;  /* 0x00000066a060723c */ /* 0x000fe20000001860 */
[----:B------:R-:W-:Y:S03]  /*8c50*/  MUFU.EX2 R128, R208 ;  /* 0x000000d000807308 */ /* 0x000fe60000000800 */
[----:B------:R-:W-:Y:S02]  /*8c60*/  FADD.FTZ R118, R129, R0 ;  /* 0x0000000081767221 */ /* 0x000fe40000010000 */
[----:B-1----:R-:W-:Y:S01]  /*8c70*/  FADD.FTZ R0, R123, R2 ;  /* 0x000000027b007221 */ /* 0x002fe20000010000 */
[----:B------:R-:W-:Y:S01]  /*8c80*/  F2FP.PACK_AB R102, R109, R110 ;  /* 0x0000006e6d66723e */ /* 0x000fe200000000ff */
[----:B------:R-:W-:Y:S01]  /*8c90*/  FADD.FTZ R2, R135, R118 ;  /* 0x0000007687027221 */ /* 0x000fe20000010000 */
[----:B------:R-:W-:Y:S02]  /*8ca0*/  F2FP.PACK_AB R103, R222, R221 ;  /* 0x000000ddde67723e */ /* 0x000fe400000000ff */
[----:B------:R-:W1:Y:S01]  /*8cb0*/  MUFU.EX2 R129, R209 ;  /* 0x000000d100817308 */ /* 0x000e620000000800 */
[----:B------:R-:W-:Y:S01]  /*8cc0*/  F2FP.PACK_AB R110, R223, R220 ;  /* 0x000000dcdf6e723e */ /* 0x000fe200000000ff */
[----:B----4-:R-:W-:Y:S01]  /*8cd0*/  FADD.FTZ R0, R122, R0 ;  /* 0x000000007a007221 */ /* 0x010fe20000010000 */
[----:B------:R-:W-:Y:S01]  /*8ce0*/  F2FP.PACK_AB R109, R216, R217 ;  /* 0x000000d9d86d723e */ /* 0x000fe200000000ff */
[----:B------:R-:W-:Y:S01]  /*8cf0*/  FADD.FTZ R2, R217, R2 ;  /* 0x00000002d9027221 */ /* 0x000fe20000010000 */
[----:B------:R-:W-:Y:S02]  /*8d00*/  F2FP.PACK_AB R160, R122, R123 ;  /* 0x0000007b7aa0723e */ /* 0x000fe400000000ff */
[----:B------:R-:W-:Y:S01]  /*8d10*/  F2FP.PACK_AB R161, R171, R170 ;  /* 0x000000aaaba1723e */ /* 0x000fe200000000ff */
[----:B------:R-:W-:Y:S01]  /*8d20*/  FADD.FTZ R2, R216, R2 ;  /* 0x00000002d8027221 */ /* 0x000fe20000010000 */
[----:B--2---:R-:W-:Y:S02]  /*8d30*/  F2FP.PACK_AB R163, R175, R174 ;  /* 0x000000aeafa3723e */ /* 0x004fe400000000ff */
[----:B------:R-:W-:Y:S01]  /*8d40*/  MOV R122, R120 ;  /* 0x00000078007a7202 */ /* 0x000fe20000000f00 */
[----:B------:R-:W-:Y:S01]  /*8d50*/  FADD.FTZ R2, R215, R2 ;  /* 0x00000002d7027221 */ /* 0x000fe20000010000 */
[----:B------:R-:W-:Y:S02]  /*8d60*/  MOV R118, R121 ;  /* 0x0000007900767202 */ /* 0x000fe40000000f00 */
[----:B------:R-:W-:Y:S01]  /*8d70*/  MOV R123, R119 ;  /* 0x00000077007b7202 */ /* 0x000fe20000000f00 */
[----:B------:R-:W-:Y:S01]  /*8d80*/  FADD.FTZ R2, R176, R2 ;  /* 0x00000002b0027221 */ /* 0x000fe20000010000 */
[-C--:B---3--:R-:W-:Y:S05]  /*8d90*/  HMMA.16816.F32 R4, R100, R104.reuse, R4 ;  /* 0x000000686404723c */ /* 0x088fea0000001804 */
[C---:B-1----:R-:W-:Y:S01]  /*8da0*/  F2FP.PACK_AB R162, R128.reuse, R129 ;  /* 0x0000008180a2723e */ /* 0x042fe200000000ff */
        /* <DEDUP_REMOVED lines=8> */
[----:B------:R-:W1:Y:S03]  /*8e30*/  LDSM.16.MT88.4 R104, [R186+0x1000] ;  /* 0x00100000ba68783b */ /* 0x000e660000004200 */
        /* <DEDUP_REMOVED lines=9> */
[----:B------:R-:W-:Y:S04]  /*8ed0*/  FADD.FTZ R0, R170, R0 ;  /* 0x00000000aa007221 */ /* 0x000fe80000010000 */
        /* <DEDUP_REMOVED lines=14> */
[C---:B------:R-:W-:Y:S01]  /*8fc0*/  HMMA.16816.F32 R80, R100.reuse, R114, R80 ;  /* 0x000000726450723c */ /* 0x040fe20000001850 */
[----:B------:R-:W1:Y:S07]  /*8fd0*/  LDSM.16.MT88.4 R112, [R185+0x1400] ;  /* 0x00140000b970783b */ /* 0x000e6e0000004200 */
[-C--:B---3--:R-:W-:Y:S08]  /*8fe0*/  HMMA.16816.F32 R84, R100, R124.reuse, R84 ;  /* 0x0000007c6454723c */ /* 0x088ff00000001854 */
[C---:B------:R-:W-:Y:S07]  /*8ff0*/  HMMA.16816.F32 R88, R108.reuse, R124, R88 ;  /* 0x0000007c6c58723c */ /* 0x040fee0000001858 */
[----:B------:R-:W-:Y:S01]  /*9000*/  F2FP.PACK_AB R124, R172, R169 ;  /* 0x000000a9ac7c723e */ /* 0x000fe200000000ff */
[-C--:B------:R-:W-:Y:S04]  /*9010*/  HMMA.16816.F32 R92, R108, R126.reuse, R92 ;  /* 0x0000007e6c5c723c */ /* 0x080fe8000000185c */
[----:B------:R-:W-:Y:S04]  /*9020*/  F2FP.PACK_AB R125, R166, R167 ;  /* 0x000000a7a67d723e */ /* 0x000fe800000000ff */
[----:B------:R-:W-:Y:S07]  /*9030*/  HMMA.16816.F32 R96, R100, R126, R96 ;  /* 0x0000007e6460723c */ /* 0x000fee0000001860 */
[----:B------:R-:W-:Y:S01]  /*9040*/  F2FP.PACK_AB R126, R168, R173 ;  /* 0x000000ada87e723e */ /* 0x000fe200000000ff */
[-C--:B------:R-:W-:Y:S01]  /*9050*/  HMMA.16816.F32 R144, R160, R148.reuse, R4 ;  /* 0x00000094a090723c */ /* 0x080fe20000001804 */
[----:B------:R-:W2:Y:S04]  /*9060*/  LDSM.16.MT88.4 R4, [R186+0x1400] ;  /* 0x00140000ba04783b */ /* 0x000ea80000004200 */
[----:B------:R-:W-:Y:S07]  /*9070*/  F2FP.PACK_AB R127, R164, R165 ;  /* 0x000000a5a47f723e */ /* 0x000fee00000000ff */
        /* <DEDUP_REMOVED lines=32> */
[-C--:B----4-:R-:W-:Y:S08]  /*9280*/  HMMA.16816.F32 R84, R160, R12.reuse, R84 ;  /* 0x0000000ca054723c */ /* 0x090ff00000001854 */
[C---:B------:R-:W-:Y:S08]  /*9290*/  HMMA.16816.F32 R88, R124.reuse, R12, R88 ;  /* 0x0000000c7c58723c */ /* 0x040ff00000001858 */
[-C--:B------:R-:W-:Y:S07]  /*92a0*/  HMMA.16816.F32 R92, R124, R14.reuse, R92 ;  /* 0x0000000e7c5c723c */ /* 0x080fee000000185c */
[----:B------:R-:W-:Y:S01]  /*92b0*/  MOV R124, R117 ;  /* 0x00000075007c7202 */ /* 0x000fe20000000f00 */
[----:B------:R-:W-:Y:S01]  /*92c0*/  HMMA.16816.F32 R96, R160, R14, R96 ;  /* 0x0000000ea060723c */ /* 0x000fe20000001860 */
[----:B------:R-:W-:-:S07]  /*92d0*/  @P0 BRA `(.L_x_1394) ;  /* 0xffffcd3000000947 */ /* 0x000fce000383ffff */
.L_x_1381:
[----:B------:R-:W-:-:S13]  /*92e0*/  ISETP.GE.AND P0, PT, R200, R227, PT ;  /* 0x000000e3c800720c */ /* 0x000fda0003f06270 */
[----:B------:R-:W-:Y:S05]  /*92f0*/  @!P0 BRA `(.L_x_1395) ;  /* 0x00002ab000008947 */ /* 0x000fea0003800000 */
.L_x_1407:
[----:B------:R-:W-:Y:S04]  /*9300*/  DEPBAR.LE SB0, 0x0 ;  /* 0x000080000000791a */ /* 0x000fe80000000000 */
[----:B------:R-:W-:Y:S01]  /*9310*/  WARPSYNC 0xffffffff ;  /* 0xffffffff00007948 */ /* 0x000fe20003800000 */
[----:B------:R-:W-:Y:S01]  /*9320*/  BAR.SYNC.DEFER_BLOCKING 0x0 ;  /* 0x0000000000007b1d */ /* 0x000fe20000010000 */
[----:B------:R-:W-:Y:S01]  /*9330*/  SHF.R.S32.HI R0, RZ, 0x1f, R201 ;  /* 0x0000001fff007819 */ /* 0x000fe200000114c9 */
[C---:B------:R-:W-:Y:S01]  /*9340*/  IMAD.WIDE.U32 R2, R201.reuse, c[0x0][0x208], RZ ;  /* 0x00008200c9027a25 */ /* 0x040fe200078e00ff */
[----:B------:R-:W-:Y:S02]  /*9350*/  MOV R124, R120 ;  /* 0x00000078007c7202 */ /* 0x000fe40000000f00 */
[----:B------:R-:W-:Y:S01]  /*9360*/  MOV R123, R119 ;  /* 0x00000077007b7202 */ /* 0x000fe20000000f00 */
[----:B------:R-:W-:Y:S02]  /*9370*/  IMAD R0, R0, c[0x0][0x208], RZ ;  /* 0x0000820000007a24 */ /* 0x000fe400078e02ff */
[----:B------:R-:W-:Y:S02]  /*9380*/  IMAD.MOV.U32 R122, RZ, RZ, R121 ;  /* 0x000000ffff7a7224 */ /* 0x000fe400078e0079 */
[----:B------:R-:W-:Y:S04]  /*9390*/  IMAD R0, R201, c[0x0][0x20c], R0 ;  /* 0x00008300c9007a24 */ /* 0x000fe800078e0200 */
[----:B------:R-:W-:Y:S01]  /*93a0*/  IMAD.IADD R3, R3, 0x1, R0 ;  /* 0x0000000103037824 */ /* 0x000fe200078e0200 */
[----:B------:R-:W-:Y:S03]  /*93b0*/  SHF.R.S32.HI R0, RZ, 0x1f, R199 ;  /* 0x0000001fff007819 */ /* 0x000fe600000114c7 */
[C---:B------:R-:W-:Y:S04]  /*93c0*/  IMAD.WIDE.U32 R2, R199.reuse, c[0x0][0x218], R2 ;  /* 0x00008600c7027a25 */ /* 0x040fe800078e0002 */
        /* <DEDUP_REMOVED lines=9> */
[----:B------:R-:W-:Y:S03]  /*9460*/  LEA.HI.X R116, R0, c[0x0][0x1fc], R2, 0x1, P0 ;  /* 0x00007f0000747a11 */ /* 0x000fe600000f0c02 */
        /* <DEDUP_REMOVED lines=8> */
.L_x_1502:
[----:B------:R-:W5:Y:S01]  /*94f0*/  SHFL.IDX PT, R2, R8, RZ, 0x1c1f ;  /* 0x001c1fff08027589 */ /* 0x000f6200000e0000 */
[C---:B------:R-:W-:Y:S01]  /*9500*/  IMAD.SHL.U32 R3, R202.reuse, 0x2, RZ ;  /* 0x00000002ca037824 */ /* 0x040fe200078e00ff */
[----:B------:R-:W-:Y:S01]  /*9510*/  ISETP.GE.AND P5, PT, R202, c[0x0][0x1d4], PT ;  /* 0x00007500ca007a0c */ /* 0x000fe20003fa6270 */
[C---:B------:R-:W-:Y:S01]  /*9520*/  IMAD.SHL.U32 R4, R225.reuse, 0x2, RZ ;  /* 0x00000002e1047824 */ /* 0x040fe200078e00ff */
[----:B------:R-:W4:Y:S01]  /*9530*/  S2R R9, SR_TID.X ;  /* 0x0000000000097919 */ /* 0x000f220000002100 */
[----:B------:R-:W-:Y:S01]  /*9540*/  ISETP.GE.AND P4, PT, R225, c[0x0][0x1d4], PT ;  /* 0x00007500e1007a0c */ /* 0x000fe20003f86270 */
[----:B------:R-:W-:Y:S01]  /*9550*/  BSSY B0, `(.L_x_1397) ;  /* 0x0000022000007945 */ /* 0x000fe20003800000 */
[----:B------:R-:W-:Y:S02]  /*9560*/  ISETP.GE.AND P3, PT, R226, c[0x0][0x1d4], PT ;  /* 0x00007500e2007a0c */ /* 0x000fe40003f66270 */
[----:B-----5:R-:W-:Y:S01]  /*9570*/  IADD3 R6, P0, R2, R3, RZ ;  /* 0x0000000302067210 */ /* 0x020fe20007f1e0ff */
[----:B------:R-:W-:Y:S01]  /*9580*/  IMAD.SHL.U32 R3, R226, 0x2, RZ ;  /* 0x00000002e2037824 */ /* 0x000fe200078e00ff */
[----:B------:R-:W-:Y:S03]  /*9590*/  IADD3 R4, P6, R2, R4, RZ ;  /* 0x0000000402047210 */ /* 0x000fe60007fde0ff */
[----:B---3--:R-:W-:Y:S01]  /*95a0*/  IMAD.X R7, R0, 0x1, R214, P0 ;  /* 0x0000000100077824 */ /* 0x008fe200000e06d6 */
[----:B------:R-:W-:Y:S01]  /*95b0*/  IADD3 R2, P0, R2, R3, RZ ;  /* 0x0000000302027210 */ /* 0x000fe20007f1e0ff */
[C---:B------:R-:W-:Y:S03]  /*95c0*/  IMAD.X R5, R0.reuse, 0x1, R212, P6 ;  /* 0x0000000100057824 */ /* 0x040fe600030e06d4 */
[----:B------:R-:W-:Y:S01]  /*95d0*/  @!PT LDS RZ, [RZ] ;  /* 0x00000000fffff984 */ /* 0x000fe20000000800 */
[----:B------:R-:W-:Y:S01]  /*95e0*/  @!PT LDS RZ, [RZ] ;  /* 0x00000000fffff984 */ /* 0x000fe20000000800 */
[----:B------:R3:W-:Y:S01]  /*95f0*/  LDGSTS.E.BYPASS.LTC128B.128 [R198+0x1880], [R6.64], !P5 ;  /* 0x0188000006c67fae */ /* 0x0007e2000e901d46 */
[----:B------:R-:W-:Y:S01]  /*9600*/  IMAD.X R3, R0, 0x1, R213, P0 ;  /* 0x0000000100037824 */ /* 0x000fe200000e06d5 */
[----:B----4-:R-:W-:Y:S02]  /*9610*/  ISETP.GT.AND P0, PT, R9, 0x3f, PT ;  /* 0x0000003f0900780c */ /* 0x010fe40003f04270 */
[----:B------:R3:W-:Y:S04]  /*9620*/  LDGSTS.E.BYPASS.LTC128B.128 [R198+0x2480], [R4.64], !P4 ;  /* 0x0248000004c67fae */ /* 0x0007e8000e101d46 */
[----:B------:R3:W-:Y:S07]  /*9630*/  LDGSTS.E.BYPASS.LTC128B.128 [R198+0x3080], [R2.64], !P3 ;  /* 0x0308000002c67fae */ /* 0x0007ee000d901d46 */
[----:B------:R-:W-:-:S05]  /*9640*/  @P0 BRA `(.L_x_1398) ;  /* 0x0000012000000947 */ /* 0x000fca0003800000 */
[----:B------:R-:W-:-:S05]  /*9650*/  BRA.DIV ~URZ, `(.L_x_1399) ;  /* 0x0000a0127f007947 */ /* 0x000fca000b800000 */
[----:B---3--:R3:W4:Y:S04]  /*9660*/  SHFL.IDX PT, R4, R116, 0x1, 0x1c1f ;  /* 0x003c1f0074047f89 */ /* 0x00872800000e0000 */
[----:B------:R3:W2:Y:S02]  /*9670*/  SHFL.IDX PT, R0, R8, 0x1, 0x1c1f ;  /* 0x003c1f0008007f89 */ /* 0x0006a400000e0000 */
.L_x_1503:
[----:B------:R-:W-:Y:S01]  /*9680*/  IMAD.SHL.U32 R5, R202, 0x2, RZ ;  /* 0x00000002ca057824 */ /* 0x000fe200078e00ff */
[----:B------:R-:W-:Y:S01]  /*9690*/  SHF.L.U32 R2, R226, 0x1, RZ ;  /* 0x00000001e2027819 */ /* 0x000fe200000006ff */
[----:B------:R-:W-:Y:S03]  /*96a0*/  IMAD.SHL.U32 R3, R225, 0x2, RZ ;  /* 0x00000002e1037824 */ /* 0x000fe600078e00ff */
[C---:B--23--:R-:W-:Y:S02]  /*96b0*/  IADD3 R8, P0, R0.reuse, R5, RZ ;  /* 0x0000000500087210 */ /* 0x04cfe40007f1e0ff */
[----:B------:R-:W-:Y:S03]  /*96c0*/  IADD3 R6, P6, R0, R3, RZ ;  /* 0x0000000300067210 */ /* 0x000fe60007fde0ff */
[----:B----4-:R-:W-:Y:S01]  /*96d0*/  IMAD.X R9, R4, 0x1, R214, P0 ;  /* 0x0000000104097824 */ /* 0x010fe200000e06d6 */
[----:B------:R-:W-:Y:S02]  /*96e0*/  IADD3 R2, P0, R0, R2, RZ ;  /* 0x0000000200027210 */ /* 0x000fe40007f1e0ff */
[C---:B------:R-:W-:Y:S02]  /*96f0*/  IADD3.X R7, R4.reuse, R212, RZ, P6, !PT ;  /* 0x000000d404077210 */ /* 0x040fe400037fe4ff */
[----:B------:R-:W-:Y:S01]  /*9700*/  @!PT LDS RZ, [RZ] ;  /* 0x00000000fffff984 */ /* 0x000fe20000000800 */
[----:B------:R-:W-:Y:S01]  /*9710*/  @!PT LDS RZ, [RZ] ;  /* 0x00000000fffff984 */ /* 0x000fe20000000800 */
[----:B------:R-:W-:Y:S01]  /*9720*/  @!PT LDS RZ, [RZ] ;  /* 0x00000000fffff984 */ /* 0x000fe20000000800 */
[----:B------:R2:W-:Y:S01]  /*9730*/  LDGSTS.E.BYPASS.LTC128B.128 [R198+0x2080], [R8.64], !P5 ;  /* 0x0208000008c67fae */ /* 0x0005e2000e901d46 */
[----:B------:R-:W-:Y:S03]  /*9740*/  IMAD.X R3, R4, 0x1, R213, P0 ;  /* 0x0000000104037824 */ /* 0x000fe600000e06d5 */
[----:B------:R2:W-:Y:S04]  /*9750*/  LDGSTS.E.BYPASS.LTC128B.128 [R198+0x2c80], [R6.64], !P4 ;  /* 0x02c8000006c67fae */ /* 0x0005e8000e101d46 */
[----:B------:R2:W-:Y:S02]  /*9760*/  LDGSTS.E.BYPASS.LTC128B.128 [R198+0x3880], [R2.64], !P3 ;  /* 0x0388000002c67fae */ /* 0x0005e4000d901d46 */
.L_x_1398:
[----:B------:R-:W-:Y:S05]  /*9770*/  BSYNC B0 ;  /* 0x0000000000007941 */ /* 0x000fea0003800000 */
.L_x_1397:
        /* <DEDUP_REMOVED lines=103> */
[----:B------:R-:W-:Y:S05]  /*9df0*/  IADD3 R2, R2, -0x30, R224 ;  /* 0xffffffd002027810 */ /* 0x000fea0007ffe0e0 */
        /* <DEDUP_REMOVED lines=26> */
.L_x_1504:
[----:B------:R-:W-:-:S05]  /*9fa0*/  BRA.DIV ~URZ, `(.L_x_1403) ;  /* 0x000097f27f007947 */ /* 0x000fca000b800000 */
[----:B------:R3:W4:Y:S02]  /*9fb0*/  SHFL.IDX PT, R0, R161, RZ, 0x1c1f ;  /* 0x001c1fffa1007589 */ /* 0x00072400000e0000 */
.L_x_1505:
[----:B------:R-:W-:Y:S01]  /*9fc0*/  IMAD.SHL.U32 R2, R202, 0x2, RZ ;  /* 0x00000002ca027824 */ /* 0x000fe200078e00ff */
[----:B------:R-:W-:Y:S01]  /*9fd0*/  SHF.L.U32 R116, R226, 0x1, RZ ;  /* 0x00000001e2747819 */ /* 0x000fe200000006ff */
[----:B------:R-:W-:Y:S03]  /*9fe0*/  IMAD.SHL.U32 R126, R225, 0x2, RZ ;  /* 0x00000002e17e7824 */ /* 0x000fe600078e00ff */
[----:B----4-:R-:W-:Y:S05]  /*9ff0*/  @P0 IADD3 R2, P6, R0, R2, RZ ;  /* 0x0000000200020210 */ /* 0x010fea0007fde0ff */
[----:B--2---:R-:W-:Y:S01]  /*a000*/  @P0 IMAD.X R3, R118, 0x1, R214, P6 ;  /* 0x0000000176030824 */ /* 0x004fe200030e06d6 */
[----:B------:R-:W-:Y:S04]  /*a010*/  @P0 IADD3 R126, P6, R0, R126, RZ ;  /* 0x0000007e007e0210 */ /* 0x000fe80007fde0ff */
[----:B------:R-:W-:Y:S01]  /*a020*/  @!PT LDS RZ, [RZ] ;  /* 0x00000000fffff984 */ /* 0x000fe20000000800 */
[----:B------:R-:W-:Y:S01]  /*a030*/  @!PT LDS RZ, [RZ] ;  /* 0x00000000fffff984 */ /* 0x000fe20000000800 */
[----:B------:R-:W-:Y:S01]  /*a040*/  @!PT LDS RZ, [RZ] ;  /* 0x00000000fffff984 */ /* 0x000fe20000000800 */
[----:B------:R2:W-:Y:S01]  /*a050*/  @P0 LDGSTS.E.BYPASS.LTC128B.128 [R198+0x3c80], [R2.64], !P5 ;  /* 0x03c8000002c60fae */ /* 0x0005e2000e901d46 */
[----:B------:R-:W-:Y:S05]  /*a060*/  @P0 IMAD.X R127, R118, 0x1, R212, P6 ;  /* 0x00000001767f0824 */ /* 0x000fea00030e06d4 */
[----:B------:R4:W-:Y:S01]  /*a070*/  @P0 LDGSTS.E.BYPASS.LTC128B.128 [R198+0x4880], [R126.64], !P4 ;  /* 0x048800007ec60fae */ /* 0x0009e2000e101d46 */
[----:B--2---:R-:W-:Y:S04]  /*a080*/  @P0 IADD3 R2, P6, R0, R116, RZ ;  /* 0x0000007400020210 */ /* 0x004fe80007fde0ff */
[----:B------:R-:W-:Y:S05]  /*a090*/  @P0 IADD3.X R3, R118, R213, RZ, P6, !PT ;  /* 0x000000d576030210 */ /* 0x000fea00037fe4ff */
[----:B------:R4:W-:Y:S01]  /*a0a0*/  @P0 LDGSTS.E.BYPASS.LTC128B.128 [R198+0x5480], [R2.64], !P3 ;  /* 0x0548000002c60fae */ /* 0x0009e2000d901d46 */
[----:B------:R-:W-:Y:S01]  /*a0b0*/  ISETP.GE.AND P0, PT, R125, 0x21, PT ;  /* 0x000000217d00780c */ /* 0x000fe20003f06270 */
[----:B------:R-:W-:-:S06]  /*a0c0*/  BRA.DIV ~URZ, `(.L_x_1404) ;  /* 0x000097427f007947 */ /* 0x000fcc000b800000 */
[----:B------:R2:W1:Y:S04]  /*a0d0*/  SHFL.IDX PT, R118, R160, 0x1, 0x1c1f ;  /* 0x003c1f00a0767f89 */ /* 0x00046800000e0000 */
[----:B------:R2:W3:Y:S02]  /*a0e0*/  SHFL.IDX PT, R0, R161, 0x1, 0x1c1f ;  /* 0x003c1f00a1007f89 */ /* 0x0004e400000e0000 */
.L_x_1506:
[----:B----4-:R-:W-:Y:S02]  /*a0f0*/  IMAD.SHL.U32 R2, R202, 0x2, RZ ;  /* 0x00000002ca027824 */ /* 0x010fe400078e00ff */
[----:B------:R-:W-:Y:S02]  /*a100*/  IMAD.SHL.U32 R125, R225, 0x2, RZ ;  /* 0x00000002e17d7824 */ /* 0x000fe400078e00ff */
[----:B------:R-:W-:Y:S01]  /*a110*/  IMAD.SHL.U32 R116, R226, 0x2, RZ ;  /* 0x00000002e2747824 */ /* 0x000fe200078e00ff */
[----:B---3--:R-:W-:Y:S04]  /*a120*/  @P0 IADD3 R2, P6, R0, R2, RZ ;  /* 0x0000000200020210 */ /* 0x008fe80007fde0ff */
[----:B-1----:R-:W-:Y:S05]  /*a130*/  @P0 IADD3.X R3, R118, R214, RZ, P6, !PT ;  /* 0x000000d676030210 */ /* 0x002fea00037fe4ff */
[----:B------:R-:W-:Y:S01]  /*a140*/  @!PT LDS RZ, [RZ] ;  /* 0x00000000fffff984 */ /* 0x000fe20000000800 */
[----:B------:R-:W-:Y:S01]  /*a150*/  @!PT LDS RZ, [RZ] ;  /* 0x00000000fffff984 */ /* 0x000fe20000000800 */
[----:B------:R-:W-:Y:S01]  /*a160*/  @!PT LDS RZ, [RZ] ;  /* 0x00000000fffff984 */ /* 0x000fe20000000800 */
[----:B------:R1:W-:Y:S01]  /*a170*/  @P0 LDGSTS.E.BYPASS.LTC128B.128 [R198+0x4480], [R2.64], !P5 ;  /* 0x0448000002c60fae */ /* 0x0003e2000e901d46 */
[----:B------:R-:W-:Y:S04]  /*a180*/  @P0 IADD3 R126, P5, R0, R125, RZ ;  /* 0x0000007d007e0210 */ /* 0x000fe80007fbe0ff */
[----:B------:R-:W-:Y:S05]  /*a190*/  @P0 IADD3.X R127, R118, R212, RZ, P5, !PT ;  /* 0x000000d4767f0210 */ /* 0x000fea0002ffe4ff */
[----:B------:R3:W-:Y:S01]  /*a1a0*/  @P0 LDGSTS.E.BYPASS.LTC128B.128 [R198+0x5080], [R126.64], !P4 ;  /* 0x050800007ec60fae */ /* 0x0007e2000e101d46 */
[----:B-1----:R-:W-:Y:S05]  /*a1b0*/  @P0 IADD3 R2, P5, R0, R116, RZ ;  /* 0x0000007400020210 */ /* 0x002fea0007fbe0ff */
[----:B------:R-:W-:Y:S05]  /*a1c0*/  @P0 IMAD.X R3, R118, 0x1, R213, P5 ;  /* 0x0000000176030824 */ /* 0x000fea00028e06d5 */
[----:B------:R3:W-:Y:S03]  /*a1d0*/  @P0 LDGSTS.E.BYPASS.LTC128B.128 [R198+0x5c80], [R2.64], !P3 ;  /* 0x05c8000002c60fae */ /* 0x0007e6000d901d46 */
.L_x_1401:
[----:B------:R-:W-:Y:S05]  /*a1e0*/  BSYNC B0 ;  /* 0x0000000000007941 */ /* 0x000fea0003800000 */
.L_x_1400:
        /* <DEDUP_REMOVED lines=51> */
.L_x_1507:
        /* <DEDUP_REMOVED lines=15> */
.L_x_1508:
[----:B---3--:R-:W-:Y:S01]  /*a610*/  FMNMX.FTZ R118, R0, R116, !PT ;  /* 0x0000007400767209 */ /* 0x008fe20007810000 */
[C---:B------:R-:W-:Y:S01]  /*a620*/  FADD.FTZ R0, -R121.reuse, R122 ;  /* 0x0000007a79007221 */ /* 0x040fe20000010100 */
[----:B------:R-:W-:Y:S01]  /*a630*/  WARPSYNC 0xffffffff ;  /* 0xffffffff00007948 */ /* 0x000fe20003800000 */
[----:B------:R-:W-:Y:S01]  /*a640*/  FMUL.FTZ R2, R121, c[0x0][0x2d0] ;  /* 0x0000b40079027a20 */ /* 0x000fe20000410000 */
[----:B------:R-:W-:Y:S01]  /*a650*/  ISETP.GT.AND P0, PT, R200, R227, PT ;  /* 0x000000e3c800720c */ /* 0x000fe20003f04270 */
[----:B------:R-:W-:Y:S02]  /*a660*/  FMUL.FTZ R0, R0, c[0x0][0x2d0] ;  /* 0x0000b40000007a20 */ /* 0x000fe40000410000 */
[--C-:B------:R-:W-:Y:S02]  /*a670*/  FFMA.FTZ R125, R16, c[0x0][0x2d0], -R2.reuse ;  /* 0x0000b400107d7a23 */ /* 0x100fe40000010802 */
[----:B-1----:R1:W-:Y:S01]  /*a680*/  MUFU.EX2 R116, R0 ;  /* 0x0000000000747308 */ /* 0x0023e20000000800 */
        /* <DEDUP_REMOVED lines=8> */
[--C-:B------:R-:W-:Y:S02]  /*a710*/  FFMA.FTZ R179, R49, c[0x0][0x2d0], -R2.reuse ;  /* 0x0000b40031b37a23 */ /* 0x100fe40000010802 */
[--C-:B------:R-:W-:Y:S02]  /*a720*/  FFMA.FTZ R5, R5, c[0x0][0x2d0], -R2.reuse ;  /* 0x0000b40005057a23 */ /* 0x100fe40000010802 */
[--C-:B------:R-:W-:Y:S01]  /*a730*/  FFMA.FTZ R182, R36, c[0x0][0x2d0], -R2.reuse ;  /* 0x0000b40024b67a23 */ /* 0x100fe20000010802 */
[----:B------:R-:W-:Y:S01]  /*a740*/  MUFU.EX2 R205, R122 ;  /* 0x0000007a00cd7308 */ /* 0x000fe20000000800 */
[----:B------:R-:W-:Y:S02]  /*a750*/  FFMA.FTZ R181, R37, c[0x0][0x2d0], -R2 ;  /* 0x0000b40025b57a23 */ /* 0x000fe40000010802 */
[----:B-1----:R-:W-:Y:S04]  /*a760*/  FMUL.FTZ R0, R120, c[0x0][0x2d0] ;  /* 0x0000b40078007a20 */ /* 0x002fe80000410000 */
        /* <DEDUP_REMOVED lines=14> */
[----:B------:R1:W5:Y:S01]  /*a850*/  MUFU.EX2 R18, R5 ;  /* 0x0000000500127308 */ /* 0x0003620000000800 */
[C---:B------:R-:W-:Y:S02]  /*a860*/  FADD.FTZ R0, -R119.reuse, R123 ;  /* 0x0000007b77007221 */ /* 0x040fe40000010100 */
[----:B---3--:R-:W-:Y:S02]  /*a870*/  FMUL.FTZ R3, R119, c[0x0][0x2d0] ;  /* 0x0000b40077037a20 */ /* 0x008fe40000410000 */
[----:B------:R-:W-:Y:S02]  /*a880*/  FMUL.FTZ R0, R0, c[0x0][0x2d0] ;  /* 0x0000b40000007a20 */ /* 0x000fe40000410000 */
        /* <DEDUP_REMOVED lines=10> */
[--C-:B--2---:R-:W-:Y:S02]  /*a930*/  FFMA.FTZ R161, R25, c[0x0][0x2d0], -R3.reuse ;  /* 0x0000b40019a17a23 */ /* 0x104fe40000010803 */
[--C-:B-1----:R-:W-:Y:S02]  /*a940*/  FFMA.FTZ R5, R9, c[0x0][0x2d0], -R3.reuse ;  /* 0x0000b40009057a23 */ /* 0x102fe40000010803 */
[--C-:B------:R-:W-:Y:S02]  /*a950*/  FFMA.FTZ R160, R28, c[0x0][0x2d0], -R3.reuse ;  /* 0x0000b4001ca07a23 */ /* 0x100fe40000010803 */
[----:B------:R-:W-:Y:S01]  /*a960*/  FFMA.FTZ R29, R29, c[0x0][0x2d0], -R3 ;  /* 0x0000b4001d1d7a23 */ /* 0x000fe20000010803 */
[----:B------:R-:W-:Y:S01]  /*a970*/  MUFU.EX2 R25, R4 ;  /* 0x0000000400197308 */ /* 0x000fe20000000800 */
[----:B------:R-:W-:Y:S02]  /*a980*/  FMUL.FTZ R123, R118, c[0x0][0x2d0] ;  /* 0x0000b400767b7a20 */ /* 0x000fe40000410000 */
[----:B---3--:R-:W-:Y:S02]  /*a990*/  FADD.FTZ R0, -R120, R124 ;  /* 0x0000007c78007221 */ /* 0x008fe40000010100 */
[--C-:B------:R-:W-:Y:S02]  /*a9a0*/  FFMA.FTZ R122, R46, c[0x0][0x2d0], -R123.reuse ;  /* 0x0000b4002e7a7a23 */ /* 0x100fe4000001087b */
[----:B------:R-:W-:Y:S03]  /*a9b0*/  FMUL.FTZ R0, R0, c[0x0][0x2d0] ;  /* 0x0000b40000007a20 */ /* 0x000fe60000410000 */
[----:B------:R1:W-:Y:S10]  /*a9c0*/  MUFU.EX2 R207, R6 ;  /* 0x0000000600cf7308 */ /* 0x0003f40000000800 */
[----:B------:R2:W-:Y:S10]  /*a9d0*/  MUFU.EX2 R3, R0 ;  /* 0x0000000000037308 */ /* 0x0005f40000000800 */
[----:B------:R-:W-:Y:S01]  /*a9e0*/  MUFU.EX2 R21, R16 ;  /* 0x0000001000157308 */ /* 0x000fe20000000800 */
[----:B-1----:R-:W-:Y:S09]  /*a9f0*/  FFMA.FTZ R6, R11, c[0x0][0x2d0], -R123 ;  /* 0x0000b4000b067a23 */ /* 0x002ff2000001087b */
[----:B------:R-:W-:Y:S01]  /*aa00*/  MUFU.EX2 R23, R5 ;  /* 0x0000000500177308 */ /* 0x000fe20000000800 */
[----:B--2---:R-:W-:Y:S02]  /*aa10*/  FADD.FTZ R0, -R118, R117 ;  /* 0x0000007576007221 */ /* 0x004fe40000010100 */
[--C-:B------:R-:W-:Y:S02]  /*aa20*/  FFMA.FTZ R117, R43, c[0x0][0x2d0], -R123.reuse ;  /* 0x0000b4002b757a23 */ /* 0x100fe4000001087b */
[----:B------:R-:W-:Y:S05]  /*aa30*/  FMUL.FTZ R0, R0, c[0x0][0x2d0] ;  /* 0x0000b40000007a20 */ /* 0x000fea0000410000 */
[----:B------:R-:W-:Y:S10]  /*aa40*/  MUFU.EX2 R28, R125 ;  /* 0x0000007d001c7308 */ /* 0x000ff40000000800 */
[----:B------:R-:W1:Y:S10]  /*aa50*/  MUFU.EX2 R0, R0 ;  /* 0x0000000000007308 */ /* 0x000e740000000800 */
        /* <DEDUP_REMOVED lines=8> */
[----:B----4-:R-:W-:Y:S01]  /*aae0*/  FFMA.FTZ R4, R116, R206, R20 ;  /* 0x000000ce74047223 */ /* 0x010fe20000010014 */
[----:B-----5:R-:W-:Y:S01]  /*aaf0*/  F2FP.PACK_AB R124, R18, R20 ;  /* 0x00000014127c723e */ /* 0x020fe200000000ff */
[----:B-1----:R-:W-:Y:S01]  /*ab00*/  FMUL.FTZ R34, R0, R134 ;  /* 0x0000008600227220 */ /* 0x002fe20000410000 */
[----:B------:R-:W-:Y:S01]  /*ab10*/  F2FP.PACK_AB R125, R21, R22 ;  /* 0x00000016157d723e */ /* 0x000fe200000000ff */
[----:B------:R-:W-:Y:S01]  /*ab20*/  FADD.FTZ R24, R18, R4 ;  /* 0x0000000412187221 */ /* 0x000fe20000010000 */
[----:B------:R-:W-:Y:S01]  /*ab30*/  F2FP.PACK_AB R126, R205, R28 ;  /* 0x0000001ccd7e723e */ /* 0x000fe200000000ff */
[----:B------:R-:W-:Y:S01]  /*ab40*/  FFMA.FTZ R4, R10, c[0x0][0x2d0], -R123 ;  /* 0x0000b4000a047a23 */ /* 0x000fe2000001087b */
[----:B------:R-:W-:Y:S01]  /*ab50*/  F2FP.PACK_AB R127, R207, R204 ;  /* 0x000000cccf7f723e */ /* 0x000fe200000000ff */
[C---:B------:R-:W-:Y:S02]  /*ab60*/  FMUL.FTZ R35, R0.reuse, R135 ;  /* 0x0000008700237220 */ /* 0x040fe40000410000 */
[----:B------:R-:W1:Y:S01]  /*ab70*/  MUFU.EX2 R7, R4 ;  /* 0x0000000400077308 */ /* 0x000e620000000800 */
        /* <DEDUP_REMOVED lines=26> */
[----:B-1----:R-:W-:Y:S02]  /*ad20*/  FFMA.FTZ R4, R0, R216, R7 ;  /* 0x000000d800047223 */ /* 0x002fe40000010007 */
[----:B------:R-:W-:Y:S02]  /*ad30*/  FFMA.FTZ R0, R14, c[0x0][0x2d0], -R123 ;  /* 0x0000b4000e007a23 */ /* 0x000fe4000001087b */
[C---:B------:R-:W-:Y:S01]  /*ad40*/  FMUL.FTZ R32, R2.reuse, R132 ;  /* 0x0000008402207220 */ /* 0x040fe20000410000 */
[----:B------:R-:W-:Y:S01]  /*ad50*/  MUFU.EX2 R216, R167 ;  /* 0x000000a700d87308 */ /* 0x000fe20000000800 */
[C---:B------:R-:W-:Y:S02]  /*ad60*/  FMUL.FTZ R33, R2.reuse, R133 ;  /* 0x0000008502217220 */ /* 0x040fe40000410000 */
[C---:B------:R-:W-:Y:S01]  /*ad70*/  FFMA.FTZ R5, R2.reuse, R215, R25 ;  /* 0x000000d702057223 */ /* 0x040fe20000010019 */
[----:B------:R-:W-:Y:S01]  /*ad80*/  LDSM.16.MT88.4 R132, [R186] ;  /* 0x00000000ba84783b */ /* 0x000fe20000004200 */
[C---:B------:R-:W-:Y:S02]  /*ad90*/  FMUL.FTZ R8, R2.reuse, R140 ;  /* 0x0000008c02087220 */ /* 0x040fe40000410000 */
[C---:B------:R-:W-:Y:S02]  /*ada0*/  FMUL.FTZ R9, R2.reuse, R141 ;  /* 0x0000008d02097220 */ /* 0x040fe40000410000 */
[C---:B------:R-:W-:Y:S01]  /*adb0*/  FMUL.FTZ R16, R2.reuse, R136 ;  /* 0x0000008802107220 */ /* 0x040fe20000410000 */
[----:B------:R-:W-:Y:S01]  /*adc0*/  MUFU.EX2 R44, R0 ;  /* 0x00000000002c7308 */ /* 0x000fe20000000800 */
[C---:B------:R-:W-:Y:S02]  /*add0*/  FMUL.FTZ R17, R2.reuse, R137 ;  /* 0x0000008902117220 */ /* 0x040fe40000410000 */
[C---:B------:R-:W-:Y:S01]  /*ade0*/  FMUL.FTZ R36, R2.reuse, R128 ;  /* 0x0000008002247220 */ /* 0x040fe20000410000 */
[----:B------:R-:W-:Y:S01]  /*adf0*/  F2FP.PACK_AB R128, R23, R25 ;  /* 0x000000191780723e */ /* 0x000fe200000000ff */
[C---:B------:R-:W-:Y:S02]  /*ae00*/  FMUL.FTZ R37, R2.reuse, R129 ;  /* 0x0000008102257220 */ /* 0x040fe40000410000 */
        /* <DEDUP_REMOVED lines=17> */
[----:B-1----:R-:W-:Y:S01]  /*af20*/  F2FP.PACK_AB R130, R183, R136 ;  /* 0x00000088b782723e */ /* 0x002fe200000000ff */
[C---:B------:R-:W-:Y:S02]  /*af30*/  FMUL.FTZ R92, R2.reuse, R92 ;  /* 0x0000005c025c7220 */ /* 0x040fe40000410000 */
[----:B------:R-:W-:Y:S02]  /*af40*/  FMUL.FTZ R93, R2, R93 ;  /* 0x0000005d025d7220 */ /* 0x000fe40000410000 */
[----:B------:R-:W-:Y:S01]  /*af50*/  FFMA.FTZ R2, R3, R203, R22 ;  /* 0x000000cb03027223 */ /* 0x000fe20000010016 */
[----:B------:R-:W-:Y:S01]  /*af60*/  MUFU.EX2 R215, R163 ;  /* 0x000000a300d77308 */ /* 0x000fe20000000800 */
[----:B------:R-:W-:Y:S02]  /*af70*/  FADD.FTZ R40, R23, R5 ;  /* 0x0000000517287221 */ /* 0x000fe40000010000 */
[----:B------:R-:W-:Y:S02]  /*af80*/  FADD.FTZ R41, R21, R2 ;  /* 0x0000000215297221 */ /* 0x000fe40000010000 */
[----:B------:R-:W1:Y:S01]  /*af90*/  LDSM.16.MT88.4 R20, [R185] ;  /* 0x00000000b914783b */ /* 0x000e620000004200 */
[--C-:B------:R-:W-:Y:S02]  /*afa0*/  FFMA.FTZ R0, R15, c[0x0][0x2d0], -R123.reuse ;  /* 0x0000b4000f007a23 */ /* 0x100fe4000001087b */
[C---:B------:R-:W-:Y:S02]  /*afb0*/  FMUL.FTZ R5, R116.reuse, R145 ;  /* 0x0000009174057220 */ /* 0x040fe40000410000 */
[----:B------:R-:W2:Y:S01]  /*afc0*/  MUFU.EX2 R2, R6 ;  /* 0x0000000600027308 */ /* 0x000ea20000000800 */
[C---:B------:R-:W-:Y:S02]  /*afd0*/  FMUL.FTZ R12, R116.reuse, R148 ;  /* 0x00000094740c7220 */ /* 0x040fe40000410000 */
[C---:B------:R-:W-:Y:S02]  /*afe0*/  FMUL.FTZ R13, R116.reuse, R149 ;  /* 0x00000095740d7220 */ /* 0x040fe40000410000 */
[C---:B------:R-:W-:Y:S02]  /*aff0*/  FMUL.FTZ R14, R3.reuse, R150 ;  /* 0x00000096030e7220 */ /* 0x040fe40000410000 */
[C---:B------:R-:W-:Y:S02]  /*b000*/  FMUL.FTZ R15, R3.reuse, R151 ;  /* 0x00000097030f7220 */ /* 0x040fe40000410000 */
[C---:B------:R-:W-:Y:S01]  /*b010*/  FMUL.FTZ R48, R116.reuse, R156 ;  /* 0x0000009c74307220 */ /* 0x040fe20000410000 */
[----:B------:R-:W3:Y:S01]  /*b020*/  MUFU.EX2 R45, R0 ;  /* 0x00000000002d7308 */ /* 0x000ee20000000800 */
[C---:B------:R-:W-:Y:S01]  /*b030*/  FMUL.FTZ R49, R116.reuse, R157 ;  /* 0x0000009d74317220 */ /* 0x040fe20000410000 */
[----:B------:R-:W-:Y:S01]  /*b040*/  LDSM.16.MT88.4 R148, [R185+0x800] ;  /* 0x00080000b994783b */ /* 0x000fe20000004200 */
[C---:B------:R-:W-:Y:S02]  /*b050*/  FMUL.FTZ R50, R3.reuse, R158 ;  /* 0x0000009e03327220 */ /* 0x040fe40000410000 */
[C---:B------:R-:W-:Y:S02]  /*b060*/  FMUL.FTZ R51, R3.reuse, R159 ;  /* 0x0000009f03337220 */ /* 0x040fe40000410000 */
[C---:B------:R-:W-:Y:S02]  /*b070*/  FMUL.FTZ R100, R116.reuse, R100 ;  /* 0x0000006474647220 */ /* 0x040fe40000410000 */
[----:B------:R-:W-:Y:S01]  /*b080*/  FMUL.FTZ R101, R116, R101 ;  /* 0x0000006574657220 */ /* 0x000fe20000410000 */
[----:B------:R-:W-:Y:S01]  /*b090*/  LDSM.16.MT88.4 R156, [R186+0x800] ;  /* 0x00080000ba9c783b */ /* 0x000fe20000004200 */
[C---:B------:R-:W-:Y:S01]  /*b0a0*/  FMUL.FTZ R102, R3.reuse, R102 ;  /* 0x0000006603667220 */ /* 0x040fe20000410000 */
[----:B------:R-:W-:Y:S01]  /*b0b0*/  MUFU.EX2 R145, R165 ;  /* 0x000000a500917308 */ /* 0x000fe20000000800 */
[C---:B------:R-:W-:Y:S01]  /*b0c0*/  FMUL.FTZ R103, R3.reuse, R103 ;  /* 0x0000006703677220 */ /* 0x040fe20000410000 */
[C---:B--2---:R-:W-:Y:S01]  /*b0d0*/  F2FP.PACK_AB R129, R2.reuse, R7 ;  /* 0x000000070281723e */ /* 0x044fe200000000ff */
[----:B------:R-:W-:Y:S02]  /*b0e0*/  FADD.FTZ R25, R2, R4 ;  /* 0x0000000402197221 */ /* 0x000fe40000010000 */
[----:B------:R-:W-:Y:S02]  /*b0f0*/  FMUL.FTZ R4, R116, R144 ;  /* 0x0000009074047220 */ /* 0x000fe40000410000 */
[C---:B------:R-:W-:Y:S02]  /*b100*/  FMUL.FTZ R6, R3.reuse, R146 ;  /* 0x0000009203067220 */ /* 0x040fe40000410000 */
[----:B------:R-:W-:Y:S01]  /*b110*/  FMUL.FTZ R7, R3, R147 ;  /* 0x0000009303077220 */ /* 0x000fe20000410000 */
[----:B------:R-:W2:Y:S01]  /*b120*/  MUFU.EX2 R144, R161 ;  /* 0x000000a100907308 */ /* 0x000ea20000000800 */
[----:B------:R-:W-:Y:S01]  /*b130*/  FADD.FTZ R2, R136, R40 ;  /* 0x0000002888027221 */ /* 0x000fe20000010000 */
[----:B---3--:R-:W-:Y:S01]  /*b140*/  F2FP.PACK_AB R131, R45, R44 ;  /* 0x0000002c2d83723e */ /* 0x008fe200000000ff */
[C---:B------:R-:W-:Y:S02]  /*b150*/  FMUL.FTZ R112, R116.reuse, R112 ;  /* 0x0000007074707220 */ /* 0x040fe40000410000 */
[C---:B------:R-:W-:Y:S01]  /*b160*/  FMUL.FTZ R113, R116.reuse, R113 ;  /* 0x0000007174717220 */ /* 0x040fe20000410000 */
[-C--:B-1----:R-:W-:Y:S04]  /*b170*/  HMMA.16816.F32 R4, R124, R20.reuse, R4 ;  /* 0x000000147c04723c */ /* 0x082fe80000001804 */
[----:B------:R-:W-:Y:S01]  /*b180*/  MUFU.EX2 R163, R182 ;  /* 0x000000b600a37308 */ /* 0x000fe20000000800 */
[C---:B------:R-:W-:Y:S02]  /*b190*/  FMUL.FTZ R114, R3.reuse, R114 ;  /* 0x0000007203727220 */ /* 0x040fe40000410000 */
[C---:B------:R-:W-:Y:S01]  /*b1a0*/  FMUL.FTZ R115, R3.reuse, R115 ;  /* 0x0000007303737220 */ /* 0x040fe20000410000 */
[C---:B------:R-:W-:Y:S04]  /*b1b0*/  HMMA.16816.F32 R8, R128.reuse, R20, R8 ;  /* 0x000000148008723c */ /* 0x040fe80000001808 */
[C---:B------:R-:W-:Y:S02]  /*b1c0*/  FMUL.FTZ R52, R116.reuse, R52 ;  /* 0x0000003474347220 */ /* 0x040fe40000410000 */
[C---:B------:R-:W-:Y:S01]  /*b1d0*/  FMUL.FTZ R53, R116.reuse, R53 ;  /* 0x0000003574357220 */ /* 0x040fe20000410000 */
[----:B------:R-:W-:Y:S01]  /*b1e0*/  MUFU.EX2 R162, R178 ;  /* 0x000000b200a27308 */ /* 0x000fe20000000800 */
[-C--:B------:R-:W-:Y:S04]  /*b1f0*/  HMMA.16816.F32 R16, R128, R22.reuse, R16 ;  /* 0x000000168010723c */ /* 0x080fe80000001810 */
[C---:B------:R-:W-:Y:S02]  /*b200*/  FMUL.FTZ R20, R116.reuse, R152 ;  /* 0x0000009874147220 */ /* 0x040fe40000410000 */
[C---:B------:R-:W-:Y:S02]  /*b210*/  FMUL.FTZ R21, R116.reuse, R153 ;  /* 0x0000009974157220 */ /* 0x040fe40000410000 */
[C---:B------:R-:W-:Y:S01]  /*b220*/  HMMA.16816.F32 R12, R124.reuse, R22, R12 ;  /* 0x000000167c0c723c */ /* 0x040fe2000000180c */
[----:B------:R-:W-:Y:S03]  /*b230*/  MUFU.EX2 R166, R177 ;  /* 0x000000b100a67308 */ /* 0x000fe60000000800 */
[C---:B------:R-:W-:Y:S02]  /*b240*/  FMUL.FTZ R54, R3.reuse, R54 ;  /* 0x0000003603367220 */ /* 0x040fe40000410000 */
[C---:B------:R-:W-:Y:S02]  /*b250*/  FMUL.FTZ R55, R3.reuse, R55 ;  /* 0x0000003703377220 */ /* 0x040fe40000410000 */
[C---:B------:R-:W-:Y:S03]  /*b260*/  FMUL.FTZ R22, R3.reuse, R154 ;  /* 0x0000009a03167220 */ /* 0x040fe60000410000 */
[----:B------:R-:W-:Y:S01]  /*b270*/  MUFU.EX2 R167, R176 ;  /* 0x000000b000a77308 */ /* 0x000fe20000000800 */
[C---:B------:R-:W-:Y:S02]  /*b280*/  FMUL.FTZ R23, R3.reuse, R155 ;  /* 0x0000009b03177220 */ /* 0x040fe40000410000 */
[C---:B------:R-:W-:Y:S02]  /*b290*/  FMUL.FTZ R64, R116.reuse, R64 ;  /* 0x0000004074407220 */ /* 0x040fe40000410000 */
[C---:B------:R-:W-:Y:S02]  /*b2a0*/  FMUL.FTZ R65, R116.reuse, R65 ;  /* 0x0000004174417220 */ /* 0x040fe40000410000 */
        /* <DEDUP_REMOVED lines=9> */
[C---:B------:R-:W-:Y:S02]  /*b340*/  FMUL.FTZ R71, R3.reuse, R71 ;  /* 0x0000004703477220 */ /* 0x040fe40000410000 */
[-C--:B------:R-:W-:Y:S04]  /*b350*/  HMMA.16816.F32 R36, R128, R134.reuse, R36 ;  /* 0x000000868024723c */ /* 0x080fe80000001824 */
[--C-:B------:R-:W-:Y:S01]  /*b360*/  FFMA.FTZ R0, R26, c[0x0][0x2d0], -R123.reuse ;  /* 0x0000b4001a007a23 */ /* 0x100fe2000001087b */
[----:B------:R-:W-:Y:S01]  /*b370*/  F2FP.PACK_AB R26, R216, R210 ;  /* 0x000000d2d81a723e */ /* 0x000fe200000000ff */
[C---:B------:R-:W-:Y:S02]  /*b380*/  FMUL.FTZ R80, R116.reuse, R80 ;  /* 0x0000005074507220 */ /* 0x040fe40000410000 */
[C---:B------:R-:W-:Y:S01]  /*b390*/  HMMA.16816.F32 R48, R124.reuse, R134, R48 ;  /* 0x000000867c30723c */ /* 0x040fe20000001830 */
[----:B------:R-:W1:Y:S01]  /*b3a0*/  LDSM.16.MT88.4 R132, [R185+0xc00] ;  /* 0x000c0000b984783b */ /* 0x000e620000004200 */
[----:B------:R3:W-:Y:S02]  /*b3b0*/  MUFU.EX2 R138, R0 ;  /* 0x00000000008a7308 */ /* 0x0007e40000000800 */
[C---:B------:R-:W-:Y:S02]  /*b3c0*/  FMUL.FTZ R81, R116.reuse, R81 ;  /* 0x0000005174517220 */ /* 0x040fe40000410000 */
[C---:B------:R-:W-:Y:S02]  /*b3d0*/  FMUL.FTZ R82, R3.reuse, R82 ;  /* 0x0000005203527220 */ /* 0x040fe40000410000 */
[C---:B------:R-:W-:Y:S04]  /*b3e0*/  FMUL.FTZ R83, R3.reuse, R83 ;  /* 0x0000005303537220 */ /* 0x040fe80000410000 */
[C---:B------:R-:W-:Y:S02]  /*b3f0*/  FMUL.FTZ R84, R116.reuse, R84 ;  /* 0x0000005474547220 */ /* 0x040fe40000410000 */
[C---:B------:R-:W-:Y:S02]  /*b400*/  FMUL.FTZ R85, R116.reuse, R85 ;  /* 0x0000005574557220 */ /* 0x040fe40000410000 */
[C---:B------:R-:W-:Y:S02]  /*b410*/  FMUL.FTZ R86, R3.reuse, R86 ;  /* 0x0000005603567220 */ /* 0x040fe40000410000 */
[----:B------:R-:W-:Y:S02]  /*b420*/  FMUL.FTZ R87, R3, R87 ;  /* 0x0000005703577220 */ /* 0x000fe40000410000 */
[C---:B------:R-:W-:Y:S02]  /*b430*/  FMUL.FTZ R96, R116.reuse, R96 ;  /* 0x0000006074607220 */ /* 0x040fe40000410000 */
[----:B------:R-:W-:Y:S02]  /*b440*/  FMUL.FTZ R97, R116, R97 ;  /* 0x0000006174617220 */ /* 0x000fe40000410000 */
[--C-:B------:R-:W-:Y:S02]  /*b450*/  FFMA.FTZ R116, R42, c[0x0][0x2d0], -R123.reuse ;  /* 0x0000b4002a747a23 */ /* 0x100fe4000001087b */
[----:B---3--:R-:W-:Y:S01]  /*b460*/  FFMA.FTZ R0, R27, c[0x0][0x2d0], -R123 ;  /* 0x0000b4001b007a23 */ /* 0x008fe2000001087b */
[----:B------:R-:W-:Y:S01]  /*b470*/  F2FP.PACK_AB R27, R215, R209 ;  /* 0x000000d1d71b723e */ /* 0x000fe200000000ff */
[C---:B------:R-:W-:Y:S02]  /*b480*/  FMUL.FTZ R98, R3.reuse, R98 ;  /* 0x0000006203627220 */ /* 0x040fe40000410000 */
[----:B------:R-:W3:Y:S01]  /*b490*/  MUFU.EX2 R139, R0 ;  /* 0x00000000008b7308 */ /* 0x000ee20000000800 */
[----:B------:R-:W-:Y:S02]  /*b4a0*/  FMUL.FTZ R99, R3, R99 ;  /* 0x0000006303637220 */ /* 0x000fe40000410000 */
[----:B------:R-:W-:Y:S02]  /*b4b0*/  FADD.FTZ R3, R204, R41 ;  /* 0x00000029cc037221 */ /* 0x000fe40000010000 */
[----:B------:R-:W-:Y:S01]  /*b4c0*/  LDSM.16.MT88.4 R40, [R186+0x1000] ;  /* 0x00100000ba28783b */ /* 0x000fe20000004200 */
[----:B------:R-:W-:Y:S01]  /*b4d0*/  FADD.FTZ R24, R28, R24 ;  /* 0x000000181c187221 */ /* 0x000fe20000010000 */
[----:B--2---:R-:W-:Y:S01]  /*b4e0*/  F2FP.PACK_AB R28, R144, R140 ;  /* 0x0000008c901c723e */ /* 0x004fe200000000ff */
[----:B------:R-:W-:Y:S02]  /*b4f0*/  FADD.FTZ R136, R207, R3 ;  /* 0x00000003cf887221 */ /* 0x000fe40000010000 */
[----:B------:R-:W-:Y:S01]  /*b500*/  FADD.FTZ R137, R205, R24 ;  /* 0x00000018cd897221 */ /* 0x000fe20000010000 */
[-C--:B-1----:R-:W-:Y:S01]  /*b510*/  HMMA.16816.F32 R100, R124, R132.reuse, R100 ;  /* 0x000000847c64723c */ /* 0x082fe20000001864 */
[----:B------:R-:W-:Y:S02]  /*b520*/  MUFU.EX2 R116, R116 ;  /* 0x0000007400747308 */ /* 0x000fe40000000800 */
[----:B------:R-:W-:Y:S01]  /*b530*/  F2FP.PACK_AB R24, R143, R142 ;  /* 0x0000008e8f18723e */ /* 0x000fe200000000ff */
[----:B------:R-:W-:Y:S04]  /*b540*/  FADD.FTZ R3, R183, R2 ;  /* 0x00000002b7037221 */ /* 0x000fe80000010000 */
[C---:B------:R-:W-:Y:S04]  /*b550*/  HMMA.16816.F32 R104, R128.reuse, R132, R104 ;  /* 0x000000848068723c */ /* 0x040fe80000001868 */
[----:B------:R-:W-:Y:S01]  /*b560*/  FADD.FTZ R3, R140, R3 ;  /* 0x000000038c037221 */ /* 0x000fe20000010000 */
[----:B---3--:R-:W-:Y:S01]  /*b570*/  F2FP.PACK_AB R29, R139, R138 ;  /* 0x0000008a8b1d723e */ /* 0x008fe200000000ff */
[--C-:B------:R-:W-:Y:S01]  /*b580*/  FFMA.FTZ R0, R30, c[0x0][0x2d0], -R123.reuse ;  /* 0x0000b4001e007a23 */ /* 0x100fe2000001087b */
[----:B------:R-:W-:Y:S01]  /*b590*/  F2FP.PACK_AB R30, R211, R208 ;  /* 0x000000d0d31e723e */ /* 0x000fe200000000ff */
[-C--:B------:R-:W-:Y:S02]  /*b5a0*/  HMMA.16816.F32 R108, R128, R134.reuse, R108 ;  /* 0x00000086806c723c */ /* 0x080fe4000000186c */
[----:B------:R1:W-:Y:S06]  /*b5b0*/  MUFU.EX2 R206, R0 ;  /* 0x0000000000ce7308 */ /* 0x0003ec0000000800 */
[C---:B------:R-:W-:Y:S01]  /*b5c0*/  HMMA.16816.F32 R112, R124.reuse, R134, R112 ;  /* 0x000000867c70723c */ /* 0x040fe20000001870 */
[----:B------:R-:W2:Y:S03]  /*b5d0*/  LDSM.16.MT88.4 R132, [R186+0xc00] ;  /* 0x000c0000ba84783b */ /* 0x000ea60000004200 */
[--C-:B-1----:R-:W-:Y:S02]  /*b5e0*/  FFMA.FTZ R0, R31, c[0x0][0x2d0], -R123.reuse ;  /* 0x0000b4001f007a23 */ /* 0x102fe4000001087b */
[----:B------:R-:W-:Y:S02]  /*b5f0*/  FFMA.FTZ R123, R47, c[0x0][0x2d0], -R123 ;  /* 0x0000b4002f7b7a23 */ /* 0x000fe4000001087b */
[----:B------:R1:W3:Y:S01]  /*b600*/  MUFU.EX2 R203, R0 ;  /* 0x0000000000cb7308 */ /* 0x0002e20000000800 */
[-C--:B--2---:R-:W-:Y:S03]  /*b610*/  HMMA.16816.F32 R52, R124, R132.reuse, R52 ;  /* 0x000000847c34723c */ /* 0x084fe60000001834 */
[----:B-1----:R-:W-:Y:S01]  /*b620*/  FADD.FTZ R0, R44, R25 ;  /* 0x000000192c007221 */ /* 0x002fe20000010000 */
[----:B------:R-:W-:Y:S04]  /*b630*/  F2FP.PACK_AB R25, R145, R141 ;  /* 0x0000008d9119723e */ /* 0x000fe800000000ff */
[C---:B------:R-:W-:Y:S04]  /*b640*/  HMMA.16816.F32 R56, R128.reuse, R132, R56 ;  /* 0x000000848038723c */ /* 0x040fe80000001838 */
[----:B------:R-:W-:Y:S01]  /*b650*/  FADD.FTZ R2, R45, R0 ;  /* 0x000000002d027221 */ /* 0x000fe20000010000 */
[----:B---3--:R-:W-:Y:S01]  /*b660*/  F2FP.PACK_AB R31, R203, R206 ;  /* 0x000000cecb1f723e */ /* 0x008fe200000000ff */
[----:B------:R-:W-:Y:S01]  /*b670*/  LDSM.16.MT88.4 R44, [R185+0x1c00] ;  /* 0x001c0000b92c783b */ /* 0x000fe20000004200 */
[----:B------:R-:W-:Y:S01]  /*b680*/  FADD.FTZ R0, R142, R137 ;  /* 0x000000898e007221 */ /* 0x000fe20000010000 */
        /* <DEDUP_REMOVED lines=10> */
[C---:B------:R-:W-:Y:S08]  /*b730*/  HMMA.16816.F32 R88, R128.reuse, R132, R88 ;  /* 0x000000848058723c */ /* 0x040ff00000001858 */
[-C--:B------:R-:W-:Y:S01]  /*b740*/  HMMA.16816.F32 R92, R128, R134.reuse, R92 ;  /* 0x00000086805c723c */ /* 0x080fe2000000185c */
[----:B------:R-:W1:Y:S07]  /*b750*/  LDSM.16.MT88.4 R128, [R185+0x400] ;  /* 0x00040000b980783b */ /* 0x000e6e0000004200 */
[----:B------:R-:W-:Y:S01]  /*b760*/  HMMA.16816.F32 R96, R124, R134, R96 ;  /* 0x000000867c60723c */ /* 0x000fe20000001860 */
[----:B------:R-:W2:Y:S08]  /*b770*/  LDSM.16.MT88.4 R124, [R186+0x400] ;  /* 0x00040000ba7c783b */ /* 0x000eb00000004200 */
[----:B------:R-:W3:Y:S01]  /*b780*/  LDSM.16.MT88.4 R132, [R185+0x1000] ;  /* 0x00100000b984783b */ /* 0x000ee20000004200 */
        /* <DEDUP_REMOVED lines=21> */
[----:B------:R-:W-:Y:S02]  /*b8e0*/  FADD.FTZ R0, R144, R3 ;  /* 0x0000000390007221 */ /* 0x000fe40000010000 */
[----:B------:R-:W-:Y:S02]  /*b8f0*/  FADD.FTZ R3, R210, R42 ;  /* 0x0000002ad2037221 */ /* 0x000fe40000010000 */
[C---:B------:R-:W-:Y:S01]  /*b900*/  HMMA.16816.F32 R72, R28.reuse, R44, R72 ;  /* 0x0000002c1c48723c */ /* 0x040fe20000001848 */
[----:B------:R2:W3:Y:S03]  /*b910*/  MUFU.EX2 R45, R117 ;  /* 0x00000075002d7308 */ /* 0x0004e60000000800 */
[----:B------:R-:W-:Y:S02]  /*b920*/  FADD.FTZ R0, R208, R0 ;  /* 0x00000000d0007221 */ /* 0x000fe40000010000 */
[----:B------:R-:W-:Y:S02]  /*b930*/  FADD.FTZ R3, R216, R3 ;  /* 0x00000003d8037221 */ /* 0x000fe40000010000 */
[-C--:B------:R-:W-:Y:S03]  /*b940*/  HMMA.16816.F32 R76, R28, R46.reuse, R76 ;  /* 0x0000002e1c4c723c */ /* 0x080fe6000000184c */
[----:B------:R-:W4:Y:S01]  /*b950*/  MUFU.EX2 R44, R122 ;  /* 0x0000007a002c7308 */ /* 0x000f220000000800 */
[----:B------:R-:W-:Y:S04]  /*b960*/  FADD.FTZ R0, R211, R0 ;  /* 0x00000000d3007221 */ /* 0x000fe80000010000 */
[C---:B------:R-:W-:Y:S08]  /*b970*/  HMMA.16816.F32 R80, R24.reuse, R46, R80 ;  /* 0x0000002e1850723c */ /* 0x040ff00000001850 */
[-C--:B-1----:R-:W-:Y:S04]  /*b980*/  HMMA.16816.F32 R84, R24, R124.reuse, R84 ;  /* 0x0000007c1854723c */ /* 0x082fe80000001854 */
[----:B--2---:R-:W-:Y:S04]  /*b990*/  MOV R117, R118 ;  /* 0x0000007600757202 */ /* 0x004fe80000000f00 */
[C---:B------:R-:W-:Y:S08]  /*b9a0*/  HMMA.16816.F32 R88, R28.reuse, R124, R88 ;  /* 0x0000007c1c58723c */ /* 0x040ff00000001858 */
[-C--:B------:R-:W-:Y:S07]  /*b9b0*/  HMMA.16816.F32 R92, R28, R126.reuse, R92 ;  /* 0x0000007e1c5c723c */ /* 0x080fee000000185c */
[----:B------:R-:W-:Y:S01]  /*b9c0*/  FADD.FTZ R28, R141, R136 ;  /* 0x000000888d1c7221 */ /* 0x000fe20000010000 */
[----:B------:R-:W-:Y:S04]  /*b9d0*/  HMMA.16816.F32 R96, R24, R126, R96 ;  /* 0x0000007e1860723c */ /* 0x000fe80000001860 */
[----:B------:R-:W-:Y:S01]  /*b9e0*/  FADD.FTZ R41, R145, R28 ;  /* 0x0000001c91297221 */ /* 0x000fe20000010000 */
[----:B------:R-:W-:Y:S02]  /*b9f0*/  F2FP.PACK_AB R28, R164, R161 ;  /* 0x000000a1a41c723e */ /* 0x000fe400000000ff */
[----:B------:R-:W-:Y:S01]  /*ba00*/  F2FP.PACK_AB R24, R168, R163 ;  /* 0x000000a3a818723e */ /* 0x000fe200000000ff */
[----:B------:R-:W-:Y:S01]  /*ba10*/  FADD.FTZ R2, R209, R41 ;  /* 0x00000029d1027221 */ /* 0x000fe20000010000 */
[----:B------:R-:W-:Y:S03]  /*ba20*/  F2FP.PACK_AB R25, R166, R162 ;  /* 0x000000a2a619723e */ /* 0x000fe600000000ff */
[----:B------:R-:W-:Y:S01]  /*ba30*/  F2FP.PACK_AB R26, R179, R169 ;  /* 0x000000a9b31a723e */ /* 0x000fe200000000ff */
[----:B------:R-:W-:Y:S01]  /*ba40*/  FADD.FTZ R2, R215, R2 ;  /* 0x00000002d7027221 */ /* 0x000fe20000010000 */
[----:B------:R-:W-:Y:S02]  /*ba50*/  F2FP.PACK_AB R27, R170, R167 ;  /* 0x000000a7aa1b723e */ /* 0x000fe400000000ff */
[----:B------:R-:W-:Y:S02]  /*ba60*/  F2FP.PACK_AB R30, R160, R165 ;  /* 0x000000a5a01e723e */ /* 0x000fe400000000ff */
[----:B---3--:R-:W-:Y:S02]  /*ba70*/  F2FP.PACK_AB R29, R45, R116 ;  /* 0x000000742d1d723e */ /* 0x008fe400000000ff */
[----:B----4-:R-:W-:Y:S01]  /*ba80*/  F2FP.PACK_AB R31, R43, R44 ;  /* 0x0000002c2b1f723e */ /* 0x010fe200000000ff */
[-C--:B------:R-:W-:Y:S01]  /*ba90*/  HMMA.16816.F32 R144, R24, R148.reuse, R4 ;  /* 0x000000941890723c */ /* 0x080fe20000001804 */
[----:B------:R-:W1:Y:S07]  /*baa0*/  LDSM.16.MT88.4 R4, [R185+0x1400] ;  /* 0x00140000b904783b */ /* 0x000e6e0000004200 */
        /* <DEDUP_REMOVED lines=33> */
[----:B------:R-:W-:Y:S01]  /*bcc0*/  FADD.FTZ R2, R44, R6 ;  /* 0x000000062c027221 */ /* 0x000fe20000010000 */
[----:B------:R-:W-:Y:S01]  /*bcd0*/  MOV R200, R0 ;  /* 0x0000000000c87202 */ /* 0x000fe20000000f00 */
[----:B------:R-:W-:Y:S02]  /*bce0*/  FADD.FTZ R206, R179, R5 ;  /* 0x00000005b3ce7221 */ /* 0x000fe40000010000 */
[C---:B------:R-:W-:Y:S04]  /*bcf0*/  HMMA.16816.F32 R72, R28.reuse, R16, R72 ;  /* 0x000000101c48723c */ /* 0x040fe80000001848 */
[----:B------:R-:W-:Y:S02]  /*bd00*/  FADD.FTZ R203, R170, R4 ;  /* 0x00000004aacb7221 */ /* 0x000fe40000010000 */
[----:B------:R-:W-:Y:S02]  /*bd10*/  FADD.FTZ R215, R160, R3 ;  /* 0x00000003a0d77221 */ /* 0x000fe40000010000 */
[-C--:B------:R-:W-:Y:S04]  /*bd20*/  HMMA.16816.F32 R76, R28, R18.reuse, R76 ;  /* 0x000000121c4c723c */ /* 0x080fe8000000184c */
[----:B------:R-:W-:Y:S04]  /*bd30*/  FADD.FTZ R216, R43, R2 ;  /* 0x000000022bd87221 */ /* 0x000fe80000010000 */
[C---:B------:R-:W-:Y:S08]  /*bd40*/  HMMA.16816.F32 R80, R24.reuse, R18, R80 ;  /* 0x000000121850723c */ /* 0x040ff00000001850 */
[-C--:B----4-:R-:W-:Y:S08]  /*bd50*/  HMMA.16816.F32 R84, R24, R12.reuse, R84 ;  /* 0x0000000c1854723c */ /* 0x090ff00000001854 */
[C---:B------:R-:W-:Y:S08]  /*bd60*/  HMMA.16816.F32 R88, R28.reuse, R12, R88 ;  /* 0x0000000c1c58723c */ /* 0x040ff00000001858 */
[-C--:B------:R-:W-:Y:S08]  /*bd70*/  HMMA.16816.F32 R92, R28, R14.reuse, R92 ;  /* 0x0000000e1c5c723c */ /* 0x080ff0000000185c */
[----:B------:R-:W-:Y:S01]  /*bd80*/  HMMA.16816.F32 R96, R24, R14, R96 ;  /* 0x0000000e1860723c */ /* 0x000fe20000001860 */
[----:B------:R-:W-:Y:S07]  /*bd90*/  @!UPT UIADD3 URZ, URZ, URZ, URZ ;  /* 0x0000003f3f3ff290 */ /* 0x000fee000fffe03f */
[----:B------:R-:W-:-:S11]  /*bda0*/  @P0 BRA `(.L_x_1407) ;  /* 0xffffd55000000947 */ /* 0x000fd6000383ffff */
.L_x_1395:
[----:B------:R-:W-:Y:S05]  /*bdb0*/  BRA.DIV ~URZ, `(.L_x_1408) ;  /* 0x00007d527f007947 */ /* 0x000fea000b800000 */
[----:B------:R1:W2:Y:S02]  /*bdc0*/  SHFL.BFLY PT, R0, R206, 0x2, 0x1f ;  /* 0x0c401f00ce007f89 */ /* 0x0002a400000e0000 */
.L_x_1509:
        /* <DEDUP_REMOVED lines=15> */
.L_x_1510:
        /* <DEDUP_REMOVED lines=61> */
[----:B------:R-:W-:Y:S02]  /*c290*/  FMUL.FTZ R49, R2, R57 ;  /* 0x0000003902317220 */ /* 0x000fe40000410000 */
        /* <DEDUP_REMOVED lines=72> */
.L_x_1356:
        /* <DEDUP_REMOVED lines=17> */
.L_x_1411:
[----:B------:R-:W-:Y:S05]  /*c830*/  BSYNC B0 ;  /* 0x0000000000007941 */ /* 0x000fea0003800000 */
.L_x_1410:
[----:B------:R-:W-:Y:S01]  /*c840*/  PRMT R0, R0, 0x9910, RZ ;  /* 0x0000991000007816 */ /* 0x000fe200000000ff */
[----:B------:R-:W-:Y:S01]  /*c850*/  BSSY B1, `(.L_x_1412) ;  /* 0x00003a1000017945 */ /* 0x000fe20003800000 */
[----:B------:R-:W-:Y:S02]  /*c860*/  IMAD.MOV.U32 R74, RZ, RZ, R244 ;  /* 0x000000ffff4a7224 */ /* 0x000fe400078e00f4 */
[----:B------:R-:W-:-:S13]  /*c870*/  ISETP.NE.AND P0, PT, R0, RZ, PT ;  /* 0x000000ff0000720c */ /* 0x000fda0003f05270 */
[----:B------:R-:W-:Y:S05]  /*c880*/  @!P0 BRA `(.L_x_1413) ;  /* 0x00002d0000008947 */ /* 0x000fea0003800000 */
[----:B------:R-:W2:Y:S04]  /*c890*/  LDL R10, [R1+0x4] ;  /* 0x00000400010a7983 */ /* 0x000ea80000100800 */
[----:B------:R-:W3:Y:S04]  /*c8a0*/  LDL.LU R9, [R1+0x8] ;  /* 0x0000080001097983 */ /* 0x000ee80000300800 */
[----:B------:R-:W4:Y:S04]  /*c8b0*/  LDL R8, [R1] ;  /* 0x0000000001087983 */ /* 0x000f280000100800 */
        /* <DEDUP_REMOVED lines=120> */
.L_x_1414:
[----:B--2---:R-:W2:Y:S04]  /*d040*/  LDL.LU R3, [R1+0x1c] ;  /* 0x00001c0001037983 */ /* 0x004ea80000300800 */
[----:B------:R-:W3:Y:S01]  /*d050*/  LDL R18, [R1+0x18] ;  /* 0x0000180001127983 */ /* 0x000ee20000100800 */
[----:B------:R-:W-:Y:S01]  /*d060*/  IMAD.MOV.U32 R2, RZ, RZ, 0x368 ;  /* 0x00000368ff027424 */ /* 0x000fe200078e00ff */
[----:B------:R-:W-:Y:S01]  /*d070*/  ISETP.GT.AND P3, PT, R5, 0x1, PT ;  /* 0x000000010500780c */ /* 0x000fe20003f64270 */
[----:B------:R-:W-:Y:S01]  /*d080*/  IMAD.IADD R10, R248, 0x1, R242 ;  /* 0x00000001f80a7824 */ /* 0x000fe200078e02f2 */
[----:B------:R-:W4:Y:S01]  /*d090*/  LDL R75, [R1+0x24] ;  /* 0x00002400014b7983 */ /* 0x000f220000100800 */
[----:B------:R-:W-:-:S02]  /*d0a0*/  ISETP.NE.U32.AND P0, PT, RZ, c[0x0][0x500], PT ;  /* 0x00014000ff007a0c */ /* 0x000fc40003f05070 */
[----:B------:R-:W-:Y:S02]  /*d0b0*/  SEL R2, R2, 0x328, P3 ;  /* 0x0000032802027807 */ /* 0x000fe40001800000 */
[----:B------:R-:W-:Y:S02]  /*d0c0*/  ISETP.NE.AND.EX P0, PT, RZ, c[0x0][0x504], PT, P0 ;  /* 0x00014100ff007a0c */ /* 0x000fe40003f05300 */
[----:B------:R1:W1:Y:S08]  /*d0d0*/  LDC.64 R6, c[0x0][R2+0x170] ;  /* 0x00005c0002067b82 */ /* 0x0002700000000a00 */
[----:B------:R1:W2:Y:S08]  /*d0e0*/  LDC.64 R14, c[0x0][R2+0x168] ;  /* 0x00005a00020e7b82 */ /* 0x0002b00000000a00 */
[----:B------:R1:W2:Y:S08]  /*d0f0*/  LDC.64 R16, c[0x0][R2+0x178] ;  /* 0x00005e0002107b82 */ /* 0x0002b00000000a00 */
[----:B------:R1:W2:Y:S02]  /*d100*/  LDC.64 R20, c[0x0][R2+0x160] ;  /* 0x0000580002147b82 */ /* 0x0002a40000000a00 */
[----:B-1----:R-:W-:-:S05]  /*d110*/  IMAD.MOV.U32 R2, RZ, RZ, c[0x0][0x4e8] ;  /* 0x00013a00ff027624 */ /* 0x002fca00078e00ff */
[----:B------:R-:W-:Y:S02]  /*d120*/  ISETP.NE.AND P2, PT, R2, 0x1, PT ;  /* 0x000000010200780c */ /* 0x000fe40003f45270 */
[----:B------:R-:W-:-:S05]  /*d130*/  SEL R2, R249, RZ, !P0 ;  /* 0x000000fff9027207 */ /* 0x000fca0004000000 */
[----:B------:R-:W-:Y:S01]  /*d140*/  IMAD R4, R7, R2, RZ ;  /* 0x0000000207047224 */ /* 0x000fe200078e02ff */
[----:B------:R-:W1:Y:S02]  /*d150*/  S2R R76, SR_TID.X ;  /* 0x00000000004c7919 */ /* 0x000e640000002100 */
[----:B-1----:R-:W-:-:S04]  /*d160*/  SHF.R.S32.HI R25, RZ, 0x1f, R76 ;  /* 0x0000001fff197819 */ /* 0x002fc8000001144c */
[----:B------:R-:W-:-:S04]  /*d170*/  LEA.HI R25, R25, R76, RZ, 0x5 ;  /* 0x0000004c19197211 */ /* 0x000fc800078f28ff */
[----:B------:R-:W-:-:S05]  /*d180*/  LOP3.LUT R25, R25, 0xffffffe0, RZ, 0xc0, !PT ;  /* 0xffffffe019197812 */ /* 0x000fca00078ec0ff */
[----:B------:R-:W-:Y:S01]  /*d190*/  IMAD.IADD R25, R76, 0x1, -R25 ;  /* 0x000000014c197824 */ /* 0x000fe200078e0a19 */
        /* <DEDUP_REMOVED lines=9> */
[----:B---3--:R-:W-:Y:S02]  /*d230*/  SEL R5, R18, RZ, P3 ;  /* 0x000000ff12057207 */ /* 0x008fe40001800000 */
        /* <DEDUP_REMOVED lines=34> */
[----:B----4-:R-:W-:-:S05]  /*d460*/  IMAD.IADD R5, R75, 0x1, R242 ;  /* 0x000000014b057824 */ /* 0x010fca00078e02f2 */
        /* <DEDUP_REMOVED lines=18> */
[----:B-1----:R-:W-:Y:S01]  /*d590*/  IADD3 R8, R224, R242, RZ ;  /* 0x000000f2e0087210 */ /* 0x002fe20007ffe0ff */
[----:B------:R-:W-:-:S04]  /*d5a0*/  IMAD.WIDE.U32 R6, R0, c[0x0][0x3a0], RZ ;  /* 0x0000e80000067a25 */ /* 0x000fc800078e00ff */
[----:B------:R-:W-:Y:S01]  /*d5b0*/  IMAD R0, R0, c[0x0][0x3a4], R5 ;  /* 0x0000e90000007a24 */ /* 0x000fe200078e0205 */
[----:B------:R-:W-:Y:S01]  /*d5c0*/  MOV R5, R8 ;  /* 0x0000000800057202 */ /* 0x000fe20000000f00 */
        /* <DEDUP_REMOVED lines=39> */
.L_x_1511:
[----:B------:R-:W-:Y:S05]  /*d840*/  BRA.DIV ~URZ, `(.L_x_1417) ;  /* 0x000065c27f007947 */ /* 0x000fea000b800000 */
[----:B------:R3:W4:Y:S02]  /*d850*/  SHFL.IDX PT, R0, R12, RZ, 0x1c1f ;  /* 0x001c1fff0c007589 */ /* 0x00072400000e0000 */
.L_x_1512:
        /* <DEDUP_REMOVED lines=11> */
[CC--:B------:R-:W-:Y:S02]  /*d910*/  @!P4 LEA R6, P1, R225.reuse, R0.reuse, 0x1 ;  /* 0x00000000e106c211 */ /* 0x0c0fe400078208ff */
[----:B------:R-:W-:Y:S02]  /*d920*/  @!P3 LEA R2, P0, R226, R0, 0x1 ;  /* 0x00000000e202b211 */ /* 0x000fe400078008ff */
[-C--:B--2---:R-:W-:Y:S02]  /*d930*/  @!P5 LEA.HI.X R9, R202, R5.reuse, R15, 0x1, P2 ;  /* 0x00000005ca09d211 */ /* 0x084fe400010f0c0f */
[-C--:B------:R-:W-:Y:S02]  /*d940*/  @!P4 LEA.HI.X R7, R225, R5.reuse, R14, 0x1, P1 ;  /* 0x00000005e107c211 */ /* 0x080fe400008f0c0e */
[----:B------:R-:W-:Y:S01]  /*d950*/  @!P3 LEA.HI.X R3, R226, R5, R13, 0x1, P0 ;  /* 0x00000005e203b211 */ /* 0x000fe200000f0c0d */
[----:B------:R2:W-:Y:S04]  /*d960*/  @!P5 ST.E.128 [R8.64], R24 ;  /* 0x000000180800d985 */ /* 0x0005e8000c101d06 */
[----:B------:R2:W-:Y:S04]  /*d970*/  @!P4 ST.E.128 [R6.64], R20 ;  /* 0x000000140600c985 */ /* 0x0005e8000c101d06 */
[----:B------:R2:W-:Y:S02]  /*d980*/  @!P3 ST.E.128 [R2.64], R16 ;  /* 0x000000100200b985 */ /* 0x0005e4000c101d06 */
.L_x_1419:
[----:B------:R-:W-:Y:S05]  /*d990*/  BSYNC B0 ;  /* 0x0000000000007941 */ /* 0x000fea0003800000 */
.L_x_1418:
[----:B------:R-:W-:Y:S05]  /*d9a0*/  BRA.DIV ~URZ, `(.L_x_1420) ;  /* 0x000064d27f007947 */ /* 0x000fea000b800000 */
[----:B--2---:R2:W1:Y:S04]  /*d9b0*/  SHFL.IDX PT, R5, R10, 0x1, 0x1c1f ;  /* 0x003c1f000a057f89 */ /* 0x00446800000e0000 */
[----:B----4-:R2:W4:Y:S02]  /*d9c0*/  SHFL.IDX PT, R0, R12, 0x1, 0x1c1f ;  /* 0x003c1f000c007f89 */ /* 0x01052400000e0000 */
.L_x_1513:
        /* <DEDUP_REMOVED lines=13> */
[-C--:B-1----:R-:W-:Y:S02]  /*daa0*/  @!P2 LEA.HI.X R9, R202, R5.reuse, R15, 0x1, P5 ;  /* 0x00000005ca09a211 */ /* 0x082fe400028f0c0f */
[-C--:B------:R-:W-:Y:S02]  /*dab0*/  @!P1 LEA.HI.X R7, R225, R5.reuse, R14, 0x1, P4 ;  /* 0x00000005e1079211 */ /* 0x080fe400020f0c0e */
[----:B------:R-:W-:Y:S01]  /*dac0*/  @!P0 LEA.HI.X R3, R226, R5, R13, 0x1, P3 ;  /* 0x00000005e2038211 */ /* 0x000fe200018f0c0d */
[----:B------:R1:W-:Y:S04]  /*dad0*/  @!P2 ST.E.128 [R8.64], R36 ;  /* 0x000000240800a985 */ /* 0x0003e8000c101d06 */
[----:B------:R1:W-:Y:S04]  /*dae0*/  @!P1 ST.E.128 [R6.64], R32 ;  /* 0x0000002006009985 */ /* 0x0003e8000c101d06 */
[----:B------:R1:W-:Y:S02]  /*daf0*/  @!P0 ST.E.128 [R2.64], R28 ;  /* 0x0000001c02008985 */ /* 0x0003e4000c101d06 */
.L_x_1422:
[----:B------:R-:W-:Y:S05]  /*db00*/  BSYNC B0 ;  /* 0x0000000000007941 */ /* 0x000fea0003800000 */
.L_x_1421:
[----:B------:R-:W-:Y:S05]  /*db10*/  BRA.DIV ~URZ, `(.L_x_1423) ;  /* 0x000064327f007947 */ /* 0x000fea000b800000 */
[----:B-1----:R1:W2:Y:S02]  /*db20*/  SHFL.IDX PT, R5, R10, 0x2, 0x1c1f ;  /* 0x005c1f000a057f89 */ /* 0x0022a400000e0000 */
.L_x_1514:
[----:B------:R-:W-:Y:S05]  /*db30*/  BRA.DIV ~URZ, `(.L_x_1424) ;  /* 0x000064827f007947 */ /* 0x000fea000b800000 */
[----:B----4-:R4:W1:Y:S02]  /*db40*/  SHFL.IDX PT, R0, R12, 0x2, 0x1c1f ;  /* 0x005c1f000c007f89 */ /* 0x01086400000e0000 */
.L_x_1515:
        /* <DEDUP_REMOVED lines=19> */
.L_x_1426:
[----:B------:R-:W-:Y:S05]  /*dc80*/  BSYNC B0 ;  /* 0x0000000000007941 */ /* 0x000fea0003800000 */
.L_x_1425:
[----:B------:R-:W-:Y:S05]  /*dc90*/  BRA.DIV ~URZ, `(.L_x_1427) ;  /* 0x000063927f007947 */ /* 0x000fea000b800000 */
[----:B-1----:R1:W3:Y:S04]  /*dca0*/  SHFL.IDX PT, R6, R10, 0x3, 0x1c1f ;  /* 0x007c1f000a067f89 */ /* 0x0022e800000e0000 */
[----:B------:R1:W4:Y:S02]  /*dcb0*/  SHFL.IDX PT, R0, R12, 0x3, 0x1c1f ;  /* 0x007c1f000c007f89 */ /* 0x00032400000e0000 */
.L_x_1516:
[----:B------:R-:W-:-:S04]  /*dcc0*/  IADD3 R2, R11, 0x60, RZ ;  /* 0x000000600b027810 */ /* 0x000fc80007ffe0ff */
[----:B------:R-:W-:-:S13]  /*dcd0*/  ISETP.GE.AND P0, PT, R2, R4, PT ;  /* 0x000000040200720c */ /* 0x000fda0003f06270 */
[----:B------:R-:W-:Y:S05]  /*dce0*/  @P0 BRA `(.L_x_1428) ;  /* 0x0000257000000947 */ /* 0x000fea0003800000 */
[----:B------:R-:W-:Y:S02]  /*dcf0*/  ISETP.GE.AND P1, PT, R202, c[0x0][0x3c8], PT ;  /* 0x0000f200ca007a0c */ /* 0x000fe40003f26270 */
[----:B------:R-:W-:Y:S02]  /*dd00*/  ISETP.GE.AND P0, PT, R225, c[0x0][0x3c8], PT ;  /* 0x0000f200e1007a0c */ /* 0x000fe40003f06270 */
[----:B------:R-:W-:Y:S02]  /*dd10*/  SHF.R.S32.HI R8, RZ, 0x1f, R202 ;  /* 0x0000001fff087819 */ /* 0x000fe400000114ca */
[----:B------:R-:W-:-:S07]  /*dd20*/  SHF.R.S32.HI R7, RZ, 0x1f, R225 ;  /* 0x0000001fff077819 */ /* 0x000fce00000114e1 */
[CC--:B----4-:R-:W-:Y:S02]  /*dd30*/  @!P1 LEA R4, P3, R202.reuse, R0.reuse, 0x1 ;  /* 0x00000000ca049211 */ /* 0x0d0fe400078608ff */
[C---:B------:R-:W-:Y:S02]  /*dd40*/  @!P0 LEA R2, P2, R225.reuse, R0, 0x1 ;  /* 0x00000000e1028211 */ /* 0x040fe400078408ff */
        /* <DEDUP_REMOVED lines=11> */
.L_x_1415:
        /* <DEDUP_REMOVED lines=33> */
.L_x_1517:
[----:B------:R-:W-:Y:S05]  /*e010*/  BRA.DIV ~URZ, `(.L_x_1430) ;  /* 0x000061527f007947 */ /* 0x000fea000b800000 */
[----:B------:R3:W4:Y:S02]  /*e020*/  SHFL.IDX PT, R0, R12, RZ, 0x1c1f ;  /* 0x001c1fff0c007589 */ /* 0x00072400000e0000 */
.L_x_1518:
        /* <DEDUP_REMOVED lines=28> */
[----:B----4-:R-:W-:Y:S01]  /*e1f0*/  @!P6 LEA R6, P2, R9, R0, 0x2 ;  /* 0x000000000906e211 */ /* 0x010fe200078410ff */
        /* <DEDUP_REMOVED lines=32> */
[----:B------:R-:W-:-:S02]  /*e400*/  SHF.R.S32.HI R13, RZ, 0x1f, R13 ;  /* 0x0000001fff0d7819 */ /* 0x000fc4000001140d */
        /* <DEDUP_REMOVED lines=8> */
[----:B------:R-:W-:-:S03]  /*e490*/  ISETP.GE.AND P2, PT, R252, c[0x0][0x3c8], PT ;  /* 0x0000f200fc007a0c */ /* 0x000fc60003f46270 */
[----:B------:R2:W-:Y:S01]  /*e4a0*/  @!P1 ST.E.64 [R2.64], R100 ;  /* 0x0000006402009985 */ /* 0x0005e2000c101b06 */
[----:B------:R-:W-:-:S04]  /*e4b0*/  @!P6 LEA R8, P1, R10, R0, 0x2 ;  /* 0x000000000a08e211 */ /* 0x000fc800078210ff */
[----:B------:R-:W-:Y:S02]  /*e4c0*/  @!P6 LEA.HI.X R9, R10, R4, R14, 0x2, P1 ;  /* 0x000000040a09e211 */ /* 0x000fe400008f140e */
[C---:B----4-:R-:W-:Y:S02]  /*e4d0*/  @!P3 LEA R6, P1, R11.reuse, R0, 0x2 ;  /* 0x000000000b06b211 */ /* 0x050fe400078210ff */
[----:B------:R-:W-:Y:S01]  /*e4e0*/  SHF.R.S32.HI R10, RZ, 0x1f, R252 ;  /* 0x0000001fff0a7819 */ /* 0x000fe200000114fc */
[----:B------:R4:W-:Y:S01]  /*e4f0*/  @!P6 ST.E.64 [R8.64], R168 ;  /* 0x000000a80800e985 */ /* 0x0009e2000c101b06 */
[----:B------:R-:W-:-:S05]  /*e500*/  @!P3 LEA.HI.X R7, R11, R4, R13, 0x2, P1 ;  /* 0x000000040b07b211 */ /* 0x000fca00008f140d */
[----:B------:R4:W-:Y:S01]  /*e510*/  @!P3 ST.E.64 [R6.64], R166 ;  /* 0x000000a60600b985 */ /* 0x0009e2000c101b06 */
[----:B--2---:R-:W-:-:S04]  /*e520*/  @!P2 LEA R2, P1, R252, R0, 0x2 ;  /* 0x00000000fc02a211 */ /* 0x004fc800078210ff */
[----:B------:R-:W-:-:S05]  /*e530*/  @!P2 LEA.HI.X R3, R252, R4, R10, 0x2, P1 ;  /* 0x00000004fc03a211 */ /* 0x000fca00008f140a */
[----:B------:R4:W-:Y:S04]  /*e540*/  @!P2 ST.E.64 [R2.64], R84 ;  /* 0x000000540200a985 */ /* 0x0009e8000c101b06 */
.L_x_1432:
[----:B------:R-:W-:Y:S05]  /*e550*/  BSYNC B0 ;  /* 0x0000000000007941 */ /* 0x000fea0003800000 */
.L_x_1431:
[----:B------:R-:W-:Y:S05]  /*e560*/  BRA.DIV ~URZ, `(.L_x_1433) ;  /* 0x00005c727f007947 */ /* 0x000fea000b800000 */
[----:B--2---:R2:W1:Y:S04]  /*e570*/  SHFL.IDX PT, R4, R5, 0x1, 0x1c1f ;  /* 0x003c1f0005047f89 */ /* 0x00446800000e0000 */
[----:B----4-:R2:W4:Y:S02]  /*e580*/  SHFL.IDX PT, R0, R12, 0x1, 0x1c1f ;  /* 0x003c1f000c007f89 */ /* 0x01052400000e0000 */
.L_x_1519:
[----:B------:R-:W-:Y:S01]  /*e590*/  BSSY B0, `(.L_x_1434) ;  /* 0x0000052000007945 */ /* 0x000fe20003800000 */
[----:B------:R-:W-:Y:S05]  /*e5a0*/  @P0 BRA `(.L_x_1435) ;  /* 0x0000050000000947 */ /* 0x000fea0003800000 */
[C---:B------:R-:W-:Y:S02]  /*e5b0*/  ISETP.GE.AND P2, PT, R243.reuse, c[0x0][0x3c8], PT ;  /* 0x0000f200f3007a0c */ /* 0x040fe40003f46270 */
[C---:B------:R-:W-:Y:S02]  /*e5c0*/  IADD3 R10, R243.reuse, 0x8, RZ ;  /* 0x00000008f30a7810 */ /* 0x040fe40007ffe0ff */
[----:B------:R-:W-:Y:S02]  /*e5d0*/  IADD3 R13, R243, 0x10, RZ ;  /* 0x00000010f30d7810 */ /* 0x000fe40007ffe0ff */
[----:B------:R-:W-:-:S02]  /*e5e0*/  ISETP.GE.AND P6, PT, R10, c[0x0][0x3c8], PT ;  /* 0x0000f2000a007a0c */ /* 0x000fc40003fc6270 */
[----:B------:R-:W-:Y:S02]  /*e5f0*/  ISETP.GE.AND P1, PT, R13, c[0x0][0x3c8], PT ;  /* 0x0000f2000d007a0c */ /* 0x000fe40003f26270 */
[C---:B------:R-:W-:Y:S02]  /*e600*/  IADD3 R9, R243.reuse, 0x18, RZ ;  /* 0x00000018f3097810 */ /* 0x040fe40007ffe0ff */
[----:B------:R-:W-:Y:S02]  /*e610*/  SHF.R.S32.HI R6, RZ, 0x1f, R243 ;  /* 0x0000001fff067819 */ /* 0x000fe400000114f3 */
[C---:B----4-:R-:W-:Y:S02]  /*e620*/  @!P2 LEA R2, P3, R243.reuse, R0, 0x2 ;  /* 0x00000000f302a211 */ /* 0x050fe400078610ff */
[----:B------:R-:W-:Y:S02]  /*e630*/  IADD3 R11, R243, 0x8, RZ ;  /* 0x00000008f30b7810 */ /* 0x000fe40007ffe0ff */
[----:B------:R-:W-:-:S02]  /*e640*/  ISETP.GE.AND P0, PT, R9, c[0x0][0x3c8], PT ;  /* 0x0000f20009007a0c */ /* 0x000fc40003f06270 */
[C---:B-1----:R-:W-:Y:S02]  /*e650*/  @!P2 LEA.HI.X R3, R243.reuse, R4, R6, 0x2, P3 ;  /* 0x00000004f303a211 */ /* 0x042fe400018f1406 */
[----:B------:R-:W-:Y:S02]  /*e660*/  SHF.R.S32.HI R11, RZ, 0x1f, R11 ;  /* 0x0000001fff0b7819 */ /* 0x000fe4000001140b */
[C---:B------:R-:W-:Y:S01]  /*e670*/  @!P6 LEA R6, P3, R10.reuse, R0, 0x2 ;  /* 0x000000000a06e211 */ /* 0x040fe200078610ff */
[----:B------:R1:W-:Y:S01]  /*e680*/  @!P2 ST.E.64 [R2.64], R126 ;  /* 0x0000007e0200a985 */ /* 0x0003e2000c101b06 */
[C---:B------:R-:W-:Y:S02]  /*e690*/  IADD3 R14, R243.reuse, 0x10, RZ ;  /* 0x00000010f30e7810 */ /* 0x040fe40007ffe0ff */
[----:B------:R-:W-:Y:S02]  /*e6a0*/  IADD3 R8, R243, 0x20, RZ ;  /* 0x00000020f3087810 */ /* 0x000fe40007ffe0ff */
[----:B------:R-:W-:-:S02]  /*e6b0*/  @!P6 LEA.HI.X R7, R10, R4, R11, 0x2, P3 ;  /* 0x000000040a07e211 */ /* 0x000fc400018f140b */
[----:B------:R-:W-:Y:S02]  /*e6c0*/  SHF.R.S32.HI R14, RZ, 0x1f, R14 ;  /* 0x0000001fff0e7819 */ /* 0x000fe4000001140e */
[----:B------:R-:W-:Y:S01]  /*e6d0*/  ISETP.GE.AND P2, PT, R8, c[0x0][0x3c8], PT ;  /* 0x0000f20008007a0c */ /* 0x000fe20003f46270 */
[----:B------:R4:W-:Y:S01]  /*e6e0*/  @!P6 ST.E.64 [R6.64], R146 ;  /* 0x000000920600e985 */ /* 0x0009e2000c101b06 */
[C---:B------:R-:W-:Y:S02]  /*e6f0*/  IADD3 R10, R243.reuse, 0x18, RZ ;  /* 0x00000018f30a7810 */ /* 0x040fe40007ffe0ff */
[----:B------:R-:W-:Y:S02]  /*e700*/  IADD3 R11, R243, 0x28, RZ ;  /* 0x00000028f30b7810 */ /* 0x000fe40007ffe0ff */
[----:B------:R-:W-:Y:S02]  /*e710*/  SHF.R.S32.HI R10, RZ, 0x1f, R10 ;  /* 0x0000001fff0a7819 */ /* 0x000fe4000001140a */
[----:B------:R-:W-:-:S02]  /*e720*/  ISETP.GE.AND P6, PT, R11, c[0x0][0x3c8], PT ;  /* 0x0000f2000b007a0c */ /* 0x000fc40003fc6270 */
[C---:B------:R-:W-:Y:S02]  /*e730*/  IADD3 R15, R243.reuse, 0x40, RZ ;  /* 0x00000040f30f7810 */ /* 0x040fe40007ffe0ff */
[----:B------:R-:W-:-:S04]  /*e740*/  IADD3 R16, R243, 0x30, RZ ;  /* 0x00000030f3107810 */ /* 0x000fc80007ffe0ff */
[----:B------:R-:W-:Y:S02]  /*e750*/  SHF.R.S32.HI R16, RZ, 0x1f, R16 ;  /* 0x0000001fff107819 */ /* 0x000fe40000011410 */
[----:B-1----:R-:W-:-:S04]  /*e760*/  @!P1 LEA R2, P3, R13, R0, 0x2 ;  /* 0x000000000d029211 */ /* 0x002fc800078610ff */
[----:B------:R-:W-:Y:S02]  /*e770*/  @!P1 LEA.HI.X R3, R13, R4, R14, 0x2, P3 ;  /* 0x000000040d039211 */ /* 0x000fe400018f140e */
[C---:B------:R-:W-:Y:S02]  /*e780*/  IADD3 R14, R243.reuse, 0x30, RZ ;  /* 0x00000030f30e7810 */ /* 0x040fe40007ffe0ff */
[----:B------:R-:W-:Y:S01]  /*e790*/  IADD3 R13, R243, 0x28, RZ ;  /* 0x00000028f30d7810 */ /* 0x000fe20007ffe0ff */
[----:B------:R1:W-:Y:S01]  /*e7a0*/  @!P1 ST.E.64 [R2.64], R150 ;  /* 0x0000009602009985 */ /* 0x0003e2000c101b06 */
[C---:B----4-:R-:W-:Y:S02]  /*e7b0*/  @!P0 LEA R6, P3, R9.reuse, R0, 0x2 ;  /* 0x0000000009068211 */ /* 0x050fe400078610ff */
[----:B------:R-:W-:Y:S02]  /*e7c0*/  ISETP.GE.AND P1, PT, R14, c[0x0][0x3c8], PT ;  /* 0x0000f2000e007a0c */ /* 0x000fe40003f26270 */
[----:B------:R-:W-:-:S02]  /*e7d0*/  @!P0 LEA.HI.X R7, R9, R4, R10, 0x2, P3 ;  /* 0x0000000409078211 */ /* 0x000fc400018f140a */
[C---:B------:R-:W-:Y:S02]  /*e7e0*/  IADD3 R9, R243.reuse, 0x20, RZ ;  /* 0x00000020f3097810 */ /* 0x040fe40007ffe0ff */
[----:B------:R-:W-:Y:S01]  /*e7f0*/  IADD3 R10, R243, 0x38, RZ ;  /* 0x00000038f30a7810 */ /* 0x000fe20007ffe0ff */
[----:B------:R4:W-:Y:S01]  /*e800*/  @!P0 ST.E.64 [R6.64], R96 ;  /* 0x0000006006008985 */ /* 0x0009e2000c101b06 */
[----:B------:R-:W-:Y:S02]  /*e810*/  SHF.R.S32.HI R9, RZ, 0x1f, R9 ;  /* 0x0000001fff097819 */ /* 0x000fe40000011409 */
[----:B------:R-:W-:Y:S02]  /*e820*/  ISETP.GE.AND P0, PT, R10, c[0x0][0x3c8], PT ;  /* 0x0000f2000a007a0c */ /* 0x000fe40003f06270 */
[----:B------:R-:W-:Y:S02]  /*e830*/  SHF.R.S32.HI R13, RZ, 0x1f, R13 ;  /* 0x0000001fff0d7819 */ /* 0x000fe4000001140d */
[----:B-1----:R-:W-:-:S04]  /*e840*/  @!P2 LEA R2, P3, R8, R0, 0x2 ;  /* 0x000000000802a211 */ /* 0x002fc800078610ff */
[----:B------:R-:W-:Y:S02]  /*e850*/  @!P2 LEA.HI.X R3, R8, R4, R9, 0x2, P3 ;  /* 0x000000040803a211 */ /* 0x000fe400018f1409 */
[----:B------:R-:W-:-:S03]  /*e860*/  @!P6 LEA R8, P3, R11, R0, 0x2 ;  /* 0x000000000b08e211 */ /* 0x000fc600078610ff */
[----:B------:R1:W-:Y:S01]  /*e870*/  @!P2 ST.E.64 [R2.64], R102 ;  /* 0x000000660200a985 */ /* 0x0003e2000c101b06 */
[----:B------:R-:W-:Y:S02]  /*e880*/  @!P6 LEA.HI.X R9, R11, R4, R13, 0x2, P3 ;  /* 0x000000040b09e211 */ /* 0x000fe400018f140d */
[----:B------:R-:W-:Y:S02]  /*e890*/  ISETP.GE.AND P3, PT, R15, c[0x0][0x3c8], PT ;  /* 0x0000f2000f007a0c */ /* 0x000fe40003f66270 */
[----:B----4-:R-:W-:Y:S01]  /*e8a0*/  @!P1 LEA R6, P2, R14, R0, 0x2 ;  /* 0x000000000e069211 */ /* 0x010fe200078410ff */
[----:B------:R4:W-:Y:S01]  /*e8b0*/  @!P6 ST.E.64 [R8.64], R114 ;  /* 0x000000720800e985 */ /* 0x0009e2000c101b06 */
[C---:B------:R-:W-:Y:S02]  /*e8c0*/  IADD3 R11, R243.reuse, 0x38, RZ ;  /* 0x00000038f30b7810 */ /* 0x040fe40007ffe0ff */
[----:B------:R-:W-:Y:S02]  /*e8d0*/  IADD3 R13, R243, 0x48, RZ ;  /* 0x00000048f30d7810 */ /* 0x000fe40007ffe0ff */
[----:B------:R-:W-:-:S02]  /*e8e0*/  SHF.R.S32.HI R11, RZ, 0x1f, R11 ;  /* 0x0000001fff0b7819 */ /* 0x000fc4000001140b */
[----:B------:R-:W-:Y:S02]  /*e8f0*/  @!P1 LEA.HI.X R7, R14, R4, R16, 0x2, P2 ;  /* 0x000000040e079211 */ /* 0x000fe400010f1410 */
[----:B------:R-:W-:Y:S02]  /*e900*/  ISETP.GE.AND P2, PT, R13, c[0x0][0x3c8], PT ;  /* 0x0000f2000d007a0c */ /* 0x000fe40003f46270 */
[C---:B------:R-:W-:Y:S01]  /*e910*/  IADD3 R16, R243.reuse, 0x40, RZ ;  /* 0x00000040f3107810 */ /* 0x040fe20007ffe0ff */
[----:B------:R5:W-:Y:S01]  /*e920*/  @!P1 ST.E.64 [R6.64], R112 ;  /* 0x0000007006009985 */ /* 0x000be2000c101b06 */
[----:B------:R-:W-:Y:S02]  /*e930*/  IADD3 R14, R243, 0x50, RZ ;  /* 0x00000050f30e7810 */ /* 0x000fe40007ffe0ff */
[----:B------:R-:W-:Y:S02]  /*e940*/  SHF.R.S32.HI R16, RZ, 0x1f, R16 ;  /* 0x0000001fff107819 */ /* 0x000fe40000011410 */
[----:B------:R-:W-:-:S02]  /*e950*/  ISETP.GE.AND P1, PT, R14, c[0x0][0x3c8], PT ;  /* 0x0000f2000e007a0c */ /* 0x000fc40003f26270 */
[----:B-1----:R-:W-:-:S04]  /*e960*/  @!P0 LEA R2, P6, R10, R0, 0x2 ;  /* 0x000000000a028211 */ /* 0x002fc800078c10ff */
[----:B------:R-:W-:Y:S02]  /*e970*/  @!P0 LEA.HI.X R3, R10, R4, R11, 0x2, P6 ;  /* 0x000000040a038211 */ /* 0x000fe400030f140b */
[----:B------:R-:W-:-:S03]  /*e980*/  @!P3 LEA R10, P6, R15, R0, 0x2 ;  /* 0x000000000f0ab211 */ /* 0x000fc600078c10ff */
[----:B------:R1:W-:Y:S01]  /*e990*/  @!P0 ST.E.64 [R2.64], R122 ;  /* 0x0000007a02008985 */ /* 0x0003e2000c101b06 */
[----:B------:R-:W-:Y:S02]  /*e9a0*/  @!P3 LEA.HI.X R11, R15, R4, R16, 0x2, P6 ;  /* 0x000000040f0bb211 */ /* 0x000fe400030f1410 */
[----:B------:R-:W-:Y:S02]  /*e9b0*/  IADD3 R16, R243, 0x48, RZ ;  /* 0x00000048f3107810 */ /* 0x000fe40007ffe0ff */
[----:B------:R-:W-:Y:S01]  /*e9c0*/  ISETP.GE.AND P0, PT, R252, c[0x0][0x3c8], PT ;  /* 0x0000f200fc007a0c */ /* 0x000fe20003f06270 */
[----:B------:R2:W-:Y:S01]  /*e9d0*/  @!P3 ST.E.64 [R10.64], R158 ;  /* 0x0000009e0a00b985 */ /* 0x0005e2000c101b06 */
[----:B------:R-:W-:Y:S02]  /*e9e0*/  SHF.R.S32.HI R16, RZ, 0x1f, R16 ;  /* 0x0000001fff107819 */ /* 0x000fe40000011410 */
[----:B----4-:R-:W-:Y:S02]  /*e9f0*/  @!P2 LEA R8, P6, R13, R0, 0x2 ;  /* 0x000000000d08a211 */ /* 0x010fe400078c10ff */
[----:B------:R-:W-:-:S02]  /*ea00*/  IADD3 R15, R243, 0x50, RZ ;  /* 0x00000050f30f7810 */ /* 0x000fc40007ffe0ff */
[----:B------:R-:W-:Y:S02]  /*ea10*/  @!P2 LEA.HI.X R9, R13, R4, R16, 0x2, P6 ;  /* 0x000000040d09a211 */ /* 0x000fe400030f1410 */
[----:B------:R-:W-:Y:S02]  /*ea20*/  SHF.R.S32.HI R15, RZ, 0x1f, R15 ;  /* 0x0000001fff0f7819 */ /* 0x000fe4000001140f */
[C---:B-----5:R-:W-:Y:S01]  /*ea30*/  @!P1 LEA R6, P6, R14.reuse, R0, 0x2 ;  /* 0x000000000e069211 */ /* 0x060fe200078c10ff */
[----:B------:R2:W-:Y:S01]  /*ea40*/  @!P2 ST.E.64 [R8.64], R154 ;  /* 0x0000009a0800a985 */ /* 0x0005e2000c101b06 */
[----:B------:R-:W-:Y:S02]  /*ea50*/  SHF.R.S32.HI R13, RZ, 0x1f, R252 ;  /* 0x0000001fff0d7819 */ /* 0x000fe400000114fc */
[----:B------:R-:W-:-:S05]  /*ea60*/  @!P1 LEA.HI.X R7, R14, R4, R15, 0x2, P6 ;  /* 0x000000040e079211 */ /* 0x000fca00030f140f */
[----:B------:R2:W-:Y:S01]  /*ea70*/  @!P1 ST.E.64 [R6.64], R82 ;  /* 0x0000005206009985 */ /* 0x0005e2000c101b06 */
[----:B-1----:R-:W-:-:S04]  /*ea80*/  @!P0 LEA R2, P6, R252, R0, 0x2 ;  /* 0x00000000fc028211 */ /* 0x002fc800078c10ff */
[----:B------:R-:W-:-:S05]  /*ea90*/  @!P0 LEA.HI.X R3, R252, R4, R13, 0x2, P6 ;  /* 0x00000004fc038211 */ /* 0x000fca00030f140d */
[----:B------:R2:W-:Y:S04]  /*eaa0*/  @!P0 ST.E.64 [R2.64], R80 ;  /* 0x0000005002008985 */ /* 0x0005e8000c101b06 */
.L_x_1435:
[----:B------:R-:W-:Y:S05]  /*eab0*/  BSYNC B0 ;  /* 0x0000000000007941 */ /* 0x000fea0003800000 */
.L_x_1434:
[----:B------:R-:W-:Y:S05]  /*eac0*/  BRA.DIV ~URZ, `(.L_x_1436) ;  /* 0x000057e27f007947 */ /* 0x000fea000b800000 */
[----:B-1----:R1:W2:Y:S02]  /*ead0*/  SHFL.IDX PT, R4, R5, 0x2, 0x1c1f ;  /* 0x005c1f0005047f89 */ /* 0x0022a400000e0000 */
.L_x_1520:
[----:B------:R-:W-:Y:S05]  /*eae0*/  BRA.DIV ~URZ, `(.L_x_1437) ;  /* 0x000058327f007947 */ /* 0x000fea000b800000 */
[----:B----4-:R4:W1:Y:S02]  /*eaf0*/  SHFL.IDX PT, R0, R12, 0x2, 0x1c1f ;  /* 0x005c1f000c007f89 */ /* 0x01086400000e0000 */
.L_x_1521:
[----:B------:R-:W-:Y:S01]  /*eb00*/  BSSY B0, `(.L_x_1438) ;  /* 0x0000052000007945 */ /* 0x000fe20003800000 */
[----:B------:R-:W-:Y:S05]  /*eb10*/  @P4 BRA `(.L_x_1439) ;  /* 0x0000050000004947 */ /* 0x000fea0003800000 */
[C---:B--2---:R-:W-:Y:S02]  /*eb20*/  IADD3 R6, R243.reuse, 0x8, RZ ;  /* 0x00000008f3067810 */ /* 0x044fe40007ffe0ff */
[C---:B------:R-:W-:Y:S02]  /*eb30*/  ISETP.GE.AND P0, PT, R243.reuse, c[0x0][0x3c8], PT ;  /* 0x0000f200f3007a0c */ /* 0x040fe40003f06270 */
[----:B------:R-:W-:Y:S02]  /*eb40*/  ISETP.GE.AND P1, PT, R6, c[0x0][0x3c8], PT ;  /* 0x0000f20006007a0c */ /* 0x000fe40003f26270 */
[C---:B------:R-:W-:Y:S02]  /*eb50*/  IADD3 R16, R243.reuse, 0x10, RZ ;  /* 0x00000010f3107810 */ /* 0x040fe40007ffe0ff */
[C---:B------:R-:W-:Y:S02]  /*eb60*/  IADD3 R10, R243.reuse, 0x18, RZ ;  /* 0x00000018f30a7810 */ /* 0x040fe40007ffe0ff */
[----:B------:R-:W-:-:S02]  /*eb70*/  IADD3 R7, R243, 0x8, RZ ;  /* 0x00000008f3077810 */ /* 0x000fc40007ffe0ff */
[----:B------:R-:W-:Y:S02]  /*eb80*/  ISETP.GE.AND P2, PT, R16, c[0x0][0x3c8], PT ;  /* 0x0000f20010007a0c */ /* 0x000fe40003f46270 */
[----:B------:R-:W-:Y:S02]  /*eb90*/  SHF.R.S32.HI R11, RZ, 0x1f, R243 ;  /* 0x0000001fff0b7819 */ /* 0x000fe400000114f3 */
[-C--:B-1----:R-:W-:Y:S02]  /*eba0*/  @!P0 LEA R2, P6, R243, R0.reuse, 0x2 ;  /* 0x00000000f3028211 */ /* 0x082fe400078c10ff */
[----:B------:R-:W-:Y:S02]  /*ebb0*/  ISETP.GE.AND P4, PT, R10, c[0x0][0x3c8], PT ;  /* 0x0000f2000a007a0c */ /* 0x000fe40003f86270 */
[----:B------:R-:W-:Y:S02]  /*ebc0*/  SHF.R.S32.HI R7, RZ, 0x1f, R7 ;  /* 0x0000001fff077819 */ /* 0x000fe40000011407 */
[----:B------:R-:W-:-:S02]  /*ebd0*/  @!P1 LEA R8, P3, R6, R0, 0x2 ;  /* 0x0000000006089211 */ /* 0x000fc400078610ff */
[CC--:B------:R-:W-:Y:S02]  /*ebe0*/  @!P0 LEA.HI.X R3, R243.reuse, R4.reuse, R11, 0x2, P6 ;  /* 0x00000004f3038211 */ /* 0x0c0fe400030f140b */
[----:B------:R-:W-:Y:S02]  /*ebf0*/  @!P1 LEA.HI.X R9, R6, R4, R7, 0x2, P3 ;  /* 0x0000000406099211 */ /* 0x000fe400018f1407 */
[C---:B------:R-:W-:Y:S01]  /*ec00*/  IADD3 R13, R243.reuse, 0x20, RZ ;  /* 0x00000020f30d7810 */ /* 0x040fe20007ffe0ff */
[----:B------:R1:W-:Y:S01]  /*ec10*/  @!P0 ST.E.64 [R2.64], R36 ;  /* 0x0000002402008985 */ /* 0x0003e2000c101b06 */
[C---:B------:R-:W-:Y:S02]  /*ec20*/  IADD3 R14, R243.reuse, 0x28, RZ ;  /* 0x00000028f30e7810 */ /* 0x040fe40007ffe0ff */
[C---:B------:R-:W-:Y:S01]  /*ec30*/  IADD3 R17, R243.reuse, 0x10, RZ ;  /* 0x00000010f3117810 */ /* 0x040fe20007ffe0ff */
[----:B------:R2:W-:Y:S01]  /*ec40*/  @!P1 ST.E.64 [R8.64], R38 ;  /* 0x0000002608009985 */ /* 0x0005e2000c101b06 */
[----:B------:R-:W-:-:S02]  /*ec50*/  IADD3 R15, R243, 0x18, RZ ;  /* 0x00000018f30f7810 */ /* 0x000fc40007ffe0ff */
[----:B------:R-:W-:Y:S02]  /*ec60*/  ISETP.GE.AND P3, PT, R13, c[0x0][0x3c8], PT ;  /* 0x0000f2000d007a0c */ /* 0x000fe40003f66270 */
[----:B------:R-:W-:Y:S02]  /*ec70*/  ISETP.GE.AND P1, PT, R14, c[0x0][0x3c8], PT ;  /* 0x0000f2000e007a0c */ /* 0x000fe40003f26270 */
[----:B------:R-:W-:Y:S02]  /*ec80*/  @!P2 LEA R6, P0, R16, R0, 0x2 ;  /* 0x000000001006a211 */ /* 0x000fe400078010ff */
[----:B------:R-:W-:Y:S02]  /*ec90*/  SHF.R.S32.HI R17, RZ, 0x1f, R17 ;  /* 0x0000001fff117819 */ /* 0x000fe40000011411 */
[----:B------:R-:W-:Y:S02]  /*eca0*/  SHF.R.S32.HI R15, RZ, 0x1f, R15 ;  /* 0x0000001fff0f7819 */ /* 0x000fe4000001140f */
[----:B------:R-:W-:-:S02]  /*ecb0*/  IADD3 R11, R243, 0x30, RZ ;  /* 0x00000030f30b7810 */ /* 0x000fc40007ffe0ff */
[----:B------:R-:W-:Y:S02]  /*ecc0*/  @!P2 LEA.HI.X R7, R16, R4, R17, 0x2, P0 ;  /* 0x000000041007a211 */ /* 0x000fe400000f1411 */
[----:B------:R-:W-:Y:S02]  /*ecd0*/  ISETP.GE.AND P0, PT, R11, c[0x0][0x3c8], PT ;  /* 0x0000f2000b007a0c */ /* 0x000fe40003f06270 */
[C---:B------:R-:W-:Y:S01]  /*ece0*/  IADD3 R16, R243.reuse, 0x20, RZ ;  /* 0x00000020f3107810 */ /* 0x040fe20007ffe0ff */
[----:B------:R5:W-:Y:S01]  /*ecf0*/  @!P2 ST.E.64 [R6.64], R40 ;  /* 0x000000280600a985 */ /* 0x000be2000c101b06 */
[----:B------:R-:W-:Y:S02]  /*ed00*/  IADD3 R17, R243, 0x48, RZ ;  /* 0x00000048f3117810 */ /* 0x000fe40007ffe0ff */
[----:B------:R-:W-:Y:S02]  /*ed10*/  SHF.R.S32.HI R16, RZ, 0x1f, R16 ;  /* 0x0000001fff107819 */ /* 0x000fe40000011410 */
[----:B-1----:R-:W-:-:S02]  /*ed20*/  @!P4 LEA R2, P6, R10, R0, 0x2 ;  /* 0x000000000a02c211 */ /* 0x002fc400078c10ff */
[----:B------:R-:W-:Y:S02]  /*ed30*/  SHF.R.S32.HI R17, RZ, 0x1f, R17 ;  /* 0x0000001fff117819 */ /* 0x000fe40000011411 */
[----:B------:R-:W-:Y:S02]  /*ed40*/  @!P4 LEA.HI.X R3, R10, R4, R15, 0x2, P6 ;  /* 0x000000040a03c211 */ /* 0x000fe400030f140f */
[----:B------:R-:W-:Y:S02]  /*ed50*/  IADD3 R15, R243, 0x28, RZ ;  /* 0x00000028f30f7810 */ /* 0x000fe40007ffe0ff */
[----:B--2---:R-:W-:Y:S01]  /*ed60*/  @!P3 LEA R8, P2, R13, R0, 0x2 ;  /* 0x000000000d08b211 */ /* 0x004fe200078410ff */
[----:B------:R1:W-:Y:S01]  /*ed70*/  @!P4 ST.E.64 [R2.64], R42 ;  /* 0x0000002a0200c985 */ /* 0x0003e2000c101b06 */
[----:B------:R-:W-:Y:S02]  /*ed80*/  SHF.R.S32.HI R15, RZ, 0x1f, R15 ;  /* 0x0000001fff0f7819 */ /* 0x000fe4000001140f */
[----:B------:R-:W-:-:S02]  /*ed90*/  IADD3 R10, R243, 0x38, RZ ;  /* 0x00000038f30a7810 */ /* 0x000fc40007ffe0ff */
[----:B------:R-:W-:Y:S02]  /*eda0*/  @!P3 LEA.HI.X R9, R13, R4, R16, 0x2, P2 ;  /* 0x000000040d09b211 */ /* 0x000fe400010f1410 */
[----:B------:R-:W-:Y:S02]  /*edb0*/  ISETP.GE.AND P4, PT, R10, c[0x0][0x3c8], PT ;  /* 0x0000f2000a007a0c */ /* 0x000fe40003f86270 */
[C---:B------:R-:W-:Y:S01]  /*edc0*/  IADD3 R13, R243.reuse, 0x40, RZ ;  /* 0x00000040f30d7810 */ /* 0x040fe20007ffe0ff */
[----:B------:R-:W-:Y:S01]  /*edd0*/  @!P3 ST.E.64 [R8.64], R66 ;  /* 0x000000420800b985 */ /* 0x000fe2000c101b06 */
[----:B------:R-:W-:Y:S02]  /*ede0*/  IADD3 R16, R243, 0x48, RZ ;  /* 0x00000048f3107810 */ /* 0x000fe40007ffe0ff */
[----:B------:R-:W-:Y:S02]  /*edf0*/  ISETP.GE.AND P3, PT, R13, c[0x0][0x3c8], PT ;  /* 0x0000f2000d007a0c */ /* 0x000fe40003f66270 */
[----:B-----5:R-:W-:-:S02]  /*ee00*/  @!P0 LEA R6, P2, R11, R0, 0x2 ;  /* 0x000000000b068211 */ /* 0x020fc400078410ff */
        /* <DEDUP_REMOVED lines=9> */
[----:B------:R-:W-:Y:S01]  /*eea0*/  ISETP.GE.AND P2, PT, R16, c[0x0][0x3c8], PT ;  /* 0x0000f20010007a0c */ /* 0x000fe20003f46270 */
[----:B------:R2:W-:Y:S01]  /*eeb0*/  @!P0 ST.E.64 [R6.64], R48 ;  /* 0x0000003006008985 */ /* 0x0005e2000c101b06 */
[----:B------:R-:W-:Y:S02]  /*eec0*/  SHF.R.S32.HI R11, RZ, 0x1f, R11 ;  /* 0x0000001fff0b7819 */ /* 0x000fe4000001140b */
[----:B------:R-:W-:Y:S02]  /*eed0*/  IADD3 R15, R243, 0x40, RZ ;  /* 0x00000040f30f7810 */ /* 0x000fe40007ffe0ff */
[----:B------:R-:W-:Y:S02]  /*eee0*/  ISETP.GE.AND P0, PT, R252, c[0x0][0x3c8], PT ;  /* 0x0000f200fc007a0c */ /* 0x000fe40003f06270 */
[----:B------:R-:W-:-:S02]  /*eef0*/  SHF.R.S32.HI R15, RZ, 0x1f, R15 ;  /* 0x0000001fff0f7819 */ /* 0x000fc4000001140f */
[----:B-1----:R-:W-:-:S04]  /*ef00*/  @!P4 LEA R2, P6, R10, R0, 0x2 ;  /* 0x000000000a02c211 */ /* 0x002fc800078c10ff */
[----:B------:R-:W-:Y:S02]  /*ef10*/  @!P4 LEA.HI.X R3, R10, R4, R11, 0x2, P6 ;  /* 0x000000040a03c211 */ /* 0x000fe400030f140b */
[----:B------:R-:W-:-:S03]  /*ef20*/  @!P3 LEA R10, P6, R13, R0, 0x2 ;  /* 0x000000000d0ab211 */ /* 0x000fc600078c10ff */
[----:B------:R1:W-:Y:S01]  /*ef30*/  @!P4 ST.E.64 [R2.64], R52 ;  /* 0x000000340200c985 */ /* 0x0003e2000c101b06 */
[----:B------:R-:W-:Y:S02]  /*ef40*/  @!P3 LEA.HI.X R11, R13, R4, R15, 0x2, P6 ;  /* 0x000000040d0bb211 */ /* 0x000fe400030f140f */
[-C--:B------:R-:W-:Y:S02]  /*ef50*/  @!P2 LEA R8, P4, R16, R0.reuse, 0x2 ;  /* 0x000000001008a211 */ /* 0x080fe400078810ff */
[----:B------:R-:W-:Y:S01]  /*ef60*/  IADD3 R15, R243, 0x50, RZ ;  /* 0x00000050f30f7810 */ /* 0x000fe20007ffe0ff */
[----:B------:R3:W-:Y:S01]  /*ef70*/  @!P3 ST.E.64 [R10.64], R72 ;  /* 0x000000480a00b985 */ /* 0x0007e2000c101b06 */
[----:B--2---:R-:W-:Y:S02]  /*ef80*/  @!P1 LEA R6, P6, R14, R0, 0x2 ;  /* 0x000000000e069211 */ /* 0x004fe400078c10ff */
[----:B------:R-:W-:Y:S02]  /*ef90*/  SHF.R.S32.HI R15, RZ, 0x1f, R15 ;  /* 0x0000001fff0f7819 */ /* 0x000fe4000001140f */
[----:B------:R-:W-:-:S02]  /*efa0*/  @!P2 LEA.HI.X R9, R16, R4, R17, 0x2, P4 ;  /* 0x000000041009a211 */ /* 0x000fc400020f1411 */
[----:B------:R-:W-:Y:S02]  /*efb0*/  SHF.R.S32.HI R13, RZ, 0x1f, R252 ;  /* 0x0000001fff0d7819 */ /* 0x000fe400000114fc */
[----:B------:R-:W-:Y:S01]  /*efc0*/  @!P1 LEA.HI.X R7, R14, R4, R15, 0x2, P6 ;  /* 0x000000040e079211 */ /* 0x000fe200030f140f */
[----:B------:R3:W-:Y:S04]  /*efd0*/  @!P2 ST.E.64 [R8.64], R68 ;  /* 0x000000440800a985 */ /* 0x0007e8000c101b06 */
[----:B------:R3:W-:Y:S01]  /*efe0*/  @!P1 ST.E.64 [R6.64], R56 ;  /* 0x0000003806009985 */ /* 0x0007e2000c101b06 */
[----:B-1----:R-:W-:-:S04]  /*eff0*/  @!P0 LEA R2, P4, R252, R0, 0x2 ;  /* 0x00000000fc028211 */ /* 0x002fc800078810ff */
[----:B------:R-:W-:-:S05]  /*f000*/  @!P0 LEA.HI.X R3, R252, R4, R13, 0x2, P4 ;  /* 0x00000004fc038211 */ /* 0x000fca00020f140d */
[----:B------:R3:W-:Y:S04]  /*f010*/  @!P0 ST.E.64 [R2.64], R28 ;  /* 0x0000001c02008985 */ /* 0x0007e8000c101b06 */
.L_x_1439:
[----:B------:R-:W-:Y:S05]  /*f020*/  BSYNC B0 ;  /* 0x0000000000007941 */ /* 0x000fea0003800000 */
.L_x_1438:
[----:B------:R-:W-:Y:S05]  /*f030*/  BRA.DIV ~URZ, `(.L_x_1440) ;  /* 0x000053527f007947 */ /* 0x000fea000b800000 */
[----:B--2---:R2:W3:Y:S04]  /*f040*/  SHFL.IDX PT, R4, R5, 0x3, 0x1c1f ;  /* 0x007c1f0005047f89 */ /* 0x0044e800000e0000 */
[----:B-1----:R2:W1:Y:S02]  /*f050*/  SHFL.IDX PT, R0, R12, 0x3, 0x1c1f ;  /* 0x007c1f000c007f89 */ /* 0x00246400000e0000 */
.L_x_1522:
[----:B------:R-:W-:Y:S05]  /*f060*/  @P5 BRA `(.L_x_1428) ;  /* 0x000011f000005947 */ /* 0x000fea0003800000 */
[C---:B---3--:R-:W-:Y:S02]  /*f070*/  IADD3 R8, R243.reuse, 0x8, RZ ;  /* 0x00000008f3087810 */ /* 0x048fe40007ffe0ff */
[C---:B------:R-:W-:Y:S02]  /*f080*/  ISETP.GE.AND P4, PT, R243.reuse, c[0x0][0x3c8], PT ;  /* 0x0000f200f3007a0c */ /* 0x040fe40003f86270 */
[----:B------:R-:W-:Y:S02]  /*f090*/  ISETP.GE.AND P3, PT, R8, c[0x0][0x3c8], PT ;  /* 0x0000f20008007a0c */ /* 0x000fe40003f66270 */
[----:B------:R-:W-:-:S02]  /*f0a0*/  IADD3 R15, R243, 0x10, RZ ;  /* 0x00000010f30f7810 */ /* 0x000fc40007ffe0ff */
[C---:B--2-4-:R-:W-:Y:S02]  /*f0b0*/  IADD3 R12, R243.reuse, 0x18, RZ ;  /* 0x00000018f30c7810 */ /* 0x054fe40007ffe0ff */
[----:B------:R-:W-:Y:S02]  /*f0c0*/  IADD3 R5, R243, 0x20, RZ ;  /* 0x00000020f3057810 */ /* 0x000fe40007ffe0ff */
[----:B------:R-:W-:Y:S02]  /*f0d0*/  ISETP.GE.AND P2, PT, R15, c[0x0][0x3c8], PT ;  /* 0x0000f2000f007a0c */ /* 0x000fe40003f46270 */
[----:B------:R-:W-:Y:S02]  /*f0e0*/  ISETP.GE.AND P1, PT, R12, c[0x0][0x3c8], PT ;  /* 0x0000f2000c007a0c */ /* 0x000fe40003f26270 */
[C---:B------:R-:W-:Y:S02]  /*f0f0*/  IADD3 R9, R243.reuse, 0x8, RZ ;  /* 0x00000008f3097810 */ /* 0x040fe40007ffe0ff */
[----:B-1----:R-:W-:-:S02]  /*f100*/  @!P4 LEA R6, P6, R243, R0, 0x2 ;  /* 0x00000000f306c211 */ /* 0x002fc400078c10ff */
[----:B------:R-:W-:Y:S02]  /*f110*/  SHF.R.S32.HI R10, RZ, 0x1f, R243 ;  /* 0x0000001fff0a7819 */ /* 0x000fe400000114f3 */
[----:B------:R-:W-:Y:S02]  /*f120*/  ISETP.GE.AND P0, PT, R5, c[0x0][0x3c8], PT ;  /* 0x0000f20005007a0c */ /* 0x000fe40003f06270 */
[----:B------:R-:W-:Y:S02]  /*f130*/  SHF.R.S32.HI R9, RZ, 0x1f, R9 ;  /* 0x0000001fff097819 */ /* 0x000fe40000011409 */
[----:B------:R-:W-:Y:S02]  /*f140*/  @!P3 LEA R2, P5, R8, R0, 0x2 ;  /* 0x000000000802b211 */ /* 0x000fe400078a10ff */
[C---:B------:R-:W-:Y:S02]  /*f150*/  @!P4 LEA.HI.X R7, R243.reuse, R4, R10, 0x2, P6 ;  /* 0x00000004f307c211 */ /* 0x040fe400030f140a */
[----:B------:R-:W-:-:S02]  /*f160*/  IADD3 R14, R243, 0x28, RZ ;  /* 0x00000028f30e7810 */ /* 0x000fc40007ffe0ff */
[C---:B------:R-:W-:Y:S01]  /*f170*/  IADD3 R16, R243.reuse, 0x10, RZ ;  /* 0x00000010f3107810 */ /* 0x040fe20007ffe0ff */
[----:B------:R1:W-:Y:S01]  /*f180*/  @!P4 ST.E.64 [R6.64], R60 ;  /* 0x0000003c0600c985 */ /* 0x0003e2000c101b06 */
[----:B------:R-:W-:Y:S02]  /*f190*/  @!P3 LEA.HI.X R3, R8, R4, R9, 0x2, P5 ;  /* 0x000000040803b211 */ /* 0x000fe400028f1409 */
[C---:B------:R-:W-:Y:S02]  /*f1a0*/  IADD3 R13, R243.reuse, 0x18, RZ ;  /* 0x00000018f30d7810 */ /* 0x040fe40007ffe0ff */
[----:B------:R-:W-:Y:S01]  /*f1b0*/  IADD3 R11, R243, 0x20, RZ ;  /* 0x00000020f30b7810 */ /* 0x000fe20007ffe0ff */
[----:B------:R2:W-:Y:S01]  /*f1c0*/  @!P3 ST.E.64 [R2.64], R34 ;  /* 0x000000220200b985 */ /* 0x0005e2000c101b06 */
[----:B------:R-:W-:Y:S02]  /*f1d0*/  @!P2 LEA R8, P5, R15, R0, 0x2 ;  /* 0x000000000f08a211 */ /* 0x000fe400078a10ff */
[----:B------:R-:W-:-:S02]  /*f1e0*/  ISETP.GE.AND P4, PT, R14, c[0x0][0x3c8], PT ;  /* 0x0000f2000e007a0c */ /* 0x000fc40003f86270 */
[----:B------:R-:W-:Y:S02]  /*f1f0*/  SHF.R.S32.HI R16, RZ, 0x1f, R16 ;  /* 0x0000001fff107819 */ /* 0x000fe40000011410 */
[----:B------:R-:W-:Y:S02]  /*f200*/  IADD3 R10, R243, 0x30, RZ ;  /* 0x00000030f30a7810 */ /* 0x000fe40007ffe0ff */
[----:B------:R-:W-:Y:S02]  /*f210*/  SHF.R.S32.HI R13, RZ, 0x1f, R13 ;  /* 0x0000001fff0d7819 */ /* 0x000fe4000001140d */
[----:B------:R-:W-:Y:S02]  /*f220*/  SHF.R.S32.HI R11, RZ, 0x1f, R11 ;  /* 0x0000001fff0b7819 */ /* 0x000fe4000001140b */
[----:B------:R-:W-:Y:S02]  /*f230*/  @!P2 LEA.HI.X R9, R15, R4, R16, 0x2, P5 ;  /* 0x000000040f09a211 */ /* 0x000fe400028f1410 */
[----:B------:R-:W-:-:S02]  /*f240*/  ISETP.GE.AND P5, PT, R10, c[0x0][0x3c8], PT ;  /* 0x0000f2000a007a0c */ /* 0x000fc40003fa6270 */
[C---:B------:R-:W-:Y:S01]  /*f250*/  IADD3 R16, R243.reuse, 0x28, RZ ;  /* 0x00000028f3107810 */ /* 0x040fe20007ffe0ff */
[----:B------:R-:W-:Y:S01]  /*f260*/  @!P2 ST.E.64 [R8.64], R70 ;  /* 0x000000460800a985 */ /* 0x000fe2000c101b06 */
[----:B------:R-:W-:Y:S02]  /*f270*/  IADD3 R15, R243, 0x40, RZ ;  /* 0x00000040f30f7810 */ /* 0x000fe40007ffe0ff */
[----:B------:R-:W-:Y:S02]  /*f280*/  SHF.R.S32.HI R16, RZ, 0x1f, R16 ;  /* 0x0000001fff107819 */ /* 0x000fe40000011410 */
[C---:B-1----:R-:W-:Y:S02]  /*f290*/  @!P1 LEA R6, P6, R12.reuse, R0, 0x2 ;  /* 0x000000000c069211 */ /* 0x042fe400078c10ff */
[----:B------:R-:W-:Y:S02]  /*f2a0*/  ISETP.GE.AND P2, PT, R15, c[0x0][0x3c8], PT ;  /* 0x0000f2000f007a0c */ /* 0x000fe40003f46270 */
[----:B------:R-:W-:-:S02]  /*f2b0*/  @!P1 LEA.HI.X R7, R12, R4, R13, 0x2, P6 ;  /* 0x000000040c079211 */ /* 0x000fc400030f140d */
[----:B--2---:R-:W-:Y:S02]  /*f2c0*/  @!P0 LEA R2, P3, R5, R0, 0x2 ;  /* 0x0000000005028211 */ /* 0x004fe400078610ff */
[----:B------:R-:W-:Y:S01]  /*f2d0*/  IADD3 R12, R243, 0x38, RZ ;  /* 0x00000038f30c7810 */ /* 0x000fe20007ffe0ff */
[----:B------:R1:W-:Y:S01]  /*f2e0*/  @!P1 ST.E.64 [R6.64], R64 ;  /* 0x0000004006009985 */ /* 0x0003e2000c101b06 */
[----:B------:R-:W-:Y:S02]  /*f2f0*/  @!P0 LEA.HI.X R3, R5, R4, R11, 0x2, P3 ;  /* 0x0000000405038211 */ /* 0x000fe400018f140b */
[----:B------:R-:W-:Y:S02]  /*f300*/  ISETP.GE.AND P3, PT, R12, c[0x0][0x3c8], PT ;  /* 0x0000f2000c007a0c */ /* 0x000fe40003f66270 */
[C---:B------:R-:W-:Y:S01]  /*f310*/  IADD3 R11, R243.reuse, 0x30, RZ ;  /* 0x00000030f30b7810 */ /* 0x040fe20007ffe0ff */
[----:B------:R2:W-:Y:S01]  /*f320*/  @!P0 ST.E.64 [R2.64], R30 ;  /* 0x0000001e02008985 */ /* 0x0005e2000c101b06 */
[----:B------:R-:W-:-:S02]  /*f330*/  IADD3 R13, R243, 0x48, RZ ;  /* 0x00000048f30d7810 */ /* 0x000fc40007ffe0ff */
[----:B------:R-:W-:Y:S02]  /*f340*/  IADD3 R5, R243, 0x50, RZ ;  /* 0x00000050f3057810 */ /* 0x000fe40007ffe0ff */
[----:B------:R-:W-:Y:S02]  /*f350*/  SHF.R.S32.HI R11, RZ, 0x1f, R11 ;  /* 0x0000001fff0b7819 */ /* 0x000fe4000001140b */
[----:B------:R-:W-:Y:S02]  /*f360*/  ISETP.GE.AND P1, PT, R13, c[0x0][0x3c8], PT ;  /* 0x0000f2000d007a0c */ /* 0x000fe40003f26270 */
[----:B-1----:R-:W-:-:S04]  /*f370*/  @!P4 LEA R6, P0, R14, R0, 0x2 ;  /* 0x000000000e06c211 */ /* 0x002fc800078010ff */
[----:B------:R-:W-:Y:S02]  /*f380*/  @!P4 LEA.HI.X R7, R14, R4, R16, 0x2, P0 ;  /* 0x000000040e07c211 */ /* 0x000fe400000f1410 */
[C---:B--2---:R-:W-:Y:S02]  /*f390*/  @!P5 LEA R2, P6, R10.reuse, R0, 0x2 ;  /* 0x000000000a02d211 */ /* 0x044fe400078c10ff */
[----:B------:R-:W-:Y:S01]  /*f3a0*/  IADD3 R14, R243, 0x38, RZ ;  /* 0x00000038f30e7810 */ /* 0x000fe20007ffe0ff */
[----:B------:R1:W-:Y:S01]  /*f3b0*/  @!P4 ST.E.64 [R6.64], R46 ;  /* 0x0000002e0600c985 */ /* 0x0003e2000c101b06 */
[----:B------:R-:W-:Y:S02]  /*f3c0*/  ISETP.GE.AND P0, PT, R5, c[0x0][0x3c8], PT ;  /* 0x0000f20005007a0c */ /* 0x000fe40003f06270 */
[----:B------:R-:W-:Y:S02]  /*f3d0*/  @!P5 LEA.HI.X R3, R10, R4, R11, 0x2, P6 ;  /* 0x000000040a03d211 */ /* 0x000fe400030f140b */
[----:B------:R-:W-:-:S02]  /*f3e0*/  @!P3 LEA R10, P4, R12, R0, 0x2 ;  /* 0x000000000c0ab211 */ /* 0x000fc400078810ff */
[----:B------:R-:W-:Y:S01]  /*f3f0*/  SHF.R.S32.HI R14, RZ, 0x1f, R14 ;  /* 0x0000001fff0e7819 */ /* 0x000fe2000001140e */
[----:B------:R2:W-:Y:S01]  /*f400*/  @!P5 ST.E.64 [R2.64], R50 ;  /* 0x000000320200d985 */ /* 0x0005e2000c101b06 */
[C---:B------:R-:W-:Y:S02]  /*f410*/  IADD3 R16, R243.reuse, 0x40, RZ ;  /* 0x00000040f3107810 */ /* 0x040fe40007ffe0ff */
[----:B------:R-:W-:Y:S02]  /*f420*/  @!P3 LEA.HI.X R11, R12, R4, R14, 0x2, P4 ;  /* 0x000000040c0bb211 */ /* 0x000fe400020f140e */
[C---:B------:R-:W-:Y:S02]  /*f430*/  IADD3 R14, R243.reuse, 0x48, RZ ;  /* 0x00000048f30e7810 */ /* 0x040fe40007ffe0ff */
[----:B------:R-:W-:Y:S01]  /*f440*/  IADD3 R12, R243, 0x50, RZ ;  /* 0x00000050f30c7810 */ /* 0x000fe20007ffe0ff */
[----:B------:R3:W-:Y:S01]  /*f450*/  @!P3 ST.E.64 [R10.64], R62 ;  /* 0x0000003e0a00b985 */ /* 0x0007e2000c101b06 */
[----:B------:R-:W-:-:S02]  /*f460*/  @!P2 LEA R8, P6, R15, R0, 0x2 ;  /* 0x000000000f08a211 */ /* 0x000fc400078c10ff */
[----:B------:R-:W-:Y:S02]  /*f470*/  SHF.R.S32.HI R16, RZ, 0x1f, R16 ;  /* 0x0000001fff107819 */ /* 0x000fe40000011410 */
[----:B------:R-:W-:Y:S02]  /*f480*/  SHF.R.S32.HI R14, RZ, 0x1f, R14 ;  /* 0x0000001fff0e7819 */ /* 0x000fe4000001140e */
[----:B------:R-:W-:Y:S02]  /*f490*/  SHF.R.S32.HI R12, RZ, 0x1f, R12 ;  /* 0x0000001fff0c7819 */ /* 0x000fe4000001140c */
[----:B------:R-:W-:Y:S02]  /*f4a0*/  @!P2 LEA.HI.X R9, R15, R4, R16, 0x2, P6 ;  /* 0x000000040f09a211 */ /* 0x000fe400030f1410 */
[----:B-1----:R-:W-:-:S03]  /*f4b0*/  @!P1 LEA R6, P5, R13, R0, 0x2 ;  /* 0x000000000d069211 */ /* 0x002fc600078a10ff */
[----:B------:R3:W-:Y:S01]  /*f4c0*/  @!P2 ST.E.64 [R8.64], R58 ;  /* 0x0000003a0800a985 */ /* 0x0007e2000c101b06 */
[----:B------:R-:W-:Y:S02]  /*f4d0*/  @!P1 LEA.HI.X R7, R13, R4, R14, 0x2, P5 ;  /* 0x000000040d079211 */ /* 0x000fe400028f140e */
[----:B--2---:R-:W-:-:S03]  /*f4e0*/  @!P0 LEA R2, P4, R5, R0, 0x2 ;  /* 0x0000000005028211 */ /* 0x004fc600078810ff */
[----:B------:R3:W-:Y:S01]  /*f4f0*/  @!P1 ST.E.64 [R6.64], R54 ;  /* 0x0000003606009985 */ /* 0x0007e2000c101b06 */
[----:B------:R-:W-:-:S05]  /*f500*/  @!P0 LEA.HI.X R3, R5, R4, R12, 0x2, P4 ;  /* 0x0000000405038211 */ /* 0x000fca00020f140c */
        /* <DEDUP_REMOVED lines=8> */
.L_x_1413:
        /* <DEDUP_REMOVED lines=22> */
.L_x_1441:
        /* <DEDUP_REMOVED lines=57> */
.L_x_1443:
[----:B------:R-:W-:Y:S05]  /*fa80*/  BSYNC B0 ;  /* 0x0000000000007941 */ /* 0x000fea0003800000 */
.L_x_1442:
[----:B------:R-:W-:-:S13]  /*fa90*/  ISETP.GT.AND P0, PT, R19, 0x1, PT ;  /* 0x000000011300780c */ /* 0x000fda0003f04270 */
[----:B------:R-:W-:Y:S05]  /*faa0*/  @P0 BRA `(.L_x_1428) ;  /* 0x000007b000000947 */ /* 0x000fea0003800000 */
[----:B------:R-:W-:Y:S01]  /*fab0*/  MOV R2, c[0x0][0x4e8] ;  /* 0x00013a0000027a02 */ /* 0x000fe20000000f00 */
[----:B-1----:R-:W-:Y:S01]  /*fac0*/  IMAD R0, R18, c[0x0][0x3a0], RZ ;  /* 0x0000e80012007a24 */ /* 0x002fe200078e02ff */
[----:B------:R-:W-:Y:S01]  /*fad0*/  IADD3 R4, R224, R242, RZ ;  /* 0x000000f2e0047210 */ /* 0x000fe20007ffe0ff */
[----:B------:R-:W-:Y:S01]  /*fae0*/  IMAD R5, R21, c[0x0][0x3f0], RZ ;  /* 0x0000fc0015057a24 */ /* 0x000fe200078e02ff */
[----:B------:R-:W-:Y:S01]  /*faf0*/  ISETP.NE.AND P0, PT, R2, 0x1, PT ;  /* 0x000000010200780c */ /* 0x000fe20003f05270 */
[----:B------:R-:W-:-:S04]  /*fb00*/  IMAD.WIDE.U32 R2, R6, c[0x0][0x3a0], RZ ;  /* 0x0000e80006027a25 */ /* 0x000fc800078e00ff */
        /* <DEDUP_REMOVED lines=26> */
.L_x_1523:
[----:B------:R-:W-:Y:S05]  /*fcb0*/  BRA.DIV ~URZ, `(.L_x_1445) ;  /* 0x000048127f007947 */ /* 0x000fea000b800000 */
[----:B------:R3:W4:Y:S02]  /*fcc0*/  SHFL.IDX PT, R0, R12, RZ, 0x1c1f ;  /* 0x001c1fff0c007589 */ /* 0x00072400000e0000 */
.L_x_1524:
        /* <DEDUP_REMOVED lines=17> */
[----:B------:R2:W-:Y:S04]  /*fde0*/  @!P2 ST.E.128 [R8.64], RZ ;  /* 0x000000ff0800a985 */ /* 0x0005e8000c101d06 */
[----:B------:R2:W-:Y:S04]  /*fdf0*/  @!P1 ST.E.128 [R6.64], RZ ;  /* 0x000000ff06009985 */ /* 0x0005e8000c101d06 */
[----:B------:R2:W-:Y:S02]  /*fe00*/  @!P0 ST.E.128 [R2.64], RZ ;  /* 0x000000ff02008985 */ /* 0x0005e4000c101d06 */
.L_x_1447:
[----:B------:R-:W-:Y:S05]  /*fe10*/  BSYNC B0 ;  /* 0x0000000000007941 */ /* 0x000fea0003800000 */
.L_x_1446:
[----:B------:R-:W-:Y:S05]  /*fe20*/  BRA.DIV ~URZ, `(.L_x_1448) ;  /* 0x000047127f007947 */ /* 0x000fea000b800000 */
[----:B--2---:R2:W1:Y:S04]  /*fe30*/  SHFL.IDX PT, R4, R5, 0x1, 0x1c1f ;  /* 0x003c1f0005047f89 */ /* 0x00446800000e0000 */
[----:B----4-:R2:W4:Y:S02]  /*fe40*/  SHFL.IDX PT, R0, R12, 0x1, 0x1c1f ;  /* 0x003c1f000c007f89 */ /* 0x01052400000e0000 */
.L_x_1525:
        /* <DEDUP_REMOVED lines=16> */
[----:B------:R1:W-:Y:S04]  /*ff50*/  @!P2 ST.E.128 [R8.64], RZ ;  /* 0x000000ff0800a985 */ /* 0x0003e8000c101d06 */
[----:B------:R1:W-:Y:S04]  /*ff60*/  @!P1 ST.E.128 [R6.64], RZ ;  /* 0x000000ff06009985 */ /* 0x0003e8000c101d06 */
[----:B------:R1:W-:Y:S02]  /*ff70*/  @!P0 ST.E.128 [R2.64], RZ ;  /* 0x000000ff02008985 */ /* 0x0003e4000c101d06 */
.L_x_1450:
[----:B------:R-:W-:Y:S05]  /*ff80*/  BSYNC B0 ;  /* 0x0000000000007941 */ /* 0x000fea0003800000 */
.L_x_1449:
[----:B------:R-:W-:Y:S05]  /*ff90*/  BRA.DIV ~URZ, `(.L_x_1451) ;  /* 0x000046727f007947 */ /* 0x000fea000b800000 */
[----:B-1----:R1:W2:Y:S02]  /*ffa0*/  SHFL.IDX PT, R4, R5, 0x2, 0x1c1f ;  /* 0x005c1f0005047f89 */ /* 0x0022a400000e0000 */
.L_x_1526:
[----:B------:R-:W-:Y:S05]  /*ffb0*/  BRA.DIV ~URZ, `(.L_x_1452) ;  /* 0x000046c27f007947 */ /* 0x000fea000b800000 */
[----:B----4-:R4:W1:Y:S02]  /*ffc0*/  SHFL.IDX PT, R0, R12, 0x2, 0x1c1f ;  /* 0x005c1f000c007f89 */ /* 0x01086400000e0000 */
.L_x_1527:
        /* <DEDUP_REMOVED lines=19> */
.L_x_1454:
[----:B------:R-:W-:Y:S05]  /*10100*/  BSYNC B0 ;  /* 0x0000000000007941 */ /* 0x000fea0003800000 */
.L_x_1453:
[----:B------:R-:W-:Y:S05]  /*10110*/  BRA.DIV ~URZ, `(.L_x_1455) ;  /* 0x000045d27f007947 */ /* 0x000fea000b800000 */
[----:B--2---:R2:W3:Y:S04]  /*10120*/  SHFL.IDX PT, R4, R5, 0x3, 0x1c1f ;  /* 0x007c1f0005047f89 */ /* 0x0044e800000e0000 */
[----:B-1----:R2:W1:Y:S02]  /*10130*/  SHFL.IDX PT, R0, R12, 0x3, 0x1c1f ;  /* 0x007c1f000c007f89 */ /* 0x00246400000e0000 */
.L_x_1528:
        /* <DEDUP_REMOVED lines=10> */
[CC--:B------:R-:W-:Y:S02]  /*101e0*/  @!P1 LEA R6, P4, R225.reuse, R0.reuse, 0x1 ;  /* 0x00000000e1069211 */ /* 0x0c0fe400078808ff */
[----:B------:R-:W-:Y:S02]  /*101f0*/  @!P0 LEA R2, P3, R226, R0, 0x1 ;  /* 0x00000000e2028211 */ /* 0x000fe400078608ff */
[-C--:B------:R-:W-:Y:S02]  /*10200*/  @!P2 LEA.HI.X R9, R202, R4.reuse, R13, 0x1, P5 ;  /* 0x00000004ca09a211 */ /* 0x080fe400028f0c0d */
[-C--:B------:R-:W-:Y:S02]  /*10210*/  @!P1 LEA.HI.X R7, R225, R4.reuse, R12, 0x1, P4 ;  /* 0x00000004e1079211 */ /* 0x080fe400020f0c0c */
[----:B------:R-:W-:Y:S01]  /*10220*/  @!P0 LEA.HI.X R3, R226, R4, R5, 0x1, P3 ;  /* 0x00000004e2038211 */ /* 0x000fe200018f0c05 */
[----:B------:R1:W-:Y:S04]  /*10230*/  @!P2 ST.E.128 [R8.64], RZ ;  /* 0x000000ff0800a985 */ /* 0x0003e8000c101d06 */
[----:B------:R1:W-:Y:S04]  /*10240*/  @!P1 ST.E.128 [R6.64], RZ ;  /* 0x000000ff06009985 */ /* 0x0003e8000c101d06 */
[----:B------:R1:W-:Y:S02]  /*10250*/  @!P0 ST.E.128 [R2.64], RZ ;  /* 0x000000ff02008985 */ /* 0x0003e4000c101d06 */
.L_x_1428:
[----:B------:R-:W-:Y:S05]  /*10260*/  BSYNC B1 ;  /* 0x0000000000017941 */ /* 0x000fea0003800000 */
.L_x_1412:
        /* <DEDUP_REMOVED lines=9> */
[----:B--2-4-:R-:W-:-:S04]  /*10300*/  LOP3.LUT R12, R0, 0x1f, RZ, 0xc0, !PT ;  /* 0x0000001f000c7812 */ /* 0x014fc800078ec0ff */
[----:B------:R-:W-:Y:S01]  /*10310*/  ISETP.NE.AND P5, PT, R12, 0x1f, PT ;  /* 0x0000001f0c00780c */ /* 0x000fe20003fa5270 */
[----:B------:R-:W-:Y:S10]  /*10320*/  BRA.DIV ~URZ, `(.L_x_1457) ;  /* 0x000044927f007947 */ /* 0x000ff4000b800000 */
[----:B------:R2:W3:Y:S02]  /*10330*/  SHFL.IDX PT, R9, R74, RZ, 0x1f ;  /* 0x00001fff4a097589 */ /* 0x0004e400000e0000 */
.L_x_1529:
[----:B------:R-:W-:Y:S05]  /*10340*/  BRA.DIV ~URZ, `(.L_x_1458) ;  /* 0x000044e27f007947 */ /* 0x000fea000b800000 */
[----:B------:R4:W2:Y:S02]  /*10350*/  SHFL.IDX PT, R8, R74, 0x1, 0x1f ;  /* 0x00201f004a087f89 */ /* 0x0008a400000e0000 */
.L_x_1530:
[----:B-1----:R-:W-:Y:S02]  /*10360*/  IMAD.IADD R0, R247, 0x1, R12 ;  /* 0x00000001f7007824 */ /* 0x002fe400078e020c */
[----:B------:R-:W-:-:S03]  /*10370*/  IMAD.MOV.U32 R6, RZ, RZ, RZ ;  /* 0x000000ffff067224 */ /* 0x000fc600078e00ff */
        /* <DEDUP_REMOVED lines=15> */
[----:B------:R1:W4:Y:S02]  /*10470*/  SHFL.UP PT, R4, R0, 0x1, RZ ;  /* 0x0420000000047989 */ /* 0x00032400000e00ff */
.L_x_1531:
[----:B----4-:R-:W-:-:S04]  /*10480*/  SEL R4, R4, RZ, P0 ;  /* 0x000000ff04047207 */ /* 0x010fc80000000000 */
        /* <DEDUP_REMOVED lines=14> */
[----:B------:R1:W4:Y:S02]  /*10570*/  SHFL.IDX PT, R0, R4, 0x1f, 0x1f ;  /* 0x03e01f0004007f89 */ /* 0x00032400000e0000 */
.L_x_1532:
[----:B----4-:R-:W-:Y:S01]  /*10580*/  IMAD R0, R0, c[0x0][0x538], RZ ;  /* 0x00014e0000007a24 */ /* 0x010fe200078e02ff */
[----:B------:R-:W-:Y:S04]  /*10590*/  BSSY B1, `(.L_x_1461) ;  /* 0x00000c5000017945 */ /* 0x000fe80003800000 */
[----:B--2---:R-:W-:-:S04]  /*105a0*/  IADD3 R8, R0, R8, RZ ;  /* 0x0000000800087210 */ /* 0x004fc80007ffe0ff */
[----:B---3--:R-:W-:-:S13]  /*105b0*/  ISETP.GT.AND P6, PT, R8, R9, PT ;  /* 0x000000090800720c */ /* 0x008fda0003fc4270 */
[----:B------:R-:W-:Y:S05]  /*105c0*/  @P6 BRA `(.L_x_1462) ;  /* 0x0000024000006947 */ /* 0x000fea0003800000 */
.L_x_1466:
        /* <DEDUP_REMOVED lines=16> */
.L_x_1533:
        /* <DEDUP_REMOVED lines=16> */
.L_x_1534:
[----:B--2---:R-:W-:-:S05]  /*107d0*/  IMAD R0, R0, c[0x0][0x538], RZ ;  /* 0x00014e0000007a24 */ /* 0x004fca00078e02ff */
[----:B------:R-:W-:-:S04]  /*107e0*/  IADD3 R8, R0, R8, RZ ;  /* 0x0000000800087210 */ /* 0x000fc80007ffe0ff */
[----:B------:R-:W-:-:S13]  /*107f0*/  ISETP.GT.AND P6, PT, R8, R9, PT ;  /* 0x000000090800720c */ /* 0x000fda0003fc4270 */
[----:B-1----:R-:W-:Y:S05]  /*10800*/  @!P6 BRA `(.L_x_1466) ;  /* 0xfffffdc00000e947 */ /* 0x002fea000383ffff */
.L_x_1462:
[----:B------:R-:W-:-:S05]  /*10810*/  IADD3 R5, -R0, R8, RZ ;  /* 0x0000000800057210 */ /* 0x000fca0007ffe1ff */
[----:B------:R-:W-:-:S05]  /*10820*/  IMAD R0, R4, c[0x0][0x538], R5 ;  /* 0x00014e0004007a24 */ /* 0x000fca00078e0205 */
[----:B------:R-:W-:Y:S01]  /*10830*/  ISETP.GT.AND P0, PT, R0, R9, PT ;  /* 0x000000090000720c */ /* 0x000fe20003f04270 */
[----:B------:R-:W-:-:S12]  /*10840*/  BRA.DIV ~URZ, `(.L_x_1467) ;  /* 0x000044427f007947 */ /* 0x000fd8000b800000 */
[----:B------:R-:W-:-:S04]  /*10850*/  VOTE.ANY R10, PT, !P0 ;  /* 0x00000000000a7806 */ /* 0x000fc800040e0100 */
.L_x_1535:
[----:B------:R-:W2:Y:S02]  /*10860*/  POPC R0, R10 ;  /* 0x0000000a00007309 */ /* 0x000ea40000000000 */
[----:B--2---:R-:W-:Y:S01]  /*10870*/  IADD3 R247, R0, R247, RZ ;  /* 0x000000f700f77210 */ /* 0x004fe20007ffe0ff */
[----:B------:R-:W-:Y:S05]  /*10880*/  BRA.DIV ~URZ, `(.L_x_1468) ;  /* 0x000044527f007947 */ /* 0x000fea000b800000 */
[----:B------:R2:W3:Y:S04]  /*10890*/  SHFL.IDX PT, R8, R6, R0, 0x1f ;  /* 0x00001f0006087589 */ /* 0x0004e800000e0000 */
[----:B------:R2:W4:Y:S02]  /*108a0*/  SHFL.IDX PT, R7, R7, R0, 0x1f ;  /* 0x00001f0007077589 */ /* 0x00052400000e0000 */
.L_x_1536:
[----:B------:R-:W-:Y:S01]  /*108b0*/  ISETP.NE.AND P0, PT, R10, RZ, PT ;  /* 0x000000ff0a00720c */ /* 0x000fe20003f05270 */
[----:B------:R-:W-:-:S12]  /*108c0*/  BSSY B0, `(.L_x_1469) ;  /* 0x0000005000007945 */ /* 0x000fd80003800000 */
[----:B------:R-:W-:Y:S05]  /*108d0*/  @!P0 BRA `(.L_x_1470) ;  /* 0x0000003000008947 */ /* 0x000fea0003800000 */
[----:B--2---:R-:W-:Y:S01]  /*108e0*/  IADD3 R0, R0, -0x1, RZ ;  /* 0xffffffff00007810 */ /* 0x004fe20007ffe0ff */
[----:B------:R-:W-:Y:S05]  /*108f0*/  BRA.DIV ~URZ, `(.L_x_1471) ;  /* 0x000044b27f007947 */ /* 0x000fea000b800000 */
[----:B------:R2:W1:Y:S02]  /*10900*/  SHFL.IDX PT, R11, R4, R0, 0x1f ;  /* 0x00001f00040b7589 */ /* 0x00046400000e0000 */
.L_x_1470:
[----:B------:R-:W-:Y:S05]  /*10910*/  BSYNC B0 ;  /* 0x0000000000007941 */ /* 0x000fea0003800000 */
.L_x_1469:
[----:B----4-:R-:W-:Y:S01]  /*10920*/  ISETP.NE.AND P0, PT, R7, 0x1, PT ;  /* 0x000000010700780c */ /* 0x010fe20003f05270 */
[----:B-1----:R-:W-:Y:S01]  /*10930*/  IMAD R244, R11, c[0x0][0x538], R5 ;  /* 0x00014e000bf47a24 */ /* 0x002fe200078e0205 */
[----:B------:R-:W-:Y:S04]  /*10940*/  BSSY B0, `(.L_x_1472) ;  /* 0x0000082000007945 */ /* 0x000fe80003800000 */
[----:B------:R-:W-:-:S07]  /*10950*/  IADD3 R9, -R244, R9, RZ ;  /* 0x00000009f4097210 */ /* 0x000fce0007ffe1ff */
[----:B------:R-:W-:Y:S05]  /*10960*/  @!P0 BRA `(.L_x_1473) ;  /* 0x000003d000008947 */ /* 0x000fea0003800000 */
[-C--:B---3--:R-:W-:Y:S02]  /*10970*/  IABS R2, R8.reuse ;  /* 0x0000000800027213 */ /* 0x088fe40000000000 */
[----:B------:R-:W-:Y:S02]  /*10980*/  IABS R10, R8 ;  /* 0x00000008000a7213 */ /* 0x000fe40000000000 */
[----:B--2---:R-:W1:Y:S08]  /*10990*/  I2F.RP R0, R2 ;  /* 0x0000000200007306 */ /* 0x004e700000209400 */
        /* <DEDUP_REMOVED lines=56> */
[----:B------:R-:W-:Y:S01]  /*10d20*/  IMAD R246, R3, 0x10000, R0 ;  /* 0x0001000003f67824 */ /* 0x000fe200078e0200 */
[----:B------:R-:W-:Y:S05]  /*10d30*/  BRA `(.L_x_1474) ;  /* 0x0000042000007947 */ /* 0x000fea0003800000 */
.L_x_1473:
[----:B------:R-:W-:-:S04]  /*10d40*/  IMAD.MOV.U32 R2, RZ, RZ, 0x4 ;  /* 0x00000004ff027424 */ /* 0x000fc800078e00ff */
[----:B------:R-:W-:-:S05]  /*10d50*/  IMAD.WIDE R2, R247, R2, c[0x0][0x590] ;  /* 0x00016400f7027625 */ /* 0x000fca00078e0202 */
[----:B--2---:R-:W2:Y:S02]  /*10d60*/  LDG.E R4, [R2.64] ;  /* 0x0000000602047981 */ /* 0x004ea4000c1e1900 */
[----:B--23--:R-:W-:-:S05]  /*10d70*/  IMAD R10, R4, R8, RZ ;  /* 0x00000008040a7224 */ /* 0x00cfca00078e02ff */
        /* <DEDUP_REMOVED lines=61> */
[----:B------:R-:W-:Y:S02]  /*11150*/  IMAD R246, R2, R3, R6 ;  /* 0x0000000302f67224 */ /* 0x000fe400078e0206 */
.L_x_1474:
[----:B------:R-:W-:Y:S05]  /*11160*/  BSYNC B0 ;  /* 0x0000000000007941 */ /* 0x000fea0003800000 */
.L_x_1472:
[----:B------:R-:W-:-:S04]  /*11170*/  LOP3.LUT R2, RZ, R2, RZ, 0x33, !PT ;  /* 0x00000002ff027212 */ /* 0x000fc800078e33ff */
[----:B------:R-:W-:Y:S01]  /*11180*/  IADD3 R245, R2, R8, RZ ;  /* 0x0000000802f57210 */ /* 0x000fe20007ffe0ff */
[----:B------:R-:W-:Y:S05]  /*11190*/  BRA `(.L_x_1475) ;  /* 0x0000004000007947 */ /* 0x000fea0003800000 */
.L_x_1463:
[----:B------:R-:W-:Y:S01]  /*111a0*/  IMAD.MOV.U32 R244, RZ, RZ, R9 ;  /* 0x000000fffff47224 */ /* 0x000fe200078e0009 */
[----:B------:R-:W-:Y:S01]  /*111b0*/  MOV R246, RZ ;  /* 0x000000ff00f67202 */ /* 0x000fe20000000f00 */
[----:B------:R-:W-:Y:S01]  /*111c0*/  IMAD.MOV.U32 R245, RZ, RZ, RZ ;  /* 0x000000fffff57224 */ /* 0x000fe200078e00ff */
[----:B------:R-:W-:Y:S02]  /*111d0*/  MOV R247, c[0x0][0x53c] ;  /* 0x00014f0000f77a02 */ /* 0x000fe40000000f00 */
.L_x_1475:
[----:B------:R-:W-:Y:S05]  /*111e0*/  BSYNC B1 ;  /* 0x0000000000017941 */ /* 0x000fea0003800000 */
.L_x_1461:
[----:B------:R-:W-:Y:S01]  /*111f0*/  WARPSYNC 0xffffffff ;  /* 0xffffffff00007948 */ /* 0x000fe20003800000 */
[----:B------:R-:W-:Y:S01]  /*11200*/  BAR.SYNC.DEFER_BLOCKING 0x4, 0x80 ;  /* 0x0102000000007b1d */ /* 0x000fe20000010000 */
[----:B------:R-:W-:-:S13]  /*11210*/  ISETP.NE.AND P0, PT, R12, RZ, PT ;  /* 0x000000ff0c00720c */ /* 0x000fda0003f05270 */
[----:B------:R2:W-:Y:S04]  /*11220*/  @!P0 STS.128 [0xc080], R244 ;  /* 0x00c080f4ff008388 */ /* 0x0005e80000000c00 */
[----:B------:R-:W-:Y:S06]  /*11230*/  BAR.ARV 0x5, 0x80 ;  /* 0x0142000000007b1d */ /* 0x000fec0000002000 */
.L_x_1456:
[----:B-1----:R-:W-:-:S13]  /*11240*/  ISETP.GE.AND P0, PT, R247, c[0x0][0x53c], PT ;  /* 0x00014f00f7007a0c */ /* 0x002fda0003f06270 */
[----:B--23--:R-:W-:Y:S01]  /*11250*/  @P0 CALL.REL.NOINC `(.L_x_1476) ;  /* 0x0000001000000944 */ /* 0x00cfe20003c00000 */
[----:B------:R-:W-:Y:S05]  /*11260*/  BRA `(.L_x_1477) ;  /* 0xffff07c000007947 */ /* 0x000fea000383ffff */
.L_x_1476:
[----:B------:R-:W-:Y:S05]  /*11270*/  EXIT ;  /* 0x000000000000794d */ /* 0x000fea0003800000 */
.L_x_1339:
[----:B------:R-:W-:Y:S01]  /*11280*/  IMAD.MOV.U32 R0, RZ, RZ, R5 ;  /* 0x000000ffff007224 */ /* 0x000fe200078e0005 */
[----:B------:R-:W-:Y:S02]  /*11290*/  MOV R2, 0x1 ;  /* 0x0000000100027802 */ /* 0x000fe40000000f00 */
[----:B------:R-:W-:Y:S02]  /*112a0*/  MOV R3, 0x112c0 ;  /* 0x000112c000037802 */ /* 0x000fe40000000f00 */
[----:B--2---:R-:W-:Y:S05]  /*112b0*/  CALL.REL.NOINC `($__internal_21_$__cuda_sm70_shflsync_up_p) ;  /* 0x00003c2000007944 */ /* 0x004fea0003c00000 */
[----:B------:R-:W-:Y:S01]  /*112c0*/  MOV R0, R4 ;  /* 0x0000000400007202 */ /* 0x000fe20000000f00 */
[----:B------:R-:W-:Y:S05]  /*112d0*/  BRA `(.L_x_1478) ;  /* 0xfffef16000007947 */ /* 0x000fea000383ffff */
.L_x_1340:
[----:B------:R-:W-:Y:S01]  /*112e0*/  IMAD.MOV.U32 R0, RZ, RZ, R5 ;  /* 0x000000ffff007224 */ /* 0x000fe200078e0005 */
[----:B------:R-:W-:Y:S02]  /*112f0*/  MOV R2, 0x2 ;  /* 0x0000000200027802 */ /* 0x000fe40000000f00 */
[----:B------:R-:W-:Y:S02]  /*11300*/  MOV R3, 0x11320 ;  /* 0x0001132000037802 */ /* 0x000fe40000000f00 */
[----:B--2---:R-:W-:Y:S05]  /*11310*/  CALL.REL.NOINC `($__internal_21_$__cuda_sm70_shflsync_up_p) ;  /* 0x00003bc000007944 */ /* 0x004fea0003c00000 */
[----:B------:R-:W-:Y:S01]  /*11320*/  SEL R0, R4, RZ, P4 ;  /* 0x000000ff04007207 */ /* 0x000fe20002000000 */
[----:B------:R-:W-:Y:S01]  /*11330*/  IMAD.MOV.U32 R2, RZ, RZ, 0x4 ;  /* 0x00000004ff027424 */ /* 0x000fe200078e00ff */
[----:B------:R-:W-:-:S03]  /*11340*/  MOV R3, 0x11370 ;  /* 0x0001137000037802 */ /* 0x000fc60000000f00 */
[----:B------:R-:W-:Y:S02]  /*11350*/  IMAD.IADD R0, R5, 0x1, R0 ;  /* 0x0000000105007824 */ /* 0x000fe400078e0200 */
[----:B------:R-:W-:Y:S05]  /*11360*/  CALL.REL.NOINC `($__internal_21_$__cuda_sm70_shflsync_up_p) ;  /* 0x00003b7000007944 */ /* 0x000fea0003c00000 */
        /* <DEDUP_REMOVED lines=12> */
[----:B------:R-:W-:Y:S02]  /*11430*/  MOV R204, 0x1f ;  /* 0x0000001f00cc7802 */ /* 0x000fe40000000f00 */
[----:B------:R-:W-:Y:S01]  /*11440*/  MOV R3, 0x11480 ;  /* 0x0001148000037802 */ /* 0x000fe20000000f00 */
[----:B------:R-:W-:-:S04]  /*11450*/  IMAD.IADD R4, R0, 0x1, R4 ;  /* 0x0000000100047824 */ /* 0x000fc800078e0204 */
[----:B------:R-:W-:Y:S02]  /*11460*/  IMAD.MOV.U32 R116, RZ, RZ, R4 ;  /* 0x000000ffff747224 */ /* 0x000fe400078e0004 */
[----:B------:R-:W-:Y:S05]  /*11470*/  CALL.REL.NOINC `($__internal_20_$__cuda_sm70_shflsync_idx_p) ;  /* 0x00003a0000007944 */ /* 0x000fea0003c00000 */
[----:B------:R-:W-:Y:S01]  /*11480*/  MOV R0, R204 ;  /* 0x000000cc00007202 */ /* 0x000fe20000000f00 */
[----:B------:R-:W-:Y:S05]  /*11490*/  BRA `(.L_x_1479) ;  /* 0xfffef0a000007947 */ /* 0x000fea000383ffff */
.L_x_1342:
[----:B------:R-:W-:Y:S02]  /*114a0*/  SEL R0, RZ, 0x1, P0 ;  /* 0x00000001ff007807 */ /* 0x000fe40000000000 */
[----:B------:R-:W-:Y:S02]  /*114b0*/  MOV R2, 0x114d0 ;  /* 0x000114d000027802 */ /* 0x000fe40000000f00 */
[----:B--2---:R-:W-:Y:S05]  /*114c0*/  CALL.REL.NOINC `($__internal_22_$__cuda_sm70_votesync_ballot) ;  /* 0x00003a8000007944 */ /* 0x004fea0003c00000 */
[----:B------:R-:W-:Y:S01]  /*114d0*/  MOV R6, R0 ;  /* 0x0000000000067202 */ /* 0x000fe20000000f00 */
[----:B------:R-:W-:Y:S05]  /*114e0*/  BRA `(.L_x_1480) ;  /* 0xfffef0e000007947 */ /* 0x000fea000383ffff */
.L_x_1343:
[----:B------:R-:W-:Y:S01]  /*114f0*/  IMAD.MOV.U32 R116, RZ, RZ, R9 ;  /* 0x000000ffff747224 */ /* 0x000fe200078e0009 */
[----:B------:R-:W-:Y:S01]  /*11500*/  MOV R2, R0 ;  /* 0x0000000000027202 */ /* 0x000fe20000000f00 */
[----:B------:R-:W-:Y:S01]  /*11510*/  IMAD.MOV.U32 R204, RZ, RZ, 0x1f ;  /* 0x0000001fffcc7424 */ /* 0x000fe200078e00ff */
[----:B------:R-:W-:Y:S02]  /*11520*/  MOV R3, 0x11540 ;  /* 0x0001154000037802 */ /* 0x000fe40000000f00 */
[----:B------:R-:W-:Y:S05]  /*11530*/  CALL.REL.NOINC `($__internal_20_$__cuda_sm70_shflsync_idx_p) ;  /* 0x0000394000007944 */ /* 0x000fea0003c00000 */
[----:B------:R-:W-:Y:S01]  /*11540*/  IMAD.MOV.U32 R245, RZ, RZ, R204 ;  /* 0x000000fffff57224 */ /* 0x000fe200078e00cc */
[----:B------:R-:W-:Y:S01]  /*11550*/  MOV R116, R8 ;  /* 0x0000000800747202 */ /* 0x000fe20000000f00 */
[----:B------:R-:W-:Y:S01]  /*11560*/  IMAD.MOV.U32 R5, RZ, RZ, RZ ;  /* 0x000000ffff057224 */ /* 0x000fe200078e00ff */
[----:B------:R-:W-:Y:S01]  /*11570*/  MOV R2, R0 ;  /* 0x0000000000027202 */ /* 0x000fe20000000f00 */
[----:B------:R-:W-:Y:S01]  /*11580*/  IMAD.MOV.U32 R204, RZ, RZ, 0x1f ;  /* 0x0000001fffcc7424 */ /* 0x000fe200078e00ff */
[----:B------:R-:W-:-:S02]  /*11590*/  MOV R3, 0x115b0 ;  /* 0x000115b000037802 */ /* 0x000fc40000000f00 */
[----:B------:R-:W-:Y:S05]  /*115a0*/  CALL.REL.NOINC `($__internal_20_$__cuda_sm70_shflsync_idx_p) ;  /* 0x000038d000007944 */ /* 0x000fea0003c00000 */
[----:B------:R-:W-:Y:S01]  /*115b0*/  MOV R9, R204 ;  /* 0x000000cc00097202 */ /* 0x000fe20000000f00 */
[----:B------:R-:W-:Y:S05]  /*115c0*/  BRA `(.L_x_1481) ;  /* 0xfffef06000007947 */ /* 0x000fea000383ffff */
.L_x_1346:
[----:B------:R-:W-:Y:S01]  /*115d0*/  IMAD.MOV.U32 R116, RZ, RZ, R4 ;  /* 0x000000ffff747224 */ /* 0x000fe200078e0004 */
[----:B------:R-:W-:Y:S01]  /*115e0*/  MOV R2, R0 ;  /* 0x0000000000027202 */ /* 0x000fe20000000f00 */
[----:B------:R-:W-:Y:S01]  /*115f0*/  IMAD.MOV.U32 R204, RZ, RZ, 0x1f ;  /* 0x0000001fffcc7424 */ /* 0x000fe200078e00ff */
[----:B------:R-:W-:-:S02]  /*11600*/  MOV R3, 0x11620 ;  /* 0x0001162000037802 */ /* 0x000fc40000000f00 */
[----:B--23--:R-:W-:Y:S05]  /*11610*/  CALL.REL.NOINC `($__internal_20_$__cuda_sm70_shflsync_idx_p) ;  /* 0x0000386000007944 */ /* 0x00cfea0003c00000 */
[----:B------:R-:W-:Y:S01]  /*11620*/  MOV R5, R204 ;  /* 0x000000cc00057202 */ /* 0x000fe20000000f00 */
[----:B------:R-:W-:Y:S05]  /*11630*/  BRA `(.L_x_1345) ;  /* 0xfffef05000007947 */ /* 0x000fea000383ffff */
.L_x_1357:
[----:B------:R-:W-:Y:S01]  /*11640*/  IMAD.MOV.U32 R116, RZ, RZ, R5 ;  /* 0x000000ffff747224 */ /* 0x000fe200078e0005 */
[----:B------:R-:W-:Y:S01]  /*11650*/  MOV R2, RZ ;  /* 0x000000ff00027202 */ /* 0x000fe20000000f00 */
[----:B------:R-:W-:Y:S01]  /*11660*/  IMAD.MOV.U32 R204, RZ, RZ, 0x1c1f ;  /* 0x00001c1fffcc7424 */ /* 0x000fe200078e00ff */
[----:B------:R-:W-:-:S02]  /*11670*/  MOV R3, 0x11690 ;  /* 0x0001169000037802 */ /* 0x000fc40000000f00 */
[----:B-----5:R-:W-:Y:S05]  /*11680*/  CALL.REL.NOINC `($__internal_20_$__cuda_sm70_shflsync_idx_p) ;  /* 0x000037f000007944 */ /* 0x020fea0003c00000 */
[----:B------:R-:W-:Y:S01]  /*11690*/  MOV R4, R204 ;  /* 0x000000cc00047202 */ /* 0x000fe20000000f00 */
[----:B------:R-:W-:Y:S05]  /*116a0*/  BRA `(.L_x_1482) ;  /* 0xffff10a000007947 */ /* 0x000fea000383ffff */
.L_x_1358:
[----:B------:R-:W-:Y:S01]  /*116b0*/  IMAD.MOV.U32 R116, RZ, RZ, R12 ;  /* 0x000000ffff747224 */ /* 0x000fe200078e000c */
[----:B------:R-:W-:Y:S01]  /*116c0*/  MOV R2, RZ ;  /* 0x000000ff00027202 */ /* 0x000fe20000000f00 */
[----:B------:R-:W-:Y:S01]  /*116d0*/  IMAD.MOV.U32 R204, RZ, RZ, 0x1c1f ;  /* 0x00001c1fffcc7424 */ /* 0x000fe200078e00ff */
[----:B------:R-:W-:-:S02]  /*116e0*/  MOV R3, 0x11700 ;  /* 0x0001170000037802 */ /* 0x000fc40000000f00 */
[----:B-12--5:R-:W-:Y:S05]  /*116f0*/  CALL.REL.NOINC `($__internal_20_$__cuda_sm70_shflsync_idx_p) ;  /* 0x0000378000007944 */ /* 0x026fea0003c00000 */
[----:B------:R-:W-:Y:S01]  /*11700*/  MOV R0, R204 ;  /* 0x000000cc00007202 */ /* 0x000fe20000000f00 */
[----:B------:R-:W-:Y:S05]  /*11710*/  BRA `(.L_x_1483) ;  /* 0xffff105000007947 */ /* 0x000fea000383ffff */
.L_x_1361:
[----:B------:R-:W-:Y:S01]  /*11720*/  IMAD.MOV.U32 R116, RZ, RZ, R5 ;  /* 0x000000ffff747224 */ /* 0x000fe200078e0005 */
[----:B--2---:R-:W-:Y:S01]  /*11730*/  MOV R2, 0x1 ;  /* 0x0000000100027802 */ /* 0x004fe20000000f00 */
[----:B------:R-:W-:Y:S01]  /*11740*/  IMAD.MOV.U32 R204, RZ, RZ, 0x1c1f ;  /* 0x00001c1fffcc7424 */ /* 0x000fe200078e00ff */
[----:B------:R-:W-:-:S02]  /*11750*/  MOV R3, 0x11770 ;  /* 0x0001177000037802 */ /* 0x000fc40000000f00 */
[----:B-1-345:R-:W-:Y:S05]  /*11760*/  CALL.REL.NOINC `($__internal_20_$__cuda_sm70_shflsync_idx_p) ;  /* 0x0000371000007944 */ /* 0x03afea0003c00000 */
[----:B------:R-:W-:Y:S01]  /*11770*/  IMAD.MOV.U32 R4, RZ, RZ, R204 ;  /* 0x000000ffff047224 */ /* 0x000fe200078e00cc */
[----:B------:R-:W-:Y:S01]  /*11780*/  MOV R2, 0x1 ;  /* 0x0000000100027802 */ /* 0x000fe20000000f00 */
[----:B------:R-:W-:Y:S01]  /*11790*/  IMAD.MOV.U32 R116, RZ, RZ, R12 ;  /* 0x000000ffff747224 */ /* 0x000fe200078e000c */
[----:B------:R-:W-:-:S02]  /*117a0*/  MOV R204, 0x1c1f ;  /* 0x00001c1f00cc7802 */ /* 0x000fc40000000f00 */
[----:B------:R-:W-:Y:S02]  /*117b0*/  MOV R3, 0x117d0 ;  /* 0x000117d000037802 */ /* 0x000fe40000000f00 */
[----:B------:R-:W-:Y:S05]  /*117c0*/  CALL.REL.NOINC `($__internal_20_$__cuda_sm70_shflsync_idx_p) ;  /* 0x000036b000007944 */ /* 0x000fea0003c00000 */
[----:B------:R-:W-:Y:S01]  /*117d0*/  MOV R0, R204 ;  /* 0x000000cc00007202 */ /* 0x000fe20000000f00 */
[----:B------:R-:W-:Y:S05]  /*117e0*/  BRA `(.L_x_1484) ;  /* 0xffff112000007947 */ /* 0x000fea000383ffff */
.L_x_1364:
[----:B------:R-:W-:Y:S01]  /*117f0*/  IMAD.MOV.U32 R116, RZ, RZ, R5 ;  /* 0x000000ffff747224 */ /* 0x000fe200078e0005 */
[----:B-1----:R-:W-:Y:S01]  /*11800*/  MOV R2, 0x2 ;  /* 0x0000000200027802 */ /* 0x002fe20000000f00 */
[----:B------:R-:W-:Y:S01]  /*11810*/  IMAD.MOV.U32 R204, RZ, RZ, 0x1c1f ;  /* 0x00001c1fffcc7424 */ /* 0x000fe200078e00ff */
[----:B------:R-:W-:Y:S02]  /*11820*/  MOV R3, 0x11840 ;  /* 0x0001184000037802 */ /* 0x000fe40000000f00 */
[----:B--2345:R-:W-:Y:S05]  /*11830*/  CALL.REL.NOINC `($__internal_20_$__cuda_sm70_shflsync_idx_p) ;  /* 0x0000364000007944 */ /* 0x03cfea0003c00000 */
[----:B------:R-:W-:Y:S01]  /*11840*/  MOV R4, R204 ;  /* 0x000000cc00047202 */ /* 0x000fe20000000f00 */
[----:B------:R-:W-:Y:S05]  /*11850*/  BRA `(.L_x_1485) ;  /* 0xffff123000007947 */ /* 0x000fea000383ffff */
.L_x_1365:
[----:B------:R-:W-:Y:S01]  /*11860*/  IMAD.MOV.U32 R116, RZ, RZ, R12 ;  /* 0x000000ffff747224 */ /* 0x000fe200078e000c */
[----:B------:R-:W-:Y:S01]  /*11870*/  MOV R2, 0x2 ;  /* 0x0000000200027802 */ /* 0x000fe20000000f00 */
[----:B------:R-:W-:Y:S01]  /*11880*/  IMAD.MOV.U32 R204, RZ, RZ, 0x1c1f ;  /* 0x00001c1fffcc7424 */ /* 0x000fe200078e00ff */
[----:B------:R-:W-:Y:S02]  /*11890*/  MOV R3, 0x118b0 ;  /* 0x000118b000037802 */ /* 0x000fe40000000f00 */
[----:B-12345:R-:W-:Y:S05]  /*118a0*/  CALL.REL.NOINC `($__internal_20_$__cuda_sm70_shflsync_idx_p) ;  /* 0x000035d000007944 */ /* 0x03efea0003c00000 */
[----:B------:R-:W-:Y:S01]  /*118b0*/  MOV R0, R204 ;  /* 0x000000cc00007202 */ /* 0x000fe20000000f00 */
[----:B------:R-:W-:Y:S05]  /*118c0*/  BRA `(.L_x_1486) ;  /* 0xffff11e000007947 */ /* 0x000fea000383ffff */
.L_x_1368:
[----:B------:R-:W-:Y:S01]  /*118d0*/  IMAD.MOV.U32 R116, RZ, RZ, R5 ;  /* 0x000000ffff747224 */ /* 0x000fe200078e0005 */
[----:B-1----:R-:W-:Y:S01]  /*118e0*/  MOV R2, 0x3 ;  /* 0x0000000300027802 */ /* 0x002fe20000000f00 */
[----:B------:R-:W-:Y:S01]  /*118f0*/  IMAD.MOV.U32 R204, RZ, RZ, 0x1c1f ;  /* 0x00001c1fffcc7424 */ /* 0x000fe200078e00ff */
[----:B------:R-:W-:-:S02]  /*11900*/  MOV R3, 0x11920 ;  /* 0x0001192000037802 */ /* 0x000fc40000000f00 */
[----:B--2345:R-:W-:Y:S05]  /*11910*/  CALL.REL.NOINC `($__internal_20_$__cuda_sm70_shflsync_idx_p) ;  /* 0x0000356000007944 */ /* 0x03cfea0003c00000 */
        /* <DEDUP_REMOVED lines=8> */
.L_x_1371:
[----:B------:R-:W-:Y:S01]  /*119a0*/  IMAD.MOV.U32 R116, RZ, RZ, R24 ;  /* 0x000000ffff747224 */ /* 0x000fe200078e0018 */
[----:B-1----:R-:W-:Y:S01]  /*119b0*/  MOV R2, 0x1 ;  /* 0x0000000100027802 */ /* 0x002fe20000000f00 */
[----:B------:R-:W-:Y:S01]  /*119c0*/  IMAD.MOV.U32 R204, RZ, RZ, 0x1c1f ;  /* 0x00001c1fffcc7424 */ /* 0x000fe200078e00ff */
[----:B------:R-:W-:Y:S02]  /*119d0*/  MOV R3, 0x119f0 ;  /* 0x000119f000037802 */ /* 0x000fe40000000f00 */
[----:B------:R-:W-:Y:S05]  /*119e0*/  CALL.REL.NOINC `($__internal_20_$__cuda_sm70_shflsync_idx_p) ;  /* 0x0000349000007944 */ /* 0x000fea0003c00000 */
[----:B------:R-:W-:Y:S01]  /*119f0*/  IMAD.MOV.U32 R20, RZ, RZ, R204 ;  /* 0x000000ffff147224 */ /* 0x000fe200078e00cc */
[----:B------:R-:W-:Y:S01]  /*11a00*/  MOV R2, 0x1 ;  /* 0x0000000100027802 */ /* 0x000fe20000000f00 */
[----:B------:R-:W-:Y:S01]  /*11a10*/  IMAD.MOV.U32 R116, RZ, RZ, R25 ;  /* 0x000000ffff747224 */ /* 0x000fe200078e0019 */
[----:B------:R-:W-:Y:S02]  /*11a20*/  MOV R204, 0x1c1f ;  /* 0x00001c1f00cc7802 */ /* 0x000fe40000000f00 */
[----:B------:R-:W-:Y:S02]  /*11a30*/  MOV R3, 0x11a50 ;  /* 0x00011a5000037802 */ /* 0x000fe40000000f00 */
[----:B------:R-:W-:Y:S05]  /*11a40*/  CALL.REL.NOINC `($__internal_20_$__cuda_sm70_shflsync_idx_p) ;  /* 0x0000343000007944 */ /* 0x000fea0003c00000 */
[----:B------:R-:W-:Y:S01]  /*11a50*/  MOV R2, R204 ;  /* 0x000000cc00027202 */ /* 0x000fe20000000f00 */
[----:B------:R-:W-:Y:S05]  /*11a60*/  BRA `(.L_x_1488) ;  /* 0xffff1bb000007947 */ /* 0x000fea000383ffff */
.L_x_1374:
[----:B------:R-:W-:Y:S01]  /*11a70*/  IMAD.MOV.U32 R116, RZ, RZ, R5 ;  /* 0x000000ffff747224 */ /* 0x000fe200078e0005 */
[----:B------:R-:W-:Y:S01]  /*11a80*/  MOV R2, RZ ;  /* 0x000000ff00027202 */ /* 0x000fe20000000f00 */
[----:B------:R-:W-:Y:S01]  /*11a90*/  IMAD.MOV.U32 R204, RZ, RZ, 0x1c1f ;  /* 0x00001c1fffcc7424 */ /* 0x000fe200078e00ff */
[----:B------:R-:W-:-:S02]  /*11aa0*/  MOV R3, 0x11ac0 ;  /* 0x00011ac000037802 */ /* 0x000fc40000000f00 */
[----:B------:R-:W-:Y:S05]  /*11ab0*/  CALL.REL.NOINC `($__internal_20_$__cuda_sm70_shflsync_idx_p) ;  /* 0x000033c000007944 */ /* 0x000fea0003c00000 */
[----:B------:R-:W-:Y:S01]  /*11ac0*/  MOV R4, R204 ;  /* 0x000000cc00047202 */ /* 0x000fe20000000f00 */
[----:B------:R-:W-:Y:S05]  /*11ad0*/  BRA `(.L_x_1489) ;  /* 0xffff249000007947 */ /* 0x000fea000383ffff */
.L_x_1375:
[----:B------:R-:W-:Y:S01]  /*11ae0*/  IMAD.MOV.U32 R116, RZ, RZ, R10 ;  /* 0x000000ffff747224 */ /* 0x000fe200078e000a */
[----:B------:R-:W-:Y:S01]  /*11af0*/  MOV R2, RZ ;  /* 0x000000ff00027202 */ /* 0x000fe20000000f00 */
[----:B------:R-:W-:Y:S01]  /*11b00*/  IMAD.MOV.U32 R204, RZ, RZ, 0x1c1f ;  /* 0x00001c1fffcc7424 */ /* 0x000fe200078e00ff */
[----:B------:R-:W-:-:S02]  /*11b10*/  MOV R3, 0x11b30 ;  /* 0x00011b3000037802 */ /* 0x000fc40000000f00 */
[----:B-12---:R-:W-:Y:S05]  /*11b20*/  CALL.REL.NOINC `($__internal_20_$__cuda_sm70_shflsync_idx_p) ;  /* 0x0000335000007944 */ /* 0x006fea0003c00000 */
[----:B------:R-:W-:Y:S01]  /*11b30*/  MOV R0, R204 ;  /* 0x000000cc00007202 */ /* 0x000fe20000000f00 */
[----:B------:R-:W-:Y:S05]  /*11b40*/  BRA `(.L_x_1490) ;  /* 0xffff244000007947 */ /* 0x000fea000383ffff */
.L_x_1378:
[----:B------:R-:W-:Y:S01]  /*11b50*/  IMAD.MOV.U32 R116, RZ, RZ, R5 ;  /* 0x000000ffff747224 */ /* 0x000fe200078e0005 */
[----:B--2---:R-:W-:Y:S01]  /*11b60*/  MOV R2, 0x1 ;  /* 0x0000000100027802 */ /* 0x004fe20000000f00 */
[----:B------:R-:W-:Y:S01]  /*11b70*/  IMAD.MOV.U32 R204, RZ, RZ, 0x1c1f ;  /* 0x00001c1fffcc7424 */ /* 0x000fe200078e00ff */
[----:B------:R-:W-:-:S03]  /*11b80*/  MOV R3, 0x11ba0 ;  /* 0x00011ba000037802 */ /* 0x000fc60000000f00 */
[----:B-1-34-:R-:W-:Y:S05]  /*11b90*/  CALL.REL.NOINC `($__internal_20_$__cuda_sm70_shflsync_idx_p) ;  /* 0x000032e000007944 */ /* 0x01afea0003c00000 */
        /* <DEDUP_REMOVED lines=8> */
.L_x_1379:
[----:B------:R-:W-:Y:S01]  /*11c20*/  IMAD.MOV.U32 R116, RZ, RZ, R0 ;  /* 0x000000ffff747224 */ /* 0x000fe200078e0000 */
[----:B------:R-:W-:Y:S01]  /*11c30*/  MOV R2, RZ ;  /* 0x000000ff00027202 */ /* 0x000fe20000000f00 */
[----:B------:R-:W-:Y:S01]  /*11c40*/  IMAD.MOV.U32 R204, RZ, RZ, 0x1c1f ;  /* 0x00001c1fffcc7424 */ /* 0x000fe200078e00ff */
[----:B------:R-:W-:Y:S02]  /*11c50*/  MOV R3, 0x11c70 ;  /* 0x00011c7000037802 */ /* 0x000fe40000000f00 */
[----:B---3--:R-:W-:Y:S05]  /*11c60*/  CALL.REL.NOINC `($__internal_20_$__cuda_sm70_shflsync_idx_p) ;  /* 0x0000321000007944 */ /* 0x008fea0003c00000 */
[----:B------:R-:W-:Y:S01]  /*11c70*/  MOV R2, R204 ;  /* 0x000000cc00027202 */ /* 0x000fe20000000f00 */
[----:B------:R-:W-:Y:S05]  /*11c80*/  BRA `(.L_x_1492) ;  /* 0xffff266000007947 */ /* 0x000fea000383ffff */
.L_x_1380:
[----:B------:R-:W-:Y:S01]  /*11c90*/  IMAD.MOV.U32 R116, RZ, RZ, R0 ;  /* 0x000000ffff747224 */ /* 0x000fe200078e0000 */
[----:B------:R-:W-:Y:S01]  /*11ca0*/  MOV R2, 0x1 ;  /* 0x0000000100027802 */ /* 0x000fe20000000f00 */
[----:B------:R-:W-:Y:S01]  /*11cb0*/  IMAD.MOV.U32 R204, RZ, RZ, 0x1c1f ;  /* 0x00001c1fffcc7424 */ /* 0x000fe200078e00ff */
[----:B------:R-:W-:Y:S02]  /*11cc0*/  MOV R3, 0x11ce0 ;  /* 0x00011ce000037802 */ /* 0x000fe40000000f00 */
[----:B-1----:R-:W-:Y:S05]  /*11cd0*/  CALL.REL.NOINC `($__internal_20_$__cuda_sm70_shflsync_idx_p) ;  /* 0x000031a000007944 */ /* 0x002fea0003c00000 */
[----:B------:R-:W-:Y:S01]  /*11ce0*/  IMAD.IADD R2, R4, 0x1, R204 ;  /* 0x0000000104027824 */ /* 0x000fe200078e02cc */
[----:B------:R-:W-:Y:S01]  /*11cf0*/  MOV R3, 0x11ed0 ;  /* 0x00011ed000037802 */ /* 0x000fe20000000f00 */
[----:B------:R-:W-:-:S02]  /*11d00*/  IMAD.MOV.U32 R116, RZ, RZ, R0 ;  /* 0x000000ffff747224 */ /* 0x000fc400078e0000 */
        /* <DEDUP_REMOVED lines=21> */
[----:B------:R-:W-:Y:S01]  /*11e60*/  ISETP.GT.AND P0, PT, R2, 0x29, PT ;  /* 0x000000290200780c */ /* 0x000fe20003f04270 */
[----:B------:R-:W-:Y:S01]  /*11e70*/  IMAD.MOV.U32 R2, RZ, RZ, 0x2 ;  /* 0x00000002ff027424 */ /* 0x000fe200078e00ff */
[----:B------:R-:W-:Y:S02]  /*11e80*/  FSEL R115, R34, -INF , P6 ;  /* 0xff80000022737808 */ /* 0x000fe40003000000 */
[----:B------:R-:W-:Y:S02]  /*11e90*/  FSEL R114, R35, -INF , P5 ;  /* 0xff80000023727808 */ /* 0x000fe40002800000 */
[----:B------:R-:W-:Y:S02]  /*11ea0*/  FSEL R113, R30, -INF , P4 ;  /* 0xff8000001e717808 */ /* 0x000fe40002000000 */
[----:B------:R-:W-:-:S02]  /*11eb0*/  FSEL R112, R31, -INF , P0 ;  /* 0xff8000001f707808 */ /* 0x000fc40000000000 */
[----:B------:R-:W-:Y:S05]  /*11ec0*/  CALL.REL.NOINC `($__internal_20_$__cuda_sm70_shflsync_idx_p) ;  /* 0x00002fb000007944 */ /* 0x000fea0003c00000 */
        /* <DEDUP_REMOVED lines=32> */
[----:B------:R-:W-:Y:S01]  /*120d0*/  FMNMX.FTZ R121, R10, R11, !PT ;  /* 0x0000000b0a797209 */ /* 0x000fe20007810000 */
[----:B------:R-:W-:Y:S01]  /*120e0*/  IMAD.MOV.U32 R0, RZ, RZ, 0x2 ;  /* 0x00000002ff007424 */ /* 0x000fe200078e00ff */
[----:B------:R-:W-:-:S02]  /*120f0*/  FMNMX.FTZ R120, R12, R13, !PT ;  /* 0x0000000d0c787209 */ /* 0x000fc40007810000 */
[----:B------:R-:W-:Y:S02]  /*12100*/  IMNMX R5, R5, R4, PT ;  /* 0x0000000405057217 */ /* 0x000fe40003800200 */
[----:B------:R-:W-:Y:S02]  /*12110*/  FMNMX.FTZ R121, R14, R121, !PT ;  /* 0x000000790e797209 */ /* 0x000fe40007810000 */
[C---:B------:R-:W-:Y:S02]  /*12120*/  ISETP.GT.AND P6, PT, R5.reuse, RZ, PT ;  /* 0x000000ff0500720c */ /* 0x040fe40003fc4270 */
[C---:B------:R-:W-:Y:S02]  /*12130*/  ISETP.GT.AND P5, PT, R5.reuse, 0x1, PT ;  /* 0x000000010500780c */ /* 0x040fe40003fa4270 */
[----:B------:R-:W-:Y:S02]  /*12140*/  ISETP.GT.AND P4, PT, R5, 0x8, PT ;  /* 0x000000080500780c */ /* 0x000fe40003f84270 */
[----:B------:R-:W-:-:S02]  /*12150*/  FSEL R23, R74, -INF , P6 ;  /* 0xff8000004a177808 */ /* 0x000fc40003000000 */
[----:B------:R-:W-:Y:S02]  /*12160*/  FSEL R30, R75, -INF , P5 ;  /* 0xff8000004b1e7808 */ /* 0x000fe40002800000 */
[----:B------:R-:W-:Y:S02]  /*12170*/  ISETP.GT.AND P0, PT, R5, 0x9, PT ;  /* 0x000000090500780c */ /* 0x000fe40003f04270 */
[----:B------:R-:W-:Y:S02]  /*12180*/  FSEL R34, R70, -INF , P4 ;  /* 0xff80000046227808 */ /* 0x000fe40002000000 */
[----:B------:R-:W-:Y:S02]  /*12190*/  FMNMX.FTZ R119, R25, R27, !PT ;  /* 0x0000001b19777209 */ /* 0x000fe40007810000 */
[----:B------:R-:W-:Y:S02]  /*121a0*/  FMNMX.FTZ R3, R23, R30, !PT ;  /* 0x0000001e17037209 */ /* 0x000fe40007810000 */
[----:B------:R-:W-:-:S02]  /*121b0*/  FMNMX.FTZ R121, R15, R121, !PT ;  /* 0x000000790f797209 */ /* 0x000fc40007810000 */
[----:B------:R-:W-:Y:S02]  /*121c0*/  FSEL R40, R71, -INF , P0 ;  /* 0xff80000047287808 */ /* 0x000fe40000000000 */
[----:B------:R-:W-:Y:S02]  /*121d0*/  ISETP.GT.AND P6, PT, R5, 0x10, PT ;  /* 0x000000100500780c */ /* 0x000fe40003fc4270 */
[----:B------:R-:W-:Y:S02]  /*121e0*/  FMNMX.FTZ R120, R17, R120, !PT ;  /* 0x0000007811787209 */ /* 0x000fe40007810000 */
[----:B------:R-:W-:Y:S02]  /*121f0*/  FMNMX.FTZ R119, R31, R119, !PT ;  /* 0x000000771f777209 */ /* 0x000fe40007810000 */
[----:B------:R-:W-:Y:S02]  /*12200*/  FMNMX.FTZ R8, R34, R3, !PT ;  /* 0x0000000322087209 */ /* 0x000fe40007810000 */
[----:B------:R-:W-:-:S02]  /*12210*/  FMNMX.FTZ R121, R16, R121, !PT ;  /* 0x0000007910797209 */ /* 0x000fc40007810000 */
[----:B------:R-:W-:Y:S02]  /*12220*/  ISETP.GT.AND P5, PT, R5, 0x11, PT ;  /* 0x000000110500780c */ /* 0x000fe40003fa4270 */
[----:B------:R-:W-:Y:S02]  /*12230*/  FSEL R41, R66, -INF , P6 ;  /* 0xff80000042297808 */ /* 0x000fe40003000000 */
        /* <DEDUP_REMOVED lines=41> */
[----:B------:R-:W-:Y:S01]  /*124d0*/  FMNMX.FTZ R120, R113, R120, !PT ;  /* 0x0000007871787209 */ /* 0x000fe20007810000 */
[----:B------:R-:W-:Y:S01]  /*124e0*/  IMAD.MOV.U32 R116, RZ, RZ, R121 ;  /* 0x000000ffff747224 */ /* 0x000fe200078e0079 */
[----:B------:R-:W-:Y:S02]  /*124f0*/  FMNMX.FTZ R119, R130, R119, !PT ;  /* 0x0000007782777209 */ /* 0x000fe40007810000 */
[----:B------:R-:W-:Y:S02]  /*12500*/  FMNMX.FTZ R8, R126, R8, !PT ;  /* 0x000000087e087209 */ /* 0x000fe40007810000 */
[----:B------:R-:W-:Y:S02]  /*12510*/  FMNMX.FTZ R120, R112, R120, !PT ;  /* 0x0000007870787209 */ /* 0x000fe40007810000 */
[----:B------:R-:W-:-:S02]  /*12520*/  FMNMX.FTZ R119, R129, R119, !PT ;  /* 0x0000007781777209 */ /* 0x000fc40007810000 */
[----:B------:R-:W-:Y:S02]  /*12530*/  FMNMX.FTZ R8, R125, R8, !PT ;  /* 0x000000087d087209 */ /* 0x000fe40007810000 */
[----:B------:R-:W-:Y:S02]  /*12540*/  MOV R2, 0x12560 ;  /* 0x0001256000027802 */ /* 0x000fe40000000f00 */
[----:B------:R-:W-:Y:S05]  /*12550*/  CALL.REL.NOINC `($__internal_19_$__cuda_sm70_shflsync_bfly_p) ;  /* 0x000028c000007944 */ /* 0x000fea0003c00000 */
[----:B------:R-:W-:Y:S01]  /*12560*/  FMNMX.FTZ R121, R121, R0, !PT ;  /* 0x0000000079797209 */ /* 0x000fe20007810000 */
[----:B------:R-:W-:Y:S01]  /*12570*/  IMAD.MOV.U32 R0, RZ, RZ, 0x1 ;  /* 0x00000001ff007424 */ /* 0x000fe200078e00ff */
[----:B------:R-:W-:-:S03]  /*12580*/  MOV R2, 0x125b0 ;  /* 0x000125b000027802 */ /* 0x000fc60000000f00 */
[----:B------:R-:W-:Y:S02]  /*12590*/  IMAD.MOV.U32 R116, RZ, RZ, R121 ;  /* 0x000000ffff747224 */ /* 0x000fe400078e0079 */
[----:B------:R-:W-:Y:S05]  /*125a0*/  CALL.REL.NOINC `($__internal_19_$__cuda_sm70_shflsync_bfly_p) ;  /* 0x0000287000007944 */ /* 0x000fea0003c00000 */
[----:B------:R-:W-:Y:S01]  /*125b0*/  FMNMX.FTZ R121, R121, R0, !PT ;  /* 0x0000000079797209 */ /* 0x000fe20007810000 */
[----:B------:R-:W-:Y:S01]  /*125c0*/  IMAD.MOV.U32 R116, RZ, RZ, R120 ;  /* 0x000000ffff747224 */ /* 0x000fe200078e0078 */
[----:B------:R-:W-:Y:S01]  /*125d0*/  MOV R2, 0x12600 ;  /* 0x0001260000027802 */ /* 0x000fe20000000f00 */
[----:B------:R-:W-:Y:S02]  /*125e0*/  IMAD.MOV.U32 R0, RZ, RZ, 0x2 ;  /* 0x00000002ff007424 */ /* 0x000fe400078e00ff */
        /* <DEDUP_REMOVED lines=26> */
[----:B------:R-:W-:Y:S01]  /*12790*/  MOV R9, R0 ;  /* 0x0000000000097202 */ /* 0x000fe20000000f00 */
[----:B------:R-:W-:Y:S05]  /*127a0*/  BRA `(.L_x_1493) ;  /* 0xffff25b000007947 */ /* 0x000fea000383ffff */
.L_x_1384:
[----:B------:R-:W-:Y:S01]  /*127b0*/  MOV R2, RZ ;  /* 0x000000ff00027202 */ /* 0x000fe20000000f00 */
[----:B------:R-:W-:Y:S01]  /*127c0*/  IMAD.MOV.U32 R116, RZ, RZ, R5 ;  /* 0x000000ffff747224 */ /* 0x000fe200078e0005 */
[----:B------:R-:W-:Y:S01]  /*127d0*/  MOV R3, 0x12800 ;  /* 0x0001280000037802 */ /* 0x000fe20000000f00 */
[----:B------:R-:W-:Y:S02]  /*127e0*/  IMAD.MOV.U32 R204, RZ, RZ, 0x1c1f ;  /* 0x00001c1fffcc7424 */ /* 0x000fe400078e00ff */
[----:B-1234-:R-:W-:Y:S05]  /*127f0*/  CALL.REL.NOINC `($__internal_20_$__cuda_sm70_shflsync_idx_p) ;  /* 0x0000268000007944 */ /* 0x01efea0003c00000 */
[----:B------:R-:W-:Y:S01]  /*12800*/  MOV R4, R204 ;  /* 0x000000cc00047202 */ /* 0x000fe20000000f00 */
[----:B------:R-:W-:-:S05]  /*12810*/  BRA `(.L_x_1494) ;  /* 0xffff39e000007947 */ /* 0x000fca000383ffff */
.L_x_1385:
[----:B------:R-:W-:Y:S01]  /*12820*/  MOV R2, RZ ;  /* 0x000000ff00027202 */ /* 0x000fe20000000f00 */
[----:B------:R-:W-:Y:S01]  /*12830*/  IMAD.MOV.U32 R116, RZ, RZ, R10 ;  /* 0x000000ffff747224 */ /* 0x000fe200078e000a */
[----:B------:R-:W-:Y:S01]  /*12840*/  MOV R3, 0x12870 ;  /* 0x0001287000037802 */ /* 0x000fe20000000f00 */
[----:B------:R-:W-:Y:S02]  /*12850*/  IMAD.MOV.U32 R204, RZ, RZ, 0x1c1f ;  /* 0x00001c1fffcc7424 */ /* 0x000fe400078e00ff */
[----:B-1234-:R-:W-:Y:S05]  /*12860*/  CALL.REL.NOINC `($__internal_20_$__cuda_sm70_shflsync_idx_p) ;  /* 0x0000261000007944 */ /* 0x01efea0003c00000 */
[----:B------:R-:W-:Y:S01]  /*12870*/  MOV R0, R204 ;  /* 0x000000cc00007202 */ /* 0x000fe20000000f00 */
[----:B------:R-:W-:-:S05]  /*12880*/  BRA `(.L_x_1495) ;  /* 0xffff399000007947 */ /* 0x000fca000383ffff */
.L_x_1386:
[----:B---3--:R-:W-:Y:S01]  /*12890*/  MOV R2, 0x1 ;  /* 0x0000000100027802 */ /* 0x008fe20000000f00 */
[----:B------:R-:W-:Y:S01]  /*128a0*/  IMAD.MOV.U32 R116, RZ, RZ, R5 ;  /* 0x000000ffff747224 */ /* 0x000fe200078e0005 */
[----:B------:R-:W-:Y:S01]  /*128b0*/  MOV R3, 0x128e0 ;  /* 0x000128e000037802 */ /* 0x000fe20000000f00 */
[----:B------:R-:W-:Y:S02]  /*128c0*/  IMAD.MOV.U32 R204, RZ, RZ, 0x1c1f ;  /* 0x00001c1fffcc7424 */ /* 0x000fe400078e00ff */
[----:B-12-4-:R-:W-:Y:S05]  /*128d0*/  CALL.REL.NOINC `($__internal_20_$__cuda_sm70_shflsync_idx_p) ;  /* 0x000025a000007944 */ /* 0x016fea0003c00000 */
[----:B------:R-:W-:Y:S01]  /*128e0*/  MOV R2, 0x1 ;  /* 0x0000000100027802 */ /* 0x000fe20000000f00 */
[----:B------:R-:W-:Y:S01]  /*128f0*/  IMAD.MOV.U32 R4, RZ, RZ, R204 ;  /* 0x000000ffff047224 */ /* 0x000fe200078e00cc */
[----:B------:R-:W-:Y:S01]  /*12900*/  MOV R204, 0x1c1f ;  /* 0x00001c1f00cc7802 */ /* 0x000fe20000000f00 */
[----:B------:R-:W-:Y:S01]  /*12910*/  IMAD.MOV.U32 R116, RZ, RZ, R10 ;  /* 0x000000ffff747224 */ /* 0x000fe200078e000a */
[----:B------:R-:W-:Y:S02]  /*12920*/  MOV R3, 0x12940 ;  /* 0x0001294000037802 */ /* 0x000fe40000000f00 */
[----:B------:R-:W-:Y:S05]  /*12930*/  CALL.REL.NOINC `($__internal_20_$__cuda_sm70_shflsync_idx_p) ;  /* 0x0000254000007944 */ /* 0x000fea0003c00000 */
[----:B------:R-:W-:Y:S01]  /*12940*/  MOV R0, R204 ;  /* 0x000000cc00007202 */ /* 0x000fe20000000f00 */
[----:B------:R-:W-:-:S05]  /*12950*/  BRA `(.L_x_1496) ;  /* 0xffff3a4000007947 */ /* 0x000fca000383ffff */
.L_x_1389:
[----:B------:R-:W-:Y:S01]  /*12960*/  MOV R2, RZ ;  /* 0x000000ff00027202 */ /* 0x000fe20000000f00 */
[----:B------:R-:W-:Y:S01]  /*12970*/  IMAD.MOV.U32 R116, RZ, RZ, R125 ;  /* 0x000000ffff747224 */ /* 0x000fe200078e007d */
[----:B------:R-:W-:Y:S01]  /*12980*/  MOV R3, 0x129b0 ;  /* 0x000129b000037802 */ /* 0x000fe20000000f00 */
[----:B------:R-:W-:Y:S02]  /*12990*/  IMAD.MOV.U32 R204, RZ, RZ, 0x1c1f ;  /* 0x00001c1fffcc7424 */ /* 0x000fe400078e00ff */
[----:B------:R-:W-:Y:S05]  /*129a0*/  CALL.REL.NOINC `($__internal_20_$__cuda_sm70_shflsync_idx_p) ;  /* 0x000024d000007944 */ /* 0x000fea0003c00000 */
[----:B------:R-:W-:Y:S01]  /*129b0*/  MOV R117, R204 ;  /* 0x000000cc00757202 */ /* 0x000fe20000000f00 */
[----:B------:R-:W-:-:S05]  /*129c0*/  BRA `(.L_x_1497) ;  /* 0xffff42f000007947 */ /* 0x000fca000383ffff */
.L_x_1390:
[----:B------:R-:W-:Y:S01]  /*129d0*/  MOV R2, RZ ;  /* 0x000000ff00027202 */ /* 0x000fe20000000f00 */
[----:B------:R-:W-:Y:S01]  /*129e0*/  IMAD.MOV.U32 R116, RZ, RZ, R126 ;  /* 0x000000ffff747224 */ /* 0x000fe200078e007e */
[----:B------:R-:W-:Y:S01]  /*129f0*/  MOV R3, 0x12a20 ;  /* 0x00012a2000037802 */ /* 0x000fe20000000f00 */
[----:B------:R-:W-:Y:S02]  /*12a00*/  IMAD.MOV.U32 R204, RZ, RZ, 0x1c1f ;  /* 0x00001c1fffcc7424 */ /* 0x000fe400078e00ff */
[----:B-12---:R-:W-:Y:S05]  /*12a10*/  CALL.REL.NOINC `($__internal_20_$__cuda_sm70_shflsync_idx_p) ;  /* 0x0000246000007944 */ /* 0x006fea0003c00000 */
[----:B------:R-:W-:Y:S01]  /*12a20*/  MOV R0, R204 ;  /* 0x000000cc00007202 */ /* 0x000fe20000000f00 */
[----:B------:R-:W-:-:S05]  /*12a30*/  BRA `(.L_x_1498) ;  /* 0xffff42a000007947 */ /* 0x000fca000383ffff */
.L_x_1391:
[----:B----4-:R-:W-:Y:S01]  /*12a40*/  MOV R2, 0x1 ;  /* 0x0000000100027802 */ /* 0x010fe20000000f00 */
[----:B------:R-:W-:Y:S01]  /*12a50*/  IMAD.MOV.U32 R116, RZ, RZ, R125 ;  /* 0x000000ffff747224 */ /* 0x000fe200078e007d */
[----:B------:R-:W-:Y:S01]  /*12a60*/  MOV R3, 0x12a90 ;  /* 0x00012a9000037802 */ /* 0x000fe20000000f00 */
[----:B------:R-:W-:Y:S03]  /*12a70*/  IMAD.MOV.U32 R204, RZ, RZ, 0x1c1f ;  /* 0x00001c1fffcc7424 */ /* 0x000fe600078e00ff */
[----:B-1-3--:R-:W-:Y:S05]  /*12a80*/  CALL.REL.NOINC `($__internal_20_$__cuda_sm70_shflsync_idx_p) ;  /* 0x000023f000007944 */ /* 0x00afea0003c00000 */
        /* <DEDUP_REMOVED lines=8> */
.L_x_1392:
[----:B------:R-:W-:Y:S01]  /*12b10*/  MOV R204, 0x1c1f ;  /* 0x00001c1f00cc7802 */ /* 0x000fe20000000f00 */
[----:B---3--:R-:W-:Y:S01]  /*12b20*/  IMAD.MOV.U32 R2, RZ, RZ, RZ ;  /* 0x000000ffff027224 */ /* 0x008fe200078e00ff */
[----:B------:R-:W-:Y:S02]  /*12b30*/  MOV R3, 0x12b50 ;  /* 0x00012b5000037802 */ /* 0x000fe40000000f00 */
[----:B--2---:R-:W-:Y:S05]  /*12b40*/  CALL.REL.NOINC `($__internal_20_$__cuda_sm70_shflsync_idx_p) ;  /* 0x0000233000007944 */ /* 0x004fea0003c00000 */
[----:B------:R-:W-:Y:S01]  /*12b50*/  MOV R0, R204 ;  /* 0x000000cc00007202 */ /* 0x000fe20000000f00 */
[----:B------:R-:W-:-:S05]  /*12b60*/  BRA `(.L_x_1500) ;  /* 0xffff449000007947 */ /* 0x000fca000383ffff */
.L_x_1393:
[----:B------:R-:W-:Y:S01]  /*12b70*/  MOV R204, 0x1c1f ;  /* 0x00001c1f00cc7802 */ /* 0x000fe20000000f00 */
[----:B---3--:R-:W-:Y:S01]  /*12b80*/  IMAD.MOV.U32 R2, RZ, RZ, 0x1 ;  /* 0x00000001ff027424 */ /* 0x008fe200078e00ff */
[----:B------:R-:W-:Y:S02]  /*12b90*/  MOV R3, 0x12bb0 ;  /* 0x00012bb000037802 */ /* 0x000fe40000000f00 */
[----:B-1----:R-:W-:Y:S05]  /*12ba0*/  CALL.REL.NOINC `($__internal_20_$__cuda_sm70_shflsync_idx_p) ;  /* 0x000022d000007944 */ /* 0x002fea0003c00000 */
[----:B------:R-:W-:Y:S01]  /*12bb0*/  MOV R3, 0x12d80 ;  /* 0x00012d8000037802 */ /* 0x000fe20000000f00 */
[----:B------:R-:W-:Y:S02]  /*12bc0*/  IMAD.IADD R204, R117, 0x1, R204 ;  /* 0x0000000175cc7824 */ /* 0x000fe400078e02cc */
[----:B------:R-:W-:Y:S03]  /*12bd0*/  IMAD.MOV.U32 R2, RZ, RZ, 0x2 ;  /* 0x00000002ff027424 */ /* 0x000fe600078e00ff */
        /* <DEDUP_REMOVED lines=20> */
[----:B------:R-:W-:Y:S01]  /*12d20*/  IMAD.MOV.U32 R204, RZ, RZ, 0x1c1f ;  /* 0x00001c1fffcc7424 */ /* 0x000fe200078e00ff */
[----:B------:R-:W-:Y:S02]  /*12d30*/  FSEL R34, R38, -INF , P6 ;  /* 0xff80000026227808 */ /* 0x000fe40003000000 */
[----:B------:R-:W-:Y:S02]  /*12d40*/  FSEL R32, R39, -INF , P5 ;  /* 0xff80000027207808 */ /* 0x000fe40002800000 */
[----:B------:R-:W-:Y:S02]  /*12d50*/  FSEL R22, R50, -INF , P4 ;  /* 0xff80000032167808 */ /* 0x000fe40002000000 */
[----:B------:R-:W-:Y:S02]  /*12d60*/  FSEL R20, R51, -INF , P0 ;  /* 0xff80000033147808 */ /* 0x000fe40000000000 */
[----:B------:R-:W-:Y:S05]  /*12d70*/  CALL.REL.NOINC `($__internal_20_$__cuda_sm70_shflsync_idx_p) ;  /* 0x0000210000007944 */ /* 0x000fea0003c00000 */
        /* <DEDUP_REMOVED lines=23> */
[----:B------:R-:W-:Y:S01]  /*12ef0*/  IMAD.MOV.U32 R204, RZ, RZ, 0x1c1f ;  /* 0x00001c1fffcc7424 */ /* 0x000fe200078e00ff */
[----:B------:R-:W-:Y:S02]  /*12f00*/  FSEL R17, R40, -INF , P6 ;  /* 0xff80000028117808 */ /* 0x000fe40003000000 */
[----:B------:R-:W-:Y:S02]  /*12f10*/  FSEL R16, R41, -INF , P5 ;  /* 0xff80000029107808 */ /* 0x000fe40002800000 */
[----:B------:R-:W-:Y:S02]  /*12f20*/  FSEL R13, R44, -INF , P4 ;  /* 0xff8000002c0d7808 */ /* 0x000fe40002000000 */
[----:B------:R-:W-:Y:S02]  /*12f30*/  FSEL R12, R45, -INF , P0 ;  /* 0xff8000002d0c7808 */ /* 0x000fe40000000000 */
[----:B------:R-:W-:Y:S05]  /*12f40*/  CALL.REL.NOINC `($__internal_20_$__cuda_sm70_shflsync_idx_p) ;  /* 0x00001f3000007944 */ /* 0x000fea0003c00000 */
[----:B------:R-:W-:Y:S01]  /*12f50*/  FMNMX.FTZ R116, R4, R118, !PT ;  /* 0x0000007604747209 */ /* 0x000fe20007810000 */
[----:B------:R-:W-:Y:S01]  /*12f60*/  IMAD.IADD R117, R117, 0x1, R204 ;  /* 0x0000000175757824 */ /* 0x000fe200078e02cc */
[----:B------:R-:W-:Y:S01]  /*12f70*/  FMNMX.FTZ R9, R36, R122, !PT ;  /* 0x0000007a24097209 */ /* 0x000fe20007810000 */
[----:B------:R-:W-:Y:S01]  /*12f80*/  IMAD.MOV.U32 R0, RZ, RZ, 0x2 ;  /* 0x00000002ff007424 */ /* 0x000fe200078e00ff */
[----:B------:R-:W-:Y:S02]  /*12f90*/  FMNMX.FTZ R116, R174, R116, !PT ;  /* 0x00000074ae747209 */ /* 0x000fe40007810000 */
[C---:B------:R-:W-:Y:S02]  /*12fa0*/  ISETP.GT.AND P6, PT, R117.reuse, RZ, PT ;  /* 0x000000ff7500720c */ /* 0x040fe40003fc4270 */
[C---:B------:R-:W-:Y:S02]  /*12fb0*/  ISETP.GT.AND P5, PT, R117.reuse, 0x1, PT ;  /* 0x000000017500780c */ /* 0x040fe40003fa4270 */
[----:B------:R-:W-:Y:S02]  /*12fc0*/  FSEL R33, R10, -INF , P6 ;  /* 0xff8000000a217808 */ /* 0x000fe40003000000 */
[----:B------:R-:W-:Y:S02]  /*12fd0*/  ISETP.GT.AND P4, PT, R117, 0x8, PT ;  /* 0x000000087500780c */ /* 0x000fe40003f84270 */
[----:B------:R-:W-:Y:S02]  /*12fe0*/  FSEL R163, R11, -INF , P5 ;  /* 0xff8000000ba37808 */ /* 0x000fe40002800000 */
[----:B------:R-:W-:Y:S02]  /*12ff0*/  FMNMX.FTZ R10, R23, R123, !PT ;  /* 0x0000007b170a7209 */ /* 0x000fe40007810000 */
[----:B------:R-:W-:Y:S02]  /*13000*/  FMNMX.FTZ R11, R33, R124, !PT ;  /* 0x0000007c210b7209 */ /* 0x000fe40007810000 */
[----:B------:R-:W-:Y:S02]  /*13010*/  ISETP.GT.AND P0, PT, R117, 0x9, PT ;  /* 0x000000097500780c */ /* 0x000fe40003f04270 */
[----:B------:R-:W-:Y:S02]  /*13020*/  FSEL R38, R14, -INF , P4 ;  /* 0xff8000000e267808 */ /* 0x000fe40002000000 */
        /* <DEDUP_REMOVED lines=61> */
[----:B------:R-:W-:Y:S05]  /*13400*/  CALL.REL.NOINC `($__internal_19_$__cuda_sm70_shflsync_bfly_p) ;  /* 0x00001a1000007944 */ /* 0x000fea0003c00000 */
[----:B------:R-:W-:Y:S01]  /*13410*/  FMNMX.FTZ R116, R116, R0, !PT ;  /* 0x0000000074747209 */ /* 0x000fe20007810000 */
[----:B------:R-:W-:Y:S01]  /*13420*/  IMAD.MOV.U32 R0, RZ, RZ, 0x1 ;  /* 0x00000001ff007424 */ /* 0x000fe200078e00ff */
[----:B------:R-:W-:Y:S02]  /*13430*/  MOV R2, 0x13450 ;  /* 0x0001345000027802 */ /* 0x000fe40000000f00 */
        /* <DEDUP_REMOVED lines=28> */
[----:B------:R-:W-:-:S05]  /*13600*/  BRA `(.L_x_1501) ;  /* 0xffff446000007947 */ /* 0x000fca000383ffff */
.L_x_1396:
[----:B------:R-:W-:Y:S01]  /*13610*/  MOV R204, 0x1c1f ;  /* 0x00001c1f00cc7802 */ /* 0x000fe20000000f00 */
[----:B------:R-:W-:Y:S01]  /*13620*/  IMAD.MOV.U32 R2, RZ, RZ, RZ ;  /* 0x000000ffff027224 */ /* 0x000fe200078e00ff */
[----:B------:R-:W-:Y:S02]  /*13630*/  MOV R3, 0x13650 ;  /* 0x0001365000037802 */ /* 0x000fe40000000f00 */
[----:B-1234-:R-:W-:Y:S05]  /*13640*/  CALL.REL.NOINC `($__internal_20_$__cuda_sm70_shflsync_idx_p) ;  /* 0x0000183000007944 */ /* 0x01efea0003c00000 */
[----:B------:R-:W-:Y:S01]  /*13650*/  MOV R0, R204 ;  /* 0x000000cc00007202 */ /* 0x000fe20000000f00 */
[----:B------:R-:W-:-:S05]  /*13660*/  BRA `(.L_x_1502) ;  /* 0xffff5e8000007947 */ /* 0x000fca000383ffff */
.L_x_1399:
[----:B------:R-:W-:Y:S01]  /*13670*/  MOV R204, 0x1c1f ;  /* 0x00001c1f00cc7802 */ /* 0x000fe20000000f00 */
[----:B---3--:R-:W-:Y:S01]  /*13680*/  IMAD.MOV.U32 R2, RZ, RZ, 0x1 ;  /* 0x00000001ff027424 */ /* 0x008fe200078e00ff */
[----:B------:R-:W-:Y:S02]  /*13690*/  MOV R3, 0x136b0 ;  /* 0x000136b000037802 */ /* 0x000fe40000000f00 */
[----:B-12---:R-:W-:Y:S05]  /*136a0*/  CALL.REL.NOINC `($__internal_20_$__cuda_sm70_shflsync_idx_p) ;  /* 0x000017d000007944 */ /* 0x006fea0003c00000 */
        /* <DEDUP_REMOVED lines=8> */
.L_x_1402:
[----:B------:R-:W-:Y:S01]  /*13730*/  MOV R2, RZ ;  /* 0x000000ff00027202 */ /* 0x000fe20000000f00 */
[----:B------:R-:W-:Y:S01]  /*13740*/  IMAD.MOV.U32 R116, RZ, RZ, R160 ;  /* 0x000000ffff747224 */ /* 0x000fe200078e00a0 */
[----:B------:R-:W-:Y:S01]  /*13750*/  MOV R3, 0x13780 ;  /* 0x0001378000037802 */ /* 0x000fe20000000f00 */
[----:B------:R-:W-:Y:S02]  /*13760*/  IMAD.MOV.U32 R204, RZ, RZ, 0x1c1f ;  /* 0x00001c1fffcc7424 */ /* 0x000fe400078e00ff */
[----:B------:R-:W-:Y:S05]  /*13770*/  CALL.REL.NOINC `($__internal_20_$__cuda_sm70_shflsync_idx_p) ;  /* 0x0000170000007944 */ /* 0x000fea0003c00000 */
[----:B------:R-:W-:Y:S01]  /*13780*/  MOV R118, R204 ;  /* 0x000000cc00767202 */ /* 0x000fe20000000f00 */
[----:B------:R-:W-:-:S05]  /*13790*/  BRA `(.L_x_1504) ;  /* 0xffff680000007947 */ /* 0x000fca000383ffff */
.L_x_1403:
[----:B------:R-:W-:Y:S01]  /*137a0*/  MOV R2, RZ ;  /* 0x000000ff00027202 */ /* 0x000fe20000000f00 */
[----:B------:R-:W-:Y:S01]  /*137b0*/  IMAD.MOV.U32 R116, RZ, RZ, R161 ;  /* 0x000000ffff747224 */ /* 0x000fe200078e00a1 */
[----:B------:R-:W-:Y:S01]  /*137c0*/  MOV R3, 0x137f0 ;  /* 0x000137f000037802 */ /* 0x000fe20000000f00 */
[----:B------:R-:W-:Y:S02]  /*137d0*/  IMAD.MOV.U32 R204, RZ, RZ, 0x1c1f ;  /* 0x00001c1fffcc7424 */ /* 0x000fe400078e00ff */
[----:B-12---:R-:W-:Y:S05]  /*137e0*/  CALL.REL.NOINC `($__internal_20_$__cuda_sm70_shflsync_idx_p) ;  /* 0x0000169000007944 */ /* 0x006fea0003c00000 */
[----:B------:R-:W-:Y:S01]  /*137f0*/  MOV R0, R204 ;  /* 0x000000cc00007202 */ /* 0x000fe20000000f00 */
[----:B------:R-:W-:-:S05]  /*13800*/  BRA `(.L_x_1505) ;  /* 0xffff67b000007947 */ /* 0x000fca000383ffff */
.L_x_1404:
        /* <DEDUP_REMOVED lines=13> */
.L_x_1405:
[----:B------:R-:W-:Y:S02]  /*138e0*/  MOV R0, 0x2 ;  /* 0x0000000200007802 */ /* 0x000fe40000000f00 */
[----:B------:R-:W-:Y:S02]  /*138f0*/  MOV R2, 0x13910 ;  /* 0x0001391000027802 */ /* 0x000fe40000000f00 */
[----:B--2---:R-:W-:Y:S05]  /*13900*/  CALL.REL.NOINC `($__internal_19_$__cuda_sm70_shflsync_bfly_p) ;  /* 0x0000151000007944 */ /* 0x004fea0003c00000 */
[----:B------:R-:W-:-:S05]  /*13910*/  BRA `(.L_x_1507) ;  /* 0xffff6c0000007947 */ /* 0x000fca000383ffff */
.L_x_1406:
[----:B------:R-:W-:Y:S02]  /*13920*/  MOV R0, 0x1 ;  /* 0x0000000100007802 */ /* 0x000fe40000000f00 */
[----:B------:R-:W-:Y:S02]  /*13930*/  MOV R2, 0x13950 ;  /* 0x0001395000027802 */ /* 0x000fe40000000f00 */
[----:B--2---:R-:W-:Y:S05]  /*13940*/  CALL.REL.NOINC `($__internal_19_$__cuda_sm70_shflsync_bfly_p) ;  /* 0x000014d000007944 */ /* 0x004fea0003c00000 */
        /* <DEDUP_REMOVED lines=28> */
.L_x_1408:
[----:B------:R-:W-:Y:S01]  /*13b10*/  IMAD.MOV.U32 R116, RZ, RZ, R206 ;  /* 0x000000ffff747224 */ /* 0x000fe200078e00ce */
[----:B------:R-:W-:-:S02]  /*13b20*/  MOV R0, 0x2 ;  /* 0x0000000200007802 */ /* 0x000fc40000000f00 */
[----:B------:R-:W-:Y:S02]  /*13b30*/  MOV R2, 0x13b50 ;  /* 0x00013b5000027802 */ /* 0x000fe40000000f00 */
[----:B------:R-:W-:Y:S05]  /*13b40*/  CALL.REL.NOINC `($__internal_19_$__cuda_sm70_shflsync_bfly_p) ;  /* 0x000012d000007944 */ /* 0x000fea0003c00000 */
[----:B------:R-:W-:Y:S05]  /*13b50*/  BRA `(.L_x_1509) ;  /* 0xffff827000007947 */ /* 0x000fea000383ffff */
.L_x_1409:
[----:B------:R-:W-:Y:S01]  /*13b60*/  IMAD.MOV.U32 R116, RZ, RZ, R7 ;  /* 0x000000ffff747224 */ /* 0x000fe200078e0007 */
[----:B------:R-:W-:Y:S02]  /*13b70*/  MOV R0, 0x1 ;  /* 0x0000000100007802 */ /* 0x000fe40000000f00 */
[----:B------:R-:W-:Y:S02]  /*13b80*/  MOV R2, 0x13ba0 ;  /* 0x00013ba000027802 */ /* 0x000fe40000000f00 */
[----:B-1----:R-:W-:Y:S05]  /*13b90*/  CALL.REL.NOINC `($__internal_19_$__cuda_sm70_shflsync_bfly_p) ;  /* 0x0000128000007944 */ /* 0x002fea0003c00000 */
[----:B------:R-:W-:Y:S01]  /*13ba0*/  FADD.FTZ R7, R7, R0 ;  /* 0x0000000007077221 */ /* 0x000fe20000010000 */
[----:B------:R-:W-:Y:S02]  /*13bb0*/  MOV R116, R203 ;  /* 0x000000cb00747202 */ /* 0x000fe40000000f00 */
[----:B------:R-:W-:Y:S02]  /*13bc0*/  MOV R0, 0x2 ;  /* 0x0000000200007802 */ /* 0x000fe40000000f00 */
[----:B------:R-:W-:Y:S02]  /*13bd0*/  MOV R2, 0x13bf0 ;  /* 0x00013bf000027802 */ /* 0x000fe40000000f00 */
[----:B------:R-:W-:Y:S05]  /*13be0*/  CALL.REL.NOINC `($__internal_19_$__cuda_sm70_shflsync_bfly_p) ;  /* 0x0000123000007944 */ /* 0x000fea0003c00000 */
[----:B------:R-:W-:Y:S01]  /*13bf0*/  FADD.FTZ R6, R203, R0 ;  /* 0x00000000cb067221 */ /* 0x000fe20000010000 */
[----:B------:R-:W-:Y:S02]  /*13c00*/  MOV R0, 0x1 ;  /* 0x0000000100007802 */ /* 0x000fe40000000f00 */
[----:B------:R-:W-:-:S02]  /*13c10*/  MOV R2, 0x13c40 ;  /* 0x00013c4000027802 */ /* 0x000fc40000000f00 */
[----:B------:R-:W-:Y:S02]  /*13c20*/  MOV R116, R6 ;  /* 0x0000000600747202 */ /* 0x000fe40000000f00 */
[----:B------:R-:W-:Y:S05]  /*13c30*/  CALL.REL.NOINC `($__internal_19_$__cuda_sm70_shflsync_bfly_p) ;  /* 0x000011e000007944 */ /* 0x000fea0003c00000 */
[----:B------:R-:W-:Y:S01]  /*13c40*/  FADD.FTZ R6, R6, R0 ;  /* 0x0000000006067221 */ /* 0x000fe20000010000 */
[----:B------:R-:W-:Y:S02]  /*13c50*/  MOV R116, R215 ;  /* 0x000000d700747202 */ /* 0x000fe40000000f00 */
[----:B------:R-:W-:Y:S02]  /*13c60*/  MOV R0, 0x2 ;  /* 0x0000000200007802 */ /* 0x000fe40000000f00 */
[----:B------:R-:W-:Y:S02]  /*13c70*/  MOV R2, 0x13c90 ;  /* 0x00013c9000027802 */ /* 0x000fe40000000f00 */
[----:B------:R-:W-:Y:S05]  /*13c80*/  CALL.REL.NOINC `($__internal_19_$__cuda_sm70_shflsync_bfly_p) ;  /* 0x0000119000007944 */ /* 0x000fea0003c00000 */
[----:B------:R-:W-:Y:S01]  /*13c90*/  FADD.FTZ R5, R215, R0 ;  /* 0x00000000d7057221 */ /* 0x000fe20000010000 */
[----:B------:R-:W-:Y:S02]  /*13ca0*/  MOV R0, 0x1 ;  /* 0x0000000100007802 */ /* 0x000fe40000000f00 */
[----:B------:R-:W-:Y:S02]  /*13cb0*/  MOV R2, 0x13ce0 ;  /* 0x00013ce000027802 */ /* 0x000fe40000000f00 */
[----:B------:R-:W-:-:S02]  /*13cc0*/  MOV R116, R5 ;  /* 0x0000000500747202 */ /* 0x000fc40000000f00 */
[----:B------:R-:W-:Y:S05]  /*13cd0*/  CALL.REL.NOINC `($__internal_19_$__cuda_sm70_shflsync_bfly_p) ;  /* 0x0000114000007944 */ /* 0x000fea0003c00000 */
[----:B------:R-:W-:Y:S01]  /*13ce0*/  FADD.FTZ R5, R5, R0 ;  /* 0x0000000005057221 */ /* 0x000fe20000010000 */
[----:B------:R-:W-:-:S02]  /*13cf0*/  MOV R116, R216 ;  /* 0x000000d800747202 */ /* 0x000fc40000000f00 */
[----:B------:R-:W-:Y:S02]  /*13d00*/  MOV R0, 0x2 ;  /* 0x0000000200007802 */ /* 0x000fe40000000f00 */
[----:B------:R-:W-:Y:S02]  /*13d10*/  MOV R2, 0x13d30 ;  /* 0x00013d3000027802 */ /* 0x000fe40000000f00 */
[----:B------:R-:W-:Y:S05]  /*13d20*/  CALL.REL.NOINC `($__internal_19_$__cuda_sm70_shflsync_bfly_p) ;  /* 0x000010f000007944 */ /* 0x000fea0003c00000 */
[----:B------:R-:W-:Y:S01]  /*13d30*/  FADD.FTZ R4, R216, R0 ;  /* 0x00000000d8047221 */ /* 0x000fe20000010000 */
[----:B------:R-:W-:Y:S02]  /*13d40*/  MOV R0, 0x1 ;  /* 0x0000000100007802 */ /* 0x000fe40000000f00 */
[----:B------:R-:W-:Y:S02]  /*13d50*/  MOV R2, 0x13d80 ;  /* 0x00013d8000027802 */ /* 0x000fe40000000f00 */
[----:B------:R-:W-:Y:S02]  /*13d60*/  MOV R116, R4 ;  /* 0x0000000400747202 */ /* 0x000fe40000000f00 */
[----:B------:R-:W-:Y:S05]  /*13d70*/  CALL.REL.NOINC `($__internal_19_$__cuda_sm70_shflsync_bfly_p) ;  /* 0x000010a000007944 */ /* 0x000fea0003c00000 */
[----:B------:R-:W-:Y:S01]  /*13d80*/  MOV R8, R0 ;  /* 0x0000000000087202 */ /* 0x000fe20000000f00 */
[----:B------:R-:W-:Y:S05]  /*13d90*/  BRA `(.L_x_1510) ;  /* 0xffff812000007947 */ /* 0x000fea000383ffff */
.L_x_1416:
[----:B-1234-:R-:W-:Y:S01]  /*13da0*/  IMAD.MOV.U32 R116, RZ, RZ, R10 ;  /* 0x000000ffff747224 */ /* 0x01efe200078e000a */
[----:B------:R-:W-:Y:S01]  /*13db0*/  MOV R2, RZ ;  /* 0x000000ff00027202 */ /* 0x000fe20000000f00 */
[----:B------:R-:W-:Y:S01]  /*13dc0*/  IMAD.MOV.U32 R204, RZ, RZ, 0x1c1f ;  /* 0x00001c1fffcc7424 */ /* 0x000fe200078e00ff */
[----:B------:R-:W-:-:S02]  /*13dd0*/  MOV R3, 0x13df0 ;  /* 0x00013df000037802 */ /* 0x000fc40000000f00 */
[----:B------:R-:W-:Y:S05]  /*13de0*/  CALL.REL.NOINC `($__internal_20_$__cuda_sm70_shflsync_idx_p) ;  /* 0x0000109000007944 */ /* 0x000fea0003c00000 */
[----:B------:R-:W-:Y:S01]  /*13df0*/  MOV R5, R204 ;  /* 0x000000cc00057202 */ /* 0x000fe20000000f00 */
[----:B------:R-:W-:Y:S05]  /*13e00*/  BRA `(.L_x_1511) ;  /* 0xffff9a3000007947 */ /* 0x000fea000383ffff */
.L_x_1417:
[----:B------:R-:W-:Y:S01]  /*13e10*/  IMAD.MOV.U32 R116, RZ, RZ, R12 ;  /* 0x000000ffff747224 */ /* 0x000fe200078e000c */
[----:B------:R-:W-:Y:S01]  /*13e20*/  MOV R2, RZ ;  /* 0x000000ff00027202 */ /* 0x000fe20000000f00 */
[----:B------:R-:W-:Y:S01]  /*13e30*/  IMAD.MOV.U32 R204, RZ, RZ, 0x1c1f ;  /* 0x00001c1fffcc7424 */ /* 0x000fe200078e00ff */
[----:B------:R-:W-:-:S02]  /*13e40*/  MOV R3, 0x13e60 ;  /* 0x00013e6000037802 */ /* 0x000fc40000000f00 */
[----:B-12---:R-:W-:Y:S05]  /*13e50*/  CALL.REL.NOINC `($__internal_20_$__cuda_sm70_shflsync_idx_p) ;  /* 0x0000102000007944 */ /* 0x006fea0003c00000 */
[----:B------:R-:W-:Y:S01]  /*13e60*/  MOV R0, R204 ;  /* 0x000000cc00007202 */ /* 0x000fe20000000f00 */
[----:B------:R-:W-:Y:S05]  /*13e70*/  BRA `(.L_x_1512) ;  /* 0xffff99e000007947 */ /* 0x000fea000383ffff */
.L_x_1420:
[----:B------:R-:W-:Y:S01]  /*13e80*/  IMAD.MOV.U32 R116, RZ, RZ, R10 ;  /* 0x000000ffff747224 */ /* 0x000fe200078e000a */
[----:B--2---:R-:W-:Y:S01]  /*13e90*/  MOV R2, 0x1 ;  /* 0x0000000100027802 */ /* 0x004fe20000000f00 */
[----:B------:R-:W-:Y:S01]  /*13ea0*/  IMAD.MOV.U32 R204, RZ, RZ, 0x1c1f ;  /* 0x00001c1fffcc7424 */ /* 0x000fe200078e00ff */
[----:B------:R-:W-:-:S02]  /*13eb0*/  MOV R3, 0x13ed0 ;  /* 0x00013ed000037802 */ /* 0x000fc40000000f00 */
        /* <DEDUP_REMOVED lines=9> */
.L_x_1423:
[----:B------:R-:W-:Y:S01]  /*13f50*/  IMAD.MOV.U32 R116, RZ, RZ, R10 ;  /* 0x000000ffff747224 */ /* 0x000fe200078e000a */
[----:B-1----:R-:W-:Y:S01]  /*13f60*/  MOV R2, 0x2 ;  /* 0x0000000200027802 */ /* 0x002fe20000000f00 */
[----:B------:R-:W-:Y:S01]  /*13f70*/  IMAD.MOV.U32 R204, RZ, RZ, 0x1c1f ;  /* 0x00001c1fffcc7424 */ /* 0x000fe200078e00ff */
[----:B------:R-:W-:Y:S02]  /*13f80*/  MOV R3, 0x13fa0 ;  /* 0x00013fa000037802 */ /* 0x000fe40000000f00 */
[----:B--234-:R-:W-:Y:S05]  /*13f90*/  CALL.REL.NOINC `($__internal_20_$__cuda_sm70_shflsync_idx_p) ;  /* 0x00000ee000007944 */ /* 0x01cfea0003c00000 */
[----:B------:R-:W-:Y:S01]  /*13fa0*/  MOV R5, R204 ;  /* 0x000000cc00057202 */ /* 0x000fe20000000f00 */
[----:B------:R-:W-:Y:S05]  /*13fb0*/  BRA `(.L_x_1514) ;  /* 0xffff9b7000007947 */ /* 0x000fea000383ffff */
.L_x_1424:
[----:B------:R-:W-:Y:S01]  /*13fc0*/  IMAD.MOV.U32 R116, RZ, RZ, R12 ;  /* 0x000000ffff747224 */ /* 0x000fe200078e000c */
[----:B------:R-:W-:Y:S01]  /*13fd0*/  MOV R2, 0x2 ;  /* 0x0000000200027802 */ /* 0x000fe20000000f00 */
[----:B------:R-:W-:Y:S01]  /*13fe0*/  IMAD.MOV.U32 R204, RZ, RZ, 0x1c1f ;  /* 0x00001c1fffcc7424 */ /* 0x000fe200078e00ff */
[----:B------:R-:W-:Y:S02]  /*13ff0*/  MOV R3, 0x14010 ;  /* 0x0001401000037802 */ /* 0x000fe40000000f00 */
[----:B-1234-:R-:W-:Y:S05]  /*14000*/  CALL.REL.NOINC `($__internal_20_$__cuda_sm70_shflsync_idx_p) ;  /* 0x00000e7000007944 */ /* 0x01efea0003c00000 */
[----:B------:R-:W-:Y:S01]  /*14010*/  MOV R0, R204 ;  /* 0x000000cc00007202 */ /* 0x000fe20000000f00 */
[----:B------:R-:W-:Y:S05]  /*14020*/  BRA `(.L_x_1515) ;  /* 0xffff9b2000007947 */ /* 0x000fea000383ffff */
.L_x_1427:
[----:B------:R-:W-:Y:S01]  /*14030*/  IMAD.MOV.U32 R116, RZ, RZ, R10 ;  /* 0x000000ffff747224 */ /* 0x000fe200078e000a */
[----:B-1----:R-:W-:Y:S01]  /*14040*/  MOV R2, 0x3 ;  /* 0x0000000300027802 */ /* 0x002fe20000000f00 */
[----:B------:R-:W-:Y:S01]  /*14050*/  IMAD.MOV.U32 R204, RZ, RZ, 0x1c1f ;  /* 0x00001c1fffcc7424 */ /* 0x000fe200078e00ff */
[----:B------:R-:W-:-:S02]  /*14060*/  MOV R3, 0x14080 ;  /* 0x0001408000037802 */ /* 0x000fc40000000f00 */
[----:B--234-:R-:W-:Y:S05]  /*14070*/  CALL.REL.NOINC `($__internal_20_$__cuda_sm70_shflsync_idx_p) ;  /* 0x00000e0000007944 */ /* 0x01cfea0003c00000 */
        /* <DEDUP_REMOVED lines=8> */
.L_x_1429:
[----:B------:R-:W-:Y:S01]  /*14100*/  IMAD.MOV.U32 R116, RZ, RZ, R5 ;  /* 0x000000ffff747224 */ /* 0x000fe200078e0005 */
[----:B------:R-:W-:Y:S01]  /*14110*/  MOV R2, RZ ;  /* 0x000000ff00027202 */ /* 0x000fe20000000f00 */
[----:B------:R-:W-:Y:S01]  /*14120*/  IMAD.MOV.U32 R204, RZ, RZ, 0x1c1f ;  /* 0x00001c1fffcc7424 */ /* 0x000fe200078e00ff */
[----:B------:R-:W-:Y:S02]  /*14130*/  MOV R3, 0x14150 ;  /* 0x0001415000037802 */ /* 0x000fe40000000f00 */
[----:B------:R-:W-:Y:S05]  /*14140*/  CALL.REL.NOINC `($__internal_20_$__cuda_sm70_shflsync_idx_p) ;  /* 0x00000d3000007944 */ /* 0x000fea0003c00000 */
[----:B------:R-:W-:Y:S01]  /*14150*/  MOV R4, R204 ;  /* 0x000000cc00047202 */ /* 0x000fe20000000f00 */
[----:B------:R-:W-:Y:S05]  /*14160*/  BRA `(.L_x_1517) ;  /* 0xffff9ea000007947 */ /* 0x000fea000383ffff */
.L_x_1430:
[----:B------:R-:W-:Y:S01]  /*14170*/  IMAD.MOV.U32 R116, RZ, RZ, R12 ;  /* 0x000000ffff747224 */ /* 0x000fe200078e000c */
[----:B------:R-:W-:Y:S01]  /*14180*/  MOV R2, RZ ;  /* 0x000000ff00027202 */ /* 0x000fe20000000f00 */
[----:B------:R-:W-:Y:S01]  /*14190*/  IMAD.MOV.U32 R204, RZ, RZ, 0x1c1f ;  /* 0x00001c1fffcc7424 */ /* 0x000fe200078e00ff */
[----:B------:R-:W-:Y:S02]  /*141a0*/  MOV R3, 0x141c0 ;  /* 0x000141c000037802 */ /* 0x000fe40000000f00 */
[----:B-12---:R-:W-:Y:S05]  /*141b0*/  CALL.REL.NOINC `($__internal_20_$__cuda_sm70_shflsync_idx_p) ;  /* 0x00000cc000007944 */ /* 0x006fea0003c00000 */
[----:B------:R-:W-:Y:S01]  /*141c0*/  MOV R0, R204 ;  /* 0x000000cc00007202 */ /* 0x000fe20000000f00 */
[----:B------:R-:W-:Y:S05]  /*141d0*/  BRA `(.L_x_1518) ;  /* 0xffff9e5000007947 */ /* 0x000fea000383ffff */
.L_x_1433:
[----:B------:R-:W-:Y:S01]  /*141e0*/  IMAD.MOV.U32 R116, RZ, RZ, R5 ;  /* 0x000000ffff747224 */ /* 0x000fe200078e0005 */
[----:B----4-:R-:W-:Y:S01]  /*141f0*/  MOV R2, 0x1 ;  /* 0x0000000100027802 */ /* 0x010fe20000000f00 */
[----:B------:R-:W-:Y:S01]  /*14200*/  IMAD.MOV.U32 R204, RZ, RZ, 0x1c1f ;  /* 0x00001c1fffcc7424 */ /* 0x000fe200078e00ff */
[----:B------:R-:W-:-:S02]  /*14210*/  MOV R3, 0x14230 ;  /* 0x0001423000037802 */ /* 0x000fc40000000f00 */
[----:B-123--:R-:W-:Y:S05]  /*14220*/  CALL.REL.NOINC `($__internal_20_$__cuda_sm70_shflsync_idx_p) ;  /* 0x00000c5000007944 */ /* 0x00efea0003c00000 */
        /* <DEDUP_REMOVED lines=8> */
.L_x_1436:
[----:B------:R-:W-:Y:S01]  /*142b0*/  IMAD.MOV.U32 R116, RZ, RZ, R5 ;  /* 0x000000ffff747224 */ /* 0x000fe200078e0005 */
[----:B--2---:R-:W-:Y:S01]  /*142c0*/  MOV R2, 0x2 ;  /* 0x0000000200027802 */ /* 0x004fe20000000f00 */
[----:B------:R-:W-:Y:S01]  /*142d0*/  IMAD.MOV.U32 R204, RZ, RZ, 0x1c1f ;  /* 0x00001c1fffcc7424 */ /* 0x000fe200078e00ff */
[----:B------:R-:W-:Y:S02]  /*142e0*/  MOV R3, 0x14300 ;  /* 0x0001430000037802 */ /* 0x000fe40000000f00 */
[----:B-1-34-:R-:W-:Y:S05]  /*142f0*/  CALL.REL.NOINC `($__internal_20_$__cuda_sm70_shflsync_idx_p) ;  /* 0x00000b8000007944 */ /* 0x01afea0003c00000 */
[----:B------:R-:W-:Y:S01]  /*14300*/  MOV R4, R204 ;  /* 0x000000cc00047202 */ /* 0x000fe20000000f00 */
[----:B------:R-:W-:Y:S05]  /*14310*/  BRA `(.L_x_1520) ;  /* 0xffffa7c000007947 */ /* 0x000fea000383ffff */
.L_x_1437:
[----:B------:R-:W-:Y:S01]  /*14320*/  IMAD.MOV.U32 R116, RZ, RZ, R12 ;  /* 0x000000ffff747224 */ /* 0x000fe200078e000c */
[----:B--2---:R-:W-:Y:S01]  /*14330*/  MOV R2, 0x2 ;  /* 0x0000000200027802 */ /* 0x004fe20000000f00 */
[----:B------:R-:W-:Y:S01]  /*14340*/  IMAD.MOV.U32 R204, RZ, RZ, 0x1c1f ;  /* 0x00001c1fffcc7424 */ /* 0x000fe200078e00ff */
[----:B------:R-:W-:Y:S02]  /*14350*/  MOV R3, 0x14370 ;  /* 0x0001437000037802 */ /* 0x000fe40000000f00 */
[----:B-1-34-:R-:W-:Y:S05]  /*14360*/  CALL.REL.NOINC `($__internal_20_$__cuda_sm70_shflsync_idx_p) ;  /* 0x00000b1000007944 */ /* 0x01afea0003c00000 */
[----:B------:R-:W-:Y:S01]  /*14370*/  MOV R0, R204 ;  /* 0x000000cc00007202 */ /* 0x000fe20000000f00 */
[----:B------:R-:W-:Y:S05]  /*14380*/  BRA `(.L_x_1521) ;  /* 0xffffa77000007947 */ /* 0x000fea000383ffff */
.L_x_1440:
[----:B------:R-:W-:Y:S01]  /*14390*/  IMAD.MOV.U32 R116, RZ, RZ, R5 ;  /* 0x000000ffff747224 */ /* 0x000fe200078e0005 */
[----:B--23--:R-:W-:Y:S01]  /*143a0*/  MOV R2, 0x3 ;  /* 0x0000000300027802 */ /* 0x00cfe20000000f00 */
[----:B------:R-:W-:Y:S01]  /*143b0*/  IMAD.MOV.U32 R204, RZ, RZ, 0x1c1f ;  /* 0x00001c1fffcc7424 */ /* 0x000fe200078e00ff */
[----:B------:R-:W-:-:S02]  /*143c0*/  MOV R3, 0x143e0 ;  /* 0x000143e000037802 */ /* 0x000fc40000000f00 */
[----:B-1--4-:R-:W-:Y:S05]  /*143d0*/  CALL.REL.NOINC `($__internal_20_$__cuda_sm70_shflsync_idx_p) ;  /* 0x00000aa000007944 */ /* 0x012fea0003c00000 */
        /* <DEDUP_REMOVED lines=8> */
.L_x_1444:
[----:B------:R-:W-:Y:S01]  /*14460*/  IMAD.MOV.U32 R116, RZ, RZ, R5 ;  /* 0x000000ffff747224 */ /* 0x000fe200078e0005 */
[----:B------:R-:W-:Y:S01]  /*14470*/  MOV R2, RZ ;  /* 0x000000ff00027202 */ /* 0x000fe20000000f00 */
[----:B------:R-:W-:Y:S01]  /*14480*/  IMAD.MOV.U32 R204, RZ, RZ, 0x1c1f ;  /* 0x00001c1fffcc7424 */ /* 0x000fe200078e00ff */
[----:B------:R-:W-:Y:S02]  /*14490*/  MOV R3, 0x144b0 ;  /* 0x000144b000037802 */ /* 0x000fe40000000f00 */
[----:B------:R-:W-:Y:S05]  /*144a0*/  CALL.REL.NOINC `($__internal_20_$__cuda_sm70_shflsync_idx_p) ;  /* 0x000009d000007944 */ /* 0x000fea0003c00000 */
[----:B------:R-:W-:Y:S01]  /*144b0*/  MOV R4, R204 ;  /* 0x000000cc00047202 */ /* 0x000fe20000000f00 */
[----:B------:R-:W-:Y:S05]  /*144c0*/  BRA `(.L_x_1523) ;  /* 0xffffb7e000007947 */ /* 0x000fea000383ffff */
.L_x_1445:
[----:B------:R-:W-:Y:S01]  /*144d0*/  IMAD.MOV.U32 R116, RZ, RZ, R12 ;  /* 0x000000ffff747224 */ /* 0x000fe200078e000c */
[----:B------:R-:W-:Y:S01]  /*144e0*/  MOV R2, RZ ;  /* 0x000000ff00027202 */ /* 0x000fe20000000f00 */
[----:B------:R-:W-:Y:S01]  /*144f0*/  IMAD.MOV.U32 R204, RZ, RZ, 0x1c1f ;  /* 0x00001c1fffcc7424 */ /* 0x000fe200078e00ff */
[----:B------:R-:W-:Y:S02]  /*14500*/  MOV R3, 0x14520 ;  /* 0x0001452000037802 */ /* 0x000fe40000000f00 */
[----:B-12---:R-:W-:Y:S05]  /*14510*/  CALL.REL.NOINC `($__internal_20_$__cuda_sm70_shflsync_idx_p) ;  /* 0x0000096000007944 */ /* 0x006fea0003c00000 */
[----:B------:R-:W-:Y:S01]  /*14520*/  MOV R0, R204 ;  /* 0x000000cc00007202 */ /* 0x000fe20000000f00 */
[----:B------:R-:W-:Y:S05]  /*14530*/  BRA `(.L_x_1524) ;  /* 0xffffb79000007947 */ /* 0x000fea000383ffff */
.L_x_1448:
        /* <DEDUP_REMOVED lines=13> */
.L_x_1451:
[----:B------:R-:W-:Y:S01]  /*14610*/  IMAD.MOV.U32 R116, RZ, RZ, R5 ;  /* 0x000000ffff747224 */ /* 0x000fe200078e0005 */
[----:B-1----:R-:W-:Y:S01]  /*14620*/  MOV R2, 0x2 ;  /* 0x0000000200027802 */ /* 0x002fe20000000f00 */
[----:B------:R-:W-:Y:S01]  /*14630*/  IMAD.MOV.U32 R204, RZ, RZ, 0x1c1f ;  /* 0x00001c1fffcc7424 */ /* 0x000fe200078e00ff */
[----:B------:R-:W-:Y:S02]  /*14640*/  MOV R3, 0x14660 ;  /* 0x0001466000037802 */ /* 0x000fe40000000f00 */
[----:B--234-:R-:W-:Y:S05]  /*14650*/  CALL.REL.NOINC `($__internal_20_$__cuda_sm70_shflsync_idx_p) ;  /* 0x0000082000007944 */ /* 0x01cfea0003c00000 */
[----:B------:R-:W-:Y:S01]  /*14660*/  MOV R4, R204 ;  /* 0x000000cc00047202 */ /* 0x000fe20000000f00 */
[----:B------:R-:W-:Y:S05]  /*14670*/  BRA `(.L_x_1526) ;  /* 0xffffb93000007947 */ /* 0x000fea000383ffff */
.L_x_1452:
[----:B------:R-:W-:Y:S01]  /*14680*/  IMAD.MOV.U32 R116, RZ, RZ, R12 ;  /* 0x000000ffff747224 */ /* 0x000fe200078e000c */
[----:B------:R-:W-:Y:S01]  /*14690*/  MOV R2, 0x2 ;  /* 0x0000000200027802 */ /* 0x000fe20000000f00 */
[----:B------:R-:W-:Y:S01]  /*146a0*/  IMAD.MOV.U32 R204, RZ, RZ, 0x1c1f ;  /* 0x00001c1fffcc7424 */ /* 0x000fe200078e00ff */
[----:B------:R-:W-:Y:S02]  /*146b0*/  MOV R3, 0x146d0 ;  /* 0x000146d000037802 */ /* 0x000fe40000000f00 */
[----:B-1234-:R-:W-:Y:S05]  /*146c0*/  CALL.REL.NOINC `($__internal_20_$__cuda_sm70_shflsync_idx_p) ;  /* 0x000007b000007944 */ /* 0x01efea0003c00000 */
[----:B------:R-:W-:Y:S01]  /*146d0*/  MOV R0, R204 ;  /* 0x000000cc00007202 */ /* 0x000fe20000000f00 */
[----:B------:R-:W-:Y:S05]  /*146e0*/  BRA `(.L_x_1527) ;  /* 0xffffb8e000007947 */ /* 0x000fea000383ffff */
.L_x_1455:
        /* <DEDUP_REMOVED lines=13> */
.L_x_1457:
[----:B------:R-:W-:Y:S01]  /*147c0*/  IMAD.MOV.U32 R116, RZ, RZ, R74 ;  /* 0x000000ffff747224 */ /* 0x000fe200078e004a */
[----:B------:R-:W-:Y:S01]  /*147d0*/  MOV R2, RZ ;  /* 0x000000ff00027202 */ /* 0x000fe20000000f00 */
[----:B------:R-:W-:Y:S01]  /*147e0*/  IMAD.MOV.U32 R204, RZ, RZ, 0x1f ;  /* 0x0000001fffcc7424 */ /* 0x000fe200078e00ff */
[----:B------:R-:W-:Y:S02]  /*147f0*/  MOV R3, 0x14810 ;  /* 0x0001481000037802 */ /* 0x000fe40000000f00 */
[----:B-1----:R-:W-:Y:S05]  /*14800*/  CALL.REL.NOINC `($__internal_20_$__cuda_sm70_shflsync_idx_p) ;  /* 0x0000067000007944 */ /* 0x002fea0003c00000 */
[----:B------:R-:W-:Y:S01]  /*14810*/  MOV R9, R204 ;  /* 0x000000cc00097202 */ /* 0x000fe20000000f00 */
[----:B------:R-:W-:Y:S05]  /*14820*/  BRA `(.L_x_1529) ;  /* 0xffffbb1000007947 */ /* 0x000fea000383ffff */
.L_x_1458:
[----:B------:R-:W-:Y:S01]  /*14830*/  IMAD.MOV.U32 R116, RZ, RZ, R74 ;  /* 0x000000ffff747224 */ /* 0x000fe200078e004a */
[----:B------:R-:W-:Y:S01]  /*14840*/  MOV R2, 0x1 ;  /* 0x0000000100027802 */ /* 0x000fe20000000f00 */
[----:B------:R-:W-:Y:S01]  /*14850*/  IMAD.MOV.U32 R204, RZ, RZ, 0x1f ;  /* 0x0000001fffcc7424 */ /* 0x000fe200078e00ff */
[----:B------:R-:W-:Y:S02]  /*14860*/  MOV R3, 0x14880 ;  /* 0x0001488000037802 */ /* 0x000fe40000000f00 */
[----:B-123--:R-:W-:Y:S05]  /*14870*/  CALL.REL.NOINC `($__internal_20_$__cuda_sm70_shflsync_idx_p) ;  /* 0x0000060000007944 */ /* 0x00efea0003c00000 */
[----:B------:R-:W-:Y:S01]  /*14880*/  MOV R8, R204 ;  /* 0x000000cc00087202 */ /* 0x000fe20000000f00 */
[----:B------:R-:W-:Y:S05]  /*14890*/  BRA `(.L_x_1530) ;  /* 0xffffbac000007947 */ /* 0x000fea000383ffff */
.L_x_1459:
[----:B------:R-:W-:Y:S02]  /*148a0*/  MOV R2, 0x1 ;  /* 0x0000000100027802 */ /* 0x000fe40000000f00 */
[----:B------:R-:W-:-:S02]  /*148b0*/  MOV R3, 0x148d0 ;  /* 0x000148d000037802 */ /* 0x000fc40000000f00 */
[----:B--234-:R-:W-:Y:S05]  /*148c0*/  CALL.REL.NOINC `($__internal_21_$__cuda_sm70_shflsync_up_p) ;  /* 0x0000061000007944 */ /* 0x01cfea0003c00000 */
[----:B------:R-:W-:Y:S05]  /*148d0*/  BRA `(.L_x_1531) ;  /* 0xffffbba000007947 */ /* 0x000fea000383ffff */
.L_x_1460:
[----:B------:R-:W-:Y:S02]  /*148e0*/  MOV R2, 0x2 ;  /* 0x0000000200027802 */ /* 0x000fe40000000f00 */
[----:B------:R-:W-:-:S02]  /*148f0*/  MOV R3, 0x14910 ;  /* 0x0001491000037802 */ /* 0x000fc40000000f00 */
[----:B--23--:R-:W-:Y:S05]  /*14900*/  CALL.REL.NOINC `($__internal_21_$__cuda_sm70_shflsync_up_p) ;  /* 0x000005d000007944 */ /* 0x00cfea0003c00000 */
        /* <DEDUP_REMOVED lines=24> */
.L_x_1464:
[----:B------:R-:W-:Y:S02]  /*14a90*/  MOV R2, 0x1 ;  /* 0x0000000100027802 */ /* 0x000fe40000000f00 */
[----:B------:R-:W-:Y:S02]  /*14aa0*/  MOV R3, 0x14ac0 ;  /* 0x00014ac000037802 */ /* 0x000fe40000000f00 */
[----:B------:R-:W-:Y:S05]  /*14ab0*/  CALL.REL.NOINC `($__internal_21_$__cuda_sm70_shflsync_up_p) ;  /* 0x0000042000007944 */ /* 0x000fea0003c00000 */
[----:B------:R-:W-:Y:S01]  /*14ac0*/  MOV R2, R4 ;  /* 0x0000000400027202 */ /* 0x000fe20000000f00 */
[----:B------:R-:W-:Y:S05]  /*14ad0*/  BRA `(.L_x_1533) ;  /* 0xffffbbf000007947 */ /* 0x000fea000383ffff */
.L_x_1465:
[----:B------:R-:W-:Y:S02]  /*14ae0*/  MOV R2, 0x2 ;  /* 0x0000000200027802 */ /* 0x000fe40000000f00 */
[----:B------:R-:W-:Y:S02]  /*14af0*/  MOV R3, 0x14b10 ;  /* 0x00014b1000037802 */ /* 0x000fe40000000f00 */
        /* <DEDUP_REMOVED lines=25> */
.L_x_1467:
[----:B------:R-:W-:Y:S02]  /*14c90*/  SEL R0, RZ, 0x1, P0 ;  /* 0x00000001ff007807 */ /* 0x000fe40000000000 */
[----:B------:R-:W-:Y:S02]  /*14ca0*/  MOV R2, 0x14cc0 ;  /* 0x00014cc000027802 */ /* 0x000fe40000000f00 */
[----:B-1----:R-:W-:Y:S05]  /*14cb0*/  CALL.REL.NOINC `($__internal_22_$__cuda_sm70_votesync_ballot) ;  /* 0x0000029000007944 */ /* 0x002fea0003c00000 */
[----:B------:R-:W-:Y:S01]  /*14cc0*/  MOV R10, R0 ;  /* 0x00000000000a7202 */ /* 0x000fe20000000f00 */
[----:B------:R-:W-:Y:S05]  /*14cd0*/  BRA `(.L_x_1535) ;  /* 0xffffbb8000007947 */ /* 0x000fea000383ffff */
.L_x_1468:
[----:B------:R-:W-:Y:S01]  /*14ce0*/  IMAD.MOV.U32 R116, RZ, RZ, R6 ;  /* 0x000000ffff747224 */ /* 0x000fe200078e0006 */
[----:B------:R-:W-:Y:S01]  /*14cf0*/  MOV R2, R0 ;  /* 0x0000000000027202 */ /* 0x000fe20000000f00 */
[----:B------:R-:W-:Y:S01]  /*14d00*/  IMAD.MOV.U32 R204, RZ, RZ, 0x1f ;  /* 0x0000001fffcc7424 */ /* 0x000fe200078e00ff */
[----:B------:R-:W-:Y:S02]  /*14d10*/  MOV R3, 0x14d30 ;  /* 0x00014d3000037802 */ /* 0x000fe40000000f00 */
[----:B-1----:R-:W-:Y:S05]  /*14d20*/  CALL.REL.NOINC `($__internal_20_$__cuda_sm70_shflsync_idx_p) ;  /* 0x0000015000007944 */ /* 0x002fea0003c00000 */
[----:B------:R-:W-:Y:S01]  /*14d30*/  IMAD.MOV.U32 R8, RZ, RZ, R204 ;  /* 0x000000ffff087224 */ /* 0x000fe200078e00cc */
[----:B------:R-:W-:Y:S01]  /*14d40*/  MOV R2, R0 ;  /* 0x0000000000027202 */ /* 0x000fe20000000f00 */
[----:B------:R-:W-:Y:S01]  /*14d50*/  IMAD.MOV.U32 R116, RZ, RZ, R7 ;  /* 0x000000ffff747224 */ /* 0x000fe200078e0007 */
[----:B------:R-:W-:-:S02]  /*14d60*/  MOV R204, 0x1f ;  /* 0x0000001f00cc7802 */ /* 0x000fc40000000f00 */
[----:B------:R-:W-:Y:S02]  /*14d70*/  MOV R3, 0x14d90 ;  /* 0x00014d9000037802 */ /* 0x000fe40000000f00 */
[----:B------:R-:W-:Y:S05]  /*14d80*/  CALL.REL.NOINC `($__internal_20_$__cuda_sm70_shflsync_idx_p) ;  /* 0x000000f000007944 */ /* 0x000fea0003c00000 */
[----:B------:R-:W-:Y:S01]  /*14d90*/  MOV R7, R204 ;  /* 0x000000cc00077202 */ /* 0x000fe20000000f00 */
[----:B------:R-:W-:Y:S05]  /*14da0*/  BRA `(.L_x_1536) ;  /* 0xffffbb0000007947 */ /* 0x000fea000383ffff */
.L_x_1471:
[----:B------:R-:W-:Y:S01]  /*14db0*/  IMAD.MOV.U32 R116, RZ, RZ, R4 ;  /* 0x000000ffff747224 */ /* 0x000fe200078e0004 */
[----:B------:R-:W-:Y:S01]  /*14dc0*/  MOV R2, R0 ;  /* 0x0000000000027202 */ /* 0x000fe20000000f00 */
[----:B------:R-:W-:Y:S01]  /*14dd0*/  IMAD.MOV.U32 R204, RZ, RZ, 0x1f ;  /* 0x0000001fffcc7424 */ /* 0x000fe200078e00ff */
[----:B------:R-:W-:Y:S02]  /*14de0*/  MOV R3, 0x14e00 ;  /* 0x00014e0000037802 */ /* 0x000fe40000000f00 */
[----:B-1-34-:R-:W-:Y:S05]  /*14df0*/  CALL.REL.NOINC `($__internal_20_$__cuda_sm70_shflsync_idx_p) ;  /* 0x0000008000007944 */ /* 0x01afea0003c00000 */
[----:B------:R-:W-:Y:S01]  /*14e00*/  MOV R11, R204 ;  /* 0x000000cc000b7202 */ /* 0x000fe20000000f00 */
[----:B------:R-:W-:Y:S05]  /*14e10*/  BRA `(.L_x_1470) ;  /* 0xffffbaf000007947 */ /* 0x000fea000383ffff */
        .weak           $__internal_19_$__cuda_sm70_shflsync_bfly_p
        .type           $__internal_19_$__cuda_sm70_shflsync_bfly_p,@function
        .size           $__internal_19_$__cuda_sm70_shflsync_bfly_p,($__internal_20_$__cuda_sm70_shflsync_idx_p - $__internal_19_$__cuda_sm70_shflsync_bfly_p)
$__internal_19_$__cuda_sm70_shflsync_bfly_p:
[----:B------:R-:W-:Y:S02]  /*14e20*/  MOV R175, 0xffffffff ;  /* 0xffffffff00af7802 */ /* 0x000fe40000000f00 */
[----:B------:R-:W-:Y:S02]  /*14e30*/  MOV R3, 0x1f ;  /* 0x0000001f00037802 */ /* 0x000fe40000000f00 */
[----:B------:R-:W-:Y:S04]  /*14e40*/  WARPSYNC R175 ;  /* 0x000000af00007348 */ /* 0x000fe80003800000 */
[----:B------:R1:W2:Y:S02]  /*14e50*/  SHFL.BFLY PT, R0, R116, R0, R3 ;  /* 0x0c00000074007389 */ /* 0x0002a400000e0003 */
[----:B-1----:R-:W-:-:S04]  /*14e60*/  MOV R3, 0x0 ;  /* 0x0000000000037802 */ /* 0x002fc80000000f00 */
[----:B--2---:R-:W-:Y:S05]  /*14e70*/  RET.REL.NODEC R2 `(_ZN7cutlass13device_kernelIN5flash19enable_sm80_to_sm89INS1_16FlashAttnFwdSm80INS1_25CollectiveMainloopFwdSm80ILi4ELi1ELb0EN4cute5tupleIJNS5_1CILi128EEENS7_ILi48EEENS7_ILi96EEEEEELi96ENS_6half_tEfNS_4arch4Sm80ELb1ELb0ELb0ELb1ELb1ELb0ELb1ELb1EEENS1_21CollectiveEpilogueFwdINS6_IJS8_SA_S9_EEENS6_IJNS7_ILi1EEESI_SI_EEESC_SE_Li128ELb1ELb1ELb1ELb0EEENS1_36VarlenDynamicPersistentTileSchedulerILi128ELi48ELi128ELi128ELb1ELb1ELb0ELb1ELb1ELb1EEEEEEEEEvNT_6ParamsE) ;  /* 0xfffeb18002007950 */ /* 0x004fea0003c3ffff */
        .weak           $__internal_20_$__cuda_sm70_shflsync_idx_p
        .type           $__internal_20_$__cuda_sm70_shflsync_idx_p,@function
        .size           $__internal_20_$__cuda_sm70_shflsync_idx_p,($__internal_21_$__cuda_sm70_shflsync_up_p - $__internal_20_$__cuda_sm70_shflsync_idx_p)
$__internal_20_$__cuda_sm70_shflsync_idx_p:
[----:B------:R-:W-:-:S04]  /*14e80*/  MOV R205, 0xffffffff ;  /* 0xffffffff00cd7802 */ /* 0x000fc80000000f00 */
[----:B------:R-:W-:Y:S04]  /*14e90*/  WARPSYNC R205 ;  /* 0x000000cd00007348 */ /* 0x000fe80003800000 */
[----:B------:R1:W2:Y:S02]  /*14ea0*/  SHFL.IDX PT, R204, R116, R2, R204 ;  /* 0x0000000274cc7389 */ /* 0x0002a400000e00cc */
[----:B-1----:R-:W-:Y:S02]  /*14eb0*/  MOV R2, R3 ;  /* 0x0000000300027202 */ /* 0x002fe40000000f00 */
[----:B------:R-:W-:-:S04]  /*14ec0*/  MOV R3, 0x0 ;  /* 0x0000000000037802 */ /* 0x000fc80000000f00 */
[----:B--2---:R-:W-:Y:S05]  /*14ed0*/  RET.REL.NODEC R2 `(_ZN7cutlass13device_kernelIN5flash19enable_sm80_to_sm89INS1_16FlashAttnFwdSm80INS1_25CollectiveMainloopFwdSm80ILi4ELi1ELb0EN4cute5tupleIJNS5_1CILi128EEENS7_ILi48EEENS7_ILi96EEEEEELi96ENS_6half_tEfNS_4arch4Sm80ELb1ELb0ELb0ELb1ELb1ELb0ELb1ELb1EEENS1_21CollectiveEpilogueFwdINS6_IJS8_SA_S9_EEENS6_IJNS7_ILi1EEESI_SI_EEESC_SE_Li128ELb1ELb1ELb1ELb0EEENS1_36VarlenDynamicPersistentTileSchedulerILi128ELi48ELi128ELi128ELb1ELb1ELb0ELb1ELb1ELb1EEEEEEEEEvNT_6ParamsE) ;  /* 0xfffeb12002007950 */ /* 0x004fea0003c3ffff */
        .weak           $__internal_21_$__cuda_sm70_shflsync_up_p
        .type           $__internal_21_$__cuda_sm70_shflsync_up_p,@function
        .size           $__internal_21_$__cuda_sm70_shflsync_up_p,($__internal_22_$__cuda_sm70_votesync_ballot - $__internal_21_$__cuda_sm70_shflsync_up_p)
$__internal_21_$__cuda_sm70_shflsync_up_p:
[----:B------:R-:W-:Y:S02]  /*14ee0*/  IMAD.MOV.U32 R4, RZ, RZ, RZ ;  /* 0x000000ffff047224 */ /* 0x000fe400078e00ff */
[----:B------:R-:W-:-:S04]  /*14ef0*/  IMAD.MOV.U32 R10, RZ, RZ, -0x1 ;  /* 0xffffffffff0a7424 */ /* 0x000fc800078e00ff */
[----:B------:R-:W-:Y:S04]  /*14f00*/  WARPSYNC R10 ;  /* 0x0000000a00007348 */ /* 0x000fe80003800000 */
[----:B------:R1:W2:Y:S02]  /*14f10*/  SHFL.UP PT, R4, R0, R2, R4 ;  /* 0x0400000200047389 */ /* 0x0002a400000e0004 */
[----:B-1----:R-:W-:Y:S02]  /*14f20*/  MOV R2, R3 ;  /* 0x0000000300027202 */ /* 0x002fe40000000f00 */
[----:B------:R-:W-:-:S04]  /*14f30*/  MOV R3, 0x0 ;  /* 0x0000000000037802 */ /* 0x000fc80000000f00 */
[----:B--2---:R-:W-:Y:S05]  /*14f40*/  RET.REL.NODEC R2 `(_ZN7cutlass13device_kernelIN5flash19enable_sm80_to_sm89INS1_16FlashAttnFwdSm80INS1_25CollectiveMainloopFwdSm80ILi4ELi1ELb0EN4cute5tupleIJNS5_1CILi128EEENS7_ILi48EEENS7_ILi96EEEEEELi96ENS_6half_tEfNS_4arch4Sm80ELb1ELb0ELb0ELb1ELb1ELb0ELb1ELb1EEENS1_21CollectiveEpilogueFwdINS6_IJS8_SA_S9_EEENS6_IJNS7_ILi1EEESI_SI_EEESC_SE_Li128ELb1ELb1ELb1ELb0EEENS1_36VarlenDynamicPersistentTileSchedulerILi128ELi48ELi128ELi128ELb1ELb1ELb0ELb1ELb1ELb1EEEEEEEEEvNT_6ParamsE) ;  /* 0xfffeb0b002007950 */ /* 0x004fea0003c3ffff */
        .weak           $__internal_22_$__cuda_sm70_votesync_ballot
        .type           $__internal_22_$__cuda_sm70_votesync_ballot,@function
        .size           $__internal_22_$__cuda_sm70_votesync_ballot,(.L_x_1840 - $__internal_22_$__cuda_sm70_votesync_ballot)
$__internal_22_$__cuda_sm70_votesync_ballot:
[----:B------:R-:W-:Y:S01]  /*14f50*/  ISETP.NE.U32.AND P0, PT, R0, 0x1, PT ;  /* 0x000000010000780c */ /* 0x000fe20003f05070 */
[----:B------:R-:W-:-:S04]  /*14f60*/  IMAD.MOV.U32 R3, RZ, RZ, -0x1 ;  /* 0xffffffffff037424 */ /* 0x000fc800078e00ff */
[----:B------:R-:W-:Y:S08]  /*14f70*/  WARPSYNC R3 ;  /* 0x0000000300007348 */ /* 0x000ff00003800000 */
[----:B------:R-:W-:-:S04]  /*14f80*/  VOTE.ANY R0, PT, !P0 ;  /* 0x0000000000007806 */ /* 0x000fc800040e0100 */
[----:B------:R-:W-:Y:S01]  /*14f90*/  LOP3.LUT R0, R0, R3, RZ, 0xc0, !PT ;  /* 0x0000000300007212 */ /* 0x000fe200078ec0ff */
[----:B------:R-:W-:-:S04]  /*14fa0*/  IMAD.MOV.U32 R3, RZ, RZ, 0x0 ;  /* 0x00000000ff037424 */ /* 0x000fc800078e00ff */
[----:B------:R-:W-:Y:S05]  /*14fb0*/  RET.REL.NODEC R2 `(_ZN7cutlass13device_kernelIN5flash19enable_sm80_to_sm89INS1_16FlashAttnFwdSm80INS1_25CollectiveMainloopFwdSm80ILi4ELi1ELb0EN4cute5tupleIJNS5_1CILi128EEENS7_ILi48EEENS7_ILi96EEEEEELi96ENS_6half_tEfNS_4arch4Sm80ELb1ELb0ELb0ELb1ELb1ELb0ELb1ELb1EEENS1_21CollectiveEpilogueFwdINS6_IJS8_SA_S9_EEENS6_IJNS7_ILi1EEESI_SI_EEESC_SE_Li128ELb1ELb1ELb1ELb0EEENS1_36VarlenDynamicPersistentTileSchedulerILi128ELi48ELi128ELi128ELb1ELb1ELb0ELb1ELb1ELb1EEEEEEEEEvNT_6ParamsE) ;  /* 0xfffeb04002007950 */ /* 0x000fea0003c3ffff */
.L_x_1537:
        /* <DEDUP_REMOVED lines=12> */
.L_x_1840:


//--------------------- .text._ZN7cutlass13device_kernelIN5flash19enable_sm80_to_sm89INS1_16FlashAttnFwdSm80INS1_25CollectiveMainloopFwdSm80ILi4ELi1ELb0EN4cute5tupleIJNS5_1CILi128EEENS7_ILi48EEENS7_ILi96EEEEEELi96ENS_6half_tEfNS_4arch4Sm80ELb1ELb0ELb0ELb1ELb1ELb1ELb1ELb1EEENS1_21CollectiveEpilogueFwdINS6_IJS8_SA_S9_EEENS6_IJNS7_ILi1EEESI_SI_EEESC_SE_Li128ELb1ELb1ELb1ELb0EEENS1_36VarlenDynamicPersistentTileSchedulerILi128ELi48ELi128ELi128ELb1ELb1ELb0ELb1ELb1ELb1EEEEEEEEEvNT_6ParamsE --------------------------
	.section	.text._ZN7cutlass13device_kernelIN5flash19enable_sm80_to_sm89INS1_16FlashAttnFwdSm80INS1_25CollectiveMainloopFwdSm80ILi4ELi1ELb0EN4cute5tupleIJNS5_1CILi128EEENS7_ILi48EEENS7_ILi96EEEEEELi96ENS_6half_tEfNS_4arch4Sm80ELb1ELb0ELb0ELb1ELb1ELb1ELb1ELb1EEENS1_21CollectiveEpilogueFwdINS6_IJS8_SA_S9_EEENS6_IJNS7_ILi1EEESI_SI_EEESC_SE_Li128ELb1ELb1ELb1ELb0EEENS1_36VarlenDynamicPersistentTileSchedulerILi128ELi48ELi128ELi128ELb1ELb1ELb0ELb1ELb1ELb1EEEEEEEEEvNT_6ParamsE,"ax",@progbits
	.sectioninfo	@"SHI_REGISTERS=255"
	.align	128
.text._ZN7cutlass13device_kernelIN5flash19enable_sm80_to_sm89INS1_16FlashAttnFwdSm80INS1_25CollectiveMainloopFwdSm80ILi4ELi1ELb0EN4cute5tupleIJNS5_1CILi128EEENS7_ILi48EEENS7_ILi96EEEEEELi96ENS_6half_tEfNS_4arch4Sm80ELb1ELb0ELb0ELb1ELb1ELb1ELb1ELb1EEENS1_21CollectiveEpilogueFwdINS6_IJS8_SA_S9_EEENS6_IJNS7_ILi1EEESI_SI_EEESC_SE_Li128ELb1ELb1ELb1ELb0EEENS1_36VarlenDynamicPersistentTileSchedulerILi128ELi48ELi128ELi128ELb1ELb1ELb0ELb1ELb1ELb1EEEEEEEEEvNT_6ParamsE:
        .type           _ZN7cutlass13device_kernelIN5flash19enable_sm80_to_sm89INS1_16FlashAttnFwdSm80INS1_25CollectiveMainloopFwdSm80ILi4ELi1ELb0EN4cute5tupleIJNS5_1CILi128EEENS7_ILi48EEENS7_ILi96EEEEEELi96ENS_6half_tEfNS_4arch4Sm80ELb1ELb0ELb0ELb1ELb1ELb1ELb1ELb1EEENS1_21CollectiveEpilogueFwdINS6_IJS8_SA_S9_EEENS6_IJNS7_ILi1EEESI_SI_EEESC_SE_Li128ELb1ELb1ELb1ELb0EEENS1_36VarlenDynamicPersistentTileSchedulerILi128ELi48ELi128ELi128ELb1ELb1ELb0ELb1ELb1ELb1EEEEEEEEEvNT_6ParamsE,@function
        .size           _ZN7cutlass13device_kernelIN5flash19enable_sm80_to_sm89INS1_16FlashAttnFwdSm80INS1_25CollectiveMainloopFwdSm80ILi4ELi1ELb0EN4cute5tupleIJNS5_1CILi128EEENS7_ILi48EEENS7_ILi96EEEEEELi96ENS_6half_tEfNS_4arch4Sm80ELb1ELb0ELb0ELb1ELb1ELb1ELb1ELb1EEENS1_21CollectiveEpilogueFwdINS6_IJS8_SA_S9_EEENS6_IJNS7_ILi1EEESI_SI_EEESC_SE_Li128ELb1ELb1ELb1ELb0EEENS1_36VarlenDynamicPersistentTileSchedulerILi128ELi48ELi128ELi128ELb1ELb1ELb0ELb1ELb1ELb1EEEEEEEEEvNT_6ParamsE,(.L_x_1845 - _ZN7cutlass13device_kernelIN5flash19enable_sm80_to_sm89INS1_16FlashAttnFwdSm80INS1_25CollectiveMainloopFwdSm80ILi4ELi1ELb0EN4cute5tupleIJNS5_1CILi128EEENS7_ILi48EEENS7_ILi96EEEEEELi96ENS_6half_tEfNS_4arch4Sm80ELb1ELb0ELb0ELb1ELb1ELb1ELb1ELb1EEENS1_21CollectiveEpilogueFwdINS6_IJS8_SA_S9_EEENS6_IJNS7_ILi1EEESI_SI_EEESC_SE_Li128ELb1ELb1ELb1ELb0EEENS1_36VarlenDynamicPersistentTileSchedulerILi128ELi48ELi128ELi128ELb1ELb1ELb0ELb1ELb1ELb1EEEEEEEEEvNT_6ParamsE)
        .other          _ZN7cutlass13device_kernelIN5flash19enable_sm80_to_sm89INS1_16FlashAttnFwdSm80INS1_25CollectiveMainloopFwdSm80ILi4ELi1ELb0EN4cute5tupleIJNS5_1CILi128EEENS7_ILi48EEENS7_ILi96EEEEEELi96ENS_6half_tEfNS_4arch4Sm80ELb1ELb0ELb0ELb1ELb1ELb1ELb1ELb1EEENS1_21CollectiveEpilogueFwdINS6_IJS8_SA_S9_EEENS6_IJNS7_ILi1EEESI_SI_EEESC_SE_Li128ELb1ELb1ELb1ELb0EEENS1_36VarlenDynamicPersistentTileSchedulerILi128ELi48ELi128ELi128ELb1ELb1ELb0ELb1ELb1ELb1EEEEEEEEEvNT_6ParamsE,@"STO_CUDA_ENTRY STV_DEFAULT"
_ZN7cutlass13device_kernelIN5flash19enable_sm80_to_sm89INS1_16FlashAttnFwdSm80INS1_25CollectiveMainloopFwdSm80ILi4ELi1ELb0EN4cute5tupleIJNS5_1CILi128EEENS7_ILi48EEENS7_ILi96EEEEEELi96ENS_6half_tEfNS_4arch4Sm80ELb1ELb0ELb0ELb1ELb1ELb1ELb1ELb1EEENS1_21CollectiveEpilogueFwdINS6_IJS8_SA_S9_EEENS6_IJNS7_ILi1EEESI_SI_EEESC_SE_Li128ELb1ELb1ELb1ELb0EEENS1_36VarlenDynamicPersistentTileSchedulerILi128ELi48ELi128ELi128ELb1ELb1ELb0ELb1ELb1ELb1EEEEEEEEEvNT_6ParamsE:
        /* <DEDUP_REMOVED lines=54> */
.L_x_1543:
        /* <DEDUP_REMOVED lines=16> */
.L_x_1754:
        /* <DEDUP_REMOVED lines=16> */
.L_x_1755:
[----:B--2---:R-:W-:-:S05]  /*0560*/  IMAD R0, R0, c[0x0][0x538], RZ ;  /* 0x00014e0000007a24 */ /* 0x004fca00078e02ff */
[----:B------:R-:W-:-:S04]  /*0570*/  IADD3 R7, R0, R7, RZ ;  /* 0x0000000700077210 */ /* 0x000fc80007ffe0ff */
[----:B------:R-:W-:-:S13]  /*0580*/  ISETP.GT.AND P0, PT, R7, UR4, PT ;  /* 0x0000000407007c0c */ /* 0x000fda000bf04270 */
[----:B-1----:R-:W-:Y:S05]  /*0590*/  @!P0 BRA `(.L_x_1543) ;  /* 0xfffffdc000008947 */ /* 0x002fea000383ffff */
.L_x_1539:
[----:B------:R-:W-:-:S05]  /*05a0*/  IADD3 R10, -R0, R7, RZ ;  /* 0x00000007000a7210 */ /* 0x000fca0007ffe1ff */
[----:B------:R-:W-:-:S05]  /*05b0*/  IMAD R0, R4, c[0x0][0x538], R10 ;  /* 0x00014e0004007a24 */ /* 0x000fca00078e020a */
[----:B------:R-:W-:Y:S01]  /*05c0*/  ISETP.GT.AND P0, PT, R0, UR4, PT ;  /* 0x0000000400007c0c */ /* 0x000fe2000bf04270 */
[----:B------:R-:W-:-:S12]  /*05d0*/  BRA.DIV ~URZ, `(.L_x_1544) ;  /* 0x0001e2827f007947 */ /* 0x000fd8000b800000 */
[----:B------:R-:W-:-:S04]  /*05e0*/  VOTE.ANY R7, PT, !P0 ;  /* 0x0000000000077806 */ /* 0x000fc800040e0100 */
.L_x_1756:
[----:B------:R-:W1:Y:S02]  /*05f0*/  POPC R0, R7 ;  /* 0x0000000700007309 */ /* 0x000e640000000000 */
[----:B-1----:R-:W-:-:S05]  /*0600*/  IADD3 R2, R0, R6, RZ ;  /* 0x0000000600027210 */ /* 0x002fca0007ffe0ff */
[----:B------:R1:W-:Y:S01]  /*0610*/  STL [R1+0x7c], R2 ;  /* 0x00007c0201007387 */ /* 0x0003e20000100800 */
[----:B------:R-:W-:Y:S05]  /*0620*/  BRA.DIV ~URZ, `(.L_x_1545) ;  /* 0x0001e2827f007947 */ /* 0x000fea000b800000 */
[----:B------:R2:W3:Y:S01]  /*0630*/  SHFL.IDX PT, R12, R9, R0, 0x1f ;  /* 0x00001f00090c7589 */ /* 0x0004e200000e0000 */
[----:B------:R-:W-:-:S03]  /*0640*/  MOV R5, RZ ;  /* 0x000000ff00057202 */ /* 0x000fc60000000f00 */
[----:B------:R2:W4:Y:S04]  /*0650*/  SHFL.IDX PT, R9, R8, R0, 0x1f ;  /* 0x00001f0008097589 */ /* 0x00052800000e0000 */
.L_x_1757:
[----:B------:R-:W-:Y:S01]  /*0660*/  ISETP.NE.AND P0, PT, R7, RZ, PT ;  /* 0x000000ff0700720c */ /* 0x000fe20003f05270 */
[----:B------:R-:W-:-:S12]  /*0670*/  BSSY B0, `(.L_x_1546) ;  /* 0x0000005000007945 */ /* 0x000fd80003800000 */
[----:B------:R-:W-:Y:S05]  /*0680*/  @!P0 BRA `(.L_x_1547) ;  /* 0x0000003000008947 */ /* 0x000fea0003800000 */
[----:B--2---:R-:W-:Y:S01]  /*0690*/  IADD3 R0, R0, -0x1, RZ ;  /* 0xffffffff00007810 */ /* 0x004fe20007ffe0ff */
[----:B------:R-:W-:Y:S05]  /*06a0*/  BRA.DIV ~URZ, `(.L_x_1548) ;  /* 0x0001e2e27f007947 */ /* 0x000fea000b800000 */
[----:B------:R2:W1:Y:S02]  /*06b0*/  SHFL.IDX PT, R5, R4, R0, 0x1f ;  /* 0x00001f0004057589 */ /* 0x00046400000e0000 */
.L_x_1547:
[----:B------:R-:W-:Y:S05]  /*06c0*/  BSYNC B0 ;  /* 0x0000000000007941 */ /* 0x000fea0003800000 */
.L_x_1546:
        /* <DEDUP_REMOVED lines=69> */
.L_x_1550:
        /* <DEDUP_REMOVED lines=70> */
.L_x_1551:
[----:B------:R-:W-:Y:S05]  /*0f80*/  BSYNC B0 ;  /* 0x0000000000007941 */ /* 0x000fea0003800000 */
.L_x_1549:
[----:B------:R-:W-:-:S04]  /*0f90*/  LOP3.LUT R0, RZ, R0, RZ, 0x33, !PT ;  /* 0x00000000ff007212 */ /* 0x000fc800078e33ff */
[----:B------:R-:W-:-:S05]  /*0fa0*/  IADD3 R0, R0, R12, RZ ;  /* 0x0000000c00007210 */ /* 0x000fca0007ffe0ff */
[----:B------:R2:W-:Y:S01]  /*0fb0*/  STL [R1+0x74], R0 ;  /* 0x0000740001007387 */ /* 0x0005e20000100800 */
[----:B------:R-:W-:Y:S05]  /*0fc0*/  BRA `(.L_x_1552) ;  /* 0x0000006000007947 */ /* 0x000fea0003800000 */
.L_x_1540:
[----:B------:R-:W-:Y:S01]  /*0fd0*/  MOV R0, UR4 ;  /* 0x0000000400007c02 */ /* 0x000fe20008000f00 */
[----:B------:R-:W-:Y:S04]  /*0fe0*/  STL [R1+0x74], RZ ;  /* 0x000074ff01007387 */ /* 0x000fe80000100800 */
[----:B------:R-:W-:Y:S04]  /*0ff0*/  STL [R1+0x78], RZ ;  /* 0x000078ff01007387 */ /* 0x000fe80000100800 */
[----:B------:R1:W-:Y:S02]  /*1000*/  STL [R1+0x70], R0 ;  /* 0x0000700001007387 */ /* 0x0003e40000100800 */
[----:B-1----:R-:W-:-:S05]  /*1010*/  MOV R0, c[0x0][0x53c] ;  /* 0x00014f0000007a02 */ /* 0x002fca0000000f00 */
[----:B------:R1:W-:Y:S02]  /*1020*/  STL [R1+0x7c], R0 ;  /* 0x00007c0001007387 */ /* 0x0003e40000100800 */
.L_x_1552:
        /* <DEDUP_REMOVED lines=8> */
.L_x_1538:
        /* <DEDUP_REMOVED lines=34> */
[----:B------:R-:W-:Y:S01]  /*12d0*/  LEA.HI R10, R5, R5, RZ, 0x1 ;  /* 0x00000005050a7211 */ /* 0x000fe200078f08ff */
[----:B------:R-:W-:Y:S01]  /*12e0*/  IMAD.IADD R15, R2, 0x1, -R4 ;  /* 0x00000001020f7824 */ /* 0x000fe200078e0a04 */
[----:B------:R-:W-:Y:S02]  /*12f0*/  LOP3.LUT R2, R3, 0xc0, RZ, 0xc0, !PT ;  /* 0x000000c003027812 */ /* 0x000fe400078ec0ff */
[----:B------:R-:W-:Y:S02]  /*1300*/  SHF.R.S32.HI R32, RZ, 0x2, R12 ;  /* 0x00000002ff207819 */ /* 0x000fe4000001140c */
[----:B------:R-:W-:Y:S02]  /*1310*/  SHF.R.U32.HI R3, RZ, 0x3, R2 ;  /* 0x00000003ff037819 */ /* 0x000fe40000011602 */
[----:B------:R-:W-:-:S02]  /*1320*/  LOP3.LUT R2, R2, 0x18, R30, 0xf8, !PT ;  /* 0x0000001802027812 */ /* 0x000fc400078ef81e */
[----:B------:R-:W-:Y:S02]  /*1330*/  LOP3.LUT R4, R10, 0x3fffffe, RZ, 0xc0, !PT ;  /* 0x03fffffe0a047812 */ /* 0x000fe400078ec0ff */
[----:B------:R-:W-:Y:S02]  /*1340*/  LEA.HI R6, R12, R32, RZ, 0x1 ;  /* 0x000000200c067211 */ /* 0x000fe400078f08ff */
[----:B------:R-:W-:Y:S01]  /*1350*/  LOP3.LUT R9, R2, R3, RZ, 0x3c, !PT ;  /* 0x0000000302097212 */ /* 0x000fe200078e3cff */
[----:B------:R-:W-:Y:S01]  /*1360*/  IMAD.IADD R17, R5, 0x1, -R4 ;  /* 0x0000000105117824 */ /* 0x000fe200078e0a04 */
[----:B------:R-:W-:Y:S02]  /*1370*/  LEA.HI R11, R11, R24, RZ, 0x5 ;  /* 0x000000180b0b7211 */ /* 0x000fe400078f28ff */
[----:B------:R-:W-:Y:S02]  /*1380*/  LEA.HI R2, R13, R13, RZ, 0x1 ;  /* 0x0000000d0d027211 */ /* 0x000fe400078f08ff */
[----:B------:R-:W-:-:S02]  /*1390*/  LOP3.LUT R3, R6, 0x7fffffe, RZ, 0xc0, !PT ;  /* 0x07fffffe06037812 */ /* 0x000fc400078ec0ff */
[----:B------:R-:W-:Y:S02]  /*13a0*/  LOP3.LUT R4, R11, 0xffffffe0, RZ, 0xc0, !PT ;  /* 0xffffffe00b047812 */ /* 0x000fe400078ec0ff */
[C---:B------:R-:W-:Y:S01]  /*13b0*/  LOP3.LUT R5, R2.reuse, 0x1ffffffe, RZ, 0xc0, !PT ;  /* 0x1ffffffe02057812 */ /* 0x040fe200078ec0ff */
[----:B------:R-:W-:Y:S01]  /*13c0*/  IMAD.SHL.U32 R2, R2, 0x20, RZ ;  /* 0x0000002002027824 */ /* 0x000fe200078e00ff */
[----:B------:R-:W-:Y:S01]  /*13d0*/  SHF.R.S32.HI R7, RZ, 0x5, R11 ;  /* 0x00000005ff077819 */ /* 0x000fe2000001140b */
[----:B------:R-:W-:Y:S01]  /*13e0*/  IMAD.IADD R3, R32, 0x1, -R3 ;  /* 0x0000000120037824 */ /* 0x000fe200078e0a03 */
[----:B------:R-:W-:Y:S01]  /*13f0*/  SHF.R.S32.HI R6, RZ, 0x1f, R11 ;  /* 0x0000001fff067819 */ /* 0x000fe2000001140b */
[----:B------:R-:W-:Y:S01]  /*1400*/  IMAD.IADD R29, R24, 0x1, -R4 ;  /* 0x00000001181d7824 */ /* 0x000fe200078e0a04 */
[----:B------:R-:W-:Y:S01]  /*1410*/  LOP3.LUT R2, R2, 0xffffffc0, RZ, 0xc0, !PT ;  /* 0xffffffc002027812 */ /* 0x000fe200078ec0ff */
[----:B------:R-:W-:Y:S01]  /*1420*/  IMAD R4, R7, 0x8, R3 ;  /* 0x0000000807047824 */ /* 0x000fe200078e0203 */
[----:B------:R-:W-:Y:S01]  /*1430*/  LEA.HI R3, R6, R7, RZ, 0x2 ;  /* 0x0000000706037211 */ /* 0x000fe200078f10ff */
[----:B------:R-:W-:Y:S01]  /*1440*/  IMAD.IADD R5, R13, 0x1, -R5 ;  /* 0x000000010d057824 */ /* 0x000fe200078e0a05 */
[----:B------:R-:W-:Y:S01]  /*1450*/  SHF.R.S32.HI R6, RZ, 0x1f, R29 ;  /* 0x0000001fff067819 */ /* 0x000fe2000001141d */
[----:B------:R-:W-:Y:S01]  /*1460*/  IMAD.U32 R4, R4, 0x20, R9 ;  /* 0x0000002004047824 */ /* 0x000fe200078e0009 */
[----:B------:R-:W-:Y:S01]  /*1470*/  IADD3 R23, R114, 0x40, RZ ;  /* 0x0000004072177810 */ /* 0x000fe20007ffe0ff */
[----:B------:R-:W-:Y:S01]  /*1480*/  IMAD R22, R5, 0x8, R2 ;  /* 0x0000000805167824 */ /* 0x000fe200078e0202 */
[----:B------:R-:W-:-:S02]  /*1490*/  LOP3.LUT R2, R3, 0xffffffc, RZ, 0xc0, !PT ;  /* 0x0ffffffc03027812 */ /* 0x000fc400078ec0ff */
[----:B------:R-:W-:Y:S01]  /*14a0*/  LEA.HI R18, R6, R29, RZ, 0x2 ;  /* 0x0000001d06127211 */ /* 0x000fe200078f10ff */
[----:B------:R1:W-:Y:S01]  /*14b0*/  STL [R1+0x18], R4 ;  /* 0x0000180401007387 */ /* 0x0003e20000100800 */
[----:B------:R-:W-:Y:S01]  /*14c0*/  SHF.R.S32.HI R5, RZ, 0x1f, R23 ;  /* 0x0000001fff057819 */ /* 0x000fe20000011417 */
[----:B------:R-:W-:Y:S01]  /*14d0*/  IMAD.IADD R3, R7, 0x1, -R2 ;  /* 0x0000000107037824 */ /* 0x000fe200078e0a02 */
[----:B------:R-:W-:Y:S02]  /*14e0*/  SHF.R.S32.HI R2, RZ, 0x2, R18 ;  /* 0x00000002ff027819 */ /* 0x000fe40000011412 */
[----:B------:R-:W-:Y:S02]  /*14f0*/  SHF.R.S32.HI R11, RZ, 0x1f, R12 ;  /* 0x0000001fff0b7819 */ /* 0x000fe4000001140c */
[-C--:B------:R-:W-:Y:S01]  /*1500*/  LEA.HI R14, R23, R23.reuse, RZ, 0x1 ;  /* 0x00000017170e7211 */ /* 0x080fe200078f08ff */
[----:B------:R-:W-:Y:S01]  /*1510*/  IMAD R27, R3, 0x10, R2 ;  /* 0x00000010031b7824 */ /* 0x000fe200078e0202 */
[----:B------:R-:W-:-:S02]  /*1520*/  LEA.HI R2, R5, R23, RZ, 0x3 ;  /* 0x0000001705027211 */ /* 0x000fc400078f18ff */
[----:B------:R-:W-:Y:S02]  /*1530*/  LOP3.LUT R9, R14, 0x7fffffe, RZ, 0xc0, !PT ;  /* 0x07fffffe0e097812 */ /* 0x000fe400078ec0ff */
[--C-:B------:R-:W-:Y:S01]  /*1540*/  SHF.R.S32.HI R6, RZ, 0x1, R8.reuse ;  /* 0x00000001ff067819 */ /* 0x100fe20000011408 */
[----:B------:R-:W-:Y:S01]  /*1550*/  IMAD.SHL.U32 R2, R2, 0x20, RZ ;  /* 0x0000002002027824 */ /* 0x000fe200078e00ff */
[----:B------:R-:W-:Y:S01]  /*1560*/  SHF.R.S32.HI R5, RZ, 0x1f, R8 ;  /* 0x0000001fff057819 */ /* 0x000fe20000011408 */
[----:B------:R-:W-:Y:S01]  /*1570*/  STL [R1+0x148], R27 ;  /* 0x0001481b01007387 */ /* 0x000fe20000100800 */
[----:B------:R-:W-:Y:S02]  /*1580*/  SHF.R.S32.HI R3, RZ, 0x1, R10 ;  /* 0x00000001ff037819 */ /* 0x000fe4000001140a */
[----:B------:R-:W-:Y:S02]  /*1590*/  LEA.HI R5, R5, R6, RZ, 0x2 ;  /* 0x0000000605057211 */ /* 0x000fe400078f10ff */
[----:B------:R-:W-:-:S02]  /*15a0*/  LOP3.LUT R2, R2, 0xffffff00, RZ, 0xc0, !PT ;  /* 0xffffff0002027812 */ /* 0x000fc400078ec0ff */
[C---:B------:R-:W-:Y:S01]  /*15b0*/  LOP3.LUT P3, RZ, R3.reuse, 0x2, RZ, 0xc0, !PT ;  /* 0x0000000203ff7812 */ /* 0x040fe2000786c0ff */
[----:B------:R-:W-:Y:S01]  /*15c0*/  IMAD.SHL.U32 R3, R3, 0x40, RZ ;  /* 0x0000004003037824 */ /* 0x000fe200078e00ff */
[----:B-1----:R-:W-:Y:S02]  /*15d0*/  LEA.HI R4, R11, R32, RZ, 0x3 ;  /* 0x000000200b047211 */ /* 0x002fe400078f18ff */
[----:B------:R-:W-:Y:S02]  /*15e0*/  LOP3.LUT R5, R5, 0xfffffffc, RZ, 0xc0, !PT ;  /* 0xfffffffc05057812 */ /* 0x000fe400078ec0ff */
[----:B------:R-:W-:Y:S02]  /*15f0*/  LOP3.LUT R4, R4, 0xfffffff8, RZ, 0xc0, !PT ;  /* 0xfffffff804047812 */ /* 0x000fe400078ec0ff */
[----:B------:R-:W-:Y:S01]  /*1600*/  SHF.R.S32.HI R31, RZ, 0x1f, R30 ;  /* 0x0000001fff1f7819 */ /* 0x000fe2000001141e */
[----:B------:R-:W-:Y:S02]  /*1610*/  IMAD.IADD R12, R6, 0x1, -R5 ;  /* 0x00000001060c7824 */ /* 0x000fe400078e0a05 */
[----:B------:R-:W-:-:S02]  /*1620*/  IMAD.IADD R8, R32, 0x1, -R4 ;  /* 0x0000000120087824 */ /* 0x000fc400078e0a04 */
[----:B------:R-:W-:Y:S01]  /*1630*/  IMAD.IADD R4, R23, 0x1, -R9 ;  /* 0x0000000117047824 */ /* 0x000fe200078e0a09 */
[----:B------:R-:W-:-:S03]  /*1640*/  LOP3.LUT P4, RZ, R12, 0x2, RZ, 0xc0, !PT ;  /* 0x000000020cff7812 */ /* 0x000fc6000788c0ff */
[----:B------:R-:W-:Y:S01]  /*1650*/  IMAD R23, R4, 0x20, R2 ;  /* 0x0000002004177824 */ /* 0x000fe200078e0202 */
[----:B------:R-:W-:Y:S02]  /*1660*/  LEA.HI R4, R8, R8, RZ, 0x1 ;  /* 0x0000000808047211 */ /* 0x000fe400078f08ff */
[----:B------:R-:W-:Y:S01]  /*1670*/  LOP3.LUT R2, R3, 0xc0, RZ, 0xc0, !PT ;  /* 0x000000c003027812 */ /* 0x000fe200078ec0ff */
[----:B------:R-:W-:Y:S01]  /*1680*/  IMAD.SHL.U32 R3, R16, 0x20, RZ ;  /* 0x0000002010037824 */ /* 0x000fe200078e00ff */
[----:B------:R-:W-:Y:S01]  /*1690*/  LOP3.LUT R6, R4, 0x3fffffe, RZ, 0xc0, !PT ;  /* 0x03fffffe04067812 */ /* 0x000fe200078ec0ff */
[----:B------:R-:W-:Y:S01]  /*16a0*/  STL [R1+0x114], R23 ;  /* 0x0001141701007387 */ /* 0x000fe20000100800 */
[----:B------:R-:W-:Y:S02]  /*16b0*/  LOP3.LUT R9, R2, 0x8, R21, 0xf8, !PT ;  /* 0x0000000802097812 */ /* 0x000fe400078ef815 */
[----:B------:R-:W-:Y:S01]  /*16c0*/  SHF.R.U32.HI R5, RZ, 0x3, R2 ;  /* 0x00000003ff057819 */ /* 0x000fe20000011602 */
[----:B------:R-:W-:Y:S01]  /*16d0*/  IMAD.SHL.U32 R2, R7, 0x200, RZ ;  /* 0x0000020007027824 */ /* 0x000fe200078e00ff */
[----:B------:R-:W-:Y:S01]  /*16e0*/  LOP3.LUT R3, R3, 0xffffff00, RZ, 0xc0, !PT ;  /* 0xffffff0003037812 */ /* 0x000fe200078ec0ff */
[----:B------:R-:W-:Y:S01]  /*16f0*/  IMAD.IADD R7, R8, 0x1, -R6 ;  /* 0x0000000108077824 */ /* 0x000fe200078e0a06 */
[----:B------:R-:W-:Y:S01]  /*1700*/  LOP3.LUT R9, R9, R5, RZ, 0x3c, !PT ;  /* 0x0000000509097212 */ /* 0x000fe200078e3cff */
[----:B------:R-:W-:Y:S01]  /*1710*/  IMAD.SHL.U32 R8, R19, 0x8, RZ ;  /* 0x0000000813087824 */ /* 0x000fe200078e00ff */
[----:B------:R-:W-:Y:S01]  /*1720*/  LOP3.LUT R6, R20, 0xfffffffe, RZ, 0xc0, !PT ;  /* 0xfffffffe14067812 */ /* 0x000fe200078ec0ff */
[----:B------:R-:W-:Y:S01]  /*1730*/  IMAD.IADD R5, R3, 0x1, R2 ;  /* 0x0000000103057824 */ /* 0x000fe200078e0202 */
[----:B------:R-:W-:Y:S01]  /*1740*/  SHF.R.S32.HI R4, RZ, 0x1, R4 ;  /* 0x00000001ff047819 */ /* 0x000fe20000011404 */
[----:B------:R-:W-:-:S02]  /*1750*/  IMAD R2, R13, 0x2, R2 ;  /* 0x000000020d027824 */ /* 0x000fc400078e0202 */
[----:B------:R-:W-:Y:S01]  /*1760*/  IMAD.IADD R170, R24, 0x1, -R6 ;  /* 0x0000000118aa7824 */ /* 0x000fe200078e0a06 */
[C---:B------:R-:W-:Y:S01]  /*1770*/  LOP3.LUT P1, RZ, R4.reuse, 0x2, RZ, 0xc0, !PT ;  /* 0x0000000204ff7812 */ /* 0x040fe2000782c0ff */
[----:B------:R-:W-:Y:S01]  /*1780*/  IMAD R10, R7, 0x20, R2 ;  /* 0x00000020070a7824 */ /* 0x000fe200078e0202 */
[----:B------:R-:W-:Y:S01]  /*1790*/  LOP3.LUT R2, R4, 0x1, RZ, 0xc0, !PT ;  /* 0x0000000104027812 */ /* 0x000fe200078ec0ff */
[C---:B------:R-:W-:Y:S02]  /*17a0*/  IMAD R16, R15.reuse, 0x20, R3 ;  /* 0x000000200f107824 */ /* 0x040fe400078e0203 */
[----:B------:R-:W-:Y:S01]  /*17b0*/  IMAD R15, R15, 0x20, R5 ;  /* 0x000000200f0f7824 */ /* 0x000fe200078e0205 */
[----:B------:R-:W-:Y:S01]  /*17c0*/  LEA.HI R5, R11, R32, RZ, 0x2 ;  /* 0x000000200b057211 */ /* 0x000fe200078f10ff */
[----:B------:R-:W-:Y:S01]  /*17d0*/  IMAD R3, R19, 0x8, R17 ;  /* 0x0000000813037824 */ /* 0x000fe200078e0211 */
[----:B------:R-:W-:Y:S01]  /*17e0*/  ISETP.NE.U32.AND P2, PT, R2, 0x1, PT ;  /* 0x000000010200780c */ /* 0x000fe20003f45070 */
[----:B------:R-:W-:-:S02]  /*17f0*/  IMAD.SHL.U32 R164, R170, 0x4, RZ ;  /* 0x00000004aaa47824 */ /* 0x000fc400078e00ff */
        /* <DEDUP_REMOVED lines=15> */
[----:B------:R-:W-:-:S02]  /*18f0*/  LOP3.LUT R28, R6, 0xc0, RZ, 0xc0, !PT ;  /* 0x000000c0061c7812 */ /* 0x000fc400078ec0ff */
[-C--:B------:R-:W-:Y:S02]  /*1900*/  LEA.HI R0, R3, R113.reuse, RZ, 0x5 ;  /* 0x0000007103007211 */ /* 0x080fe400078f28ff */
        /* <DEDUP_REMOVED lines=48> */
[----:B------:R-:W-:Y:S02]  /*1c10*/  SHF.R.S32.HI R5, RZ, 0x1f, R166 ;  /* 0x0000001fff057819 */ /* 0x000fe400000114a6 */
[----:B------:R-:W-:Y:S01]  /*1c20*/  IADD3 R167, R164, 0x28, RZ ;  /* 0x00000028a4a77810 */ /* 0x000fe20007ffe0ff */
[----:B------:R1:W-:Y:S01]  /*1c30*/  STL [R1+0x8], R3 ;  /* 0x0000080301007387 */ /* 0x0003e20000100800 */
[C---:B------:R-:W-:Y:S02]  /*1c40*/  IADD3 R252, R108.reuse, 0x30, RZ ;  /* 0x000000306cfc7810 */ /* 0x040fe40007ffe0ff */
[----:B------:R-:W-:Y:S01]  /*1c50*/  IADD3 R251, R108, 0x40, RZ ;  /* 0x000000406cfb7810 */ /* 0x000fe20007ffe0ff */
[----:B------:R2:W-:Y:S01]  /*1c60*/  STL [R1+0x128], R8 ;  /* 0x0001280801007387 */ /* 0x0005e20000100800 */
[----:B------:R-:W-:-:S02]  /*1c70*/  SHF.R.S32.HI R13, RZ, 0x1f, R252 ;  /* 0x0000001fff0d7819 */ /* 0x000fc400000114fc */
[----:B------:R-:W-:Y:S01]  /*1c80*/  IADD3 R250, R108, 0x50, RZ ;  /* 0x000000506cfa7810 */ /* 0x000fe20007ffe0ff */
[----:B------:R-:W-:Y:S01]  /*1c90*/  STL.64 [R1], R30 ;  /* 0x0000001e01007387 */ /* 0x000fe20000100a00 */
[----:B------:R-:W-:Y:S02]  /*1ca0*/  SHF.R.S32.HI R15, RZ, 0x1f, R251 ;  /* 0x0000001fff0f7819 */ /* 0x000fe400000114fb */
[----:B------:R-:W-:Y:S01]  /*1cb0*/  LEA R171, R2, 0x3c80, 0x1 ;  /* 0x00003c8002ab7811 */ /* 0x000fe200078e08ff */
[----:B------:R3:W-:Y:S01]  /*1cc0*/  STL [R1+0x124], R5 ;  /* 0x0001240501007387 */ /* 0x0007e20000100800 */
[----:B------:R-:W-:Y:S02]  /*1cd0*/  LEA R2, R17, 0x6080, 0x1 ;  /* 0x0000608011027811 */ /* 0x000fe400078e08ff */
[----:B------:R-:W-:Y:S02]  /*1ce0*/  LEA R198, R0, 0x6080, 0x1 ;  /* 0x0000608000c67811 */ /* 0x000fe400078e08ff */
[----:B------:R-:W-:-:S02]  /*1cf0*/  IADD3 R200, R171, 0x20, RZ ;  /* 0x00000020abc87810 */ /* 0x000fc40007ffe0ff */
[----:B------:R-:W-:Y:S02]  /*1d00*/  LEA R196, R4, 0x1880, 0x1 ;  /* 0x0000188004c47811 */ /* 0x000fe400078e08ff */
[----:B------:R-:W-:Y:S02]  /*1d10*/  @P3 IADD3 R200, R171, -0x20, RZ ;  /* 0xffffffe0abc83810 */ /* 0x000fe40007ffe0ff */
[----:B------:R-:W-:Y:S02]  /*1d20*/  SHF.R.S32.HI R109, RZ, 0x1f, R108 ;  /* 0x0000001fff6d7819 */ /* 0x000fe4000001146c */
[----:B-1----:R-:W-:Y:S02]  /*1d30*/  SHF.R.S32.HI R3, RZ, 0x1f, R168 ;  /* 0x0000001fff037819 */ /* 0x002fe400000114a8 */
[----:B------:R-:W-:Y:S02]  /*1d40*/  IADD3 R208, R200, 0x400, RZ ;  /* 0x00000400c8d07810 */ /* 0x000fe40007ffe0ff */
[----:B--2---:R-:W-:Y:S01]  /*1d50*/  IADD3 R8, R30, 0x20, RZ ;  /* 0x000000201e087810 */ /* 0x004fe20007ffe0ff */
[----:B------:R1:W-:Y:S01]  /*1d60*/  STL [R1+0x120], R3 ;  /* 0x0001200301007387 */ /* 0x0003e20000100800 */
[----:B------:R-:W-:-:S02]  /*1d70*/  IADD3 R207, R200, 0x800, RZ ;  /* 0x00000800c8cf7810 */ /* 0x000fc40007ffe0ff */
[C---:B------:R-:W-:Y:S02]  /*1d80*/  IADD3 R206, R200.reuse, 0xc00, RZ ;  /* 0x00000c00c8ce7810 */ /* 0x040fe40007ffe0ff */
[C---:B------:R-:W-:Y:S02]  /*1d90*/  IADD3 R205, R200.reuse, 0x1000, RZ ;  /* 0x00001000c8cd7810 */ /* 0x040fe40007ffe0ff */
[----:B---3--:R-:W-:Y:S02]  /*1da0*/  SHF.R.S32.HI R5, RZ, 0x1f, R115 ;  /* 0x0000001fff057819 */ /* 0x008fe40000011473 */
[C---:B------:R-:W-:Y:S02]  /*1db0*/  IADD3 R204, R200.reuse, 0x1400, RZ ;  /* 0x00001400c8cc7810 */ /* 0x040fe40007ffe0ff */
[C---:B------:R-:W-:Y:S01]  /*1dc0*/  IADD3 R203, R200.reuse, 0x1800, RZ ;  /* 0x00001800c8cb7810 */ /* 0x040fe20007ffe0ff */
[----:B------:R2:W-:Y:S01]  /*1dd0*/  STL [R1+0x11c], R5 ;  /* 0x00011c0501007387 */ /* 0x0005e20000100800 */
[----:B------:R-:W-:-:S02]  /*1de0*/  IADD3 R202, R200, 0x1c00, RZ ;  /* 0x00001c00c8ca7810 */ /* 0x000fc40007ffe0ff */
[----:B------:R-:W-:Y:S02]  /*1df0*/  IADD3 R201, R200, 0x2000, RZ ;  /* 0x00002000c8c97810 */ /* 0x000fe40007ffe0ff */
[----:B-1----:R-:W-:-:S05]  /*1e00*/  SHF.R.S32.HI R3, RZ, 0x1f, R167 ;  /* 0x0000001fff037819 */ /* 0x002fca00000114a7 */
[----:B------:R1:W-:Y:S04]  /*1e10*/  STL [R1+0x118], R3 ;  /* 0x0001180301007387 */ /* 0x0003e80000100800 */
[----:B------:R3:W-:Y:S01]  /*1e20*/  STL [R1+0xc], R8 ;  /* 0x00000c0801007387 */ /* 0x0007e20000100800 */
[----:B--2---:R-:W-:-:S03]  /*1e30*/  IADD3 R5, R30, 0x40, RZ ;  /* 0x000000401e057810 */ /* 0x004fc60007ffe0ff */
[----:B------:R2:W-:Y:S04]  /*1e40*/  STL [R1+0x5c], R13 ;  /* 0x00005c0d01007387 */ /* 0x0005e80000100800 */
[----:B------:R-:W-:Y:S04]  /*1e50*/  STL [R1+0x10], R5 ;  /* 0x0000100501007387 */ /* 0x000fe80000100800 */
[----:B------:R-:W-:Y:S01]  /*1e60*/  STL [R1+0x58], R15 ;  /* 0x0000580f01007387 */ /* 0x000fe20000100800 */
[----:B-1----:R-:W-:Y:S02]  /*1e70*/  LOP3.LUT R3, R18, 0x7ffffffc, RZ, 0xc0, !PT ;  /* 0x7ffffffc12037812 */ /* 0x002fe400078ec0ff */
[----:B---3--:R-:W-:-:S03]  /*1e80*/  SHF.R.S32.HI R8, RZ, 0x1f, R8 ;  /* 0x0000001fff087819 */ /* 0x008fc60000011408 */
[----:B------:R-:W-:Y:S01]  /*1e90*/  IMAD.IADD R3, R29, 0x1, -R3 ;  /* 0x000000011d037824 */ /* 0x000fe200078e0a03 */
[----:B--2---:R-:W-:-:S05]  /*1ea0*/  SHF.R.S32.HI R13, RZ, 0x1f, R250 ;  /* 0x0000001fff0d7819 */ /* 0x004fca00000114fa */
[----:B------:R1:W-:Y:S04]  /*1eb0*/  STL [R1+0x54], R13 ;  /* 0x0000540d01007387 */ /* 0x0003e80000100800 */
[----:B------:R2:W-:Y:S01]  /*1ec0*/  STL [R1+0x88], R8 ;  /* 0x0000880801007387 */ /* 0x0005e20000100800 */
[----:B-1----:R-:W-:Y:S02]  /*1ed0*/  SHF.R.S32.HI R13, RZ, 0x1f, R5 ;  /* 0x0000001fff0d7819 */ /* 0x002fe40000011405 */
[----:B------:R-:W-:Y:S01]  /*1ee0*/  LOP3.LUT R5, R28, 0x18, R108, 0xf8, !PT ;  /* 0x000000181c057812 */ /* 0x000fe200078ef86c */
[----:B--2---:R-:W-:Y:S02]  /*1ef0*/  IMAD.IADD R8, R27, 0x1, R22 ;  /* 0x000000011b087824 */ /* 0x004fe400078e0216 */
[----:B------:R1:W-:Y:S04]  /*1f00*/  STL [R1+0x84], R13 ;  /* 0x0000840d01007387 */ /* 0x0003e80000100800 */
[----:B------:R2:W-:Y:S01]  /*1f10*/  STL [R1+0x80], R8 ;  /* 0x0000800801007387 */ /* 0x0005e20000100800 */
[----:B-1----:R-:W-:Y:S01]  /*1f20*/  IMAD.SHL.U32 R13, R3, 0x2, RZ ;  /* 0x00000002030d7824 */ /* 0x002fe200078e00ff */
[----:B------:R-:W-:-:S02]  /*1f30*/  SHF.R.S32.HI R3, RZ, 0x3, R9 ;  /* 0x00000003ff037819 */ /* 0x000fc40000011409 */
[C-C-:B------:R-:W-:Y:S02]  /*1f40*/  LOP3.LUT R9, R26.reuse, 0x18, R108.reuse, 0xf8, !PT ;  /* 0x000000181a097812 */ /* 0x140fe400078ef86c */
[----:B--2---:R-:W-:Y:S01]  /*1f50*/  LOP3.LUT R8, R26, 0x8, R108, 0xf8, !PT ;  /* 0x000000081a087812 */ /* 0x004fe200078ef86c */
[----:B------:R1:W-:Y:S01]  /*1f60*/  STL [R1+0x30], R3 ;  /* 0x0000300301007387 */ /* 0x0003e20000100800 */
[C---:B------:R-:W-:Y:S02]  /*1f70*/  IADD3 R27, R13.reuse, 0x8, RZ ;  /* 0x000000080d1b7810 */ /* 0x040fe40007ffe0ff */
[----:B------:R-:W-:Y:S01]  /*1f80*/  IADD3 R26, R13, 0x10, RZ ;  /* 0x000000100d1a7810 */ /* 0x000fe20007ffe0ff */
[----:B------:R2:W-:Y:S01]  /*1f90*/  STL [R1+0x68], R13 ;  /* 0x0000680d01007387 */ /* 0x0005e20000100800 */
[-C--:B------:R-:W-:Y:S02]  /*1fa0*/  LOP3.LUT R8, R8, R24.reuse, RZ, 0x3c, !PT ;  /* 0x0000001808087212 */ /* 0x080fe400078e3cff */
[----:B------:R-:W-:-:S02]  /*1fb0*/  LOP3.LUT R9, R9, R24, RZ, 0x3c, !PT ;  /* 0x0000001809097212 */ /* 0x000fc400078e3cff */
[----:B------:R-:W-:Y:S01]  /*1fc0*/  IADD3 R24, R13, 0x20, RZ ;  /* 0x000000200d187810 */ /* 0x000fe20007ffe0ff */
[----:B------:R-:W-:Y:S01]  /*1fd0*/  IMAD.IADD R8, R7, 0x1, R8 ;  /* 0x0000000107087824 */ /* 0x000fe200078e0208 */
[----:B------:R-:W-:Y:S01]  /*1fe0*/  IADD3 R22, R13, 0x30, RZ ;  /* 0x000000300d167810 */ /* 0x000fe20007ffe0ff */
[----:B------:R-:W-:Y:S01]  /*1ff0*/  IMAD.IADD R9, R7, 0x1, R9 ;  /* 0x0000000107097824 */ /* 0x000fe200078e0209 */
[C---:B------:R-:W-:Y:S02]  /*2000*/  IADD3 R19, R13.reuse, 0x38, RZ ;  /* 0x000000380d137810 */ /* 0x040fe40007ffe0ff */
[C---:B------:R-:W-:Y:S02]  /*2010*/  IADD3 R18, R13.reuse, 0x40, RZ ;  /* 0x000000400d127810 */ /* 0x040fe40007ffe0ff */
[C---:B------:R-:W-:Y:S02]  /*2020*/  IADD3 R16, R13.reuse, 0x48, RZ ;  /* 0x000000480d107810 */ /* 0x040fe40007ffe0ff */
[----:B------:R-:W-:-:S02]  /*2030*/  IADD3 R15, R13, 0x50, RZ ;  /* 0x000000500d0f7810 */ /* 0x000fc40007ffe0ff */
[----:B------:R-:W-:Y:S02]  /*2040*/  LEA R248, R8, 0x1880, 0x1 ;  /* 0x0000188008f87811 */ /* 0x000fe400078e08ff */
[----:B-1----:R-:W-:Y:S02]  /*2050*/  LOP3.LUT R3, R5, R25, RZ, 0x3c, !PT ;  /* 0x0000001905037212 */ /* 0x002fe400078e3cff */
[----:B------:R-:W-:Y:S02]  /*2060*/  SHF.R.S32.HI R5, RZ, 0x3, R6 ;  /* 0x00000003ff057819 */ /* 0x000fe40000011406 */
[----:B------:R-:W-:Y:S01]  /*2070*/  IADD3 R25, R13, 0x18, RZ ;  /* 0x000000180d197810 */ /* 0x000fe20007ffe0ff */
[----:B------:R-:W-:Y:S01]  /*2080*/  IMAD.IADD R6, R23, 0x1, R3 ;  /* 0x0000000117067824 */ /* 0x000fe200078e0203 */
[----:B------:R-:W-:Y:S01]  /*2090*/  SHF.R.S32.HI R3, RZ, 0x1f, R13 ;  /* 0x0000001fff037819 */ /* 0x000fe2000001140d */
[----:B------:R1:W-:Y:S01]  /*20a0*/  STL [R1+0x2c], R5 ;  /* 0x00002c0501007387 */ /* 0x0003e20000100800 */
[----:B------:R-:W-:-:S02]  /*20b0*/  IADD3 R23, R13, 0x28, RZ ;  /* 0x000000280d177810 */ /* 0x000fc40007ffe0ff */
[----:B--2---:R-:W-:Y:S01]  /*20c0*/  IADD3 R13, R13, 0x58, RZ ;  /* 0x000000580d0d7810 */ /* 0x004fe20007ffe0ff */
[----:B------:R2:W-:Y:S01]  /*20d0*/  STL [R1+0x108], R3 ;  /* 0x0001080301007387 */ /* 0x0005e20000100800 */
[----:B------:R-:W-:Y:S02]  /*20e0*/  LEA R28, R6, 0x6080, 0x1 ;  /* 0x00006080061c7811 */ /* 0x000fe400078e08ff */
[----:B------:R-:W-:Y:S01]  /*20f0*/  SHF.R.S32.HI R6, RZ, 0x1f, R26 ;  /* 0x0000001fff067819 */ /* 0x000fe2000001141a */
[----:B------:R-:W-:Y:S01]  /*2100*/  STL [R1+0xc8], R27 ;  /* 0x0000c81b01007387 */ /* 0x000fe20000100800 */
[C---:B------:R-:W-:Y:S02]  /*2110*/  IADD3 R249, R248.reuse, 0x20, RZ ;  /* 0x00000020f8f97810 */ /* 0x040fe40007ffe0ff */
[----:B------:R-:W-:Y:S01]  /*2120*/  @P0 IADD3 R249, R248, -0x20, RZ ;  /* 0xffffffe0f8f90810 */ /* 0x000fe20007ffe0ff */
[----:B------:R-:W-:Y:S04]  /*2130*/  STL [R1+0xc4], R26 ;  /* 0x0000c41a01007387 */ /* 0x000fe80000100800 */
[----:B------:R3:W-:Y:S04]  /*2140*/  STL [R1+0xc0], R25 ;  /* 0x0000c01901007387 */ /* 0x0007e80000100800 */
[----:B------:R-:W-:Y:S04]  /*2150*/  STL [R1+0xbc], R24 ;  /* 0x0000bc1801007387 */ /* 0x000fe80000100800 */
[----:B------:R-:W-:Y:S01]  /*2160*/  STL [R1+0xb8], R23 ;  /* 0x0000b81701007387 */ /* 0x000fe20000100800 */
[----:B-1----:R-:W-:-:S03]  /*2170*/  SEL R5, R12, 0xffffffe0, !P1 ;  /* 0xffffffe00c057807 */ /* 0x002fc60004800000 */
[----:B------:R1:W-:Y:S01]  /*2180*/  STL [R1+0xb4], R22 ;  /* 0x0000b41601007387 */ /* 0x0003e20000100800 */
[----:B--2---:R-:W-:Y:S01]  /*2190*/  SEL R3, R12, 0xffffffe0, !P4 ;  /* 0xffffffe00c037807 */ /* 0x004fe20006000000 */
[----:B------:R-:W-:Y:S01]  /*21a0*/  IMAD.IADD R0, R5, 0x1, R20 ;  /* 0x0000000105007824 */ /* 0x000fe200078e0214 */
[----:B------:R-:W-:Y:S01]  /*21b0*/  SHF.R.S32.HI R12, RZ, 0x1f, R27 ;  /* 0x0000001fff0c7819 */ /* 0x000fe2000001141b */
[----:B------:R-:W-:Y:S02]  /*21c0*/  STL [R1+0xb0], R19 ;  /* 0x0000b01301007387 */ /* 0x000fe40000100800 */
[----:B------:R-:W-:Y:S02]  /*21d0*/  IMAD.IADD R199, R198, 0x1, R3 ;  /* 0x00000001c6c77824 */ /* 0x000fe400078e0203 */
[----:B------:R-:W-:Y:S01]  /*21e0*/  STL [R1+0xac], R18 ;  /* 0x0000ac1201007387 */ /* 0x000fe20000100800 */
[----:B------:R-:W-:-:S03]  /*21f0*/  IMAD.IADD R197, R3, 0x1, R196 ;  /* 0x0000000103c57824 */ /* 0x000fc600078e02c4 */
[----:B------:R2:W-:Y:S01]  /*2200*/  STL [R1+0xa8], R16 ;  /* 0x0000a81001007387 */ /* 0x0005e20000100800 */
[----:B---3--:R-:W-:-:S03]  /*2210*/  SHF.R.S32.HI R25, RZ, 0x1f, R25 ;  /* 0x0000001fff197819 */ /* 0x008fc60000011419 */
[----:B------:R-:W-:Y:S04]  /*2220*/  STL [R1+0xa4], R15 ;  /* 0x0000a40f01007387 */ /* 0x000fe80000100800 */
[----:B------:R-:W-:Y:S04]  /*2230*/  STL [R1+0xa0], R13 ;  /* 0x0000a00d01007387 */ /* 0x000fe80000100800 */
[----:B------:R-:W-:Y:S01]  /*2240*/  STL [R1+0x140], R28 ;  /* 0x0001401c01007387 */ /* 0x000fe20000100800 */
[----:B-1----:R-:W-:-:S03]  /*2250*/  SHF.R.S32.HI R22, RZ, 0x1f, R22 ;  /* 0x0000001fff167819 */ /* 0x002fc60000011416 */
[----:B------:R1:W-:Y:S04]  /*2260*/  STL [R1+0x104], R12 ;  /* 0x0001040c01007387 */ /* 0x0003e80000100800 */
[----:B------:R3:W-:Y:S04]  /*2270*/  STL [R1+0x100], R6 ;  /* 0x0001000601007387 */ /* 0x0007e80000100800 */
[----:B------:R-:W-:Y:S01]  /*2280*/  STL [R1+0xfc], R25 ;  /* 0x0000fc1901007387 */ /* 0x000fe20000100800 */
[----:B--2---:R-:W-:Y:S02]  /*2290*/  SHF.R.S32.HI R16, RZ, 0x1f, R16 ;  /* 0x0000001fff107819 */ /* 0x004fe40000011410 */
[----:B-1----:R-:W-:-:S02]  /*22a0*/  SHF.R.S32.HI R12, RZ, 0x1f, R24 ;  /* 0x0000001fff0c7819 */ /* 0x002fc40000011418 */
[----:B---3--:R-:W-:-:S03]  /*22b0*/  SHF.R.S32.HI R6, RZ, 0x1f, R23 ;  /* 0x0000001fff067819 */ /* 0x008fc60000011417 */
[----:B------:R1:W-:Y:S04]  /*22c0*/  STL [R1+0xf8], R12 ;  /* 0x0000f80c01007387 */ /* 0x0003e80000100800 */
[----:B------:R2:W-:Y:S04]  /*22d0*/  STL [R1+0xf4], R6 ;  /* 0x0000f40601007387 */ /* 0x0005e80000100800 */
[----:B------:R-:W-:Y:S01]  /*22e0*/  STL [R1+0xf0], R22 ;  /* 0x0000f01601007387 */ /* 0x000fe20000100800 */
[----:B-1----:R-:W-:Y:S02]  /*22f0*/  SHF.R.S32.HI R12, RZ, 0x1f, R19 ;  /* 0x0000001fff0c7819 */ /* 0x002fe40000011413 */
[----:B--2---:R-:W-:-:S03]  /*2300*/  SHF.R.S32.HI R6, RZ, 0x1f, R18 ;  /* 0x0000001fff067819 */ /* 0x004fc60000011412 */
[----:B------:R1:W-:Y:S04]  /*2310*/  STL [R1+0xec], R12 ;  /* 0x0000ec0c01007387 */ /* 0x0003e80000100800 */
[----:B------:R2:W-:Y:S04]  /*2320*/  STL [R1+0xe8], R6 ;  /* 0x0000e80601007387 */ /* 0x0005e80000100800 */
[----:B------:R-:W-:Y:S01]  /*2330*/  STL [R1+0xe4], R16 ;  /* 0x0000e41001007387 */ /* 0x000fe20000100800 */
[----:B-1----:R-:W-:Y:S02]  /*2340*/  SHF.R.S32.HI R12, RZ, 0x1f, R15 ;  /* 0x0000001fff0c7819 */ /* 0x002fe4000001140f */
[----:B--2---:R-:W-:-:S03]  /*2350*/  SHF.R.S32.HI R6, RZ, 0x1f, R13 ;  /* 0x0000001fff067819 */ /* 0x004fc6000001140d */
        /* <DEDUP_REMOVED lines=12> */
[----:B------:R1:W-:Y:S04]  /*2420*/  STL [R1+0xd0], R2 ;  /* 0x0000d00201007387 */ /* 0x0003e80000100800 */
[----:B------:R1:W-:Y:S02]  /*2430*/  STL [R1+0xcc], R0 ;  /* 0x0000cc0001007387 */ /* 0x0003e40000100800 */
.L_x_1753:
        /* <DEDUP_REMOVED lines=15> */
[----:B------:R-:W-:Y:S01]  /*2530*/  IMAD.MOV.U32 R136, RZ, RZ, RZ ;  /* 0x000000ffff887224 */ /* 0x000fe200078e00ff */
[----:B------:R-:W-:Y:S01]  /*2540*/  CS2R R14, SRZ ;  /* 0x00000000000e7805 */ /* 0x000fe2000001ff00 */
[----:B--2---:R-:W-:Y:S01]  /*2550*/  SHF.R.S32.HI R18, RZ, 0x1f, R19 ;  /* 0x0000001fff127819 */ /* 0x004fe20000011413 */
[C---:B------:R-:W-:Y:S01]  /*2560*/  IMAD.SHL.U32 R21, R19.reuse, 0x4, RZ ;  /* 0x0000000413157824 */ /* 0x040fe200078e00ff */
[C---:B------:R-:W-:Y:S01]  /*2570*/  @P1 LEA R4, P0, R19.reuse, c[0x0][0x370], 0x2 ;  /* 0x0000dc0013041a11 */ /* 0x040fe200078010ff */
[----:B------:R1:W-:Y:S01]  /*2580*/  STL [R1+0x94], R19 ;  /* 0x0000941301007387 */ /* 0x0003e20000100800 */
[C-C-:B------:R-:W-:Y:S02]  /*2590*/  SHF.L.U64.HI R20, R19.reuse, 0x2, R18.reuse ;  /* 0x0000000213147819 */ /* 0x140fe40000010212 */
        /* <DEDUP_REMOVED lines=25> */
.L_x_1553:
[----:B------:R-:W-:-:S04]  /*2730*/  ISETP.NE.U32.AND P0, PT, RZ, c[0x0][0x368], PT ;  /* 0x0000da00ff007a0c */ /* 0x000fc80003f05070 */
[----:B------:R-:W-:-:S13]  /*2740*/  ISETP.NE.AND.EX P0, PT, RZ, c[0x0][0x36c], PT, P0 ;  /* 0x0000db00ff007a0c */ /* 0x000fda0003f05300 */
[----:B------:R-:W-:Y:S05]  /*2750*/  @!P0 BRA `(.L_x_1554) ;  /* 0x0000004000008947 */ /* 0x000fea0003800000 */
[----:B-1----:R-:W-:-:S04]  /*2760*/  IADD3 R4, P0, R21, c[0x0][0x368], RZ ;  /* 0x0000da0015047a10 */ /* 0x002fc80007f1e0ff */
[----:B------:R-:W-:-:S05]  /*2770*/  IADD3.X R5, R20, c[0x0][0x36c], RZ, P0, !PT ;  /* 0x0000db0014057a10 */ /* 0x000fca00007fe4ff */
[----:B------:R1:W5:Y:S01]  /*2780*/  LDG.E R13, [R4.64] ;  /* 0x00000008040d7981 */ /* 0x000362000c1e1900 */
[----:B------:R-:W-:Y:S05]  /*2790*/  BRA `(.L_x_1555) ;  /* 0x0000005000007947 */ /* 0x000fea0003800000 */
.L_x_1554:
[----:B------:R-:W-:Y:S01]  /*27a0*/  MOV R13, UR6 ;  /* 0x00000006000d7c02 */ /* 0x000fe20008000f00 */
[----:B------:R-:W-:Y:S05]  /*27b0*/  @!P5 BRA `(.L_x_1555) ;  /* 0x000000300000d947 */ /* 0x000fea0003800000 */
[----:B------:R-:W2:Y:S04]  /*27c0*/  LDG.E R6, [R4.64] ;  /* 0x0000000804067981 */ /* 0x000ea8000c1e1900 */
[----:B------:R-:W2:Y:S02]  /*27d0*/  LDG.E R0, [R4.64+0x4] ;  /* 0x0000040804007981 */ /* 0x000ea4000c1e1900 */
[----:B--2---:R-:W-:Y:S02]  /*27e0*/  IADD3 R13, -R6, R0, RZ ;  /* 0x00000000060d7210 */ /* 0x004fe40007ffe1ff */
.L_x_1555:
[----:B------:R-:W2:Y:S04]  /*27f0*/  LDL.LU R0, [R1+0x74] ;  /* 0x0000740001007983 */ /* 0x000ea80000300800 */
[----:B-1----:R1:W3:Y:S04]  /*2800*/  @P6 LDG.E R5, [R2.64] ;  /* 0x0000000802056981 */ /* 0x0022e8000c1e1900 */
[----:B------:R1:W3:Y:S04]  /*2810*/  @P6 LDG.E R4, [R2.64+0x4] ;  /* 0x0000040802046981 */ /* 0x0002e8000c1e1900 */
[----:B------:R-:W4:Y:S01]  /*2820*/  LDL R24, [R1+0x78] ;  /* 0x0000780001187983 */ /* 0x000f220000100800 */
[----:B------:R-:W-:-:S04]  /*2830*/  ISETP.NE.U32.AND P0, PT, RZ, c[0x0][0x378], PT ;  /* 0x0000de00ff007a0c */ /* 0x000fc80003f05070 */
[----:B------:R-:W-:Y:S01]  /*2840*/  ISETP.NE.AND.EX P1, PT, RZ, c[0x0][0x37c], PT, P0 ;  /* 0x0000df00ff007a0c */ /* 0x000fe20003f25300 */
[----:B------:R-:W-:Y:S02]  /*2850*/  IMAD.MOV.U32 R6, RZ, RZ, c[0x0][0x2c4] ;  /* 0x0000b100ff067624 */ /* 0x000fe400078e00ff */
[----:B-----5:R-:W-:-:S03]  /*2860*/  IMAD.MOV.U32 R129, RZ, RZ, R13 ;  /* 0x000000ffff817224 */ /* 0x020fc600078e000d */
[----:B------:R-:W-:-:S07]  /*2870*/  ISETP.NE.AND P2, PT, R6, 0x1, PT ;  /* 0x000000010600780c */ /* 0x000fce0003f45270 */
[----:B-1----:R-:W-:-:S04]  /*2880*/  @P1 IADD3 R2, P0, R21, c[0x0][0x378], RZ ;  /* 0x0000de0015021a10 */ /* 0x002fc80007f1e0ff */
[----:B------:R-:W-:Y:S01]  /*2890*/  @P1 IADD3.X R3, R20, c[0x0][0x37c], RZ, P0, !PT ;  /* 0x0000df0014031a10 */ /* 0x000fe200007fe4ff */
[----:B------:R-:W-:-:S04]  /*28a0*/  IMAD.IADD R8, R13, 0x1, -R10 ;  /* 0x000000010d087824 */ /* 0x000fc800078e0a0a */
[----:B------:R1:W5:Y:S02]  /*28b0*/  @P1 LDG.E R129, [R2.64] ;  /* 0x0000000802811981 */ /* 0x000364000c1e1900 */
[----:B-1----:R-:W-:Y:S01]  /*28c0*/  IMAD.MOV.U32 R2, RZ, RZ, c[0x0][0x228] ;  /* 0x00008a00ff027624 */ /* 0x002fe200078e00ff */
[----:B------:R-:W-:Y:S01]  /*28d0*/  LOP3.LUT R247, R247, 0xffffffdf, RZ, 0xc0, !PT ;  /* 0xffffffdff7f77812 */ /* 0x000fe200078ec0ff */
[----:B------:R-:W-:Y:S03]  /*28e0*/  BSSY B0, `(.L_x_1556) ;  /* 0x000003d000007945 */ /* 0x000fe60003800000 */
[----:B------:R-:W-:Y:S01]  /*28f0*/  @P2 LOP3.LUT R247, R247, 0x20, RZ, 0xfc, !PT ;  /* 0x00000020f7f72812 */ /* 0x000fe200078efcff */
[----:B--2---:R-:W-:-:S05]  /*2900*/  IMAD.SHL.U32 R0, R0, 0x80, RZ ;  /* 0x0000008000007824 */ /* 0x004fca00078e00ff */
[----:B------:R1:W-:Y:S01]  /*2910*/  STL [R1+0x64], R0 ;  /* 0x0000640001007387 */ /* 0x0003e20000100800 */
[----:B---3--:R-:W-:-:S04]  /*2920*/  @P6 IMAD.IADD R2, R4, 0x1, -R5 ;  /* 0x0000000104026824 */ /* 0x008fc800078e0a05 */
[----:B------:R-:W-:-:S05]  /*2930*/  IMAD.IADD R4, R8, 0x1, R2 ;  /* 0x0000000108047824 */ /* 0x000fca00078e0202 */
[----:B------:R-:W-:Y:S02]  /*2940*/  IADD3 R138, R4, 0x30, -R246 ;  /* 0x00000030048a7810 */ /* 0x000fe40007ffe8f6 */
[----:B-1----:R-:W-:-:S05]  /*2950*/  IADD3 R0, R0, 0x7f, RZ ;  /* 0x0000007f00007810 */ /* 0x002fca0007ffe0ff */
[----:B------:R-:W-:Y:S01]  /*2960*/  @P2 IMAD.HI.U32 R3, R0, c[0x0][0x2c8], RZ ;  /* 0x0000b20000032a27 */ /* 0x000fe200078e00ff */
[----:B------:R1:W-:Y:S04]  /*2970*/  STL [R1+0x6c], R4 ;  /* 0x00006c0401007387 */ /* 0x0003e80000100800 */
[----:B------:R-:W-:Y:S02]  /*2980*/  @P2 SHF.R.U32.HI R0, RZ, c[0x0][0x2cc], R3 ;  /* 0x0000b300ff002a19 */ /* 0x000fe40000011603 */
[----:B----4-:R-:W-:-:S03]  /*2990*/  LOP3.LUT R5, R24, 0xff000000, RZ, 0xc0, !PT ;  /* 0xff00000018057812 */ /* 0x010fc600078ec0ff */
[----:B------:R-:W-:-:S04]  /*29a0*/  IMAD.IADD R3, R138, 0x1, R0 ;  /* 0x000000018a037824 */ /* 0x000fc800078e0200 */
[----:B------:R-:W-:Y:S01]  /*29b0*/  IMAD.HI R6, R3, 0x2aaaaaab, RZ ;  /* 0x2aaaaaab03067827 */ /* 0x000fe200078e02ff */
[----:B------:R-:W-:Y:S02]  /*29c0*/  LOP3.LUT R3, R24, 0xff0000, RZ, 0xc0, !PT ;  /* 0x00ff000018037812 */ /* 0x000fe400078ec0ff */
[----:B-1----:R-:W-:-:S05]  /*29d0*/  IADD3 R4, R4, 0x2f, RZ ;  /* 0x0000002f04047810 */ /* 0x002fca0007ffe0ff */
[----:B------:R-:W-:Y:S01]  /*29e0*/  IMAD.HI R0, R4, 0x2aaaaaab, RZ ;  /* 0x2aaaaaab04007827 */ /* 0x000fe200078e02ff */
[----:B------:R-:W-:-:S04]  /*29f0*/  SHF.R.U32.HI R4, RZ, 0x8, R5 ;  /* 0x00000008ff047819 */ /* 0x000fc80000011605 */
[----:B------:R-:W-:Y:S02]  /*2a00*/  LEA.HI R3, R3, R4, RZ, 0x10 ;  /* 0x0000000403037211 */ /* 0x000fe400078f80ff */
[----:B------:R-:W-:Y:S02]  /*2a10*/  SHF.R.U32.HI R5, RZ, 0x1f, R0 ;  /* 0x0000001fff057819 */ /* 0x000fe40000011600 */
[----:B------:R-:W-:Y:S02]  /*2a20*/  SHF.R.U32.HI R9, RZ, 0x1f, R6 ;  /* 0x0000001fff097819 */ /* 0x000fe40000011606 */
[----:B------:R-:W-:Y:S02]  /*2a30*/  SHF.R.U32.HI R10, RZ, 0x10, R3 ;  /* 0x00000010ff0a7819 */ /* 0x000fe40000011603 */
[----:B------:R-:W-:Y:S02]  /*2a40*/  LOP3.LUT R16, R3, 0xff, RZ, 0xc0, !PT ;  /* 0x000000ff03107812 */ /* 0x000fe400078ec0ff */
[----:B------:R-:W-:-:S02]  /*2a50*/  LEA.HI.SX32 R137, R0, R5, 0x1d ;  /* 0x0000000500897211 */ /* 0x000fc400078feaff */
[----:B------:R-:W-:Y:S01]  /*2a60*/  LEA.HI.SX32 R0, R6, R9, 0x1d ;  /* 0x0000000906007211 */ /* 0x000fe200078feaff */
[----:B------:R1:W-:Y:S03]  /*2a70*/  STL [R1+0x74], R10 ;  /* 0x0000740a01007387 */ /* 0x0003e60000100800 */
[----:B------:R-:W-:Y:S01]  /*2a80*/  IMNMX R6, R137, R0, PT ;  /* 0x0000000089067217 */ /* 0x000fe20003800200 */
[----:B------:R1:W-:Y:S03]  /*2a90*/  STL [R1+0xd8], R16 ;  /* 0x0000d81001007387 */ /* 0x0003e60000100800 */
[----:B------:R-:W-:Y:S02]  /*2aa0*/  ISETP.GE.AND P0, PT, R6, 0x1, PT ;  /* 0x000000010600780c */ /* 0x000fe40003f06270 */
[----:B------:R-:W-:Y:S01]  /*2ab0*/  ISETP.NE.AND P1, PT, R10, RZ, PT ;  /* 0x000000ff0a00720c */ /* 0x000fe20003f25270 */
[----:B------:R-:W-:-:S03]  /*2ac0*/  IMAD.MOV.U32 R0, RZ, RZ, RZ ;  /* 0x000000ffff007224 */ /* 0x000fc600078e00ff */
[----:B------:R-:W-:-:S07]  /*2ad0*/  SEL R128, R10, c[0x0][0x338], P1 ;  /* 0x0000ce000a807a07 */ /* 0x000fce0000800000 */
[----:B------:R-:W-:Y:S05]  /*2ae0*/  @!P0 BRA `(.L_x_1557) ;  /* 0x000001c000008947 */ /* 0x000fea0003800000 */
[----:B------:R-:W-:Y:S02]  /*2af0*/  IABS R3, R128 ;  /* 0x0000008000037213 */ /* 0x000fe40000000000 */
[----:B------:R-:W-:Y:S02]  /*2b00*/  IADD3 R9, R128, -0x1, R6 ;  /* 0xffffffff80097810 */ /* 0x000fe40007ffe006 */
[----:B------:R-:W2:Y:S02]  /*2b10*/  I2F.RP R0, R3 ;  /* 0x0000000300007306 */ /* 0x000ea40000209400 */
[----:B------:R-:W-:-:S06]  /*2b20*/  IABS R12, R9 ;  /* 0x00000009000c7213 */ /* 0x000fcc0000000000 */
[----:B--2---:R-:W2:Y:S02]  /*2b30*/  MUFU.RCP R0, R0 ;  /* 0x0000000000007308 */ /* 0x004ea40000001000 */
[----:B--2---:R-:W-:-:S06]  /*2b40*/  IADD3 R0, R0, 0xffffffe, RZ ;  /* 0x0ffffffe00007810 */ /* 0x004fcc0007ffe0ff */
[----:B------:R-:W2:Y:S02]  /*2b50*/  F2I.FTZ.U32.TRUNC.NTZ R5, R0 ;  /* 0x0000000000057305 */ /* 0x000ea4000021f000 */
[----:B--2---:R-:W-:-:S04]  /*2b60*/  IMAD.MOV R0, RZ, RZ, -R5 ;  /* 0x000000ffff007224 */ /* 0x004fc800078e0a05 */
[----:B------:R-:W-:Y:S01]  /*2b70*/  IMAD.MOV.U32 R4, RZ, RZ, R0 ;  /* 0x000000ffff047224 */ /* 0x000fe200078e0000 */
[----:B------:R-:W-:-:S03]  /*2b80*/  IABS R0, R128 ;  /* 0x0000008000007213 */ /* 0x000fc60000000000 */
[----:B-1----:R-:W-:Y:S02]  /*2b90*/  IMAD R10, R4, R3, RZ ;  /* 0x00000003040a7224 */ /* 0x002fe400078e02ff */
        /* <DEDUP_REMOVED lines=17> */
.L_x_1557:
[----:B------:R-:W-:Y:S05]  /*2cb0*/  BSYNC B0 ;  /* 0x0000000000007941 */ /* 0x000fea0003800000 */
.L_x_1556:
[----:B------:R-:W-:-:S04]  /*2cc0*/  IMAD R3, R16, R0, RZ ;  /* 0x0000000010037224 */ /* 0x000fc800078e02ff */
        /* <DEDUP_REMOVED lines=16> */
[----:B-1----:R-:W2:Y:S04]  /*2dd0*/  LDL.64 R16, [R1] ;  /* 0x0000000001107983 */ /* 0x002ea80000100a00 */
[----:B------:R-:W3:Y:S04]  /*2de0*/  LDL R23, [R1+0xc] ;  /* 0x00000c0001177983 */ /* 0x000ee80000100800 */
[----:B------:R-:W4:Y:S04]  /*2df0*/  LDL R22, [R1+0x10] ;  /* 0x0000100001167983 */ /* 0x000f280000100800 */
[----:B------:R-:W3:Y:S04]  /*2e00*/  LDL R12, [R1+0x18] ;  /* 0x00001800010c7983 */ /* 0x000ee80000100800 */
[----:B------:R-:W1:Y:S01]  /*2e10*/  S2R R10, SR_TID.X ;  /* 0x00000000000a7919 */ /* 0x000e620000002100 */
[----:B------:R-:W-:-:S02]  /*2e20*/  SHF.R.S32.HI R3, RZ, 0x1f, R14 ;  /* 0x0000001fff037819 */ /* 0x000fc4000001140e */
[----:B-1----:R-:W-:-:S04]  /*2e30*/  SHF.R.S32.HI R9, RZ, 0x1f, R10 ;  /* 0x0000001fff097819 */ /* 0x002fc8000001140a */
[----:B------:R-:W-:-:S04]  /*2e40*/  LEA.HI R9, R9, R10, RZ, 0x2 ;  /* 0x0000000a09097211 */ /* 0x000fc800078f10ff */
[----:B------:R-:W-:-:S04]  /*2e50*/  SHF.R.S32.HI R9, RZ, 0x2, R9 ;  /* 0x00000002ff097819 */ /* 0x000fc80000011409 */
[----:B------:R-:W-:-:S04]  /*2e60*/  IADD3 R88, P0, R9, R14, RZ ;  /* 0x0000000e09587210 */ /* 0x000fc80007f1e0ff */
[----:B------:R-:W-:-:S05]  /*2e70*/  LEA.HI.X.SX32 R89, R9, R3, 0x1, P0 ;  /* 0x0000000309597211 */ /* 0x000fca00000f0eff */
[----:B------:R-:W-:Y:S01]  /*2e80*/  IMAD R3, R89, c[0x0][0x238], RZ ;  /* 0x00008e0059037a24 */ /* 0x000fe200078e02ff */
[----:B------:R-:W-:-:S03]  /*2e90*/  IADD3 R33, R0, -0x1, RZ ;  /* 0xffffffff00217810 */ /* 0x000fc60007ffe0ff */
[----:B------:R-:W-:Y:S01]  /*2ea0*/  IMAD R3, R88, c[0x0][0x23c], R3 ;  /* 0x00008f0058037a24 */ /* 0x000fe200078e0203 */
[----:B------:R-:W-:Y:S02]  /*2eb0*/  SEL R11, R18, RZ, !P6 ;  /* 0x000000ff120b7207 */ /* 0x000fe40007000000 */
[----:B------:R-:W-:Y:S02]  /*2ec0*/  LOP3.LUT R26, R24, 0xffff, RZ, 0xc0, !PT ;  /* 0x0000ffff181a7812 */ /* 0x000fe400078ec0ff */
[----:B------:R-:W-:Y:S01]  /*2ed0*/  SEL R10, R19, RZ, !P6 ;  /* 0x000000ff130a7207 */ /* 0x000fe20007000000 */
[----:B------:R-:W-:Y:S02]  /*2ee0*/  IMAD R0, R11, c[0x0][0x248], RZ ;  /* 0x000092000b007a24 */ /* 0x000fe400078e02ff */
[----:B------:R-:W-:Y:S02]  /*2ef0*/  IMAD.MOV.U32 R130, RZ, RZ, 0x30 ;  /* 0x00000030ff827424 */ /* 0x000fe400078e00ff */
[----:B------:R-:W-:-:S02]  /*2f00*/  IMAD R6, R10, c[0x0][0x24c], R0 ;  /* 0x000093000a067a24 */ /* 0x000fc400078e0200 */
[C---:B------:R-:W-:Y:S02]  /*2f10*/  IMAD R142, R130.reuse, c[0x0][0x23c], RZ ;  /* 0x00008f00828e7a24 */ /* 0x040fe400078e02ff */
[----:B------:R-:W-:-:S04]  /*2f20*/  IMAD.WIDE.U32 R134, R130, c[0x0][0x238], RZ ;  /* 0x00008e0082867a25 */ /* 0x000fc800078e00ff */
[----:B------:R-:W-:Y:S02]  /*2f30*/  IMAD.IADD R142, R135, 0x1, R142 ;  /* 0x00000001878e7824 */ /* 0x000fe400078e028e */
[----:B------:R-:W-:Y:S02]  /*2f40*/  IMAD.MOV.U32 R143, RZ, RZ, c[0x0][0x238] ;  /* 0x00008e00ff8f7624 */ /* 0x000fe400078e00ff */
[----:B------:R-:W-:Y:S01]  /*2f50*/  IMAD.MOV.U32 R141, RZ, RZ, 0x5 ;  /* 0x00000005ff8d7424 */ /* 0x000fe200078e00ff */
[----:B------:R-:W-:-:S04]  /*2f60*/  ISETP.NE.U32.AND P3, PT, RZ, c[0x0][0x340], PT ;  /* 0x0000d000ff007a0c */ /* 0x000fc80003f65070 */
[C---:B------:R-:W-:Y:S01]  /*2f70*/  SHF.L.U64.HI R141, R143.reuse, R141, c[0x0][0x23c] ;  /* 0x00008f008f8d7619 */ /* 0x040fe2000001028d */
[----:B------:R-:W-:Y:S01]  /*2f80*/  IMAD.SHL.U32 R143, R143, 0x20, RZ ;  /* 0x000000208f8f7824 */ /* 0x000fe200078e00ff */
[----:B------:R-:W-:Y:S01]  /*2f90*/  ISETP.NE.AND.EX P3, PT, RZ, c[0x0][0x344], PT, P3 ;  /* 0x0000d100ff007a0c */ /* 0x000fe20003f65330 */
[----:B--2---:R-:W-:-:S04]  /*2fa0*/  IMAD.WIDE.U32 R4, R88, c[0x0][0x238], R16 ;  /* 0x00008e0058047a25 */ /* 0x004fc800078e0010 */
[----:B------:R-:W-:Y:S02]  /*2fb0*/  IMAD.IADD R5, R5, 0x1, R3 ;  /* 0x0000000105057824 */ /* 0x000fe400078e0203 */
[----:B------:R-:W-:Y:S02]  /*2fc0*/  IMAD R3, R33, -0x30, R2 ;  /* 0xffffffd021037824 */ /* 0x000fe400078e0202 */
[----:B------:R-:W-:-:S03]  /*2fd0*/  IMAD.WIDE.U32 R4, R26, c[0x0][0x240], R4 ;  /* 0x000090001a047a25 */ /* 0x000fc600078e0004 */
[----:B------:R-:W-:Y:S01]  /*2fe0*/  IMNMX R3, R3, 0x30, PT ;  /* 0x0000003003037817 */ /* 0x000fe20003800200 */
[----:B------:R-:W-:-:S04]  /*2ff0*/  IMAD R5, R26, c[0x0][0x244], R5 ;  /* 0x000091001a057a24 */ /* 0x000fc800078e0205 */
[----:B------:R-:W-:Y:S02]  /*3000*/  IMAD.IADD R0, R3, 0x1, -R9 ;  /* 0x0000000103007824 */ /* 0x000fe400078e0a09 */
[----:B------:R-:W-:-:S03]  /*3010*/  IMAD.WIDE.U32 R92, R10, c[0x0][0x248], R4 ;  /* 0x000092000a5c7a25 */ /* 0x000fc600078e0004 */
[----:B------:R-:W-:Y:S01]  /*3020*/  ISETP.GE.AND P1, PT, R0, 0x1, PT ;  /* 0x000000010000780c */ /* 0x000fe20003f26270 */
[----:B------:R-:W-:Y:S01]  /*3030*/  IMAD R3, R142, R33, RZ ;  /* 0x000000218e037224 */ /* 0x000fe200078e02ff */
[----:B------:R-:W-:Y:S01]  /*3040*/  SHF.R.S32.HI R4, RZ, 0x1f, R33 ;  /* 0x0000001fff047819 */ /* 0x000fe20000011421 */
[----:B------:R-:W-:Y:S02]  /*3050*/  IMAD.IADD R91, R93, 0x1, R6 ;  /* 0x000000015d5b7824 */ /* 0x000fe400078e0206 */
[----:B------:R-:W-:Y:S01]  /*3060*/  IMAD.MOV.U32 R90, RZ, RZ, R92 ;  /* 0x000000ffff5a7224 */ /* 0x000fe200078e005c */
[----:B------:R-:W-:Y:S01]  /*3070*/  ISETP.GE.AND P6, PT, R16, c[0x0][0x1d4], PT ;  /* 0x0000750010007a0c */ /* 0x000fe20003fc6270 */
[-C--:B------:R-:W-:Y:S02]  /*3080*/  IMAD R3, R4, R134.reuse, R3 ;  /* 0x0000008604037224 */ /* 0x080fe400078e0203 */
[----:B------:R-:W-:Y:S01]  /*3090*/  IMAD.WIDE.U32 R8, R33, R134, R90 ;  /* 0x0000008621087225 */ /* 0x000fe200078e005a */
[----:B---3--:R-:W-:-:S02]  /*30a0*/  ISETP.GE.AND P5, PT, R23, c[0x0][0x1d4], PT ;  /* 0x0000750017007a0c */ /* 0x008fc40003fa6270 */
[----:B----4-:R-:W-:Y:S01]  /*30b0*/  ISETP.GE.AND P4, PT, R22, c[0x0][0x1d4], PT ;  /* 0x0000750016007a0c */ /* 0x010fe20003f86270 */
[----:B------:R-:W-:Y:S01]  /*30c0*/  IMAD.IADD R3, R9, 0x1, R3 ;  /* 0x0000000109037824 */ /* 0x000fe200078e0203 */
[----:B------:R-:W-:Y:S02]  /*30d0*/  ISETP.GT.AND P0, PT, R0, 0x20, PT ;  /* 0x000000200000780c */ /* 0x000fe40003f04270 */
[----:B------:R-:W-:Y:S01]  /*30e0*/  @P1 LEA R4, P2, R8, c[0x0][0x220], 0x1 ;  /* 0x0000880008041a11 */ /* 0x000fe200078408ff */
[----:B------:R-:W-:-:S03]  /*30f0*/  @P1 IMAD.SHL.U32 R0, R12, 0x2, RZ ;  /* 0x000000020c001824 */ /* 0x000fc600078e00ff */
[----:B------:R-:W-:-:S05]  /*3100*/  @P1 LEA.HI.X R5, R8, c[0x0][0x224], R3, 0x1, P2 ;  /* 0x0000890008051a11 */ /* 0x000fca00010f0c03 */
[----:B------:R-:W-:Y:S01]  /*3110*/  @!PT LDS RZ, [RZ] ;  /* 0x00000000fffff984 */ /* 0x000fe20000000800 */
[----:B------:R-:W-:Y:S01]  /*3120*/  @!PT LDS RZ, [RZ] ;  /* 0x00000000fffff984 */ /* 0x000fe20000000800 */
[----:B------:R-:W-:Y:S01]  /*3130*/  @!PT LDS RZ, [RZ] ;  /* 0x00000000fffff984 */ /* 0x000fe20000000800 */
[----:B------:R1:W-:Y:S04]  /*3140*/  @P1 LDGSTS.E.BYPASS.LTC128B.128 [R0+0x3c80], [R4.64], !P6 ;  /* 0x03c8000004001fae */ /* 0x0003e8000f101d48 */
[----:B------:R1:W-:Y:S04]  /*3150*/  @P1 LDGSTS.E.BYPASS.LTC128B.128 [R0+0x4880], [R4.64+0x40], !P5 ;  /* 0x0488004004001fae */ /* 0x0003e8000e901d48 */
[----:B------:R1:W-:Y:S02]  /*3160*/  @P1 LDGSTS.E.BYPASS.LTC128B.128 [R0+0x5480], [R4.64+0x80], !P4 ;  /* 0x0548008004001fae */ /* 0x0003e4000e101d48 */
[----:B-1----:R-:W-:-:S05]  /*3170*/  @P0 IADD3 R0, P1, R143, R8, RZ ;  /* 0x000000088f000210 */ /* 0x002fca0007f3e0ff */
[----:B------:R-:W-:Y:S01]  /*3180*/  @P0 IMAD.X R3, R3, 0x1, R141, P1 ;  /* 0x0000000103030824 */ /* 0x000fe200008e068d */
[----:B------:R-:W-:-:S04]  /*3190*/  @P0 LEA R4, P1, R0, c[0x0][0x220], 0x1 ;  /* 0x0000880000040a11 */ /* 0x000fc800078208ff */
[----:B------:R-:W-:Y:S02]  /*31a0*/  @P0 LEA.HI.X R5, R0, c[0x0][0x224], R3, 0x1, P1 ;  /* 0x0000890000050a11 */ /* 0x000fe400008f0c03 */
[----:B------:R-:W-:-:S04]  /*31b0*/  @P3 IADD3 R8, P1, R21, c[0x0][0x340], RZ ;  /* 0x0000d00015083a10 */ /* 0x000fc80007f3e0ff */
[----:B------:R-:W-:-:S05]  /*31c0*/  @P3 IADD3.X R9, R20, c[0x0][0x344], RZ, P1, !PT ;  /* 0x0000d10014093a10 */ /* 0x000fca0000ffe4ff */
        /* <DEDUP_REMOVED lines=10> */
[----:B------:R-:W-:-:S03]  /*3270*/  ISETP.GE.AND P2, PT, R108, c[0x0][0x27c], PT ;  /* 0x00009f006c007a0c */ /* 0x000fc60003f46270 */
[----:B------:R-:W0:Y:S01]  /*3280*/  LDGDEPBAR ;  /* 0x00000000000079af */ /* 0x000e220000000000 */
[----:B------:R-:W-:Y:S01]  /*3290*/  WARPSYNC 0xffffffff ;  /* 0xffffffff00007948 */ /* 0x000fe20003800000 */
[----:B------:R-:W-:Y:S02]  /*32a0*/  @P4 LOP3.LUT R247, R247, 0x1, RZ, 0xfc, !PT ;  /* 0x00000001f7f74812 */ /* 0x000fe400078efcff */
[----:B------:R-:W-:Y:S02]  /*32b0*/  SHF.R.S32.HI R165, RZ, 0x1f, R164 ;  /* 0x0000001fffa57819 */ /* 0x000fe400000114a4 */
[----:B------:R-:W-:Y:S02]  /*32c0*/  SHF.R.S32.HI R12, RZ, 0x1f, R114 ;  /* 0x0000001fff0c7819 */ /* 0x000fe40000011472 */
[----:B-----5:R-:W-:Y:S01]  /*32d0*/  SHF.R.S32.HI R23, RZ, 0x1f, R129 ;  /* 0x0000001fff177819 */ /* 0x020fe20000011481 */
[----:B-1----:R-:W-:-:S04]  /*32e0*/  IMAD.MOV.U32 R0, RZ, RZ, c[0x0][0x27c] ;  /* 0x00009f00ff007624 */ /* 0x002fc800078e00ff */
[----:B------:R-:W-:Y:S01]  /*32f0*/  IMAD.SHL.U32 R65, R0, 0x2, RZ ;  /* 0x0000000200417824 */ /* 0x000fe200078e00ff */
[----:B--2---:R-:W-:Y:S01]  /*3300*/  @P3 SHF.R.S32.HI R22, RZ, 0x1f, R6 ;  /* 0x0000001fff163819 */ /* 0x004fe20000011406 */
[----:B------:R-:W-:Y:S02]  /*3310*/  @!P3 IMAD.MOV.U32 R6, RZ, RZ, R19 ;  /* 0x000000ffff06b224 */ /* 0x000fe400078e0013 */
[----:B------:R-:W-:Y:S02]  /*3320*/  @!P3 IMAD.MOV.U32 R22, RZ, RZ, R18 ;  /* 0x000000ffff16b224 */ /* 0x000fe400078e0012 */
[----:B------:R-:W2:Y:S01]  /*3330*/  LDL R28, [R1+0x34] ;  /* 0x00003400011c7983 */ /* 0x000ea20000100800 */
[----:B------:R-:W-:Y:S02]  /*3340*/  IMAD R0, R12, c[0x0][0x280], RZ ;  /* 0x0000a0000c007a24 */ /* 0x000fe400078e02ff */
[----:B------:R-:W-:Y:S01]  /*3350*/  IMAD.WIDE.U32 R4, R26, c[0x0][0x260], R16 ;  /* 0x000098001a047a25 */ /* 0x000fe200078e0010 */
[----:B------:R-:W3:Y:S03]  /*3360*/  LDL R27, [R1+0x38] ;  /* 0x00003800011b7983 */ /* 0x000ee60000100800 */
[----:B------:R-:W-:-:S02]  /*3370*/  IMAD R0, R114, c[0x0][0x284], R0 ;  /* 0x0000a10072007a24 */ /* 0x000fc400078e0200 */
[----:B------:R-:W-:Y:S01]  /*3380*/  IMAD.WIDE.U32 R8, R114, c[0x0][0x280], R164 ;  /* 0x0000a00072087a25 */ /* 0x000fe200078e00a4 */
[----:B------:R-:W-:-:S03]  /*3390*/  ISETP.GE.AND P1, PT, R113, c[0x0][0x27c], PT ;  /* 0x00009f0071007a0c */ /* 0x000fc60003f26270 */
[----:B------:R-:W-:Y:S02]  /*33a0*/  IMAD.IADD R127, R13, 0x1, R15 ;  /* 0x000000010d7f7824 */ /* 0x000fe400078e020f */
[----:B------:R-:W-:Y:S02]  /*33b0*/  IMAD R3, R11, c[0x0][0x268], RZ ;  /* 0x00009a000b037a24 */ /* 0x000fe400078e02ff */
[----:B------:R-:W-:Y:S02]  /*33c0*/  IMAD R5, R26, c[0x0][0x264], R5 ;  /* 0x000099001a057a24 */ /* 0x000fe400078e0205 */
[----:B------:R-:W-:Y:S02]  /*33d0*/  IMAD.IADD R15, R9, 0x1, R0 ;  /* 0x00000001090f7824 */ /* 0x000fe400078e0200 */
[----:B------:R-:W-:Y:S02]  /*33e0*/  IMAD R9, R12, c[0x0][0x290], RZ ;  /* 0x0000a4000c097a24 */ /* 0x000fe400078e02ff */
[C---:B------:R-:W-:Y:S01]  /*33f0*/  IMAD R25, R10.reuse, c[0x0][0x26c], R3 ;  /* 0x00009b000a197a24 */ /* 0x040fe200078e0203 */
[----:B------:R-:W-:Y:S01]  /*3400*/  SEL R3, RZ, c[0x0][0x27c], !P2 ;  /* 0x00009f00ff037a07 */ /* 0x000fe20005000000 */
[----:B------:R-:W-:Y:S01]  /*3410*/  IMAD.WIDE.U32 R82, R10, c[0x0][0x268], R4 ;  /* 0x00009a000a527a25 */ /* 0x000fe200078e0004 */
[----:B------:R-:W-:-:S02]  /*3420*/  MOV R14, R8 ;  /* 0x00000008000e7202 */ /* 0x000fc40000000f00 */
[----:B------:R-:W-:Y:S01]  /*3430*/  ISETP.GE.AND P3, PT, R112, c[0x0][0x27c], PT ;  /* 0x00009f0070007a0c */ /* 0x000fe20003f66270 */
[----:B------:R-:W-:Y:S01]  /*3440*/  IMAD.WIDE.U32 R4, R114, c[0x0][0x290], R164 ;  /* 0x0000a40072047a25 */ /* 0x000fe200078e00a4 */
[----:B------:R-:W-:-:S03]  /*3450*/  SEL R8, RZ, c[0x0][0x27c], !P1 ;  /* 0x00009f00ff087a07 */ /* 0x000fc60004800000 */
[C---:B------:R-:W-:Y:S02]  /*3460*/  IMAD R19, R114.reuse, c[0x0][0x294], R9 ;  /* 0x0000a50072137a24 */ /* 0x040fe400078e0209 */
[----:B------:R-:W-:Y:S01]  /*3470*/  IMAD.WIDE.U32 R10, R114, c[0x0][0x280], R108 ;  /* 0x0000a000720a7a25 */ /* 0x000fe200078e006c */
[----:B------:R-:W-:-:S03]  /*3480*/  IADD3 R3, R108, R3, RZ ;  /* 0x000000036c037210 */ /* 0x000fc60007ffe0ff */
[----:B------:R-:W-:Y:S01]  /*3490*/  IMAD.IADD R13, R5, 0x1, R19 ;  /* 0x00000001050d7824 */ /* 0x000fe200078e0213 */
[----:B------:R-:W-:Y:S01]  /*34a0*/  SEL R5, RZ, c[0x0][0x27c], !P3 ;  /* 0x00009f00ff057a07 */ /* 0x000fe20005800000 */
[----:B------:R-:W-:Y:S01]  /*34b0*/  IMAD.IADD R11, R0, 0x1, R11 ;  /* 0x00000001000b7824 */ /* 0x000fe200078e020b */
[----:B------:R-:W-:Y:S01]  /*34c0*/  MOV R12, R4 ;  /* 0x00000004000c7202 */ /* 0x000fe20000000f00 */
[----:B------:R-:W-:Y:S01]  /*34d0*/  IMAD.IADD R0, R113, 0x1, R8 ;  /* 0x0000000171007824 */ /* 0x000fe200078e0208 */
[----:B------:R-:W-:Y:S02]  /*34e0*/  SHF.R.S32.HI R4, RZ, 0x1f, R3 ;  /* 0x0000001fff047819 */ /* 0x000fe40000011403 */
[----:B------:R-:W-:Y:S02]  /*34f0*/  IADD3 R8, R112, R5, RZ ;  /* 0x0000000570087210 */ /* 0x000fe40007ffe0ff */
[----:B------:R-:W-:Y:S02]  /*3500*/  LEA.HI R5, R4, R3, RZ, 0x3 ;  /* 0x0000000304057211 */ /* 0x000fe400078f18ff */
[----:B------:R-:W-:-:S02]  /*3510*/  SHF.R.S32.HI R18, RZ, 0x1f, R0 ;  /* 0x0000001fff127819 */ /* 0x000fc40000011400 */
[----:B------:R-:W-:Y:S01]  /*3520*/  LEA.HI R3, R4, R3, RZ, 0x5 ;  /* 0x0000000304037211 */ /* 0x000fe200078f28ff */
[----:B------:R-:W-:Y:S01]  /*3530*/  IMAD.WIDE.U32 R16, R114, c[0x0][0x290], R108 ;  /* 0x0000a40072107a25 */ /* 0x000fe200078e006c */
[----:B------:R-:W-:Y:S02]  /*3540*/  SHF.R.S32.HI R9, RZ, 0x1f, R8 ;  /* 0x0000001fff097819 */ /* 0x000fe40000011408 */
[CC--:B------:R-:W-:Y:S02]  /*3550*/  LEA.HI R4, R18.reuse, R0.reuse, RZ, 0x3 ;  /* 0x0000000012047211 */ /* 0x0c0fe400078f18ff */
[----:B------:R-:W-:Y:S02]  /*3560*/  LEA.HI R20, R18, R0, RZ, 0x5 ;  /* 0x0000000012147211 */ /* 0x000fe400078f28ff */
[----:B------:R-:W-:Y:S02]  /*3570*/  SHF.R.S32.HI R18, RZ, 0x5, R3 ;  /* 0x00000005ff127819 */ /* 0x000fe40000011403 */
[----:B------:R-:W-:-:S02]  /*3580*/  LEA.HI R3, R9, R8, RZ, 0x3 ;  /* 0x0000000809037211 */ /* 0x000fc400078f18ff */
[----:B------:R-:W-:Y:S01]  /*3590*/  LEA.HI R0, R9, R8, RZ, 0x5 ;  /* 0x0000000809007211 */ /* 0x000fe200078f28ff */
[----:B------:R-:W-:Y:S01]  /*35a0*/  IMAD.IADD R9, R19, 0x1, R17 ;  /* 0x0000000113097824 */ /* 0x000fe200078e0211 */
[----:B------:R-:W-:Y:S02]  /*35b0*/  SHF.R.S32.HI R17, RZ, 0x5, R20 ;  /* 0x00000005ff117819 */ /* 0x000fe40000011414 */
[----:B------:R-:W-:Y:S02]  /*35c0*/  SHF.R.S32.HI R0, RZ, 0x5, R0 ;  /* 0x00000005ff007819 */ /* 0x000fe40000011400 */
[----:B------:R-:W-:Y:S01]  /*35d0*/  MOV R145, c[0x0][0x2b8] ;  /* 0x0000ae0000917a02 */ /* 0x000fe20000000f00 */
[--C-:B------:R-:W-:Y:S02]  /*35e0*/  IMAD R20, R17, 0x600, R7.reuse ;  /* 0x0000060011147824 */ /* 0x100fe400078e0207 */
[----:B------:R-:W-:Y:S01]  /*35f0*/  IMAD.MOV.U32 R144, RZ, RZ, c[0x0][0x27c] ;  /* 0x00009f00ff907624 */ /* 0x000fe200078e00ff */
[----:B------:R-:W-:Y:S01]  /*3600*/  ISETP.NE.AND P4, PT, R145, 0x1, PT ;  /* 0x000000019100780c */ /* 0x000fe20003f85270 */
[----:B------:R-:W-:-:S02]  /*3610*/  IMAD R17, R0, 0x600, R7 ;  /* 0x0000060000117824 */ /* 0x000fc400078e0207 */
[----:B------:R-:W-:Y:S01]  /*3620*/  IMAD R24, R18, 0x600, R7 ;  /* 0x0000060012187824 */ /* 0x000fe200078e0207 */
[----:B------:R-:W-:Y:S02]  /*3630*/  ISETP.GE.AND P0, PT, R144, 0x1, PT ;  /* 0x000000019000780c */ /* 0x000fe40003f06270 */
[----:B------:R-:W-:Y:S01]  /*3640*/  LOP3.LUT R247, R247, 0xffffffef, RZ, 0xc0, !PT ;  /* 0xffffffeff7f77812 */ /* 0x000fe200078ec0ff */
[----:B------:R-:W-:-:S03]  /*3650*/  IMAD R139, R130, c[0x0][0x284], RZ ;  /* 0x0000a100828b7a24 */ /* 0x000fc600078e02ff */
[----:B------:R-:W-:Y:S01]  /*3660*/  LOP3.LUT R247, R247, 0xfffffff7, RZ, 0xc0, !PT ;  /* 0xfffffff7f7f77812 */ /* 0x000fe200078ec0ff */
[C---:B------:R-:W-:Y:S02]  /*3670*/  IMAD R140, R130.reuse, c[0x0][0x294], RZ ;  /* 0x0000a500828c7a24 */ /* 0x040fe400078e02ff */
[----:B------:R-:W-:Y:S01]  /*3680*/  IMAD.WIDE.U32 R132, R130, c[0x0][0x280], RZ ;  /* 0x0000a00082847a25 */ /* 0x000fe200078e00ff */
[----:B------:R-:W-:-:S03]  /*3690*/  LOP3.LUT R86, R5, 0xfffffff8, RZ, 0xc0, !PT ;  /* 0xfffffff805567812 */ /* 0x000fc600078ec0ff */
[----:B------:R-:W-:Y:S01]  /*36a0*/  IMAD.WIDE.U32 R106, R6, c[0x0][0x2b0], RZ ;  /* 0x0000ac00066a7a25 */ /* 0x000fe200078e00ff */
[----:B------:R-:W-:Y:S02]  /*36b0*/  LOP3.LUT R85, R4, 0xfffffff8, RZ, 0xc0, !PT ;  /* 0xfffffff804557812 */ /* 0x000fe400078ec0ff */
[----:B------:R-:W-:Y:S01]  /*36c0*/  LOP3.LUT R84, R3, 0xfffffff8, RZ, 0xc0, !PT ;  /* 0xfffffff803547812 */ /* 0x000fe200078ec0ff */
[----:B------:R-:W-:Y:S01]  /*36d0*/  IMAD.WIDE.U32 R130, R130, c[0x0][0x290], RZ ;  /* 0x0000a40082827a25 */ /* 0x000fe200078e00ff */
[----:B------:R-:W-:-:S03]  /*36e0*/  @P4 LOP3.LUT R247, R247, 0x8, RZ, 0xfc, !PT ;  /* 0x00000008f7f74812 */ /* 0x000fc600078efcff */
[----:B------:R-:W-:-:S04]  /*36f0*/  IMAD.WIDE.U32 R96, R129, c[0x0][0x280], R10 ;  /* 0x0000a00081607a25 */ /* 0x000fc800078e000a */
[----:B------:R-:W-:-:S04]  /*3700*/  IMAD.WIDE.U32 R104, R26, c[0x0][0x1e8], RZ ;  /* 0x00007a001a687a25 */ /* 0x000fc800078e00ff */
[----:B------:R-:W-:-:S04]  /*3710*/  IMAD.WIDE.U32 R102, R26, c[0x0][0x210], RZ ;  /* 0x000084001a667a25 */ /* 0x000fc800078e00ff */
[----:B------:R-:W-:-:S04]  /*3720*/  IMAD.WIDE.U32 R100, R129, c[0x0][0x280], R14 ;  /* 0x0000a00081647a25 */ /* 0x000fc800078e000e */
[----:B------:R-:W-:Y:S01]  /*3730*/  IMAD.WIDE.U32 R98, R129, c[0x0][0x290], R12 ;  /* 0x0000a40081627a25 */ /* 0x000fe200078e000c */
[----:B------:R-:W-:Y:S02]  /*3740*/  IADD3 R140, R131, R140, RZ ;  /* 0x0000008c838c7210 */ /* 0x000fe40007ffe0ff */
[----:B------:R-:W-:Y:S01]  /*3750*/  IADD3 R81, R83, R25, RZ ;  /* 0x0000001953517210 */ /* 0x000fe20007ffe0ff */
[----:B------:R-:W-:Y:S01]  /*3760*/  IMAD.IADD R139, R133, 0x1, R139 ;  /* 0x00000001858b7824 */ /* 0x000fe200078e028b */
[----:B------:R-:W-:Y:S01]  /*3770*/  SHF.R.S32.HI R63, RZ, 0x3, R5 ;  /* 0x00000003ff3f7819 */ /* 0x000fe20000011405 */
[C---:B------:R-:W-:Y:S01]  /*3780*/  IMAD R126, R26.reuse, c[0x0][0x1ec], R105 ;  /* 0x00007b001a7e7a24 */ /* 0x040fe200078e0269 */
[----:B------:R-:W-:Y:S01]  /*3790*/  SHF.R.S32.HI R62, RZ, 0x3, R4 ;  /* 0x00000003ff3e7819 */ /* 0x000fe20000011404 */
[----:B------:R-:W-:Y:S01]  /*37a0*/  IMAD R125, R26, c[0x0][0x214], R103 ;  /* 0x000085001a7d7a24 */ /* 0x000fe200078e0267 */
[----:B------:R-:W-:Y:S02]  /*37b0*/  SHF.R.S32.HI R61, RZ, 0x3, R3 ;  /* 0x00000003ff3d7819 */ /* 0x000fe40000011403 */
[----:B------:R-:W-:-:S02]  /*37c0*/  SHF.R.S32.HI R120, RZ, 0x1f, R86 ;  /* 0x0000001fff787819 */ /* 0x000fc40000011456 */
[----:B------:R-:W-:Y:S02]  /*37d0*/  SHF.R.S32.HI R119, RZ, 0x1f, R85 ;  /* 0x0000001fff777819 */ /* 0x000fe40000011455 */
[----:B------:R-:W-:Y:S02]  /*37e0*/  SHF.R.S32.HI R118, RZ, 0x1f, R84 ;  /* 0x0000001fff767819 */ /* 0x000fe40000011454 */
[----:B------:R-:W-:Y:S01]  /*37f0*/  @P0 LOP3.LUT R247, R247, 0x10, RZ, 0xfc, !PT ;  /* 0x00000010f7f70812 */ /* 0x000fe200078efcff */
[----:B------:R-:W-:Y:S01]  /*3800*/  ULDC.U8 UR5, c[0x0][0x298] ;  /* 0x0000a60000057ab9 */ /* 0x000fe20000000000 */
[----:B--2---:R-:W-:-:S04]  /*3810*/  LOP3.LUT R19, R28, 0x18, R5, 0xf8, !PT ;  /* 0x000000181c137812 */ /* 0x004fc800078ef805 */
[-C--:B---3--:R-:W-:Y:S02]  /*3820*/  LOP3.LUT R21, R19, R27.reuse, RZ, 0x3c, !PT ;  /* 0x0000001b13157212 */ /* 0x088fe400078e3cff */
[C---:B------:R-:W-:Y:S02]  /*3830*/  LOP3.LUT R19, R28.reuse, 0x18, R3, 0xf8, !PT ;  /* 0x000000181c137812 */ /* 0x040fe400078ef803 */
[----:B------:R-:W-:Y:S02]  /*3840*/  LOP3.LUT R8, R28, 0x18, R4, 0xf8, !PT ;  /* 0x000000181c087812 */ /* 0x000fe400078ef804 */
[-C--:B------:R-:W-:Y:S02]  /*3850*/  LOP3.LUT R0, R19, R27.reuse, RZ, 0x3c, !PT ;  /* 0x0000001b13007212 */ /* 0x080fe400078e3cff */
[----:B------:R-:W-:Y:S02]  /*3860*/  LOP3.LUT R18, R8, R27, RZ, 0x3c, !PT ;  /* 0x0000001b08127212 */ /* 0x000fe400078e3cff */
[----:B------:R-:W-:Y:S01]  /*3870*/  MOV R8, R16 ;  /* 0x0000001000087202 */ /* 0x000fe20000000f00 */
[----:B------:R-:W-:Y:S01]  /*3880*/  IMAD.IADD R19, R17, 0x1, R0 ;  /* 0x0000000111137824 */ /* 0x000fe200078e0200 */
[----:B------:R-:W-:Y:S01]  /*3890*/  IADD3 R20, R20, R18, RZ ;  /* 0x0000001214147210 */ /* 0x000fe20007ffe0ff */
[----:B------:R-:W-:-:S02]  /*38a0*/  IMAD R0, R22, c[0x0][0x2b0], RZ ;  /* 0x0000ac0016007a24 */ /* 0x000fc400078e02ff */
[C---:B------:R-:W-:Y:S02]  /*38b0*/  IMAD R16, R23.reuse, c[0x0][0x280], RZ ;  /* 0x0000a00017107a24 */ /* 0x040fe400078e02ff */
[----:B------:R-:W-:Y:S02]  /*38c0*/  IMAD R18, R23, c[0x0][0x290], RZ ;  /* 0x0000a40017127a24 */ /* 0x000fe400078e02ff */
[----:B------:R-:W-:Y:S02]  /*38d0*/  IMAD R17, R6, c[0x0][0x2b4], R0 ;  /* 0x0000ad0006117a24 */ /* 0x000fe400078e0200 */
[C---:B------:R-:W-:Y:S02]  /*38e0*/  IMAD R16, R129.reuse, c[0x0][0x284], R16 ;  /* 0x0000a10081107a24 */ /* 0x040fe400078e0210 */
[C---:B------:R-:W-:Y:S02]  /*38f0*/  IMAD R6, R129.reuse, c[0x0][0x294], R18 ;  /* 0x0000a50081067a24 */ /* 0x040fe400078e0212 */
[----:B------:R-:W-:-:S04]  /*3900*/  IMAD.WIDE.U32 R94, R129, c[0x0][0x290], R8 ;  /* 0x0000a400815e7a25 */ /* 0x000fc800078e0008 */
[----:B------:R-:W-:Y:S01]  /*3910*/  IMAD.IADD R21, R24, 0x1, R21 ;  /* 0x0000000118157824 */ /* 0x000fe200078e0215 */
[----:B------:R-:W-:Y:S01]  /*3920*/  LEA R0, R170, R114, 0x6 ;  /* 0x00000072aa007211 */ /* 0x000fe200078e30ff */
[----:B------:R-:W-:Y:S01]  /*3930*/  IMAD.IADD R124, R107, 0x1, R17 ;  /* 0x000000016b7c7824 */ /* 0x000fe200078e0211 */
[----:B------:R-:W-:Y:S01]  /*3940*/  IADD3 R121, R16, R97, RZ ;  /* 0x0000006110797210 */ /* 0x000fe20007ffe0ff */
[----:B------:R-:W-:Y:S01]  /*3950*/  IMAD.IADD R123, R101, 0x1, R16 ;  /* 0x00000001657b7824 */ /* 0x000fe200078e0210 */
[----:B------:R-:W-:Y:S01]  /*3960*/  IADD3 R117, R6, R95, RZ ;  /* 0x0000005f06757210 */ /* 0x000fe20007ffe0ff */
[----:B------:R-:W-:Y:S01]  /*3970*/  IMAD.IADD R122, R99, 0x1, R6 ;  /* 0x00000001637a7824 */ /* 0x000fe200078e0206 */
[----:B------:R-:W-:Y:S01]  /*3980*/  SHF.L.U32 R111, R20, 0x1, RZ ;  /* 0x00000001146f7819 */ /* 0x000fe200000006ff */
[----:B------:R-:W-:Y:S02]  /*3990*/  IMAD.SHL.U32 R116, R21, 0x2, RZ ;  /* 0x0000000215747824 */ /* 0x000fe400078e00ff */
[----:B------:R-:W-:Y:S01]  /*39a0*/  IMAD.SHL.U32 R110, R19, 0x2, RZ ;  /* 0x00000002136e7824 */ /* 0x000fe200078e00ff */
[----:B------:R-:W-:Y:S06]  /*39b0*/  BAR.SYNC.DEFER_BLOCKING 0x0 ;  /* 0x0000000000007b1d */ /* 0x000fec0000010000 */
.L_x_1585:
[----:B-1----:R-:W-:Y:S01]  /*39c0*/  IMAD R3, R33, 0x30, R0 ;  /* 0x0000003021037824 */ /* 0x002fe200078e0200 */
[----:B------:R-:W-:Y:S01]  /*39d0*/  ISETP.NE.AND P4, PT, R145, 0x1, PT ;  /* 0x000000019100780c */ /* 0x000fe20003f85270 */
[----:B------:R-:W-:Y:S01]  /*39e0*/  IMAD.MOV.U32 R77, RZ, RZ, RZ ;  /* 0x000000ffff4d7224 */ /* 0x000fe200078e00ff */
[----:B------:R-:W-:Y:S04]  /*39f0*/  DEPBAR.LE SB0, 0x0 ;  /* 0x000080000000791a */ /* 0x000fe80000000000 */
[----:B------:R-:W-:Y:S01]  /*3a00*/  IMAD.IADD R4, R127, 0x1, R3 ;  /* 0x000000017f047824 */ /* 0x000fe200078e0203 */
[----:B------:R-:W-:Y:S01]  /*3a10*/  ISETP.GE.AND P0, PT, R3, R2, PT ;  /* 0x000000020300720c */ /* 0x000fe20003f06270 */
[----:B------:R-:W-:Y:S01]  /*3a20*/  WARPSYNC 0xffffffff ;  /* 0xffffffff00007948 */ /* 0x000fe20003800000 */
[----:B------:R-:W-:Y:S01]  /*3a30*/  ISETP.GE.AND P5, PT, R144, 0x1, PT ;  /* 0x000000019000780c */ /* 0x000fe20003fa6270 */
[--C-:B------:R-:W-:Y:S01]  /*3a40*/  IMAD.MOV.U32 R3, RZ, RZ, R4.reuse ;  /* 0x000000ffff037224 */ /* 0x100fe200078e0004 */
[----:B------:R-:W-:Y:S01]  /*3a50*/  ISETP.GT.OR P0, PT, R0, 0x2f, P0 ;  /* 0x0000002f0000780c */ /* 0x000fe20000704670 */
[----:B------:R-:W-:Y:S01]  /*3a60*/  BSSY B1, `(.L_x_1559) ;  /* 0x00003e4000017945 */ /* 0x000fe20003800000 */
[----:B------:R-:W-:Y:S05]  /*3a70*/  @P4 IMAD.HI.U32 R5, R4, c[0x0][0x2bc], RZ ;  /* 0x0000af0004054a27 */ /* 0x000fea00078e00ff */
        /* <DEDUP_REMOVED lines=95> */
.L_x_1563:
[----:B------:R-:W-:Y:S05]  /*4070*/  BSYNC B0 ;  /* 0x0000000000007941 */ /* 0x000fea0003800000 */
.L_x_1562:
        /* <DEDUP_REMOVED lines=93> */
.L_x_1566:
[----:B------:R-:W-:Y:S05]  /*4650*/  BSYNC B0 ;  /* 0x0000000000007941 */ /* 0x000fea0003800000 */
.L_x_1565:
[----:B------:R-:W-:Y:S01]  /*4660*/  ISETP.GE.AND P0, PT, R113, c[0x0][0x1d4], PT ;  /* 0x0000750071007a0c */ /* 0x000fe20003f06270 */
[----:B------:R-:W-:Y:S01]  /*4670*/  @!UPT UIADD3 URZ, URZ, URZ, URZ ;  /* 0x0000003f3f3ff290 */ /* 0x000fe2000fffe03f */
[----:B------:R-:W-:Y:S11]  /*4680*/  BSSY B0, `(.L_x_1567) ;  /* 0x000003a000007945 */ /* 0x000ff60003800000 */
[----:B------:R-:W-:-:S05]  /*4690*/  @P0 BRA `(.L_x_1568) ;  /* 0x0000038000000947 */ /* 0x000fca0003800000 */
[----:B------:R-:W5:Y:S04]  /*46a0*/  LDL R3, [R1+0x30] ;  /* 0x0000300001037983 */ /* 0x000f680000100800 */
[----:B-1----:R-:W1:Y:S01]  /*46b0*/  LDS.128 R12, [R249+0x2400] ;  /* 0x00240000f90c7984 */ /* 0x002e620000000c00 */
[----:B-----5:R-:W-:Y:S04]  /*46c0*/  SHF.L.U32 R3, R3, 0x3, RZ ;  /* 0x0000000303037819 */ /* 0x020fe800000006ff */
[C---:B--2-4-:R-:W-:Y:S04]  /*46d0*/  LEA R34, P0, R3.reuse, R52, 0x1 ;  /* 0x0000003403227211 */ /* 0x054fe800078008ff */
        /* <DEDUP_REMOVED lines=52> */
.L_x_1568:
[----:B------:R-:W-:Y:S05]  /*4a20*/  BSYNC B0 ;  /* 0x0000000000007941 */ /* 0x000fea0003800000 */
.L_x_1567:
[----:B------:R-:W-:Y:S01]  /*4a30*/  ISETP.GE.AND P0, PT, R112, c[0x0][0x1d4], PT ;  /* 0x0000750070007a0c */ /* 0x000fe20003f06270 */
[----:B------:R-:W-:Y:S01]  /*4a40*/  @!UPT UIADD3 URZ, URZ, URZ, URZ ;  /* 0x0000003f3f3ff290 */ /* 0x000fe2000fffe03f */
[----:B------:R-:W-:Y:S11]  /*4a50*/  BSSY B0, `(.L_x_1569) ;  /* 0x000003c000007945 */ /* 0x000ff60003800000 */
[----:B------:R-:W-:-:S05]  /*4a60*/  @P0 BRA `(.L_x_1570) ;  /* 0x000003a000000947 */ /* 0x000fca0003800000 */
[----:B---3--:R-:W-:Y:S01]  /*4a70*/  IMAD.MOV.U32 R5, RZ, RZ, R53 ;  /* 0x000000ffff057224 */ /* 0x008fe200078e0035 */
[----:B----4-:R-:W-:Y:S01]  /*4a80*/  MOV R4, R52 ;  /* 0x0000003400047202 */ /* 0x010fe20000000f00 */
[----:B------:R-:W3:Y:S04]  /*4a90*/  LDL R3, [R1+0x2c] ;  /* 0x00002c0001037983 */ /* 0x000ee80000100800 */
[----:B------:R-:W4:Y:S01]  /*4aa0*/  LDS.128 R8, [R248+0x3000] ;  /* 0x00300000f8087984 */ /* 0x000f220000000c00 */
[----:B---3--:R-:W-:Y:S04]  /*4ab0*/  SHF.L.U32 R3, R3, 0x3, RZ ;  /* 0x0000000303037819 */ /* 0x008fe800000006ff */
[C---:B-12---:R-:W-:Y:S04]  /*4ac0*/  LEA R34, P0, R3.reuse, R4, 0x1 ;  /* 0x0000000403227211 */ /* 0x046fe800078008ff */
[----:B------:R-:W-:Y:S02]  /*4ad0*/  LEA.HI.X.SX32 R35, R3, R5, 0x1, P0 ;  /* 0x0000000503237211 */ /* 0x000fe400000f0eff */
[----:B------:R-:W-:Y:S11]  /*4ae0*/  ISETP.GE.AND P0, PT, R166, c[0x0][0x27c], PT ;  /* 0x00009f00a6007a0c */ /* 0x000ff60003f06270 */
[----:B------:R-:W-:Y:S02]  /*4af0*/  @!UPT UIADD3 URZ, URZ, URZ, URZ ;  /* 0x0000003f3f3ff290 */ /* 0x000fe4000fffe03f */
[----:B----4-:R-:W-:Y:S01]  /*4b00*/  @!P0 MOV R4, R8 ;  /* 0x0000000800048202 */ /* 0x010fe20000000f00 */
        /* <DEDUP_REMOVED lines=48> */
.L_x_1570:
[----:B------:R-:W-:Y:S05]  /*4e10*/  BSYNC B0 ;  /* 0x0000000000007941 */ /* 0x000fea0003800000 */
.L_x_1569:
[----:B------:R-:W-:Y:S01]  /*4e20*/  ISETP.GE.AND P0, PT, R252, c[0x0][0x1d4], PT ;  /* 0x00007500fc007a0c */ /* 0x000fe20003f06270 */
[----:B------:R-:W-:Y:S01]  /*4e30*/  @!UPT UIADD3 URZ, URZ, URZ, URZ ;  /* 0x0000003f3f3ff290 */ /* 0x000fe2000fffe03f */
[----:B------:R-:W-:Y:S11]  /*4e40*/  BSSY B0, `(.L_x_1571) ;  /* 0x0000039000007945 */ /* 0x000ff60003800000 */
[----:B------:R-:W-:-:S05]  /*4e50*/  @P0 BRA `(.L_x_1572) ;  /* 0x0000037000000947 */ /* 0x000fca0003800000 */
[C---:B----4-:R-:W-:Y:S01]  /*4e60*/  LEA R30, P0, R252.reuse, R52, 0x1 ;  /* 0x00000034fc1e7211 */ /* 0x050fe200078008ff */
[----:B------:R-:W4:Y:S04]  /*4e70*/  LDL R3, [R1+0x5c] ;  /* 0x00005c0001037983 */ /* 0x000f280000100800 */
[----:B-1----:R-:W1:Y:S01]  /*4e80*/  LDS.128 R8, [R249+0x3000] ;  /* 0x00300000f9087984 */ /* 0x002e620000000c00 */
[----:B---34-:R-:W-:Y:S02]  /*4e90*/  LEA.HI.X R31, R252, R53, R3, 0x1, P0 ;  /* 0x00000035fc1f7211 */ /* 0x018fe400000f0c03 */
        /* <DEDUP_REMOVED lines=16> */
[-C--:B--2---:R-:W-:Y:S01]  /*4fa0*/  @!P0 FFMA.FTZ R32, R4, R13.reuse, -R17 ;  /* 0x0000000d04208223 */ /* 0x084fe20000010811 */
        /* <DEDUP_REMOVED lines=34> */
.L_x_1572:
[----:B------:R-:W-:Y:S05]  /*51d0*/  BSYNC B0 ;  /* 0x0000000000007941 */ /* 0x000fea0003800000 */
.L_x_1571:
        /* <DEDUP_REMOVED lines=59> */
.L_x_1574:
[----:B------:R-:W-:Y:S05]  /*5590*/  BSYNC B0 ;  /* 0x0000000000007941 */ /* 0x000fea0003800000 */
.L_x_1573:
[----:B------:R-:W-:Y:S11]  /*55a0*/  ISETP.GE.AND P0, PT, R250, c[0x0][0x1d4], PT ;  /* 0x00007500fa007a0c */ /* 0x000ff60003f06270 */
[----:B------:R-:W-:Y:S02]  /*55b0*/  @!UPT UIADD3 URZ, URZ, URZ, URZ ;  /* 0x0000003f3f3ff290 */ /* 0x000fe4000fffe03f */
[----:B------:R-:W-:-:S05]  /*55c0*/  @P0 BRA `(.L_x_1564) ;  /* 0x000022d000000947 */ /* 0x000fca0003800000 */
[C---:B-1--4-:R-:W-:Y:S01]  /*55d0*/  LEA R22, P0, R250.reuse, R52, 0x1 ;  /* 0x00000034fa167211 */ /* 0x052fe200078008ff */
[----:B------:R-:W4:Y:S04]  /*55e0*/  LDL R3, [R1+0x54] ;  /* 0x0000540001037983 */ /* 0x000f280000100800 */
[----:B------:R-:W1:Y:S01]  /*55f0*/  LDS.128 R8, [R249+0x3c00] ;  /* 0x003c0000f9087984 */ /* 0x000e620000000c00 */
        /* <DEDUP_REMOVED lines=53> */
.L_x_1561:
        /* <DEDUP_REMOVED lines=47> */
.L_x_1576:
[----:B------:R-:W-:Y:S05]  /*5c40*/  BSYNC B0 ;  /* 0x0000000000007941 */ /* 0x000fea0003800000 */
.L_x_1575:
        /* <DEDUP_REMOVED lines=159> */
.L_x_1578:
[----:B------:R-:W-:Y:S05]  /*6640*/  BSYNC B0 ;  /* 0x0000000000007941 */ /* 0x000fea0003800000 */
.L_x_1577:
        /* <DEDUP_REMOVED lines=122> */
.L_x_1580:
[----:B------:R-:W-:Y:S05]  /*6df0*/  BSYNC B0 ;  /* 0x0000000000007941 */ /* 0x000fea0003800000 */
.L_x_1579:
        /* <DEDUP_REMOVED lines=125> */
.L_x_1560:
        /* <DEDUP_REMOVED lines=45> */
.L_x_1564:
[----:B------:R-:W-:Y:S05]  /*78a0*/  BSYNC B1 ;  /* 0x0000000000017941 */ /* 0x000fea0003800000 */
.L_x_1559:
[----:B-123-5:R-:W-:Y:S01]  /*78b0*/  IMAD.WIDE R4, R33, 0x30, R88 ;  /* 0x0000003021047825 */ /* 0x02efe200078e0258 */
        /* <DEDUP_REMOVED lines=31> */
[----:B------:R-:W-:Y:S02]  /*7ab0*/  IADD3 R3, P5, R102, R8, RZ ;  /* 0x0000000866037210 */ /* 0x000fe40007fbe0ff */
[----:B------:R-:W-:Y:S02]  /*7ac0*/  @P0 MOV R8, R82 ;  /* 0x0000005200080202 */ /* 0x000fe40000000f00 */
[----:B------:R-:W-:Y:S01]  /*7ad0*/  IADD3.X R12, R125, R9, R10, P5, !PT ;  /* 0x000000097d0c7210 */ /* 0x000fe20002ffe40a */
[----:B------:R-:W-:Y:S02]  /*7ae0*/  @P0 IMAD R10, R11, c[0x0][0x258], RZ ;  /* 0x000096000b0a0a24 */ /* 0x000fe400078e02ff */
[----:B------:R-:W-:Y:S04]  /*7af0*/  @P0 IMAD.MOV.U32 R9, RZ, RZ, R81 ;  /* 0x000000ffff090224 */ /* 0x000fe800078e0051 */
        /* <DEDUP_REMOVED lines=16> */
[----:B------:R-:W-:Y:S03]  /*7c00*/  LOP3.LUT P4, RZ, R247, 0x4, RZ, 0xc0, !PT ;  /* 0x00000004f7ff7812 */ /* 0x000fe6000788c0ff */
[----:B-1----:R1:W2:Y:S01]  /*7c10*/  SHFL.IDX PT, R4, R6, RZ, 0x1e1f ;  /* 0x001e1fff06047589 */ /* 0x0022a200000e0000 */
[----:B------:R-:W-:Y:S03]  /*7c20*/  @P0 IMAD.SHL.U32 R3, R24, 0x2, RZ ;  /* 0x0000000218030824 */ /* 0x000fe600078e00ff */
[----:B------:R1:W3:Y:S06]  /*7c30*/  SHFL.IDX PT, R5, R8, RZ, 0x1e1f ;  /* 0x001e1fff08057589 */ /* 0x0002ec00000e0000 */
[----:B------:R1:W-:Y:S04]  /*7c40*/  @P0 LDGSTS.E.BYPASS.LTC128B.128 [R3+0x2080], [R10.64], !P4 ;  /* 0x020800000a030fae */ /* 0x0003e8000e101d48 */
[----:B------:R1:W-:Y:S04]  /*7c50*/  @P0 LDGSTS.E.BYPASS.LTC128B.128 [R3+0x2c80], [R10.64+0x40], !P5 ;  /* 0x02c800400a030fae */ /* 0x0003e8000e901d48 */
[----:B------:R1:W-:Y:S01]  /*7c60*/  @P0 LDGSTS.E.BYPASS.LTC128B.128 [R3+0x3880], [R10.64+0x80], !P6 ;  /* 0x038800800a030fae */ /* 0x0003e2000f101d48 */
[----:B------:R-:W-:Y:S03]  /*7c70*/  ISETP.GT.AND P0, PT, R76, R114, PT ;  /* 0x000000724c00720c */ /* 0x000fe60003f04270 */
[----:B------:R-:W0:Y:S01]  /*7c80*/  LDGDEPBAR ;  /* 0x00000000000079af */ /* 0x000e220000000000 */
[----:B------:R-:W-:Y:S04]  /*7c90*/  DEPBAR.LE SB0, 0x0 ;  /* 0x000080000000791a */ /* 0x000fe80000000000 */
[----:B------:R-:W-:Y:S06]  /*7ca0*/  BAR.SYNC.DEFER_BLOCKING 0x0 ;  /* 0x0000000000007b1d */ /* 0x000fec0000010000 */
[----:B------:R-:W-:-:S05]  /*7cb0*/  @!P0 BRA `(.L_x_1582) ;  /* 0x0000026000008947 */ /* 0x000fca0003800000 */
[----:B-123--:R-:W2:Y:S01]  /*7cc0*/  LDL R17, [R1+0x5c] ;  /* 0x00005c0001117983 */ /* 0x00eea20000100800 */
[----:B------:R-:W-:Y:S02]  /*7cd0*/  ISETP.GE.AND P0, PT, R108, c[0x0][0x1d4], PT ;  /* 0x000075006c007a0c */ /* 0x000fe40003f06270 */
[----:B------:R-:W-:Y:S01]  /*7ce0*/  ISETP.GE.AND P5, PT, R252, c[0x0][0x1d4], PT ;  /* 0x00007500fc007a0c */ /* 0x000fe20003fa6270 */
[----:B------:R-:W3:Y:S04]  /*7cf0*/  LDL R16, [R1+0x58] ;  /* 0x0000580001107983 */ /* 0x000ee80000100800 */
[----:B------:R-:W5:Y:S04]  /*7d00*/  LDL R20, [R1+0x30] ;  /* 0x0000300001147983 */ /* 0x000f680000100800 */
[----:B----4-:R-:W4:Y:S02]  /*7d10*/  LDL R15, [R1+0x2c] ;  /* 0x00002c00010f7983 */ /* 0x010f240000100800 */
[CC--:B------:R-:W-:Y:S02]  /*7d20*/  @!P0 LEA R8, P4, R108.reuse, R4.reuse, 0x1 ;  /* 0x000000046c088211 */ /* 0x0c0fe400078808ff */
[----:B------:R-:W3:Y:S02]  /*7d30*/  LDL R14, [R1+0x54] ;  /* 0x00005400010e7983 */ /* 0x000ee40000100800 */
[-C--:B------:R-:W-:Y:S02]  /*7d40*/  @!P0 LEA.HI.X R9, R108, R5.reuse, R109, 0x1, P4 ;  /* 0x000000056c098211 */ /* 0x080fe400020f0c6d */
[CC--:B------:R-:W-:Y:S04]  /*7d50*/  @!P5 LEA R12, P4, R252.reuse, R4.reuse, 0x1 ;  /* 0x00000004fc0cd211 */ /* 0x0c0fe800078808ff */
[-C--:B--2---:R-:W-:Y:S02]  /*7d60*/  @!P5 LEA.HI.X R13, R252, R5.reuse, R17, 0x1, P4 ;  /* 0x00000005fc0dd211 */ /* 0x084fe400020f0c11 */
[C---:B------:R-:W-:Y:S11]  /*7d70*/  ISETP.GE.AND P4, PT, R251.reuse, c[0x0][0x1d4], PT ;  /* 0x00007500fb007a0c */ /* 0x040ff60003f86270 */
[----:B------:R-:W-:Y:S02]  /*7d80*/  @!UPT UIADD3 URZ, URZ, URZ, URZ ;  /* 0x0000003f3f3ff290 */ /* 0x000fe4000fffe03f */
[CC--:B------:R-:W-:Y:S04]  /*7d90*/  @!P4 LEA R10, P6, R251.reuse, R4.reuse, 0x1 ;  /* 0x00000004fb0ac211 */ /* 0x0c0fe800078c08ff */
[-C--:B---3--:R-:W-:Y:S02]  /*7da0*/  @!P4 LEA.HI.X R11, R251, R5.reuse, R16, 0x1, P6 ;  /* 0x00000005fb0bc211 */ /* 0x088fe400030f0c10 */
[----:B------:R-:W1:Y:S04]  /*7db0*/  @!P0 LDS.128 R16, [R248] ;  /* 0x00000000f8108984 */ /* 0x000e680000000c00 */
[----:B-1----:R1:W-:Y:S01]  /*7dc0*/  @!P0 ST.E.128 [R8.64], R16 ;  /* 0x0000001008008985 */ /* 0x0023e2000c101d08 */
[----:B------:R-:W-:Y:S11]  /*7dd0*/  ISETP.GE.AND P0, PT, R113, c[0x0][0x1d4], PT ;  /* 0x0000750071007a0c */ /* 0x000ff60003f06270 */
[----:B------:R-:W-:Y:S02]  /*7de0*/  @!UPT UIADD3 URZ, URZ, URZ, URZ ;  /* 0x0000003f3f3ff290 */ /* 0x000fe4000fffe03f */
[----:B------:R-:W2:Y:S01]  /*7df0*/  @!P0 LDS.128 R16, [R249] ;  /* 0x00000000f9108984 */ /* 0x000ea20000000c00 */
[----:B-----5:R-:W-:Y:S04]  /*7e00*/  @!P0 IMAD.SHL.U32 R3, R20, 0x8, RZ ;  /* 0x0000000814038824 */ /* 0x020fe800078e00ff */
[--C-:B-1----:R-:W-:Y:S05]  /*7e10*/  @!P0 IMAD.WIDE R8, R3, 0x2, R4.reuse ;  /* 0x0000000203088825 */ /* 0x102fea00078e0204 */
[----:B--2---:R1:W-:Y:S01]  /*7e20*/  @!P0 ST.E.128 [R8.64], R16 ;  /* 0x0000001008008985 */ /* 0x0043e2000c101d08 */
[----:B------:R-:W-:Y:S11]  /*7e30*/  ISETP.GE.AND P0, PT, R112, c[0x0][0x1d4], PT ;  /* 0x0000750070007a0c */ /* 0x000ff60003f06270 */
[----:B------:R-:W-:Y:S02]  /*7e40*/  @!UPT UIADD3 URZ, URZ, URZ, URZ ;  /* 0x0000003f3f3ff290 */ /* 0x000fe4000fffe03f */
[----:B------:R-:W2:Y:S01]  /*7e50*/  @!P0 LDS.128 R20, [R248+0xc00] ;  /* 0x000c0000f8148984 */ /* 0x000ea20000000c00 */
[----:B----4-:R-:W-:Y:S04]  /*7e60*/  @!P0 IMAD.SHL.U32 R3, R15, 0x8, RZ ;  /* 0x000000080f038824 */ /* 0x010fe800078e00ff */
        /* <DEDUP_REMOVED lines=11> */
.L_x_1582:
[----:B-123--:R-:W-:Y:S05]  /*7f20*/  BSYNC B0 ;  /* 0x0000000000007941 */ /* 0x00efea0003800000 */
.L_x_1581:
[----:B------:R-:W-:Y:S01]  /*7f30*/  ISETP.GT.AND P5, PT, R33, R87, PT ;  /* 0x000000572100720c */ /* 0x000fe20003fa4270 */
[----:B------:R-:W-:Y:S01]  /*7f40*/  @!UPT UIADD3 URZ, URZ, URZ, URZ ;  /* 0x0000003f3f3ff290 */ /* 0x000fe2000fffe03f */
[----:B------:R-:W-:Y:S11]  /*7f50*/  BSSY B0, `(.L_x_1583) ;  /* 0x0000029000007945 */ /* 0x000ff60003800000 */
[----:B------:R-:W-:-:S05]  /*7f60*/  @!P5 BRA `(.L_x_1584) ;  /* 0x000002700000d947 */ /* 0x000fca0003800000 */
[----:B------:R-:W-:Y:S01]  /*7f70*/  IADD3 R3, R33, -0x1, RZ ;  /* 0xffffffff21037810 */ /* 0x000fe20007ffe0ff */
[----:B------:R-:W-:Y:S01]  /*7f80*/  IMAD.MOV.U32 R4, RZ, RZ, R92 ;  /* 0x000000ffff047224 */ /* 0x000fe200078e005c */
[----:B------:R-:W-:Y:S01]  /*7f90*/  P2R R10, PR, RZ, 0x4 ;  /* 0x00000004ff0a7803 */ /* 0x000fe20000000000 */
[----:B------:R-:W-:Y:S01]  /*7fa0*/  IMAD.MOV.U32 R5, RZ, RZ, R91 ;  /* 0x000000ffff057224 */ /* 0x000fe200078e005b */
        /* <DEDUP_REMOVED lines=35> */
.L_x_1584:
[----:B------:R-:W-:Y:S05]  /*81e0*/  BSYNC B0 ;  /* 0x0000000000007941 */ /* 0x000fea0003800000 */
.L_x_1583:
[----:B------:R-:W0:Y:S01]  /*81f0*/  LDGDEPBAR ;  /* 0x00000000000079af */ /* 0x000e220000000000 */
[----:B------:R-:W-:Y:S01]  /*8200*/  IADD3 R33, R33, -0x1, RZ ;  /* 0xffffffff21217810 */ /* 0x000fe20007ffe0ff */
[----:B------:R-:W-:-:S05]  /*8210*/  @P5 BRA `(.L_x_1585) ;  /* 0xffffb7a000005947 */ /* 0x000fca000383ffff */
[----:B------:R-:W-:Y:S01]  /*8220*/  WARPSYNC 0xffffffff ;  /* 0xffffffff00007948 */ /* 0x000fe20003800000 */
[----:B------:R-:W-:Y:S06]  /*8230*/  BAR.SYNC.DEFER_BLOCKING 0x0 ;  /* 0x0000000000007b1d */ /* 0x000fec0000010000 */
.L_x_1558:
[----:B------:R-:W2:Y:S01]  /*8240*/  LDL R11, [R1+0x64] ;  /* 0x00006400010b7983 */ /* 0x000ea20000100800 */
[----:B------:R-:W-:-:S05]  /*8250*/  IMAD.MOV.U32 R0, RZ, RZ, c[0x0][0x2c4] ;  /* 0x0000b100ff007624 */ /* 0x000fca00078e00ff */
[----:B------:R-:W-:Y:S01]  /*8260*/  ISETP.NE.AND P3, PT, R0, 0x1, PT ;  /* 0x000000010000780c */ /* 0x000fe20003f65270 */
[----:B------:R-:W-:Y:S01]  /*8270*/  BSSY B0, `(.L_x_1586) ;  /* 0x0000028000007945 */ /* 0x000fe20003800000 */
[----:B--2---:R-:W-:-:S11]  /*8280*/  IADD3 R0, R11, 0x7f, RZ ;  /* 0x0000007f0b007810 */ /* 0x004fd60007ffe0ff */
[----:B------:R-:W-:-:S05]  /*8290*/  @P3 IMAD.HI.U32 R2, R0, c[0x0][0x2c8], RZ ;  /* 0x0000b20000023a27 */ /* 0x000fca00078e00ff */
[----:B------:R-:W-:-:S05]  /*82a0*/  @P3 SHF.R.U32.HI R0, RZ, c[0x0][0x2cc], R2 ;  /* 0x0000b300ff003a19 */ /* 0x000fca0000011602 */
[----:B------:R-:W-:-:S04]  /*82b0*/  IMAD.IADD R0, R138, 0x1, R0 ;  /* 0x000000018a007824 */ /* 0x000fc800078e0200 */
[----:B------:R-:W-:-:S05]  /*82c0*/  IMAD.HI R0, R0, 0x2aaaaaab, RZ ;  /* 0x2aaaaaab00007827 */ /* 0x000fca00078e02ff */
[----:B------:R-:W-:-:S04]  /*82d0*/  SHF.R.U32.HI R2, RZ, 0x1f, R0 ;  /* 0x0000001fff027819 */ /* 0x000fc80000011600 */
[----:B------:R-:W-:-:S04]  /*82e0*/  LEA.HI.SX32 R0, R0, R2, 0x1d ;  /* 0x0000000200007211 */ /* 0x000fc800078feaff */
[----:B------:R-:W-:-:S04]  /*82f0*/  IMNMX R6, R137, R0, PT ;  /* 0x0000000089067217 */ /* 0x000fc80003800200 */
[----:B------:R-:W-:Y:S01]  /*8300*/  ISETP.GE.AND P0, PT, R6, 0x1, PT ;  /* 0x000000010600780c */ /* 0x000fe20003f06270 */
[----:B------:R-:W-:-:S12]  /*8310*/  IMAD.MOV.U32 R0, RZ, RZ, RZ ;  /* 0x000000ffff007224 */ /* 0x000fd800078e00ff */
[----:B------:R-:W-:Y:S05]  /*8320*/  @!P0 BRA `(.L_x_1587) ;  /* 0x000001c000008947 */ /* 0x000fea0003800000 */
[----:B------:R-:W-:Y:S01]  /*8330*/  IABS R2, R128 ;  /* 0x0000008000027213 */ /* 0x000fe20000000000 */
[----:B-1----:R-:W-:Y:S01]  /*8340*/  IMAD.MOV.U32 R4, RZ, RZ, RZ ;  /* 0x000000ffff047224 */ /* 0x002fe200078e00ff */
[----:B------:R-:W-:Y:S02]  /*8350*/  IADD3 R8, R128, -0x1, R6 ;  /* 0xffffffff80087810 */ /* 0x000fe40007ffe006 */
[----:B------:R-:W1:Y:S02]  /*8360*/  I2F.RP R0, R2 ;  /* 0x0000000200007306 */ /* 0x000e640000209400 */
[----:B------:R-:W-:-:S06]  /*8370*/  IABS R10, R8 ;  /* 0x00000008000a7213 */ /* 0x000fcc0000000000 */
[----:B-1----:R-:W1:Y:S02]  /*8380*/  MUFU.RCP R0, R0 ;  /* 0x0000000000007308 */ /* 0x002e640000001000 */
        /* <DEDUP_REMOVED lines=22> */
.L_x_1587:
[----:B------:R-:W-:Y:S05]  /*84f0*/  BSYNC B0 ;  /* 0x0000000000007941 */ /* 0x000fea0003800000 */
.L_x_1586:
        /* <DEDUP_REMOVED lines=15> */
[----:B----4-:R-:W-:Y:S01]  /*85f0*/  CS2R R66, SRZ ;  /* 0x0000000000427805 */ /* 0x010fe2000001ff00 */
        /* <DEDUP_REMOVED lines=35> */
[----:B-12---:R-:W-:-:S04]  /*8830*/  IMAD R3, R2, R0, RZ ;  /* 0x0000000002037224 */ /* 0x006fc800078e02ff */
[--C-:B------:R-:W-:Y:S01]  /*8840*/  IMAD.IADD R2, R3, 0x1, R0.reuse ;  /* 0x0000000103027824 */ /* 0x100fe200078e0200 */
[----:B------:R1:W-:Y:S01]  /*8850*/  STL [R1+0x14], R3 ;  /* 0x0000140301007387 */ /* 0x0003e20000100800 */
[----:B------:R-:W-:-:S03]  /*8860*/  PRMT R0, RZ, 0x7610, R0 ;  /* 0x00007610ff007816 */ /* 0x000fc60000000000 */
[----:B------:R-:W-:-:S04]  /*8870*/  IMNMX R212, R6, R2, PT ;  /* 0x0000000206d47217 */ /* 0x000fc80003800200 */
[----:B------:R-:W-:-:S13]  /*8880*/  ISETP.GT.AND P0, PT, R212, R3, PT ;  /* 0x00000003d400720c */ /* 0x000fda0003f04270 */
[----:B------:R-:W-:Y:S05]  /*8890*/  @!P0 BRA `(.L_x_1588) ;  /* 0x0001100000008947 */ /* 0x000fea0003800000 */
[----:B-1----:R-:W2:Y:S04]  /*88a0*/  LDL R3, [R1+0x8c] ;  /* 0x00008c0001037983 */ /* 0x002ea80000100800 */
[----:B------:R-:W3:Y:S04]  /*88b0*/  LDL R10, [R1+0x90] ;  /* 0x00009000010a7983 */ /* 0x000ee80000100800 */
[----:B------:R-:W4:Y:S04]  /*88c0*/  LDL R8, [R1+0x78] ;  /* 0x0000780001087983 */ /* 0x000f280000100800 */
[----:B------:R-:W4:Y:S01]  /*88d0*/  LDL R4, [R1+0x8] ;  /* 0x0000080001047983 */ /* 0x000f220000100800 */
[----:B------:R-:W-:-:S03]  /*88e0*/  ISETP.NE.U32.AND P0, PT, RZ, c[0x0][0x340], PT ;  /* 0x0000d000ff007a0c */ /* 0x000fc60003f05070 */
[----:B------:R-:W4:Y:S01]  /*88f0*/  LDL R5, [R1+0xd4] ;  /* 0x0000d40001057983 */ /* 0x000f220000100800 */
[----:B------:R-:W-:-:S03]  /*8900*/  ISETP.NE.AND.EX P1, PT, RZ, c[0x0][0x344], PT, P0 ;  /* 0x0000d100ff007a0c */ /* 0x000fc60003f25300 */
[----:B------:R-:W4:Y:S04]  /*8910*/  LDL R9, [R1+0x94] ;  /* 0x0000940001097983 */ /* 0x000f280000100800 */
[----:B------:R-:W4:Y:S04]  /*8920*/  LDL.64 R16, [R1] ;  /* 0x0000000001107983 */ /* 0x000f280000100a00 */
[----:B------:R-:W4:Y:S01]  /*8930*/  LDL R14, [R1+0x10] ;  /* 0x00001000010e7983 */ /* 0x000f220000100800 */
[----:B------:R-:W-:Y:S02]  /*8940*/  SHF.R.S32.HI R0, RZ, 0x1f, R136 ;  /* 0x0000001fff007819 */ /* 0x000fe40000011488 */
[----:B--2---:R-:W-:-:S04]  /*8950*/  @P1 IADD3 R2, P0, R3, c[0x0][0x340], RZ ;  /* 0x0000d00003021a10 */ /* 0x004fc80007f1e0ff */
[----:B---3--:R-:W-:Y:S02]  /*8960*/  @P1 IADD3.X R3, R10, c[0x0][0x344], RZ, P0, !PT ;  /* 0x0000d1000a031a10 */ /* 0x008fe400007fe4ff */
[----:B------:R-:W2:Y:S04]  /*8970*/  LDL R10, [R1+0xc] ;  /* 0x00000c00010a7983 */ /* 0x000ea80000100800 */
[----:B------:R1:W5:Y:S01]  /*8980*/  @P1 LDG.E R13, [R2.64] ;  /* 0x00000008020d1981 */ /* 0x000362000c1e1900 */
[----:B------:R-:W-:Y:S01]  /*8990*/  IMAD R0, R0, c[0x0][0x178], RZ ;  /* 0x00005e0000007a24 */ /* 0x000fe200078e02ff */
[----:B------:R-:W-:Y:S02]  /*89a0*/  ISETP.NE.U32.AND P0, PT, RZ, c[0x0][0x348], PT ;  /* 0x0000d200ff007a0c */ /* 0x000fe40003f05070 */
[----:B----4-:R-:W-:Y:S01]  /*89b0*/  LOP3.LUT R95, R8, 0xffff, RZ, 0xc0, !PT ;  /* 0x0000ffff085f7812 */ /* 0x010fe200078ec0ff */
[----:B------:R-:W-:Y:S01]  /*89c0*/  IMAD R0, R136, c[0x0][0x17c], R0 ;  /* 0x00005f0088007a24 */ /* 0x000fe200078e0200 */
[----:B------:R-:W-:Y:S01]  /*89d0*/  ISETP.NE.AND.EX P0, PT, RZ, c[0x0][0x34c], PT, P0 ;  /* 0x0000d300ff007a0c */ /* 0x000fe20003f05300 */
[----:B------:R-:W-:Y:S01]  /*89e0*/  IMAD.IADD R4, R4, 0x1, R11 ;  /* 0x0000000104047824 */ /* 0x000fe200078e020b */
[----:B------:R-:W3:Y:S02]  /*89f0*/  S2R R15, SR_TID.X ;  /* 0x00000000000f7919 */ /* 0x000ee40000002100 */
[----:B------:R-:W-:Y:S01]  /*8a00*/  SEL R6, R5, RZ, !P0 ;  /* 0x000000ff05067207 */ /* 0x000fe20004000000 */
[----:B------:R-:W-:Y:S01]  /*8a10*/  @P3 IMAD.HI.U32 R8, R4, c[0x0][0x2c8], RZ ;  /* 0x0000b20004083a27 */ /* 0x000fe200078e00ff */
[----:B------:R-:W-:-:S03]  /*8a20*/  SEL R5, R9, RZ, !P0 ;  /* 0x000000ff09057207 */ /* 0x000fc60004000000 */
[----:B-1----:R-:W-:-:S04]  /*8a30*/  IMAD.WIDE.U32 R2, R136, c[0x0][0x178], RZ ;  /* 0x00005e0088027a25 */ /* 0x002fc800078e00ff */
[----:B------:R-:W-:-:S04]  /*8a40*/  IMAD.IADD R3, R3, 0x1, R0 ;  /* 0x0000000103037824 */ /* 0x000fc800078e0200 */
        /* <DEDUP_REMOVED lines=21> */
[----:B------:R-:W-:Y:S02]  /*8ba0*/  LEA R12, P0, R2, c[0x0][0x160], 0x1 ;  /* 0x00005800020c7a11 */ /* 0x000fe400078008ff */
[----:B------:R-:W-:Y:S02]  /*8bb0*/  ISETP.GE.AND P3, PT, R14, c[0x0][0x198], PT ;  /* 0x000066000e007a0c */ /* 0x000fe40003f66270 */
[----:B------:R-:W-:Y:S02]  /*8bc0*/  LEA.HI.X R6, R2, c[0x0][0x164], R0, 0x1, P0 ;  /* 0x0000590002067a11 */ /* 0x000fe400000f0c00 */
[----:B------:R-:W-:Y:S02]  /*8bd0*/  IADD3 R128, R212, -0x1, RZ ;  /* 0xffffffffd4807810 */ /* 0x000fe40007ffe0ff */
[----:B--2---:R-:W-:-:S02]  /*8be0*/  ISETP.GE.AND P4, PT, R10, c[0x0][0x198], PT ;  /* 0x000066000a007a0c */ /* 0x004fc40003f86270 */
[----:B---3--:R-:W-:-:S04]  /*8bf0*/  SHF.R.S32.HI R10, RZ, 0x1f, R15 ;  /* 0x0000001fff0a7819 */ /* 0x008fc8000001140f */
[----:B------:R-:W-:-:S04]  /*8c00*/  LEA.HI R10, R10, R15, RZ, 0x2 ;  /* 0x0000000f0a0a7211 */ /* 0x000fc800078f10ff */
[----:B------:R-:W-:Y:S02]  /*8c10*/  SHF.R.S32.HI R10, RZ, 0x2, R10 ;  /* 0x00000002ff0a7819 */ /* 0x000fe4000001140a */
[----:B------:R-:W-:-:S03]  /*8c20*/  @!P1 MOV R13, R9 ;  /* 0x00000009000d9202 */ /* 0x000fc60000000f00 */
[----:B------:R-:W-:Y:S01]  /*8c30*/  IMAD.IADD R5, R10, 0x1, R11 ;  /* 0x000000010a057824 */ /* 0x000fe200078e020b */
[----:B------:R-:W-:Y:S05]  /*8c40*/  BRA.DIV ~URZ, `(.L_x_1589) ;  /* 0x00015db27f007947 */ /* 0x000fea000b800000 */
[----:B------:R1:W2:Y:S02]  /*8c50*/  SHFL.IDX PT, R4, R6, RZ, 0x1c1f ;  /* 0x001c1fff06047589 */ /* 0x0002a400000e0000 */
.L_x_1758:
[----:B------:R-:W-:Y:S05]  /*8c60*/  BRA.DIV ~URZ, `(.L_x_1590) ;  /* 0x00015e027f007947 */ /* 0x000fea000b800000 */
[----:B------:R3:W4:Y:S02]  /*8c70*/  SHFL.IDX PT, R0, R12, RZ, 0x1c1f ;  /* 0x001c1fff0c007589 */ /* 0x00072400000e0000 */
.L_x_1759:
[----:B------:R-:W-:Y:S01]  /*8c80*/  IMAD R38, R246, c[0x0][0x2c4], RZ ;  /* 0x0000b100f6267a24 */ /* 0x000fe200078e02ff */
[----:B------:R-:W-:Y:S04]  /*8c90*/  BSSY B0, `(.L_x_1591) ;  /* 0x0000016000007945 */ /* 0x000fe80003800000 */
[----:B------:R-:W-:-:S13]  /*8ca0*/  ISETP.GE.AND P0, PT, R5, R38, PT ;  /* 0x000000260500720c */ /* 0x000fda0003f06270 */
[----:B------:R-:W-:Y:S05]  /*8cb0*/  @P0 BRA `(.L_x_1592) ;  /* 0x0000013000000947 */ /* 0x000fea0003800000 */
[----:B---3--:R-:W3:Y:S04]  /*8cc0*/  LDL.64 R20, [R1] ;  /* 0x0000000001147983 */ /* 0x008ee80000100a00 */
[----:B----4-:R-:W4:Y:S04]  /*8cd0*/  LDL R17, [R1+0xc] ;  /* 0x00000c0001117983 */ /* 0x010f280000100800 */
[----:B--2---:R-:W2:Y:S04]  /*8ce0*/  LDL R15, [R1+0x10] ;  /* 0x00001000010f7983 */ /* 0x004ea80000100800 */
[----:B------:R-:W2:Y:S04]  /*8cf0*/  LDL R14, [R1+0x18] ;  /* 0x00001800010e7983 */ /* 0x000ea80000100800 */
[----:B------:R-:W2:Y:S04]  /*8d00*/  LDL R18, [R1+0x88] ;  /* 0x0000880001127983 */ /* 0x000ea80000100800 */
[----:B------:R-:W2:Y:S01]  /*8d10*/  LDL R16, [R1+0x84] ;  /* 0x0000840001107983 */ /* 0x000ea20000100800 */
[----:B---3--:R-:W-:-:S02]  /*8d20*/  LEA R10, P2, R20, R0, 0x1 ;  /* 0x00000000140a7211 */ /* 0x008fc400078408ff */
[----:B----4-:R-:W-:Y:S02]  /*8d30*/  LEA R8, P1, R17, R0, 0x1 ;  /* 0x0000000011087211 */ /* 0x010fe400078208ff */
[----:B------:R-:W-:Y:S02]  /*8d40*/  LEA.HI.X R11, R20, R4, R21, 0x1, P2 ;  /* 0x00000004140b7211 */ /* 0x000fe400010f0c15 */
[----:B--2---:R-:W-:Y:S01]  /*8d50*/  LEA R2, P0, R15, R0, 0x1 ;  /* 0x000000000f027211 */ /* 0x004fe200078008ff */
[----:B------:R-:W-:Y:S01]  /*8d60*/  IMAD.SHL.U32 R0, R14, 0x2, RZ ;  /* 0x000000020e007824 */ /* 0x000fe200078e00ff */
        /* <DEDUP_REMOVED lines=8> */
.L_x_1592:
[----:B------:R-:W-:Y:S05]  /*8df0*/  BSYNC B0 ;  /* 0x0000000000007941 */ /* 0x000fea0003800000 */
.L_x_1591:
[----:B------:R-:W-:Y:S05]  /*8e00*/  BRA.DIV ~URZ, `(.L_x_1593) ;  /* 0x00015cd27f007947 */ /* 0x000fea000b800000 */
[----:B--2---:R2:W1:Y:S04]  /*8e10*/  SHFL.IDX PT, R4, R6, 0x1, 0x1c1f ;  /* 0x003c1f0006047f89 */ /* 0x00446800000e0000 */
[----:B----4-:R2:W4:Y:S02]  /*8e20*/  SHFL.IDX PT, R0, R12, 0x1, 0x1c1f ;  /* 0x003c1f000c007f89 */ /* 0x01052400000e0000 */
.L_x_1760:
[----:B------:R-:W-:Y:S01]  /*8e30*/  IADD3 R2, R5, 0x20, RZ ;  /* 0x0000002005027810 */ /* 0x000fe20007ffe0ff */
[----:B------:R-:W-:Y:S03]  /*8e40*/  BSSY B0, `(.L_x_1594) ;  /* 0x0000016000007945 */ /* 0x000fe60003800000 */
[----:B------:R-:W-:-:S13]  /*8e50*/  ISETP.GE.AND P0, PT, R2, R38, PT ;  /* 0x000000260200720c */ /* 0x000fda0003f06270 */
[----:B------:R-:W-:Y:S05]  /*8e60*/  @P0 BRA `(.L_x_1595) ;  /* 0x0000013000000947 */ /* 0x000fea0003800000 */
[----:B--2---:R-:W2:Y:S04]  /*8e70*/  LDL.64 R20, [R1] ;  /* 0x0000000001147983 */ /* 0x004ea80000100a00 */
[----:B---3--:R-:W3:Y:S04]  /*8e80*/  LDL R17, [R1+0xc] ;  /* 0x00000c0001117983 */ /* 0x008ee80000100800 */
[----:B----4-:R-:W4:Y:S04]  /*8e90*/  LDL R15, [R1+0x10] ;  /* 0x00001000010f7983 */ /* 0x010f280000100800 */
[----:B------:R-:W4:Y:S04]  /*8ea0*/  LDL R14, [R1+0x18] ;  /* 0x00001800010e7983 */ /* 0x000f280000100800 */
[----:B------:R-:W4:Y:S04]  /*8eb0*/  LDL R18, [R1+0x88] ;  /* 0x0000880001127983 */ /* 0x000f280000100800 */
[----:B------:R-:W4:Y:S01]  /*8ec0*/  LDL R16, [R1+0x84] ;  /* 0x0000840001107983 */ /* 0x000f220000100800 */
[----:B--2---:R-:W-:-:S02]  /*8ed0*/  LEA R10, P2, R20, R0, 0x1 ;  /* 0x00000000140a7211 */ /* 0x004fc400078408ff */
[----:B---3--:R-:W-:Y:S02]  /*8ee0*/  LEA R8, P1, R17, R0, 0x1 ;  /* 0x0000000011087211 */ /* 0x008fe400078208ff */
[----:B-1----:R-:W-:Y:S02]  /*8ef0*/  LEA.HI.X R11, R20, R4, R21, 0x1, P2 ;  /* 0x00000004140b7211 */ /* 0x002fe400010f0c15 */
[----:B----4-:R-:W-:Y:S01]  /*8f00*/  LEA R2, P0, R15, R0, 0x1 ;  /* 0x000000000f027211 */ /* 0x010fe200078008ff */
        /* <DEDUP_REMOVED lines=9> */
.L_x_1595:
[----:B------:R-:W-:Y:S05]  /*8fa0*/  BSYNC B0 ;  /* 0x0000000000007941 */ /* 0x000fea0003800000 */
.L_x_1594:
[----:B------:R-:W-:Y:S05]  /*8fb0*/  BRA.DIV ~URZ, `(.L_x_1596) ;  /* 0x00015bf27f007947 */ /* 0x000fea000b800000 */
[----:B-1----:R1:W2:Y:S02]  /*8fc0*/  SHFL.IDX PT, R4, R6, 0x2, 0x1c1f ;  /* 0x005c1f0006047f89 */ /* 0x0022a400000e0000 */
.L_x_1761:
[----:B------:R-:W-:Y:S05]  /*8fd0*/  BRA.DIV ~URZ, `(.L_x_1597) ;  /* 0x00015c427f007947 */ /* 0x000fea000b800000 */
[----:B----4-:R4:W1:Y:S02]  /*8fe0*/  SHFL.IDX PT, R0, R12, 0x2, 0x1c1f ;  /* 0x005c1f000c007f89 */ /* 0x01086400000e0000 */
.L_x_1762:
[----:B------:R-:W-:Y:S01]  /*8ff0*/  IADD3 R2, R5, 0x40, RZ ;  /* 0x0000004005027810 */ /* 0x000fe20007ffe0ff */
[----:B------:R-:W-:Y:S03]  /*9000*/  BSSY B0, `(.L_x_1598) ;  /* 0x0000016000007945 */ /* 0x000fe60003800000 */
        /* <DEDUP_REMOVED lines=8> */
[----:B-1-3--:R-:W-:-:S02]  /*9090*/  LEA R10, P2, R20, R0, 0x1 ;  /* 0x00000000140a7211 */ /* 0x00afc400078408ff */
        /* <DEDUP_REMOVED lines=12> */
.L_x_1599:
[----:B------:R-:W-:Y:S05]  /*9160*/  BSYNC B0 ;  /* 0x0000000000007941 */ /* 0x000fea0003800000 */
.L_x_1598:
[----:B------:R-:W-:Y:S05]  /*9170*/  BRA.DIV ~URZ, `(.L_x_1600) ;  /* 0x00015b127f007947 */ /* 0x000fea000b800000 */
[----:B--2---:R2:W3:Y:S04]  /*9180*/  SHFL.IDX PT, R4, R6, 0x3, 0x1c1f ;  /* 0x007c1f0006047f89 */ /* 0x0044e800000e0000 */
[----:B-1----:R2:W1:Y:S02]  /*9190*/  SHFL.IDX PT, R0, R12, 0x3, 0x1c1f ;  /* 0x007c1f000c007f89 */ /* 0x00246400000e0000 */
.L_x_1763:
[----:B--2---:R-:W2:Y:S04]  /*91a0*/  LDL.64 R122, [R1] ;  /* 0x00000000017a7983 */ /* 0x004ea80000100a00 */
[----:B----4-:R-:W4:Y:S04]  /*91b0*/  LDL R118, [R1+0xc] ;  /* 0x00000c0001767983 */ /* 0x010f280000100800 */
[----:B---3--:R-:W3:Y:S04]  /*91c0*/  LDL R116, [R1+0x10] ;  /* 0x0000100001747983 */ /* 0x008ee80000100800 */
[----:B------:R-:W3:Y:S04]  /*91d0*/  LDL R121, [R1+0x18] ;  /* 0x0000180001797983 */ /* 0x000ee80000100800 */
[----:B------:R-:W3:Y:S04]  /*91e0*/  LDL R119, [R1+0x88] ;  /* 0x0000880001777983 */ /* 0x000ee80000100800 */
[----:B------:R-:W3:Y:S01]  /*91f0*/  LDL R117, [R1+0x84] ;  /* 0x0000840001757983 */ /* 0x000ee20000100800 */
[----:B------:R-:W-:-:S04]  /*9200*/  IADD3 R2, R5, 0x60, RZ ;  /* 0x0000006005027810 */ /* 0x000fc80007ffe0ff */
[----:B------:R-:W-:Y:S01]  /*9210*/  ISETP.GE.AND P0, PT, R2, R38, PT ;  /* 0x000000260200720c */ /* 0x000fe20003f06270 */
[----:B-----5:R-:W-:-:S05]  /*9220*/  IMAD.WIDE.U32 R16, R13, c[0x0][0x2b0], RZ ;  /* 0x0000ac000d107a25 */ /* 0x020fca00078e00ff */
[----:B------:R1:W-:Y:S07]  /*9230*/  STL.64 [R1+0x48], R16 ;  /* 0x0000481001007387 */ /* 0x0003ee0000100a00 */
[-C--:B-12---:R-:W-:Y:S02]  /*9240*/  @!P0 LEA R10, P1, R122, R0.reuse, 0x1 ;  /* 0x000000007a0a8211 */ /* 0x086fe400078208ff */
[----:B----4-:R-:W-:Y:S02]  /*9250*/  @!P0 LEA R8, P2, R118, R0, 0x1 ;  /* 0x0000000076088211 */ /* 0x010fe400078408ff */
[----:B------:R-:W-:-:S02]  /*9260*/  @!P0 LEA.HI.X R11, R122, R4, R123, 0x1, P1 ;  /* 0x000000047a0b8211 */ /* 0x000fc400008f0c7b */
[----:B---3--:R-:W-:Y:S01]  /*9270*/  @!P0 LEA R2, P1, R116, R0, 0x1 ;  /* 0x0000000074028211 */ /* 0x008fe200078208ff */
[----:B------:R-:W-:Y:S01]  /*9280*/  @!P0 IMAD.SHL.U32 R0, R121, 0x2, RZ ;  /* 0x0000000279008824 */ /* 0x000fe200078e00ff */
[----:B------:R-:W-:-:S04]  /*9290*/  @!P0 LEA.HI.X R9, R118, R4, R119, 0x1, P2 ;  /* 0x0000000476098211 */ /* 0x000fc800010f0c77 */
[----:B------:R-:W-:Y:S01]  /*92a0*/  @!PT LDS RZ, [RZ] ;  /* 0x00000000fffff984 */ /* 0x000fe20000000800 */
[----:B------:R-:W-:Y:S01]  /*92b0*/  @!PT LDS RZ, [RZ] ;  /* 0x00000000fffff984 */ /* 0x000fe20000000800 */
[----:B------:R-:W-:Y:S01]  /*92c0*/  @!PT LDS RZ, [RZ] ;  /* 0x00000000fffff984 */ /* 0x000fe20000000800 */
[----:B------:R1:W-:Y:S01]  /*92d0*/  @!P0 LDGSTS.E.BYPASS.LTC128B.128 [R0+0x7880], [R10.64], !P5 ;  /* 0x078800000a008fae */ /* 0x0003e2000e901d48 */
[----:B------:R-:W-:-:S03]  /*92e0*/  @!P0 LEA.HI.X R3, R116, R4, R117, 0x1, P1 ;  /* 0x0000000474038211 */ /* 0x000fc600008f0c75 */
[----:B------:R1:W-:Y:S04]  /*92f0*/  @!P0 LDGSTS.E.BYPASS.LTC128B.128 [R0+0x9880], [R8.64], !P4 ;  /* 0x0988000008008fae */ /* 0x0003e8000e101d48 */
[----:B------:R1:W-:Y:S04]  /*9300*/  @!P0 LDGSTS.E.BYPASS.LTC128B.128 [R0+0xb880], [R2.64], !P3 ;  /* 0x0b88000002008fae */ /* 0x0003e8000d901d48 */
[----:B------:R-:W0:Y:S01]  /*9310*/  LDGDEPBAR ;  /* 0x00000000000079af */ /* 0x000e220000000000 */
[----:B-1----:R-:W-:-:S05]  /*9320*/  SHF.R.S32.HI R0, RZ, 0x1f, R13 ;  /* 0x0000001fff007819 */ /* 0x002fca000001140d */
[----:B------:R-:W-:-:S04]  /*9330*/  IMAD R0, R0, c[0x0][0x2b0], RZ ;  /* 0x0000ac0000007a24 */ /* 0x000fc800078e02ff */
[----:B------:R-:W-:-:S04]  /*9340*/  IMAD R0, R13, c[0x0][0x2b4], R0 ;  /* 0x0000ad000d007a24 */ /* 0x000fc800078e0200 */
[----:B------:R-:W-:-:S05]  /*9350*/  IMAD.IADD R6, R17, 0x1, R0 ;  /* 0x0000000111067824 */ /* 0x000fca00078e0200 */
[----:B------:R1:W-:Y:S01]  /*9360*/  STL [R1+0x50], R6 ;  /* 0x0000500601007387 */ /* 0x0003e20000100800 */
[----:B------:R-:W-:Y:S02]  /*9370*/  WARPSYNC 0xffffffff ;  /* 0xffffffff00007948 */ /* 0x000fe40003800000 */
[----:B------:R-:W2:Y:S04]  /*9380*/  LDL R12, [R1+0x8] ;  /* 0x00000800010c7983 */ /* 0x000ea80000100800 */
[----:B------:R-:W3:Y:S04]  /*9390*/  LDL R14, [R1+0x6c] ;  /* 0x00006c00010e7983 */ /* 0x000ee80000100800 */
[----:B------:R-:W4:Y:S01]  /*93a0*/  LDL R15, [R1+0x60] ;  /* 0x00006000010f7983 */ /* 0x000f220000100800 */
[----:B------:R-:W-:-:S02]  /*93b0*/  IMAD.MOV.U32 R111, RZ, RZ, 0x30 ;  /* 0x00000030ff6f7424 */ /* 0x000fc400078e00ff */
[----:B------:R-:W-:Y:S02]  /*93c0*/  IMAD.MOV.U32 R0, RZ, RZ, c[0x0][0x2b8] ;  /* 0x0000ae00ff007624 */ /* 0x000fe400078e00ff */
[----:B------:R-:W-:Y:S01]  /*93d0*/  IMAD R111, R212, R111, -0x30 ;  /* 0xffffffd0d46f7424 */ /* 0x000fe200078e026f */
[----:B------:R-:W-:Y:S02]  /*93e0*/  BAR.SYNC.DEFER_BLOCKING 0x0 ;  /* 0x0000000000007b1d */ /* 0x000fe40000010000 */
[----:B------:R-:W-:Y:S02]  /*93f0*/  ISETP.NE.AND P1, PT, R0, 0x1, PT ;  /* 0x000000010000780c */ /* 0x000fe40003f25270 */
[----:B------:R-:W-:Y:S01]  /*9400*/  LOP3.LUT R247, R247, 0xfffffffe, RZ, 0xc0, !PT ;  /* 0xfffffffef7f77812 */ /* 0x000fe200078ec0ff */
[----:B------:R-:W-:-:S10]  /*9410*/  IMAD.MOV.U32 R210, RZ, RZ, RZ ;  /* 0x000000ffffd27224 */ /* 0x000fd400078e00ff */
[----:B------:R-:W-:Y:S01]  /*9420*/  @P1 LOP3.LUT R247, R247, 0x1, RZ, 0xfc, !PT ;  /* 0x00000001f7f71812 */ /* 0x000fe200078efcff */
[----:B--2---:R-:W-:-:S05]  /*9430*/  IMAD.IADD R2, R12, 0x1, R111 ;  /* 0x000000010c027824 */ /* 0x004fca00078e026f */
[C---:B---3--:R-:W-:Y:S01]  /*9440*/  ISETP.GE.AND P0, PT, R2.reuse, R14, PT ;  /* 0x0000000e0200720c */ /* 0x048fe20003f06270 */
[----:B----4-:R-:W-:-:S03]  /*9450*/  IMAD.IADD R2, R2, 0x1, R15 ;  /* 0x0000000102027824 */ /* 0x010fc600078e020f */
        /* <DEDUP_REMOVED lines=18> */
[----:B------:R-:W-:Y:S01]  /*9580*/  IMAD R8, R95, c[0x0][0x1ec], R11 ;  /* 0x00007b005f087a24 */ /* 0x000fe200078e020b */
[----:B-1----:R-:W-:Y:S01]  /*9590*/  SHF.R.S32.HI R120, RZ, 0x1f, R6 ;  /* 0x0000001fff787819 */ /* 0x002fe20000011406 */
[----:B------:R-:W-:-:S03]  /*95a0*/  IMAD R110, R128, -0x30, R14 ;  /* 0xffffffd0806e7824 */ /* 0x000fc600078e020e */
[----:B------:R-:W-:Y:S02]  /*95b0*/  LEA.HI R120, R120, R6, RZ, 0x2 ;  /* 0x0000000678787211 */ /* 0x000fe400078f10ff */
[----:B------:R-:W-:Y:S02]  /*95c0*/  IMNMX R6, R110, 0x30, PT ;  /* 0x000000306e067817 */ /* 0x000fe40003800200 */
[----:B------:R-:W-:-:S05]  /*95d0*/  SHF.R.S32.HI R120, RZ, 0x2, R120 ;  /* 0x00000002ff787819 */ /* 0x000fca0000011478 */
[----:B------:R-:W-:-:S05]  /*95e0*/  IMAD.IADD R6, R6, 0x1, -R120 ;  /* 0x0000000106067824 */ /* 0x000fca00078e0a78 */
[----:B------:R-:W-:Y:S01]  /*95f0*/  ISETP.GE.AND P1, PT, R6, 0x1, PT ;  /* 0x000000010600780c */ /* 0x000fe20003f26270 */
[----:B------:R-:W-:Y:S04]  /*9600*/  STL.64 [R1+0x40], R10 ;  /* 0x0000400a01007387 */ /* 0x000fe80000100a00 */
[----:B------:R-:W-:Y:S08]  /*9610*/  STL [R1+0x3c], R8 ;  /* 0x00003c0801007387 */ /* 0x000ff00000100800 */
[----:B------:R-:W-:-:S02]  /*9620*/  @P1 ISETP.GE.AND P2, PT, R122, c[0x0][0x1d4], PT ;  /* 0x000075007a001a0c */ /* 0x000fc40003f46270 */
[----:B------:R-:W-:Y:S02]  /*9630*/  @P1 ISETP.GE.AND P4, PT, R118, c[0x0][0x1d4], PT ;  /* 0x0000750076001a0c */ /* 0x000fe40003f86270 */
[----:B------:R-:W-:Y:S02]  /*9640*/  ISETP.GT.AND P6, PT, R12, 0x2f, PT ;  /* 0x0000002f0c00780c */ /* 0x000fe40003fc4270 */
        /* <DEDUP_REMOVED lines=15> */
[----:B----4-:R-:W-:Y:S01]  /*9740*/  @P1 IMAD.SHL.U32 R0, R121, 0x2, RZ ;  /* 0x0000000279001824 */ /* 0x010fe200078e00ff */
[----:B------:R-:W-:-:S04]  /*9750*/  ISETP.GE.AND P0, PT, R6, 0x21, PT ;  /* 0x000000210600780c */ /* 0x000fc80003f06270 */
[----:B------:R1:W-:Y:S01]  /*9760*/  @P1 LDGSTS.E.BYPASS.LTC128B.128 [R0+0x3c80], [R8.64], !P2 ;  /* 0x03c8000008001fae */ /* 0x0003e2000d101d48 */
[----:B------:R-:W-:Y:S02]  /*9770*/  @P1 ISETP.GE.AND P2, PT, R116, c[0x0][0x1d4], PT ;  /* 0x0000750074001a0c */ /* 0x000fe40003f46270 */
[----:B------:R-:W-:-:S05]  /*9780*/  @P1 LEA.HI.X R11, R118, R4, R119, 0x1, P3 ;  /* 0x00000004760b1211 */ /* 0x000fca00018f0c77 */
[----:B------:R3:W-:Y:S01]  /*9790*/  @P1 LDGSTS.E.BYPASS.LTC128B.128 [R0+0x4880], [R10.64], !P4 ;  /* 0x048800000a001fae */ /* 0x0007e2000e101d48 */
[----:B------:R-:W-:Y:S02]  /*97a0*/  @P0 ISETP.GE.AND P4, PT, R122, c[0x0][0x1d4], PT ;  /* 0x000075007a000a0c */ /* 0x000fe40003f86270 */
[----:B-1----:R-:W-:-:S04]  /*97b0*/  @P1 LEA R8, P3, R116, R3, 0x1 ;  /* 0x0000000374081211 */ /* 0x002fc800078608ff */
[----:B------:R-:W-:Y:S02]  /*97c0*/  @P1 LEA.HI.X R9, R116, R4, R117, 0x1, P3 ;  /* 0x0000000474091211 */ /* 0x000fe400018f0c75 */
[----:B------:R-:W-:-:S03]  /*97d0*/  @P0 ISETP.GE.AND P3, PT, R118, c[0x0][0x1d4], PT ;  /* 0x0000750076000a0c */ /* 0x000fc60003f66270 */
[----:B------:R1:W-:Y:S01]  /*97e0*/  @P1 LDGSTS.E.BYPASS.LTC128B.128 [R0+0x5480], [R8.64], !P2 ;  /* 0x0548000008001fae */ /* 0x0003e2000d101d48 */
[----:B------:R-:W-:Y:S02]  /*97f0*/  @P0 ISETP.GE.AND P2, PT, R116, c[0x0][0x1d4], PT ;  /* 0x0000750074000a0c */ /* 0x000fe40003f46270 */
[----:B---3--:R-:W-:-:S04]  /*9800*/  @P0 LEA R10, P5, R122, R2, 0x1 ;  /* 0x000000027a0a0211 */ /* 0x008fc800078a08ff */
[----:B-----5:R-:W-:Y:S02]  /*9810*/  @P0 LEA.HI.X R11, R122, R5, R123, 0x1, P5 ;  /* 0x000000057a0b0211 */ /* 0x020fe400028f0c7b */
[----:B-1----:R-:W-:Y:S01]  /*9820*/  @P0 LEA R8, P1, R118, R2, 0x1 ;  /* 0x0000000276080211 */ /* 0x002fe200078208ff */
[----:B------:R-:W-:-:S03]  /*9830*/  @P0 IMAD.SHL.U32 R0, R121, 0x2, RZ ;  /* 0x0000000279000824 */ /* 0x000fc600078e00ff */
[-C--:B------:R-:W-:Y:S02]  /*9840*/  @P0 LEA.HI.X R9, R118, R5.reuse, R119, 0x1, P1 ;  /* 0x0000000576090211 */ /* 0x080fe400008f0c77 */
[C---:B------:R-:W-:Y:S01]  /*9850*/  @P0 LEA R2, P1, R116.reuse, R2, 0x1 ;  /* 0x0000000274020211 */ /* 0x040fe200078208ff */
[----:B------:R1:W-:Y:S03]  /*9860*/  @P0 LDGSTS.E.BYPASS.LTC128B.128 [R0+0x4480], [R10.64], !P4 ;  /* 0x044800000a000fae */ /* 0x0003e6000e101d48 */
[----:B------:R-:W-:Y:S01]  /*9870*/  @P0 LEA.HI.X R3, R116, R5, R117, 0x1, P1 ;  /* 0x0000000574030211 */ /* 0x000fe200008f0c75 */
[----:B------:R1:W-:Y:S04]  /*9880*/  @P0 LDGSTS.E.BYPASS.LTC128B.128 [R0+0x5080], [R8.64], !P3 ;  /* 0x0508000008000fae */ /* 0x0003e8000d901d48 */
[----:B------:R1:W-:Y:S01]  /*9890*/  @P0 LDGSTS.E.BYPASS.LTC128B.128 [R0+0x5c80], [R2.64], !P2 ;  /* 0x05c8000002000fae */ /* 0x0003e2000d101d48 */
[----:B------:R-:W-:-:S03]  /*98a0*/  ISETP.LT.AND P0, PT, RZ, c[0x0][0x27c], PT ;  /* 0x00009f00ff007a0c */ /* 0x000fc60003f01270 */
[----:B------:R-:W0:Y:S10]  /*98b0*/  LDGDEPBAR ;  /* 0x00000000000079af */ /* 0x000e340000000000 */
[----:B------:R-:W-:Y:S05]  /*98c0*/  @P0 BRA `(.L_x_1601) ;  /* 0x0000002000000947 */ /* 0x000fea0003800000 */
[----:B------:R-:W-:-:S04]  /*98d0*/  DEPBAR.LE SB0, 0x1 ;  /* 0x000080400000791a */ /* 0x000fc80000000000 */
[----:B------:R-:W-:Y:S05]  /*98e0*/  BRA `(.L_x_1602) ;  /* 0x000068c000007947 */ /* 0x000fea0003800000 */
.L_x_1601:
[----:B------:R-:W2:Y:S01]  /*98f0*/  LDL R124, [R1+0x64] ;  /* 0x00006400017c7983 */ /* 0x000ea20000100800 */
[----:B------:R-:W-:Y:S01]  /*9900*/  ULDC.U8 UR4, c[0x0][0x298] ;  /* 0x0000a60000047ab9 */ /* 0x000fe20000000000 */
[----:B-1----:R-:W-:Y:S01]  /*9910*/  SHF.R.S32.HI R0, RZ, 0x1f, R129 ;  /* 0x0000001fff007819 */ /* 0x002fe20000011481 */
        /* <DEDUP_REMOVED lines=60> */
[----:B------:R-:W-:-:S11]  /*9ce0*/  ISETP.GE.AND P2, PT, R166, c[0x0][0x27c], PT ;  /* 0x00009f00a6007a0c */ /* 0x000fd60003f46270 */
[C---:B------:R-:W-:Y:S01]  /*9cf0*/  @!P0 IMAD.SHL.U32 R0, R169.reuse, 0x2, RZ ;  /* 0x00000002a9008824 */ /* 0x040fe200078e00ff */
[----:B-----5:R-:W-:Y:S01]  /*9d00*/  @!P0 SHF.L.U64.HI R6, R169, 0x1, R82 ;  /* 0x00000001a9068819 */ /* 0x020fe20000010252 */
[----:B------:R-:W-:Y:S01]  /*9d10*/  CS2R R24, SRZ ;  /* 0x0000000000187805 */ /* 0x000fe2000001ff00 */
[----:B------:R-:W-:Y:S02]  /*9d20*/  @!P2 IMAD.SHL.U32 R14, R166, 0x2, RZ ;  /* 0x00000002a60ea824 */ /* 0x000fe400078e00ff */
[-C--:B---3--:R-:W-:Y:S02]  /*9d30*/  @!P0 IADD3 R8, P3, R4, R0.reuse, RZ ;  /* 0x0000000004088210 */ /* 0x088fe40007f7e0ff */
[----:B------:R-:W-:-:S03]  /*9d40*/  @!P0 IADD3 R12, P1, R2, R0, RZ ;  /* 0x00000000020c8210 */ /* 0x000fc60007f3e0ff */
[--C-:B----4-:R-:W-:Y:S01]  /*9d50*/  @!P0 IMAD.X R9, R5, 0x1, R6.reuse, P3 ;  /* 0x0000000105098824 */ /* 0x110fe200018e0606 */
[----:B------:R-:W-:Y:S01]  /*9d60*/  ISETP.GE.AND P3, PT, R168, c[0x0][0x27c], PT ;  /* 0x00009f00a8007a0c */ /* 0x000fe20003f66270 */
[----:B-1----:R-:W-:Y:S01]  /*9d70*/  @!P0 IMAD.X R13, R3, 0x1, R6, P1 ;  /* 0x00000001030d8824 */ /* 0x002fe200008e0606 */
[----:B------:R-:W-:Y:S02]  /*9d80*/  ISETP.GE.AND P1, PT, R115, c[0x0][0x27c], PT ;  /* 0x00009f0073007a0c */ /* 0x000fe40003f26270 */
[----:B------:R1:W5:Y:S01]  /*9d90*/  @!P0 LD.E.64 R26, [R8.64] ;  /* 0x00000008081a8980 */ /* 0x000362000c101b00 */
[----:B------:R-:W-:Y:S02]  /*9da0*/  @!P2 SHF.L.U64.HI R0, R166, 0x1, R81 ;  /* 0x00000001a600a819 */ /* 0x000fe40000010251 */
[----:B------:R-:W-:Y:S01]  /*9db0*/  @!P2 IADD3 R10, P4, R4, R14, RZ ;  /* 0x0000000e040aa210 */ /* 0x000fe20007f9e0ff */
[----:B------:R2:W5:Y:S01]  /*9dc0*/  @!P0 LD.E.64 R24, [R12.64] ;  /* 0x000000080c188980 */ /* 0x000562000c101b00 */
[----:B------:R-:W-:Y:S01]  /*9dd0*/  CS2R R28, SRZ ;  /* 0x00000000001c7805 */ /* 0x000fe2000001ff00 */
[----:B------:R-:W-:-:S02]  /*9de0*/  CS2R R32, SRZ ;  /* 0x0000000000207805 */ /* 0x000fc4000001ff00 */
[----:B------:R-:W-:Y:S01]  /*9df0*/  @!P2 IMAD.X R11, R5, 0x1, R0, P4 ;  /* 0x00000001050ba824 */ /* 0x000fe200020e0600 */
[----:B------:R-:W-:-:S04]  /*9e00*/  @!P3 SHF.L.U64.HI R6, R168, 0x1, R80 ;  /* 0x00000001a806b819 */ /* 0x000fc80000010250 */
[----:B------:R3:W5:Y:S01]  /*9e10*/  @!P2 LD.E.64 R32, [R10.64] ;  /* 0x000000080a20a980 */ /* 0x000762000c101b00 */
[----:B-1----:R-:W-:-:S05]  /*9e20*/  @!P2 IADD3 R8, P0, R2, R14, RZ ;  /* 0x0000000e0208a210 */ /* 0x002fca0007f1e0ff */
[----:B------:R-:W-:Y:S02]  /*9e30*/  @!P2 IMAD.X R9, R3, 0x1, R0, P0 ;  /* 0x000000010309a824 */ /* 0x000fe400000e0600 */
[----:B------:R-:W-:-:S03]  /*9e40*/  @!P3 IMAD.SHL.U32 R0, R168, 0x2, RZ ;  /* 0x00000002a800b824 */ /* 0x000fc600078e00ff */
[----:B------:R1:W5:Y:S02]  /*9e50*/  @!P2 LD.E.64 R28, [R8.64] ;  /* 0x00000008081ca980 */ /* 0x000364000c101b00 */
[----:B------:R-:W-:-:S05]  /*9e60*/  @!P3 IADD3 R18, P0, R4, R0, RZ ;  /* 0x000000000412b210 */ /* 0x000fca0007f1e0ff */
[----:B------:R-:W-:Y:S01]  /*9e70*/  @!P3 IMAD.X R19, R5, 0x1, R6, P0 ;  /* 0x000000010513b824 */ /* 0x000fe200000e0606 */
[----:B------:R-:W-:Y:S01]  /*9e80*/  @!P3 IADD3 R16, P2, R2, R0, RZ ;  /* 0x000000000210b210 */ /* 0x000fe20007f5e0ff */
[C---:B-1----:R-:W-:Y:S01]  /*9e90*/  @!P1 IMAD.SHL.U32 R8, R115.reuse, 0x2, RZ ;  /* 0x0000000273089824 */ /* 0x042fe200078e00ff */
[----:B------:R-:W-:-:S04]  /*9ea0*/  @!P1 SHF.L.U64.HI R9, R115, 0x1, R79 ;  /* 0x0000000173099819 */ /* 0x000fc8000001024f */
[----:B------:R-:W-:-:S05]  /*9eb0*/  @!P1 IADD3 R14, P0, R4, R8, RZ ;  /* 0x00000008040e9210 */ /* 0x000fca0007f1e0ff */
[----:B------:R-:W-:Y:S01]  /*9ec0*/  @!P1 IMAD.X R15, R5, 0x1, R9, P0 ;  /* 0x00000001050f9824 */ /* 0x000fe200000e0609 */
[----:B--2---:R-:W-:Y:S01]  /*9ed0*/  @!P1 IADD3 R12, P0, R2, R8, RZ ;  /* 0x00000008020c9210 */ /* 0x004fe20007f1e0ff */
[----:B------:R-:W-:Y:S01]  /*9ee0*/  @!P3 IMAD.X R17, R3, 0x1, R6, P2 ;  /* 0x000000010311b824 */ /* 0x000fe200010e0606 */
[----:B------:R-:W-:-:S03]  /*9ef0*/  ISETP.GE.AND P2, PT, R164, c[0x0][0x27c], PT ;  /* 0x00009f00a4007a0c */ /* 0x000fc60003f46270 */
[----:B------:R-:W-:Y:S01]  /*9f00*/  @!P1 IMAD.X R13, R3, 0x1, R9, P0 ;  /* 0x00000001030d9824 */ /* 0x000fe200000e0609 */
[----:B------:R-:W-:Y:S01]  /*9f10*/  ISETP.GE.AND P0, PT, R167, c[0x0][0x27c], PT ;  /* 0x00009f00a7007a0c */ /* 0x000fe20003f06270 */
[----:B---3--:R-:W-:Y:S01]  /*9f20*/  CS2R R10, SRZ ;  /* 0x00000000000a7805 */ /* 0x008fe2000001ff00 */
[----:B------:R-:W-:-:S07]  /*9f30*/  CS2R R8, SRZ ;  /* 0x0000000000087805 */ /* 0x000fce000001ff00 */
[----:B------:R-:W-:-:S04]  /*9f40*/  @!P2 IMAD.WIDE R22, R164, 0x2, R4 ;  /* 0x00000002a416a825 */ /* 0x000fc800078e0204 */
[----:B------:R-:W-:Y:S01]  /*9f50*/  @!P2 IMAD.WIDE R20, R164, 0x2, R2 ;  /* 0x00000002a414a825 */ /* 0x000fe200078e0202 */
[----:B------:R1:W5:Y:S03]  /*9f60*/  @!P2 LD.E.64 R10, [R22.64] ;  /* 0x00000008160aa980 */ /* 0x000366000c101b00 */
        /* <DEDUP_REMOVED lines=10> */
[----:B------:R-:W-:Y:S01]  /*a010*/  CS2R R46, SRZ ;  /* 0x00000000002e7805 */ /* 0x000fe2000001ff00 */
[----:B------:R-:W-:Y:S01]  /*a020*/  CS2R R48, SRZ ;  /* 0x0000000000307805 */ /* 0x000fe2000001ff00 */
[----:B------:R-:W-:Y:S01]  /*a030*/  @!P0 IMAD.X R3, R3, 0x1, R6, P2 ;  /* 0x0000000103038824 */ /* 0x000fe200010e0606 */
[----:B------:R1:W5:Y:S04]  /*a040*/  @!P3 LD.E.64 R34, [R18.64] ;  /* 0x000000081222b980 */ /* 0x000368000c101b00 */
[----:B------:R1:W5:Y:S04]  /*a050*/  @!P3 LD.E.64 R36, [R16.64] ;  /* 0x000000081024b980 */ /* 0x000368000c101b00 */
[----:B------:R1:W5:Y:S04]  /*a060*/  @!P1 LD.E.64 R40, [R14.64] ;  /* 0x000000080e289980 */ /* 0x000368000c101b00 */
[----:B------:R1:W5:Y:S04]  /*a070*/  @!P1 LD.E.64 R42, [R12.64] ;  /* 0x000000080c2a9980 */ /* 0x000368000c101b00 */
[----:B------:R1:W5:Y:S04]  /*a080*/  @!P0 LD.E.64 R46, [R4.64] ;  /* 0x00000008042e8980 */ /* 0x000368000c101b00 */
[----:B------:R1:W5:Y:S02]  /*a090*/  @!P0 LD.E.64 R48, [R2.64] ;  /* 0x0000000802308980 */ /* 0x000364000c101b00 */
.L_x_1605:
[----:B--2---:R-:W-:Y:S05]  /*a0a0*/  BSYNC B0 ;  /* 0x0000000000007941 */ /* 0x004fea0003800000 */
.L_x_1604:
        /* <DEDUP_REMOVED lines=58> */
[----:B------:R-:W-:-:S11]  /*a450*/  ISETP.GE.AND P2, PT, R166, c[0x0][0x27c], PT ;  /* 0x00009f00a6007a0c */ /* 0x000fd60003f46270 */
[C---:B------:R-:W-:Y:S01]  /*a460*/  @!P0 IMAD.SHL.U32 R0, R169.reuse, 0x2, RZ ;  /* 0x00000002a9008824 */ /* 0x040fe200078e00ff */
[----:B------:R-:W-:Y:S01]  /*a470*/  @!P0 SHF.L.U64.HI R6, R169, 0x1, R82 ;  /* 0x00000001a9068819 */ /* 0x000fe20000010252 */
[----:B------:R-:W-:Y:S01]  /*a480*/  CS2R R50, SRZ ;  /* 0x0000000000327805 */ /* 0x000fe2000001ff00 */
[----:B------:R-:W-:Y:S02]  /*a490*/  @!P2 IMAD.SHL.U32 R18, R166, 0x2, RZ ;  /* 0x00000002a612a824 */ /* 0x000fe400078e00ff */
[-C--:B------:R-:W-:Y:S02]  /*a4a0*/  @!P0 IADD3 R12, P3, R4, R0.reuse, RZ ;  /* 0x00000000040c8210 */ /* 0x080fe40007f7e0ff */
[----:B------:R-:W-:-:S03]  /*a4b0*/  @!P0 IADD3 R16, P1, R2, R0, RZ ;  /* 0x0000000002108210 */ /* 0x000fc60007f3e0ff */
[--C-:B------:R-:W-:Y:S01]  /*a4c0*/  @!P0 IMAD.X R13, R5, 0x1, R6.reuse, P3 ;  /* 0x00000001050d8824 */ /* 0x100fe200018e0606 */
[----:B------:R-:W-:Y:S01]  /*a4d0*/  ISETP.GE.AND P3, PT, R168, c[0x0][0x27c], PT ;  /* 0x00009f00a8007a0c */ /* 0x000fe20003f66270 */
[----:B------:R-:W-:Y:S01]  /*a4e0*/  @!P0 IMAD.X R17, R3, 0x1, R6, P1 ;  /* 0x0000000103118824 */ /* 0x000fe200008e0606 */
[----:B------:R-:W-:Y:S02]  /*a4f0*/  ISETP.GE.AND P1, PT, R115, c[0x0][0x27c], PT ;  /* 0x00009f0073007a0c */ /* 0x000fe40003f26270 */
[----:B------:R1:W5:Y:S01]  /*a500*/  @!P0 LD.E.64 R52, [R12.64] ;  /* 0x000000080c348980 */ /* 0x000362000c101b00 */
[----:B------:R-:W-:Y:S02]  /*a510*/  @!P2 SHF.L.U64.HI R0, R166, 0x1, R81 ;  /* 0x00000001a600a819 */ /* 0x000fe40000010251 */
[----:B------:R-:W-:Y:S01]  /*a520*/  @!P2 IADD3 R14, P4, R4, R18, RZ ;  /* 0x00000012040ea210 */ /* 0x000fe20007f9e0ff */
[----:B------:R2:W5:Y:S01]  /*a530*/  @!P0 LD.E.64 R50, [R16.64] ;  /* 0x0000000810328980 */ /* 0x000562000c101b00 */
[----:B------:R-:W-:Y:S01]  /*a540*/  CS2R R56, SRZ ;  /* 0x0000000000387805 */ /* 0x000fe2000001ff00 */
[----:B------:R-:W-:-:S02]  /*a550*/  CS2R R54, SRZ ;  /* 0x0000000000367805 */ /* 0x000fc4000001ff00 */
[----:B------:R-:W-:-:S03]  /*a560*/  @!P2 IMAD.X R15, R5, 0x1, R0, P4 ;  /* 0x00000001050fa824 */ /* 0x000fc600020e0600 */
[----:B------:R-:W-:Y:S02]  /*a570*/  @!P1 IMAD.SHL.U32 R6, R115, 0x2, RZ ;  /* 0x0000000273069824 */ /* 0x000fe400078e00ff */
[----:B------:R3:W5:Y:S01]  /*a580*/  @!P2 LD.E.64 R54, [R14.64] ;  /* 0x000000080e36a980 */ /* 0x000762000c101b00 */
[----:B-1----:R-:W-:-:S05]  /*a590*/  @!P2 IADD3 R12, P0, R2, R18, RZ ;  /* 0x00000012020ca210 */ /* 0x002fca0007f1e0ff */
[----:B------:R-:W-:Y:S02]  /*a5a0*/  @!P2 IMAD.X R13, R3, 0x1, R0, P0 ;  /* 0x00000001030da824 */ /* 0x000fe400000e0600 */
[----:B------:R-:W-:-:S03]  /*a5b0*/  @!P3 IMAD.SHL.U32 R0, R168, 0x2, RZ ;  /* 0x00000002a800b824 */ /* 0x000fc600078e00ff */
[----:B------:R1:W5:Y:S02]  /*a5c0*/  @!P2 LD.E.64 R56, [R12.64] ;  /* 0x000000080c38a980 */ /* 0x000364000c101b00 */
[-C--:B------:R-:W-:Y:S02]  /*a5d0*/  @!P3 IADD3 R18, P0, R4, R0.reuse, RZ ;  /* 0x000000000412b210 */ /* 0x080fe40007f1e0ff */
[----:B--2---:R-:W-:Y:S02]  /*a5e0*/  @!P3 IADD3 R16, P2, R2, R0, RZ ;  /* 0x000000000210b210 */ /* 0x004fe40007f5e0ff */
[----:B-1----:R-:W-:Y:S02]  /*a5f0*/  @!P3 SHF.L.U64.HI R12, R168, 0x1, R80 ;  /* 0x00000001a80cb819 */ /* 0x002fe40000010250 */
[----:B------:R-:W-:-:S03]  /*a600*/  @!P1 SHF.L.U64.HI R13, R115, 0x1, R79 ;  /* 0x00000001730d9819 */ /* 0x000fc6000001024f */
[--C-:B------:R-:W-:Y:S01]  /*a610*/  @!P3 IMAD.X R19, R5, 0x1, R12.reuse, P0 ;  /* 0x000000010513b824 */ /* 0x100fe200000e060c */
[----:B---3--:R-:W-:Y:S01]  /*a620*/  @!P1 IADD3 R14, P0, R4, R6, RZ ;  /* 0x00000006040e9210 */ /* 0x008fe20007f1e0ff */
[----:B------:R-:W-:-:S04]  /*a630*/  @!P3 IMAD.X R17, R3, 0x1, R12, P2 ;  /* 0x000000010311b824 */ /* 0x000fc800010e060c */
[----:B------:R-:W-:Y:S01]  /*a640*/  @!P1 IMAD.X R15, R5, 0x1, R13, P0 ;  /* 0x00000001050f9824 */ /* 0x000fe200000e060d */
[----:B------:R-:W-:Y:S02]  /*a650*/  @!P1 IADD3 R12, P0, R2, R6, RZ ;  /* 0x00000006020c9210 */ /* 0x000fe40007f1e0ff */
[----:B------:R-:W-:-:S03]  /*a660*/  ISETP.GE.AND P2, PT, R164, c[0x0][0x27c], PT ;  /* 0x00009f00a4007a0c */ /* 0x000fc60003f46270 */
[----:B------:R-:W-:Y:S01]  /*a670*/  @!P1 IMAD.X R13, R3, 0x1, R13, P0 ;  /* 0x00000001030d9824 */ /* 0x000fe200000e060d */
[----:B------:R-:W-:Y:S01]  /*a680*/  ISETP.GE.AND P0, PT, R167, c[0x0][0x27c], PT ;  /* 0x00009f00a7007a0c */ /* 0x000fe20003f06270 */
[----:B------:R-:W-:Y:S01]  /*a690*/  CS2R R30, SRZ ;  /* 0x00000000001e7805 */ /* 0x000fe2000001ff00 */
        /* <DEDUP_REMOVED lines=15> */
[----:B------:R3:W5:Y:S01]  /*a790*/  @!P1 LD.E.64 R58, [R14.64] ;  /* 0x000000080e3a9980 */ /* 0x000762000c101b00 */
[----:B-1----:R-:W-:-:S03]  /*a7a0*/  CS2R R22, SRZ ;  /* 0x0000000000167805 */ /* 0x002fc6000001ff00 */
[----:B------:R3:W5:Y:S01]  /*a7b0*/  @!P1 LD.E.64 R60, [R12.64] ;  /* 0x000000080c3c9980 */ /* 0x000762000c101b00 */
[----:B--2---:R-:W-:-:S03]  /*a7c0*/  CS2R R20, SRZ ;  /* 0x0000000000147805 */ /* 0x004fc6000001ff00 */
[----:B------:R3:W5:Y:S04]  /*a7d0*/  @!P0 LD.E.64 R64, [R4.64] ;  /* 0x0000000804408980 */ /* 0x000768000c101b00 */
[----:B------:R3:W5:Y:S04]  /*a7e0*/  @!P3 LD.E.64 R22, [R16.64] ;  /* 0x000000081016b980 */ /* 0x000768000c101b00 */
[----:B------:R3:W5:Y:S04]  /*a7f0*/  @!P3 LD.E.64 R20, [R18.64] ;  /* 0x000000081214b980 */ /* 0x000768000c101b00 */
[----:B------:R3:W5:Y:S02]  /*a800*/  @!P0 LD.E.64 R62, [R2.64] ;  /* 0x00000008023e8980 */ /* 0x000764000c101b00 */
.L_x_1607:
[----:B---34-:R-:W-:Y:S05]  /*a810*/  BSYNC B0 ;  /* 0x0000000000007941 */ /* 0x018fea0003800000 */
.L_x_1606:
[----:B-----5:R-:W-:Y:S01]  /*a820*/  IMAD.MOV.U32 R0, RZ, RZ, R64 ;  /* 0x000000ffff007224 */ /* 0x020fe200078e0040 */
[----:B------:R-:W-:-:S04]  /*a830*/  DEPBAR.LE SB0, 0x1 ;  /* 0x000080400000791a */ /* 0x000fc80000000000 */
[----:B------:R-:W-:Y:S01]  /*a840*/  IMAD.MOV.U32 R4, RZ, RZ, R65 ;  /* 0x000000ffff047224 */ /* 0x000fe200078e0041 */
        /* <DEDUP_REMOVED lines=48> */
[----:B------:R-:W1:Y:S01]  /*ab50*/  LDS.128 R12, [R248+0x4800] ;  /* 0x00480000f80c7984 */ /* 0x000e620000000c00 */
[----:B------:R-:W-:Y:S02]  /*ab60*/  SHF.R.U32.HI R0, RZ, 0x10, R9 ;  /* 0x00000010ff007819 */ /* 0x000fe40000011609 */
[--C-:B------:R-:W-:Y:S02]  /*ab70*/  SHF.R.U64 R17, R10, 0x10, R11.reuse ;  /* 0x000000100a117819 */ /* 0x100fe4000000120b */
[----:B------:R-:W-:Y:S02]  /*ab80*/  SHF.R.U32.HI R3, RZ, 0x10, R11 ;  /* 0x00000010ff037819 */ /* 0x000fe4000001160b */
[----:B------:R-:W-:Y:S01]  /*ab90*/  SHF.R.U64 R16, R8, 0x10, R9 ;  /* 0x0000001008107819 */ /* 0x000fe20000001209 */
[----:B------:R-:W-:Y:S02]  /*aba0*/  HADD2.F32 R17, -RZ, R17.H0_H0 ;  /* 0x20000011ff117230 */ /* 0x000fe40000004100 */
[----:B------:R-:W-:-:S02]  /*abb0*/  HADD2.F32 R18, -RZ, R3.H0_H0 ;  /* 0x20000003ff127230 */ /* 0x000fc40000004100 */
[----:B------:R-:W-:Y:S02]  /*abc0*/  HADD2.F32 R3, -RZ, R66.H0_H0 ;  /* 0x20000042ff037230 */ /* 0x000fe40000004100 */
        /* <DEDUP_REMOVED lines=34> */
.L_x_1611:
[----:B------:R-:W-:Y:S05]  /*adf0*/  BSYNC B0 ;  /* 0x0000000000007941 */ /* 0x000fea0003800000 */
.L_x_1610:
[----:B------:R-:W-:Y:S01]  /*ae00*/  ISETP.GE.AND P0, PT, R169, c[0x0][0x27c], PT ;  /* 0x00009f00a9007a0c */ /* 0x000fe20003f06270 */
[----:B------:R-:W-:-:S12]  /*ae10*/  BSSY B0, `(.L_x_1612) ;  /* 0x000002c000007945 */ /* 0x000fd80003800000 */
[----:B------:R-:W-:Y:S05]  /*ae20*/  @P0 BRA `(.L_x_1613) ;  /* 0x000002a000000947 */ /* 0x000fea0003800000 */
[----:B-1----:R-:W1:Y:S01]  /*ae30*/  LDS.128 R8, [R249+0x4800] ;  /* 0x00480000f9087984 */ /* 0x002e620000000c00 */
[----:B------:R-:W-:Y:S02]  /*ae40*/  SHF.R.U32.HI R0, RZ, 0x10, R25 ;  /* 0x00000010ff007819 */ /* 0x000fe40000011619 */
[----:B------:R-:W-:Y:S02]  /*ae50*/  SHF.R.U32.HI R2, RZ, 0x10, R27 ;  /* 0x00000010ff027819 */ /* 0x000fe4000001161b */
[----:B------:R-:W-:Y:S02]  /*ae60*/  SHF.R.U64 R16, R24, 0x10, R25 ;  /* 0x0000001018107819 */ /* 0x000fe40000001219 */
[----:B------:R-:W-:Y:S01]  /*ae70*/  SHF.R.U64 R17, R26, 0x10, R27 ;  /* 0x000000101a117819 */ /* 0x000fe2000000121b */
[----:B------:R-:W-:Y:S02]  /*ae80*/  HADD2.F32 R18, -RZ, R2.H0_H0 ;  /* 0x20000002ff127230 */ /* 0x000fe40000004100 */
[----:B------:R-:W-:-:S02]  /*ae90*/  HADD2.F32 R2, -RZ, R68.H0_H0 ;  /* 0x20000044ff027230 */ /* 0x000fc40000004100 */
[--C-:B-1----:R-:W-:Y:S02]  /*aea0*/  HADD2.F32 R13, -RZ, R10.reuse.H0_H0 ;  /* 0x2000000aff0d7230 */ /* 0x102fe40000004100 */
[----:B------:R-:W-:Y:S02]  /*aeb0*/  HADD2.F32 R5, -RZ, R10.H1_H1 ;  /* 0x3000000aff057230 */ /* 0x000fe40000004100 */
[--C-:B------:R-:W-:Y:S02]  /*aec0*/  HADD2.F32 R4, -RZ, R11.reuse.H1_H1 ;  /* 0x3000000bff047230 */ /* 0x100fe40000004100 */
[----:B------:R-:W-:Y:S02]  /*aed0*/  HADD2.F32 R10, -RZ, R0.H0_H0 ;  /* 0x20000000ff0a7230 */ /* 0x000fe40000004100 */
[----:B------:R-:W-:Y:S02]  /*aee0*/  HADD2.F32 R12, -RZ, R11.H0_H0 ;  /* 0x2000000bff0c7230 */ /* 0x000fe40000004100 */
[----:B------:R-:W-:-:S02]  /*aef0*/  HADD2.F32 R6, -RZ, R9.H0_H0 ;  /* 0x20000009ff067230 */ /* 0x000fc40000004100 */
[----:B------:R-:W-:Y:S01]  /*af00*/  HADD2.F32 R3, -RZ, R9.H1_H1 ;  /* 0x30000009ff037230 */ /* 0x000fe20000004100 */
[-C--:B------:R-:W-:Y:S01]  /*af10*/  FMUL.FTZ R9, R4, R10.reuse ;  /* 0x0000000a04097220 */ /* 0x080fe20000410000 */
[--C-:B------:R-:W-:Y:S01]  /*af20*/  HADD2.F32 R11, -RZ, R8.reuse.H0_H0 ;  /* 0x20000008ff0b7230 */ /* 0x100fe20000004100 */
[C---:B------:R-:W-:Y:S01]  /*af30*/  FMUL.FTZ R10, R12.reuse, R10 ;  /* 0x0000000a0c0a7220 */ /* 0x040fe20000410000 */
[--C-:B------:R-:W-:Y:S01]  /*af40*/  HADD2.F32 R0, -RZ, R67.reuse.H0_H0 ;  /* 0x20000043ff007230 */ /* 0x100fe20000004100 */
[-C--:B------:R-:W-:Y:S01]  /*af50*/  FFMA.FTZ R15, R12, R18.reuse, -R9 ;  /* 0x000000120c0f7223 */ /* 0x080fe20000010809 */
[----:B------:R-:W-:Y:S01]  /*af60*/  HADD2.F32 R8, -RZ, R8.H1_H1 ;  /* 0x30000008ff087230 */ /* 0x000fe20000004100 */
[----:B------:R-:W-:Y:S02]  /*af70*/  FFMA.FTZ R10, R4, R18, R10 ;  /* 0x00000012040a7223 */ /* 0x000fe4000001000a */
        /* <DEDUP_REMOVED lines=21> */
.L_x_1613:
[----:B------:R-:W-:Y:S05]  /*b0d0*/  BSYNC B0 ;  /* 0x0000000000007941 */ /* 0x000fea0003800000 */
.L_x_1612:
        /* <DEDUP_REMOVED lines=45> */
.L_x_1615:
[----:B------:R-:W-:Y:S05]  /*b3b0*/  BSYNC B0 ;  /* 0x0000000000007941 */ /* 0x000fea0003800000 */
.L_x_1614:
        /* <DEDUP_REMOVED lines=45> */
.L_x_1617:
[----:B------:R-:W-:Y:S05]  /*b690*/  BSYNC B0 ;  /* 0x0000000000007941 */ /* 0x000fea0003800000 */
.L_x_1616:
        /* <DEDUP_REMOVED lines=45> */
.L_x_1619:
[----:B------:R-:W-:Y:S05]  /*b970*/  BSYNC B0 ;  /* 0x0000000000007941 */ /* 0x000fea0003800000 */
.L_x_1618:
[----:B------:R-:W-:-:S13]  /*b980*/  ISETP.GE.AND P0, PT, R167, c[0x0][0x27c], PT ;  /* 0x00009f00a7007a0c */ /* 0x000fda0003f06270 */
[----:B------:R-:W-:Y:S05]  /*b990*/  @P0 BRA `(.L_x_1609) ;  /* 0x000002a000000947 */ /* 0x000fea0003800000 */
[----:B-1----:R-:W1:Y:S01]  /*b9a0*/  LDS.128 R8, [R249+0x8800] ;  /* 0x00880000f9087984 */ /* 0x002e620000000c00 */
[----:B------:R-:W-:Y:S02]  /*b9b0*/  SHF.R.U32.HI R0, RZ, 0x10, R49 ;  /* 0x00000010ff007819 */ /* 0x000fe40000011631 */
[----:B------:R-:W-:Y:S02]  /*b9c0*/  SHF.R.U32.HI R2, RZ, 0x10, R47 ;  /* 0x00000010ff027819 */ /* 0x000fe4000001162f */
[----:B------:R-:W-:Y:S02]  /*b9d0*/  SHF.R.U64 R15, R48, 0x10, R49 ;  /* 0x00000010300f7819 */ /* 0x000fe40000001231 */
[----:B------:R-:W-:Y:S01]  /*b9e0*/  SHF.R.U64 R16, R46, 0x10, R47 ;  /* 0x000000102e107819 */ /* 0x000fe2000000122f */
[----:B------:R-:W-:Y:S02]  /*b9f0*/  HADD2.F32 R18, -RZ, R2.H0_H0 ;  /* 0x20000002ff127230 */ /* 0x000fe40000004100 */
[----:B------:R-:W-:-:S02]  /*ba00*/  HADD2.F32 R2, -RZ, R77.H1_H1 ;  /* 0x3000004dff027230 */ /* 0x000fc40000004100 */
        /* <DEDUP_REMOVED lines=8> */
[----:B------:R-:W-:Y:S01]  /*ba90*/  HADD2.F32 R11, -RZ, R8.H0_H0 ;  /* 0x20000008ff0b7230 */ /* 0x000fe20000004100 */
[C---:B------:R-:W-:Y:S01]  /*baa0*/  FMUL.FTZ R10, R12.reuse, R10 ;  /* 0x0000000a0c0a7220 */ /* 0x040fe20000410000 */
[----:B------:R-:W-:Y:S01]  /*bab0*/  HADD2.F32 R0, -RZ, R76.H0_H0 ;  /* 0x2000004cff007230 */ /* 0x000fe20000004100 */
        /* <DEDUP_REMOVED lines=24> */
.L_x_1609:
[----:B------:R-:W-:Y:S05]  /*bc40*/  BSYNC B1 ;  /* 0x0000000000017941 */ /* 0x000fea0003800000 */
.L_x_1608:
[----:B------:R-:W-:-:S04]  /*bc50*/  IADD3 R0, R114, 0x40, RZ ;  /* 0x0000004072007810 */ /* 0x000fc80007ffe0ff */
[----:B------:R-:W-:-:S13]  /*bc60*/  ISETP.GE.AND P0, PT, R0, R19, PT ;  /* 0x000000130000720c */ /* 0x000fda0003f06270 */
[----:B------:R-:W-:Y:S05]  /*bc70*/  @P0 BRA `(.L_x_1620) ;  /* 0x0000452000000947 */ /* 0x000fea0003800000 */
        /* <DEDUP_REMOVED lines=45> */
.L_x_1622:
[----:B------:R-:W-:Y:S05]  /*bf50*/  BSYNC B0 ;  /* 0x0000000000007941 */ /* 0x000fea0003800000 */
.L_x_1621:
        /* <DEDUP_REMOVED lines=20> */
[----:B------:R-:W-:Y:S01]  /*c0a0*/  HADD2.F32 R0, -RZ, R77.H0_H0 ;  /* 0x2000004dff007230 */ /* 0x000fe20000004100 */
[-C--:B------:R-:W-:Y:S01]  /*c0b0*/  FFMA.FTZ R17, R12, R18.reuse, -R9 ;  /* 0x000000120c117223 */ /* 0x080fe20000010809 */
[----:B------:R-:W-:Y:S01]  /*c0c0*/  HADD2.F32 R8, -RZ, R8.H1_H1 ;  /* 0x30000008ff087230 */ /* 0x000fe20000004100 */
[----:B------:R-:W-:Y:S02]  /*c0d0*/  FFMA.FTZ R10, R4, R18, R10 ;  /* 0x00000012040a7223 */ /* 0x000fe4000001000a */
        /* <DEDUP_REMOVED lines=21> */
.L_x_1624:
[----:B------:R-:W-:Y:S05]  /*c230*/  BSYNC B0 ;  /* 0x0000000000007941 */ /* 0x000fea0003800000 */
.L_x_1623:
        /* <DEDUP_REMOVED lines=45> */
.L_x_1626:
[----:B------:R-:W-:Y:S05]  /*c510*/  BSYNC B0 ;  /* 0x0000000000007941 */ /* 0x000fea0003800000 */
.L_x_1625:
        /* <DEDUP_REMOVED lines=45> */
.L_x_1628:
[----:B------:R-:W-:Y:S05]  /*c7f0*/  BSYNC B0 ;  /* 0x0000000000007941 */ /* 0x000fea0003800000 */
.L_x_1627:
        /* <DEDUP_REMOVED lines=45> */
.L_x_1630:
[----:B------:R-:W-:Y:S05]  /*cad0*/  BSYNC B0 ;  /* 0x0000000000007941 */ /* 0x000fea0003800000 */
.L_x_1629:
        /* <DEDUP_REMOVED lines=45> */
.L_x_1603:
        /* <DEDUP_REMOVED lines=46> */
[----:B------:R-:W-:Y:S01]  /*d090*/  ISETP.GE.AND P1, PT, R112, c[0x0][0x27c], PT ;  /* 0x00009f0070007a0c */ /* 0x000fe20003f26270 */
[----:B------:R-:W-:Y:S01]  /*d0a0*/  CS2R R14, SRZ ;  /* 0x00000000000e7805 */ /* 0x000fe2000001ff00 */
[----:B------:R-:W-:Y:S01]  /*d0b0*/  CS2R R12, SRZ ;  /* 0x00000000000c7805 */ /* 0x000fe2000001ff00 */
[----:B------:R-:W-:Y:S01]  /*d0c0*/  CS2R R46, SRZ ;  /* 0x00000000002e7805 */ /* 0x000fe2000001ff00 */
[----:B------:R-:W-:-:S05]  /*d0d0*/  CS2R R44, SRZ ;  /* 0x00000000002c7805 */ /* 0x000fca000001ff00 */
[C---:B------:R-:W-:Y:S01]  /*d0e0*/  @!P0 IMAD.SHL.U32 R0, R108.reuse, 0x2, RZ ;  /* 0x000000026c008824 */ /* 0x040fe200078e00ff */
[----:B------:R-:W-:Y:S01]  /*d0f0*/  @!P0 SHF.L.U64.HI R8, R108, 0x1, R109 ;  /* 0x000000016c088819 */ /* 0x000fe2000001026d */
[----:B-----5:R-:W-:-:S03]  /*d100*/  @!P2 IMAD.SHL.U32 R6, R36, 0x8, RZ ;  /* 0x000000082406a824 */ /* 0x020fc600078e00ff */
[----:B---3--:R-:W-:Y:S01]  /*d110*/  @!P0 IADD3 R26, P3, R4, R0, RZ ;  /* 0x00000000041a8210 */ /* 0x008fe20007f7e0ff */
[----:B----4-:R-:W-:-:S03]  /*d120*/  @!P2 IMAD.WIDE R16, R6, 0x2, R4 ;  /* 0x000000020610a825 */ /* 0x010fc600078e0204 */
[----:B------:R-:W-:Y:S01]  /*d130*/  @!P0 IADD3.X R27, R5, R8, RZ, P3, !PT ;  /* 0x00000008051b8210 */ /* 0x000fe20001ffe4ff */
[----:B-1----:R-:W-:Y:S01]  /*d140*/  @!P2 IMAD.WIDE R10, R6, 0x2, R2 ;  /* 0x00000002060aa825 */ /* 0x002fe200078e0202 */
[----:B------:R-:W-:Y:S01]  /*d150*/  @!P0 IADD3 R24, P3, R2, R0, RZ ;  /* 0x0000000002188210 */ /* 0x000fe20007f7e0ff */
[----:B------:R1:W5:Y:S01]  /*d160*/  @!P2 LD.E.128 R20, [R16.64] ;  /* 0x000000081014a980 */ /* 0x000362000c101d00 */
[----:B------:R-:W-:Y:S01]  /*d170*/  @!P1 SHF.L.U32 R0, R35, 0x3, RZ ;  /* 0x0000000323009819 */ /* 0x000fe200000006ff */
[----:B------:R-:W-:Y:S01]  /*d180*/  CS2R R42, SRZ ;  /* 0x00000000002a7805 */ /* 0x000fe2000001ff00 */
[----:B------:R-:W-:Y:S01]  /*d190*/  CS2R R40, SRZ ;  /* 0x0000000000287805 */ /* 0x000fe2000001ff00 */
[----:B------:R-:W-:Y:S01]  /*d1a0*/  @!P0 IMAD.X R25, R3, 0x1, R8, P3 ;  /* 0x0000000103198824 */ /* 0x000fe200018e0608 */
[----:B------:R2:W5:Y:S01]  /*d1b0*/  @!P2 LD.E.128 R12, [R10.64] ;  /* 0x000000080a0ca980 */ /* 0x000562000c101d00 */
[----:B------:R-:W-:Y:S01]  /*d1c0*/  CS2R R18, SRZ ;  /* 0x0000000000127805 */ /* 0x000fe2000001ff00 */
[----:B------:R-:W-:Y:S01]  /*d1d0*/  CS2R R8, SRZ ;  /* 0x0000000000087805 */ /* 0x000fe2000001ff00 */
[----:B------:R-:W-:-:S04]  /*d1e0*/  @!P1 IMAD.WIDE R4, R0, 0x2, R4 ;  /* 0x0000000200049825 */ /* 0x000fc800078e0204 */
[----:B------:R-:W-:Y:S01]  /*d1f0*/  @!P1 IMAD.WIDE R28, R0, 0x2, R2 ;  /* 0x00000002001c9825 */ /* 0x000fe200078e0202 */
[----:B------:R3:W5:Y:S04]  /*d200*/  @!P1 LD.E.128 R44, [R4.64] ;  /* 0x00000008042c9980 */ /* 0x000768000c101d00 */
[----:B------:R3:W5:Y:S01]  /*d210*/  @!P1 LD.E.128 R40, [R28.64] ;  /* 0x000000081c289980 */ /* 0x000762000c101d00 */
[----:B-1----:R-:W-:Y:S01]  /*d220*/  CS2R R16, SRZ ;  /* 0x0000000000107805 */ /* 0x002fe2000001ff00 */
[----:B--2---:R-:W-:-:S05]  /*d230*/  CS2R R10, SRZ ;  /* 0x00000000000a7805 */ /* 0x004fca000001ff00 */
[----:B------:R3:W5:Y:S04]  /*d240*/  @!P0 LD.E.128 R16, [R26.64] ;  /* 0x000000081a108980 */ /* 0x000768000c101d00 */
[----:B------:R3:W5:Y:S02]  /*d250*/  @!P0 LD.E.128 R8, [R24.64] ;  /* 0x0000000818088980 */ /* 0x000764000c101d00 */
.L_x_1632:
[----:B--2---:R-:W-:Y:S05]  /*d260*/  BSYNC B0 ;  /* 0x0000000000007941 */ /* 0x004fea0003800000 */
.L_x_1631:
        /* <DEDUP_REMOVED lines=71> */
[----:B------:R-:W-:-:S03]  /*d6e0*/  @!P0 SHF.L.U64.HI R25, R108, 0x1, R109 ;  /* 0x000000016c198819 */ /* 0x000fc6000001026d */
[----:B------:R-:W-:Y:S01]  /*d6f0*/  @!P2 IMAD.SHL.U32 R6, R36, 0x8, RZ ;  /* 0x000000082406a824 */ /* 0x000fe200078e00ff */
[-C--:B---3--:R-:W-:Y:S01]  /*d700*/  @!P0 IADD3 R26, P3, R4, R0.reuse, RZ ;  /* 0x00000000041a8210 */ /* 0x088fe20007f7e0ff */
[----:B------:R-:W-:Y:S01]  /*d710*/  CS2R R78, SRZ ;  /* 0x00000000004e7805 */ /* 0x000fe2000001ff00 */
[----:B------:R-:W-:Y:S01]  /*d720*/  CS2R R76, SRZ ;  /* 0x00000000004c7805 */ /* 0x000fe2000001ff00 */
[----:B-1----:R-:W-:Y:S01]  /*d730*/  @!P2 IMAD.WIDE R32, R6, 0x2, R4 ;  /* 0x000000020620a825 */ /* 0x002fe200078e0204 */
[----:B------:R-:W-:Y:S02]  /*d740*/  @!P0 IADD3.X R27, R5, R25, RZ, P3, !PT ;  /* 0x00000019051b8210 */ /* 0x000fe40001ffe4ff */
[----:B------:R-:W-:Y:S01]  /*d750*/  @!P0 IADD3 R24, P3, R2, R0, RZ ;  /* 0x0000000002188210 */ /* 0x000fe20007f7e0ff */
[----:B------:R-:W-:Y:S01]  /*d760*/  CS2R R50, SRZ ;  /* 0x0000000000327805 */ /* 0x000fe2000001ff00 */
[----:B------:R-:W-:Y:S01]  /*d770*/  @!P1 SHF.L.U32 R0, R35, 0x3, RZ ;  /* 0x0000000323009819 */ /* 0x000fe200000006ff */
[----:B------:R-:W-:Y:S01]  /*d780*/  CS2R R48, SRZ ;  /* 0x0000000000307805 */ /* 0x000fe2000001ff00 */
[----:B------:R-:W-:Y:S01]  /*d790*/  CS2R R54, SRZ ;  /* 0x0000000000367805 */ /* 0x000fe2000001ff00 */
[----:B------:R-:W-:Y:S01]  /*d7a0*/  CS2R R52, SRZ ;  /* 0x0000000000347805 */ /* 0x000fe2000001ff00 */
[----:B----4-:R-:W-:Y:S01]  /*d7b0*/  @!P2 IMAD.WIDE R30, R6, 0x2, R2 ;  /* 0x00000002061ea825 */ /* 0x010fe200078e0202 */
[----:B------:R1:W5:Y:S03]  /*d7c0*/  @!P2 LD.E.128 R64, [R32.64] ;  /* 0x000000082040a980 */ /* 0x000366000c101d00 */
[C---:B------:R-:W-:Y:S01]  /*d7d0*/  @!P1 IMAD.WIDE R28, R0.reuse, 0x2, R4 ;  /* 0x00000002001c9825 */ /* 0x040fe200078e0204 */
[----:B------:R1:W5:Y:S03]  /*d7e0*/  @!P2 LD.E.128 R68, [R30.64] ;  /* 0x000000081e44a980 */ /* 0x000366000c101d00 */
[----:B------:R-:W-:Y:S01]  /*d7f0*/  @!P1 IMAD.WIDE R4, R0, 0x2, R2 ;  /* 0x0000000200049825 */ /* 0x000fe200078e0202 */
[----:B------:R1:W5:Y:S03]  /*d800*/  @!P1 LD.E.128 R80, [R28.64] ;  /* 0x000000081c509980 */ /* 0x000366000c101d00 */
[----:B------:R-:W-:Y:S01]  /*d810*/  @!P0 IMAD.X R25, R3, 0x1, R25, P3 ;  /* 0x0000000103198824 */ /* 0x000fe200018e0619 */
[----:B------:R1:W5:Y:S04]  /*d820*/  @!P1 LD.E.128 R76, [R4.64] ;  /* 0x00000008044c9980 */ /* 0x000368000c101d00 */
[----:B------:R1:W5:Y:S04]  /*d830*/  @!P0 LD.E.128 R48, [R26.64] ;  /* 0x000000081a308980 */ /* 0x000368000c101d00 */
[----:B------:R1:W5:Y:S02]  /*d840*/  @!P0 LD.E.128 R52, [R24.64] ;  /* 0x0000000818348980 */ /* 0x000364000c101d00 */
.L_x_1634:
[----:B--2---:R-:W-:Y:S05]  /*d850*/  BSYNC B0 ;  /* 0x0000000000007941 */ /* 0x004fea0003800000 */
.L_x_1633:
        /* <DEDUP_REMOVED lines=152> */
.L_x_1638:
[----:B------:R-:W-:Y:S05]  /*e1e0*/  BSYNC B0 ;  /* 0x0000000000007941 */ /* 0x000fea0003800000 */
.L_x_1637:
        /* <DEDUP_REMOVED lines=8> */
[----:B------:R-:W-:-:S02]  /*e270*/  SHF.R.U64 R56, R20, 0x10, R21 ;  /* 0x0000001014387819 */ /* 0x000fc40000001215 */
[----:B------:R-:W-:Y:S02]  /*e280*/  SHF.R.U32.HI R26, RZ, 0x10, R21 ;  /* 0x00000010ff1a7819 */ /* 0x000fe40000011615 */
[----:B------:R-:W-:Y:S02]  /*e290*/  SHF.R.U64 R39, R22, 0x10, R23 ;  /* 0x0000001016277819 */ /* 0x000fe40000001217 */
[--C-:B--2---:R-:W-:Y:S01]  /*e2a0*/  SHF.R.U64 R35, R14, 0x10, R15.reuse ;  /* 0x000000100e237819 */ /* 0x104fe2000000120f */
[----:B------:R-:W-:Y:S01]  /*e2b0*/  HADD2.F32 R58, -RZ, R26.H0_H0 ;  /* 0x2000001aff3a7230 */ /* 0x000fe20000004100 */
[----:B------:R-:W-:Y:S02]  /*e2c0*/  SHF.R.U32.HI R27, RZ, 0x10, R15 ;  /* 0x00000010ff1b7819 */ /* 0x000fe4000001160f */
[----:B------:R-:W-:-:S05]  /*e2d0*/  SHF.R.U32.HI R28, RZ, 0x10, R23 ;  /* 0x00000010ff1c7819 */ /* 0x000fca0000011617 */
        /* <DEDUP_REMOVED lines=34> */
[----:B------:R-:W-:Y:S01]  /*e500*/  FMUL.FTZ R31, R2, R16 ;  /* 0x00000010021f7220 */ /* 0x000fe20000410000 */
[----:B------:R-:W-:Y:S01]  /*e510*/  HADD2.F32 R10, -RZ, R19.H0_H0 ;  /* 0x20000013ff0a7230 */ /* 0x000fe20000004100 */
[----:B------:R-:W-:Y:S01]  /*e520*/  FMUL.FTZ R3, R22, R4 ;  /* 0x0000000416037220 */ /* 0x000fe20000410000 */
[----:B------:R-:W-:Y:S01]  /*e530*/  HADD2.F32 R17, -RZ, R27.H0_H0 ;  /* 0x2000001bff117230 */ /* 0x000fe20000004100 */
[----:B------:R-:W-:Y:S01]  /*e540*/  FFMA.FTZ R36, R2, R58, R0 ;  /* 0x0000003a02247223 */ /* 0x000fe20000010000 */
[--C-:B------:R-:W-:Y:S01]  /*e550*/  HADD2.F32 R0, -RZ, R86.reuse.H1_H1 ;  /* 0x30000056ff007230 */ /* 0x100fe20000004100 */
[C---:B------:R-:W-:Y:S01]  /*e560*/  FFMA.FTZ R33, R5.reuse, R6, R3 ;  /* 0x0000000605217223 */ /* 0x040fe20000010003 */
[----:B------:R-:W-:Y:S01]  /*e570*/  HADD2.F32 R2, -RZ, R86.H0_H0 ;  /* 0x20000056ff027230 */ /* 0x000fe20000004100 */
[----:B------:R-:W-:Y:S01]  /*e580*/  FMUL.FTZ R30, R5, R4 ;  /* 0x00000004051e7220 */ /* 0x000fe20000410000 */
[----:B------:R-:W-:Y:S01]  /*e590*/  HADD2.F32 R3, -RZ, R87.H1_H1 ;  /* 0x30000057ff037230 */ /* 0x000fe20000004100 */
[----:B------:R-:W-:Y:S01]  /*e5a0*/  FMUL.FTZ R5, R15, R0 ;  /* 0x000000000f057220 */ /* 0x000fe20000410000 */
[----:B------:R-:W-:Y:S01]  /*e5b0*/  HADD2.F32 R12, -RZ, R18.H0_H0 ;  /* 0x20000012ff0c7230 */ /* 0x000fe20000004100 */
[----:B------:R-:W-:Y:S01]  /*e5c0*/  FMUL.FTZ R16, R20, R2 ;  /* 0x0000000214107220 */ /* 0x000fe20000410000 */
[----:B------:R-:W-:Y:S01]  /*e5d0*/  HADD2.F32 R4, -RZ, R88.H0_H0 ;  /* 0x20000058ff047230 */ /* 0x000fe20000004100 */
[C---:B------:R-:W-:Y:S01]  /*e5e0*/  FFMA.FTZ R26, R10.reuse, R3, R5 ;  /* 0x000000030a1a7223 */ /* 0x040fe20000010005 */
[----:B------:R-:W-:Y:S01]  /*e5f0*/  HADD2.F32 R11, -RZ, R18.H1_H1 ;  /* 0x30000012ff0b7230 */ /* 0x000fe20000004100 */
[----:B------:R-:W-:Y:S01]  /*e600*/  FMUL.FTZ R18, R10, R0 ;  /* 0x000000000a127220 */ /* 0x000fe20000410000 */
[----:B------:R-:W-:Y:S01]  /*e610*/  HADD2.F32 R9, -RZ, R19.H1_H1 ;  /* 0x30000013ff097230 */ /* 0x000fe20000004100 */
[-C--:B------:R-:W-:Y:S01]  /*e620*/  FMUL.FTZ R0, R14, R17.reuse ;  /* 0x000000110e007220 */ /* 0x080fe20000410000 */
[----:B------:R-:W-:Y:S01]  /*e630*/  HADD2.F32 R5, -RZ, R38.H0_H0 ;  /* 0x20000026ff057230 */ /* 0x000fe20000004100 */
[C---:B------:R-:W-:Y:S01]  /*e640*/  FFMA.FTZ R34, R12.reuse, R4, R16 ;  /* 0x000000040c227223 */ /* 0x040fe20000010010 */
[----:B------:R-:W-:Y:S01]  /*e650*/  HADD2.F32 R10, -RZ, R35.H0_H0 ;  /* 0x20000023ff0a7230 */ /* 0x000fe20000004100 */
[C---:B------:R-:W-:Y:S01]  /*e660*/  FMUL.FTZ R16, R9.reuse, R17 ;  /* 0x0000001109107220 */ /* 0x040fe20000410000 */
[----:B------:R-:W-:Y:S01]  /*e670*/  HADD2.F32 R38, -RZ, R56.H0_H0 ;  /* 0x20000038ff267230 */ /* 0x000fe20000004100 */
[----:B------:R-:W-:Y:S01]  /*e680*/  FMUL.FTZ R27, R12, R2 ;  /* 0x000000020c1b7220 */ /* 0x000fe20000410000 */
[----:B------:R-:W-:Y:S01]  /*e690*/  HADD2.F32 R35, -RZ, R39.H0_H0 ;  /* 0x20000027ff237230 */ /* 0x000fe20000004100 */
[----:B------:R-:W-:-:S02]  /*e6a0*/  FFMA.FTZ R17, R9, R57, R0 ;  /* 0x0000003909117223 */ /* 0x000fc40000010000 */
[-C--:B------:R-:W-:Y:S02]  /*e6b0*/  FMUL.FTZ R2, R25, R5.reuse ;  /* 0x0000000519027220 */ /* 0x080fe40000410000 */
[-C--:B------:R-:W-:Y:S02]  /*e6c0*/  FMUL.FTZ R0, R23, R10.reuse ;  /* 0x0000000a17007220 */ /* 0x080fe40000410000 */
[----:B------:R-:W-:Y:S02]  /*e6d0*/  FMUL.FTZ R12, R13, R5 ;  /* 0x000000050d0c7220 */ /* 0x000fe40000410000 */
[----:B------:R-:W-:Y:S02]  /*e6e0*/  FMUL.FTZ R9, R11, R10 ;  /* 0x0000000a0b097220 */ /* 0x000fe40000410000 */
[----:B------:R-:W-:Y:S02]  /*e6f0*/  FFMA.FTZ R19, R13, R38, R2 ;  /* 0x000000260d137223 */ /* 0x000fe40000010002 */
[----:B------:R-:W-:Y:S01]  /*e700*/  FFMA.FTZ R28, R11, R35, R0 ;  /* 0x000000230b1c7223 */ /* 0x000fe20000010000 */
[----:B------:R-:W-:Y:S01]  /*e710*/  F2FP.PACK_AB R11, R17, R26 ;  /* 0x0000001a110b723e */ /* 0x000fe200000000ff */
[----:B------:R-:W-:-:S02]  /*e720*/  FFMA.FTZ R5, R20, R4, -R27 ;  /* 0x0000000414057223 */ /* 0x000fc4000001081b */
        /* <DEDUP_REMOVED lines=8> */
[----:B------:R-:W-:-:S02]  /*e7b0*/  FFMA.FTZ R2, R25, R38, -R12 ;  /* 0x0000002619027223 */ /* 0x000fc4000001080c */
[----:B------:R-:W-:Y:S01]  /*e7c0*/  FFMA.FTZ R4, R23, R35, -R9 ;  /* 0x0000002317047223 */ /* 0x000fe20000010809 */
[----:B------:R-:W-:Y:S02]  /*e7d0*/  F2FP.PACK_AB R15, R0, R3 ;  /* 0x00000003000f723e */ /* 0x000fe400000000ff */
[----:B------:R-:W-:Y:S02]  /*e7e0*/  F2FP.PACK_AB R12, R2, R6 ;  /* 0x00000006020c723e */ /* 0x000fe400000000ff */
[----:B------:R-:W-:Y:S02]  /*e7f0*/  F2FP.PACK_AB R14, R4, R5 ;  /* 0x00000005040e723e */ /* 0x000fe400000000ff */
[----:B------:R-:W-:-:S03]  /*e800*/  F2FP.PACK_AB R9, R36, R37 ;  /* 0x000000252409723e */ /* 0x000fc600000000ff */
[----:B------:R2:W-:Y:S04]  /*e810*/  STS.128 [R59], R12 ;  /* 0x0000000c3b007388 */ /* 0x0005e80000000c00 */
[----:B------:R2:W-:Y:S02]  /*e820*/  STS.128 [R29+0x6080], R8 ;  /* 0x006080081d007388 */ /* 0x0005e40000000c00 */
.L_x_1640:
[----:B------:R-:W-:Y:S05]  /*e830*/  BSYNC B0 ;  /* 0x0000000000007941 */ /* 0x000fea0003800000 */
.L_x_1639:
        /* <DEDUP_REMOVED lines=11> */
[----:B------:R-:W-:Y:S02]  /*e8f0*/  SHF.R.U32.HI R28, RZ, 0x10, R47 ;  /* 0x00000010ff1c7819 */ /* 0x000fe4000001162f */
[----:B------:R-:W-:Y:S01]  /*e900*/  SHF.R.U64 R34, R42, 0x10, R43 ;  /* 0x000000102a227819 */ /* 0x000fe2000000122b */
[----:B------:R-:W-:Y:S01]  /*e910*/  HADD2.F32 R24, -RZ, R25.H0_H0 ;  /* 0x20000019ff187230 */ /* 0x000fe20000004100 */
[----:B------:R-:W-:Y:S01]  /*e920*/  SHF.R.U64 R39, R44, 0x10, R45 ;  /* 0x000000102c277819 */ /* 0x000fe2000000122d */
[----:B------:R-:W-:Y:S01]  /*e930*/  HADD2.F32 R40, -RZ, R28.H0_H0 ;  /* 0x2000001cff287230 */ /* 0x000fe20000004100 */
[----:B------:R-:W-:-:S03]  /*e940*/  SHF.R.U64 R38, R46, 0x10, R47 ;  /* 0x000000102e267819 */ /* 0x000fc6000000122f */
        /* <DEDUP_REMOVED lines=34> */
[----:B------:R-:W-:Y:S01]  /*eb70*/  FMUL.FTZ R0, R19, R14 ;  /* 0x0000000e13007220 */ /* 0x000fe20000410000 */
[--C-:B------:R-:W-:Y:S01]  /*eb80*/  HADD2.F32 R10, -RZ, R15.reuse.H0_H0 ;  /* 0x2000000fff0a7230 */ /* 0x100fe20000004100 */
[-C--:B------:R-:W-:Y:S01]  /*eb90*/  FMUL.FTZ R3, R20, R4.reuse ;  /* 0x0000000414037220 */ /* 0x080fe20000410000 */
[----:B------:R-:W-:Y:S01]  /*eba0*/  HADD2.F32 R8, -RZ, R15.H1_H1 ;  /* 0x3000000fff087230 */ /* 0x000fe20000004100 */
[----:B------:R-:W-:Y:S01]  /*ebb0*/  FFMA.FTZ R35, R2, R41, R0 ;  /* 0x0000002902237223 */ /* 0x000fe20000010000 */
[----:B------:R-:W-:Y:S01]  /*ebc0*/  HADD2.F32 R0, -RZ, R90.H1_H1 ;  /* 0x3000005aff007230 */ /* 0x000fe20000004100 */
[C---:B------:R-:W-:Y:S01]  /*ebd0*/  FFMA.FTZ R32, R9.reuse, R5, R3 ;  /* 0x0000000509207223 */ /* 0x040fe20000010003 */
[--C-:B------:R-:W-:Y:S01]  /*ebe0*/  HADD2.F32 R3, -RZ, R92.reuse.H0_H0 ;  /* 0x2000005cff037230 */ /* 0x100fe20000004100 */
[----:B------:R-:W-:Y:S01]  /*ebf0*/  FMUL.FTZ R29, R9, R4 ;  /* 0x00000004091d7220 */ /* 0x000fe20000410000 */
[----:B------:R-:W-:Y:S01]  /*ec00*/  HADD2.F32 R4, -RZ, R92.H1_H1 ;  /* 0x3000005cff047230 */ /* 0x000fe20000004100 */
[----:B------:R-:W-:-:S02]  /*ec10*/  FMUL.FTZ R9, R17, R0 ;  /* 0x0000000011097220 */ /* 0x000fc40000410000 */
[----:B------:R-:W-:Y:S01]  /*ec20*/  FMUL.FTZ R30, R2, R14 ;  /* 0x0000000e021e7220 */ /* 0x000fe20000410000 */
[----:B------:R-:W-:Y:S01]  /*ec30*/  HADD2.F32 R2, -RZ, R90.H0_H0 ;  /* 0x2000005aff027230 */ /* 0x000fe20000004100 */
[C---:B------:R-:W-:Y:S01]  /*ec40*/  FFMA.FTZ R25, R10.reuse, R3, R9 ;  /* 0x000000030a197223 */ /* 0x040fe20000010009 */
[----:B------:R-:W-:Y:S01]  /*ec50*/  HADD2.F32 R9, -RZ, R37.H0_H0 ;  /* 0x20000025ff097230 */ /* 0x000fe20000004100 */
[----:B------:R-:W-:Y:S01]  /*ec60*/  FMUL.FTZ R15, R10, R0 ;  /* 0x000000000a0f7220 */ /* 0x000fe20000410000 */
[----:B------:R-:W-:Y:S01]  /*ec70*/  HADD2.F32 R10, -RZ, R34.H0_H0 ;  /* 0x20000022ff0a7230 */ /* 0x000fe20000004100 */
[----:B------:R-:W-:Y:S01]  /*ec80*/  FMUL.FTZ R14, R18, R2 ;  /* 0x00000002120e7220 */ /* 0x000fe20000410000 */
[----:B------:R-:W-:Y:S01]  /*ec90*/  HADD2.F32 R34, -RZ, R38.H0_H0 ;  /* 0x20000026ff227230 */ /* 0x000fe20000004100 */
[----:B------:R-:W-:Y:S02]  /*eca0*/  FMUL.FTZ R0, R16, R24 ;  /* 0x0000001810007220 */ /* 0x000fe40000410000 */
[----:B------:R-:W-:-:S02]  /*ecb0*/  FMUL.FTZ R27, R12, R2 ;  /* 0x000000020c1b7220 */ /* 0x000fc40000410000 */
[-C--:B------:R-:W-:Y:S02]  /*ecc0*/  FMUL.FTZ R2, R23, R9.reuse ;  /* 0x0000000917027220 */ /* 0x080fe40000410000 */
[----:B------:R-:W-:Y:S02]  /*ecd0*/  FFMA.FTZ R33, R12, R4, R14 ;  /* 0x000000040c217223 */ /* 0x000fe4000001000e */
[C---:B------:R-:W-:Y:S02]  /*ece0*/  FFMA.FTZ R14, R8.reuse, R40, R0 ;  /* 0x00000028080e7223 */ /* 0x040fe40000010000 */
[----:B------:R-:W-:Y:S02]  /*ecf0*/  FMUL.FTZ R12, R8, R24 ;  /* 0x00000018080c7220 */ /* 0x000fe40000410000 */
[----:B------:R-:W-:Y:S02]  /*ed00*/  FMUL.FTZ R0, R21, R10 ;  /* 0x0000000a15007220 */ /* 0x000fe40000410000 */
[----:B------:R-:W-:-:S02]  /*ed10*/  FMUL.FTZ R9, R13, R9 ;  /* 0x000000090d097220 */ /* 0x000fc40000410000 */
[----:B------:R-:W-:Y:S02]  /*ed20*/  FFMA.FTZ R24, R13, R39, R2 ;  /* 0x000000270d187223 */ /* 0x000fe40000010002 */
[C---:B------:R-:W-:Y:S02]  /*ed30*/  FMUL.FTZ R8, R11.reuse, R10 ;  /* 0x0000000a0b087220 */ /* 0x040fe40000410000 */
[----:B------:R-:W-:Y:S02]  /*ed40*/  FFMA.FTZ R13, R22, R6, -R31 ;  /* 0x00000006160d7223 */ /* 0x000fe4000001081f */
[----:B------:R-:W-:Y:S02]  /*ed50*/  FFMA.FTZ R6, R20, R5, -R29 ;  /* 0x0000000514067223 */ /* 0x000fe4000001081d */
[----:B------:R-:W-:Y:S01]  /*ed60*/  FFMA.FTZ R28, R11, R34, R0 ;  /* 0x000000220b1c7223 */ /* 0x000fe20000010000 */
[----:B------:R-:W-:Y:S01]  /*ed70*/  F2FP.PACK_AB R11, R14, R25 ;  /* 0x000000190e0b723e */ /* 0x000fe200000000ff */
[----:B------:R-:W-:-:S02]  /*ed80*/  FFMA.FTZ R5, R18, R4, -R27 ;  /* 0x0000000412057223 */ /* 0x000fc4000001081b */
[----:B------:R-:W-:Y:S02]  /*ed90*/  FFMA.FTZ R10, R19, R41, -R30 ;  /* 0x00000029130a7223 */ /* 0x000fe4000001081e */
[----:B------:R-:W-:Y:S02]  /*eda0*/  FFMA.FTZ R3, R17, R3, -R15 ;  /* 0x0000000311037223 */ /* 0x000fe4000001080f */
[----:B------:R-:W-:Y:S01]  /*edb0*/  FFMA.FTZ R0, R16, R40, -R12 ;  /* 0x0000002810007223 */ /* 0x000fe2000001080c */
[----:B------:R-:W-:Y:S01]  /*edc0*/  F2FP.PACK_AB R13, R10, R13 ;  /* 0x0000000d0a0d723e */ /* 0x000fe200000000ff */
[----:B------:R-:W-:Y:S01]  /*edd0*/  FFMA.FTZ R2, R23, R39, -R9 ;  /* 0x0000002717027223 */ /* 0x000fe20000010809 */
[----:B------:R-:W-:Y:S01]  /*ede0*/  F2FP.PACK_AB R9, R35, R36 ;  /* 0x000000242309723e */ /* 0x000fe200000000ff */
[----:B------:R-:W-:Y:S01]  /*edf0*/  FFMA.FTZ R4, R21, R34, -R8 ;  /* 0x0000002215047223 */ /* 0x000fe20000010808 */
[----:B------:R-:W-:Y:S02]  /*ee00*/  F2FP.PACK_AB R15, R0, R3 ;  /* 0x00000003000f723e */ /* 0x000fe400000000ff */
[----:B------:R-:W-:-:S02]  /*ee10*/  F2FP.PACK_AB R12, R2, R6 ;  /* 0x00000006020c723e */ /* 0x000fc400000000ff */
[----:B------:R-:W-:Y:S02]  /*ee20*/  F2FP.PACK_AB R14, R4, R5 ;  /* 0x00000005040e723e */ /* 0x000fe400000000ff */
[----:B------:R-:W-:Y:S02]  /*ee30*/  F2FP.PACK_AB R8, R24, R32 ;  /* 0x000000201808723e */ /* 0x000fe400000000ff */
[----:B------:R-:W-:Y:S01]  /*ee40*/  F2FP.PACK_AB R10, R28, R33 ;  /* 0x000000211c0a723e */ /* 0x000fe200000000ff */
[----:B------:R2:W-:Y:S04]  /*ee50*/  STS.128 [R56], R12 ;  /* 0x0000000c38007388 */ /* 0x0005e80000000c00 */
[----:B------:R2:W-:Y:S02]  /*ee60*/  STS.128 [R26+0x6080], R8 ;  /* 0x006080081a007388 */ /* 0x0005e40000000c00 */
.L_x_1636:
[----:B------:R-:W-:Y:S05]  /*ee70*/  BSYNC B1 ;  /* 0x0000000000017941 */ /* 0x000fea0003800000 */
.L_x_1635:
[----:B------:R-:W-:-:S04]  /*ee80*/  IADD3 R0, R114, 0x40, RZ ;  /* 0x0000004072007810 */ /* 0x000fc80007ffe0ff */
[----:B------:R-:W-:-:S13]  /*ee90*/  ISETP.GE.AND P0, PT, R0, R84, PT ;  /* 0x000000540000720c */ /* 0x000fda0003f06270 */
[----:B------:R-:W-:Y:S05]  /*eea0*/  @P0 BRA `(.L_x_1620) ;  /* 0x000012f000000947 */ /* 0x000fea0003800000 */
[----:B------:R3:W5:Y:S04]  /*eeb0*/  LDL R45, [R1+0x10c] ;  /* 0x00010c00012d7983 */ /* 0x0007680000100800 */
[----:B------:R3:W5:Y:S04]  /*eec0*/  LDL R44, [R1+0x110] ;  /* 0x00011000012c7983 */ /* 0x0007680000100800 */
[----:B------:R3:W5:Y:S01]  /*eed0*/  LDL R43, [R1+0x114] ;  /* 0x00011400012b7983 */ /* 0x0007620000100800 */
[----:B------:R-:W-:Y:S01]  /*eee0*/  ISETP.GE.AND P0, PT, R108, c[0x0][0x27c], PT ;  /* 0x00009f006c007a0c */ /* 0x000fe20003f06270 */
[----:B------:R-:W-:-:S12]  /*eef0*/  BSSY B0, `(.L_x_1641) ;  /* 0x0000062000007945 */ /* 0x000fd80003800000 */
[----:B------:R-:W-:Y:S05]  /*ef00*/  @P0 BRA `(.L_x_1642) ;  /* 0x0000060000000947 */ /* 0x000fea0003800000 */
[----:B------:R-:W4:Y:S01]  /*ef10*/  LDL R42, [R1+0x140] ;  /* 0x00014000012a7983 */ /* 0x000f220000100800 */
        /* <DEDUP_REMOVED lines=15> */
[----:B------:R-:W-:Y:S01]  /*f010*/  SHF.R.U64 R37, R52, 0x10, R53 ;  /* 0x0000001034257819 */ /* 0x000fe20000001235 */
[----:B------:R-:W-:Y:S01]  /*f020*/  HADD2.F32 R24, -RZ, R25.H0_H0 ;  /* 0x20000019ff187230 */ /* 0x000fe20000004100 */
[----:B--2---:R-:W-:Y:S01]  /*f030*/  SHF.L.U32 R26, R0, 0x1, RZ ;  /* 0x00000001001a7819 */ /* 0x004fe200000006ff */
[----:B------:R-:W-:Y:S01]  /*f040*/  HADD2.F32 R0, -RZ, R91.H1_H1 ;  /* 0x3000005bff007230 */ /* 0x000fe20000004100 */
[----:B------:R-:W-:Y:S02]  /*f050*/  SHF.R.U32.HI R28, RZ, 0x10, R51 ;  /* 0x00000010ff1c7819 */ /* 0x000fe40000011633 */
[----:B------:R-:W-:Y:S01]  /*f060*/  SHF.R.U64 R32, R54, 0x10, R55 ;  /* 0x0000001036207819 */ /* 0x000fe20000001237 */
[----:B------:R-:W2:Y:S01]  /*f070*/  LDS.128 R12, [R26+0x6080] ;  /* 0x006080001a0c7984 */ /* 0x000ea20000000c00 */
[----:B------:R-:W-:Y:S01]  /*f080*/  SHF.R.U64 R39, R48, 0x10, R49 ;  /* 0x0000001030277819 */ /* 0x000fe20000001231 */
[----:B------:R-:W-:Y:S01]  /*f090*/  HADD2.F32 R40, -RZ, R28.H0_H0 ;  /* 0x2000001cff287230 */ /* 0x000fe20000004100 */
[----:B------:R-:W-:-:S03]  /*f0a0*/  SHF.R.U64 R38, R50, 0x10, R51 ;  /* 0x0000001032267819 */ /* 0x000fc60000001233 */
[----:B------:R-:W-:Y:S02]  /*f0b0*/  HADD2.F32 R39, -RZ, R39.H0_H0 ;  /* 0x20000027ff277230 */ /* 0x000fe40000004100 */
[--C-:B--2---:R-:W-:Y:S02]  /*f0c0*/  HADD2.F32 R3, -RZ, R13.reuse.H0_H0 ;  /* 0x2000000dff037230 */ /* 0x104fe40000004100 */
[----:B------:R-:W-:Y:S02]  /*f0d0*/  HADD2.F32 R2, -RZ, R13.H1_H1 ;  /* 0x3000000dff027230 */ /* 0x000fe40000004100 */
[----:B------:R-:W-:Y:S01]  /*f0e0*/  HADD2.F32 R13, -RZ, R12.H1_H1 ;  /* 0x3000000cff0d7230 */ /* 0x000fe20000004100 */
[----:B------:R-:W-:Y:S01]  /*f0f0*/  FMUL.FTZ R31, R3, R0 ;  /* 0x00000000031f7220 */ /* 0x000fe20000410000 */
[----:B----4-:R-:W2:Y:S02]  /*f100*/  LDS.128 R8, [R42] ;  /* 0x000000002a087984 */ /* 0x010ea40000000c00 */
[----:B--2---:R-:W-:-:S02]  /*f110*/  HADD2.F32 R22, -RZ, R9.H0_H0 ;  /* 0x20000009ff167230 */ /* 0x004fc40000004100 */
        /* <DEDUP_REMOVED lines=20> */
[----:B------:R-:W-:Y:S01]  /*f260*/  HADD2.F32 R10, -RZ, R15.H0_H0 ;  /* 0x2000000fff0a7230 */ /* 0x000fe20000004100 */
[----:B------:R-:W-:Y:S01]  /*f270*/  FMUL.FTZ R29, R9, R4 ;  /* 0x00000004091d7220 */ /* 0x000fe20000410000 */
[----:B------:R-:W-:Y:S01]  /*f280*/  HADD2.F32 R3, -RZ, R96.H1_H1 ;  /* 0x30000060ff037230 */ /* 0x000fe20000004100 */
[----:B------:R-:W-:Y:S01]  /*f290*/  FMUL.FTZ R9, R17, R0 ;  /* 0x0000000011097220 */ /* 0x000fe20000410000 */
[----:B------:R-:W-:-:S02]  /*f2a0*/  HADD2.F32 R2, -RZ, R94.H0_H0 ;  /* 0x2000005eff027230 */ /* 0x000fc40000004100 */
[----:B------:R-:W-:Y:S01]  /*f2b0*/  HADD2.F32 R23, -RZ, R8.H1_H1 ;  /* 0x30000008ff177230 */ /* 0x000fe20000004100 */
[----:B------:R-:W-:Y:S01]  /*f2c0*/  FFMA.FTZ R25, R10, R3, R9 ;  /* 0x000000030a197223 */ /* 0x000fe20000010009 */
[----:B------:R-:W-:Y:S01]  /*f2d0*/  HADD2.F32 R9, -RZ, R37.H0_H0 ;  /* 0x20000025ff097230 */ /* 0x000fe20000004100 */
[----:B------:R-:W-:Y:S01]  /*f2e0*/  FMUL.FTZ R14, R18, R2 ;  /* 0x00000002120e7220 */ /* 0x000fe20000410000 */
[----:B------:R-:W-:Y:S01]  /*f2f0*/  HADD2.F32 R8, -RZ, R15.H1_H1 ;  /* 0x3000000fff087230 */ /* 0x000fe20000004100 */
[----:B------:R-:W-:Y:S01]  /*f300*/  FMUL.FTZ R15, R10, R0 ;  /* 0x000000000a0f7220 */ /* 0x000fe20000410000 */
[----:B------:R-:W-:Y:S01]  /*f310*/  HADD2.F32 R4, -RZ, R97.H0_H0 ;  /* 0x20000061ff047230 */ /* 0x000fe20000004100 */
[----:B------:R-:W-:Y:S01]  /*f320*/  FMUL.FTZ R0, R16, R24 ;  /* 0x0000001810007220 */ /* 0x000fe20000410000 */
[----:B------:R-:W-:Y:S01]  /*f330*/  HADD2.F32 R10, -RZ, R32.H0_H0 ;  /* 0x20000020ff0a7230 */ /* 0x000fe20000004100 */
[----:B------:R-:W-:Y:S01]  /*f340*/  FMUL.FTZ R27, R12, R2 ;  /* 0x000000020c1b7220 */ /* 0x000fe20000410000 */
[----:B------:R-:W-:Y:S01]  /*f350*/  HADD2.F32 R32, -RZ, R38.H0_H0 ;  /* 0x20000026ff207230 */ /* 0x000fe20000004100 */
[----:B------:R-:W-:-:S02]  /*f360*/  FMUL.FTZ R2, R23, R9 ;  /* 0x0000000917027220 */ /* 0x000fc40000410000 */
[----:B------:R-:W-:Y:S02]  /*f370*/  FFMA.FTZ R34, R12, R4, R14 ;  /* 0x000000040c227223 */ /* 0x000fe4000001000e */
[C---:B------:R-:W-:Y:S02]  /*f380*/  FFMA.FTZ R14, R8.reuse, R40, R0 ;  /* 0x00000028080e7223 */ /* 0x040fe40000010000 */
[----:B------:R-:W-:Y:S02]  /*f390*/  FMUL.FTZ R12, R8, R24 ;  /* 0x00000018080c7220 */ /* 0x000fe40000410000 */
[----:B------:R-:W-:Y:S02]  /*f3a0*/  FMUL.FTZ R0, R21, R10 ;  /* 0x0000000a15007220 */ /* 0x000fe40000410000 */
[C---:B------:R-:W-:Y:S02]  /*f3b0*/  FMUL.FTZ R9, R13.reuse, R9 ;  /* 0x000000090d097220 */ /* 0x040fe40000410000 */
[----:B------:R-:W-:-:S02]  /*f3c0*/  FFMA.FTZ R24, R13, R39, R2 ;  /* 0x000000270d187223 */ /* 0x000fc40000010002 */
[C---:B------:R-:W-:Y:S02]  /*f3d0*/  FMUL.FTZ R8, R11.reuse, R10 ;  /* 0x0000000a0b087220 */ /* 0x040fe40000410000 */
[----:B------:R-:W-:Y:S02]  /*f3e0*/  FFMA.FTZ R13, R22, R6, -R31 ;  /* 0x00000006160d7223 */ /* 0x000fe4000001081f */
[----:B------:R-:W-:Y:S02]  /*f3f0*/  FFMA.FTZ R6, R20, R5, -R29 ;  /* 0x0000000514067223 */ /* 0x000fe4000001081d */
[----:B------:R-:W-:Y:S01]  /*f400*/  FFMA.FTZ R28, R11, R32, R0 ;  /* 0x000000200b1c7223 */ /* 0x000fe20000010000 */
[----:B------:R-:W-:Y:S01]  /*f410*/  F2FP.PACK_AB R11, R14, R25 ;  /* 0x000000190e0b723e */ /* 0x000fe200000000ff */
[----:B------:R-:W-:Y:S02]  /*f420*/  FFMA.FTZ R5, R18, R4, -R27 ;  /* 0x0000000412057223 */ /* 0x000fe4000001081b */
        /* <DEDUP_REMOVED lines=11> */
[----:B------:R-:W-:Y:S01]  /*f4e0*/  F2FP.PACK_AB R10, R28, R34 ;  /* 0x000000221c0a723e */ /* 0x000fe200000000ff */
[----:B------:R2:W-:Y:S04]  /*f4f0*/  STS.128 [R42], R12 ;  /* 0x0000000c2a007388 */ /* 0x0005e80000000c00 */
[----:B------:R2:W-:Y:S02]  /*f500*/  STS.128 [R26+0x6080], R8 ;  /* 0x006080081a007388 */ /* 0x0005e40000000c00 */
.L_x_1642:
[----:B------:R-:W-:Y:S05]  /*f510*/  BSYNC B0 ;  /* 0x0000000000007941 */ /* 0x000fea0003800000 */
.L_x_1641:
[----:B------:R-:W-:Y:S01]  /*f520*/  ISETP.GE.AND P0, PT, R113, c[0x0][0x27c], PT ;  /* 0x00009f0071007a0c */ /* 0x000fe20003f06270 */
[----:B------:R-:W-:-:S12]  /*f530*/  BSSY B0, `(.L_x_1643) ;  /* 0x0000063000007945 */ /* 0x000fd80003800000 */
[----:B------:R-:W-:Y:S05]  /*f540*/  @P0 BRA `(.L_x_1644) ;  /* 0x0000061000000947 */ /* 0x000fea0003800000 */
[----:B------:R-:W4:Y:S04]  /*f550*/  LDL R2, [R1+0x30] ;  /* 0x0000300001027983 */ /* 0x000f280000100800 */
[----:B--2---:R-:W2:Y:S01]  /*f560*/  LDL R42, [R1+0x138] ;  /* 0x00013800012a7983 */ /* 0x004ea20000100800 */
[----:B------:R-:W-:Y:S01]  /*f570*/  MOV R0, c[0x0][0x27c] ;  /* 0x00009f0000007a02 */ /* 0x000fe20000000f00 */
[----:B------:R-:W-:Y:S01]  /*f580*/  HADD2.F32 R6, -RZ, R98.H1_H1 ;  /* 0x30000062ff067230 */ /* 0x000fe20000004100 */
[----:B------:R-:W-:Y:S02]  /*f590*/  SHF.R.U32.HI R4, RZ, 0x10, R69 ;  /* 0x00000010ff047819 */ /* 0x000fe40000011645 */
[----:B------:R-:W-:Y:S02]  /*f5a0*/  SHF.R.U32.HI R24, RZ, 0x10, R65 ;  /* 0x00000010ff187819 */ /* 0x000fe40000011641 */
[----:B------:R-:W-:-:S02]  /*f5b0*/  SHF.R.U32.HI R25, RZ, 0x10, R71 ;  /* 0x00000010ff197819 */ /* 0x000fc40000011647 */
[----:B------:R-:W-:Y:S01]  /*f5c0*/  SHF.R.U64 R32, R68, 0x10, R69 ;  /* 0x0000001044207819 */ /* 0x000fe20000001245 */
[----:B------:R-:W-:Y:S01]  /*f5d0*/  HADD2.F32 R41, -RZ, R24.H0_H0 ;  /* 0x20000018ff297230 */ /* 0x000fe20000004100 */
[----:B------:R-:W-:Y:S01]  /*f5e0*/  SHF.R.U32.HI R28, RZ, 0x10, R67 ;  /* 0x00000010ff1c7819 */ /* 0x000fe20000011643 */
[----:B------:R-:W-:Y:S01]  /*f5f0*/  HADD2.F32 R24, -RZ, R25.H0_H0 ;  /* 0x20000019ff187230 */ /* 0x000fe20000004100 */
[----:B------:R-:W-:Y:S02]  /*f600*/  SHF.R.U64 R33, R70, 0x10, R71 ;  /* 0x0000001046217819 */ /* 0x000fe40000001247 */
[----:B------:R-:W-:Y:S01]  /*f610*/  SHF.R.U64 R36, R64, 0x10, R65 ;  /* 0x0000001040247819 */ /* 0x000fe20000001241 */
[----:B------:R-:W-:Y:S01]  /*f620*/  HADD2.F32 R40, -RZ, R28.H0_H0 ;  /* 0x2000001cff287230 */ /* 0x000fe20000004100 */
[----:B------:R-:W-:Y:S02]  /*f630*/  SHF.R.U64 R38, R66, 0x10, R67 ;  /* 0x0000001042267819 */ /* 0x000fe40000001243 */
        /* <DEDUP_REMOVED lines=33> */
[----:B------:R-:W-:Y:S01]  /*f850*/  FMUL.FTZ R0, R19, R14 ;  /* 0x0000000e13007220 */ /* 0x000fe20000410000 */
[--C-:B------:R-:W-:Y:S01]  /*f860*/  HADD2.F32 R10, -RZ, R15.reuse.H0_H0 ;  /* 0x2000000fff0a7230 */ /* 0x100fe20000004100 */
[-C--:B------:R-:W-:Y:S01]  /*f870*/  FMUL.FTZ R3, R20, R4.reuse ;  /* 0x0000000414037220 */ /* 0x080fe20000410000 */
[----:B------:R-:W-:Y:S01]  /*f880*/  HADD2.F32 R8, -RZ, R15.H1_H1 ;  /* 0x3000000fff087230 */ /* 0x000fe20000004100 */
[----:B------:R-:W-:Y:S01]  /*f890*/  FFMA.FTZ R37, R2, R41, R0 ;  /* 0x0000002902257223 */ /* 0x000fe20000010000 */
[----:B------:R-:W-:Y:S01]  /*f8a0*/  HADD2.F32 R0, -RZ, R99.H1_H1 ;  /* 0x30000063ff007230 */ /* 0x000fe20000004100 */
[C---:B------:R-:W-:Y:S01]  /*f8b0*/  FFMA.FTZ R34, R9.reuse, R5, R3 ;  /* 0x0000000509227223 */ /* 0x040fe20000010003 */
[----:B------:R-:W-:Y:S01]  /*f8c0*/  HADD2.F32 R3, -RZ, R100.H1_H1 ;  /* 0x30000064ff037230 */ /* 0x000fe20000004100 */
[----:B------:R-:W-:Y:S01]  /*f8d0*/  FMUL.FTZ R29, R9, R4 ;  /* 0x00000004091d7220 */ /* 0x000fe20000410000 */
[----:B------:R-:W-:Y:S01]  /*f8e0*/  HADD2.F32 R4, -RZ, R101.H0_H0 ;  /* 0x20000065ff047230 */ /* 0x000fe20000004100 */
        /* <DEDUP_REMOVED lines=9> */
[----:B------:R-:W-:Y:S01]  /*f980*/  FMUL.FTZ R0, R16, R24 ;  /* 0x0000001810007220 */ /* 0x000fe20000410000 */
[----:B------:R-:W-:Y:S01]  /*f990*/  HADD2.F32 R32, -RZ, R38.H0_H0 ;  /* 0x20000026ff207230 */ /* 0x000fe20000004100 */
        /* <DEDUP_REMOVED lines=28> */
.L_x_1644:
[----:B------:R-:W-:Y:S05]  /*fb60*/  BSYNC B0 ;  /* 0x0000000000007941 */ /* 0x000fea0003800000 */
.L_x_1643:
[----:B------:R-:W-:-:S13]  /*fb70*/  ISETP.GE.AND P0, PT, R112, c[0x0][0x27c], PT ;  /* 0x00009f0070007a0c */ /* 0x000fda0003f06270 */
        /* <DEDUP_REMOVED lines=98> */
.L_x_1620:
[----:B------:R-:W-:Y:S05]  /*101a0*/  BSYNC B2 ;  /* 0x0000000000027941 */ /* 0x000fea0003800000 */
.L_x_1602:
[----:B-1----:R-:W-:Y:S01]  /*101b0*/  IMAD R0, R106, c[0x0][0x208], RZ ;  /* 0x000082006a007a24 */ /* 0x002fe200078e02ff */
[----:B------:R-:W-:-:S04]  /*101c0*/  DEPBAR.LE SB0, 0x0 ;  /* 0x000080000000791a */ /* 0x000fc80000000000 */
[C---:B------:R-:W-:Y:S01]  /*101d0*/  IMAD.WIDE.U32 R2, R211.reuse, c[0x0][0x208], RZ ;  /* 0x00008200d3027a25 */ /* 0x040fe200078e00ff */
[----:B------:R-:W-:Y:S01]  /*101e0*/  BAR.SYNC.DEFER_BLOCKING 0x0 ;  /* 0x0000000000007b1d */ /* 0x000fe20000010000 */
[C---:B------:R-:W-:Y:S02]  /*101f0*/  ISETP.GE.AND P3, PT, R122.reuse, c[0x0][0x1d4], PT ;  /* 0x000075007a007a0c */ /* 0x040fe40003f66270 */
[----:B------:R-:W-:Y:S01]  /*10200*/  IMAD R0, R211, c[0x0][0x20c], R0 ;  /* 0x00008300d3007a24 */ /* 0x000fe200078e0200 */
[----:B------:R-:W-:Y:S01]  /*10210*/  SHF.L.U64.HI R228, R122, 0x1, R123 ;  /* 0x000000017ae47819 */ /* 0x000fe2000001027b */
[----:B--2---:R-:W-:Y:S01]  /*10220*/  IMAD.WIDE.U32 R8, R95, c[0x0][0x210], RZ ;  /* 0x000084005f087a25 */ /* 0x004fe200078e00ff */
[----:B------:R-:W-:Y:S01]  /*10230*/  SHF.L.U64.HI R225, R118, 0x1, R119 ;  /* 0x0000000176e17819 */ /* 0x000fe20000010277 */
[----:B------:R-:W1:Y:S01]  /*10240*/  S2R R25, SR_TID.X ;  /* 0x0000000000197919 */ /* 0x000e620000002100 */
[----:B------:R-:W-:Y:S01]  /*10250*/  SHF.L.U64.HI R226, R116, 0x1, R117 ;  /* 0x0000000174e27819 */ /* 0x000fe20000010275 */
[----:B------:R-:W-:Y:S01]  /*10260*/  IMAD.IADD R3, R3, 0x1, R0 ;  /* 0x0000000103037824 */ /* 0x000fe200078e0200 */
[----:B------:R-:W-:Y:S01]  /*10270*/  ISETP.GE.AND P4, PT, R118, c[0x0][0x1d4], PT ;  /* 0x0000750076007a0c */ /* 0x000fe20003f86270 */
[----:B------:R-:W-:Y:S01]  /*10280*/  IMAD R0, R107, c[0x0][0x218], RZ ;  /* 0x000086006b007a24 */ /* 0x000fe200078e02ff */
[----:B------:R-:W-:Y:S01]  /*10290*/  STL.64 [R1+0x20], R8 ;  /* 0x0000200801007387 */ /* 0x000fe20000100a00 */
[C---:B------:R-:W-:Y:S01]  /*102a0*/  IMAD.WIDE.U32 R2, R210.reuse, c[0x0][0x218], R2 ;  /* 0x00008600d2027a25 */ /* 0x040fe200078e0002 */
[----:B------:R-:W-:Y:S03]  /*102b0*/  BSSY B0, `(.L_x_1645) ;  /* 0x000003d000007945 */ /* 0x000fe60003800000 */
[----:B------:R-:W-:Y:S01]  /*102c0*/  IMAD R4, R210, c[0x0][0x21c], R0 ;  /* 0x00008700d2047a24 */ /* 0x000fe200078e0200 */
[----:B------:R-:W-:Y:S01]  /*102d0*/  IADD3 R0, P0, R2, R8, RZ ;  /* 0x0000000802007210 */ /* 0x000fe20007f1e0ff */
[----:B------:R-:W-:-:S02]  /*102e0*/  IMAD R5, R95, c[0x0][0x214], R9 ;  /* 0x000085005f057a24 */ /* 0x000fc400078e0209 */
[----:B------:R-:W-:Y:S02]  /*102f0*/  IMAD.SHL.U32 R229, R122, 0x2, RZ ;  /* 0x000000027ae57824 */ /* 0x000fe400078e00ff */
[----:B------:R-:W-:Y:S01]  /*10300*/  IMAD.SHL.U32 R209, R121, 0x2, RZ ;  /* 0x0000000279d17824 */ /* 0x000fe200078e00ff */
[----:B------:R-:W-:Y:S01]  /*10310*/  IADD3.X R2, R5, R3, R4, P0, !PT ;  /* 0x0000000305027210 */ /* 0x000fe200007fe404 */
[----:B------:R-:W-:Y:S01]  /*10320*/  STL [R1+0x28], R5 ;  /* 0x0000280501007387 */ /* 0x000fe20000100800 */
[----:B------:R-:W-:Y:S01]  /*10330*/  LEA R24, P0, R0, c[0x0][0x1f8], 0x1 ;  /* 0x00007e0000187a11 */ /* 0x000fe200078008ff */
[----:B------:R-:W-:Y:S02]  /*10340*/  IMAD.SHL.U32 R230, R118, 0x2, RZ ;  /* 0x0000000276e67824 */ /* 0x000fe400078e00ff */
[----:B------:R-:W-:Y:S01]  /*10350*/  LDSM.16.M88.4 R16, [R198] ;  /* 0x00000000c610783b */ /* 0x000fe20000000200 */
[----:B------:R-:W-:Y:S01]  /*10360*/  LEA.HI.X R6, R0, c[0x0][0x1fc], R2, 0x1, P0 ;  /* 0x00007f0000067a11 */ /* 0x000fe200000f0c02 */
[----:B------:R-:W-:-:S02]  /*10370*/  IMAD.IADD R0, R110, 0x1, -R120 ;  /* 0x000000016e007824 */ /* 0x000fc400078e0a78 */
[----:B------:R-:W2:Y:S01]  /*10380*/  SHFL.IDX PT, R2, R24, RZ, 0x1c1f ;  /* 0x001c1fff18027589 */ /* 0x000ea200000e0000 */
[----:B------:R-:W-:Y:S02]  /*10390*/  IMAD.SHL.U32 R227, R116, 0x2, RZ ;  /* 0x0000000274e37824 */ /* 0x000fe400078e00ff */
[C---:B------:R-:W-:Y:S01]  /*103a0*/  ISETP.LT.OR P1, PT, R0.reuse, 0x1, P3 ;  /* 0x000000010000780c */ /* 0x040fe20001f21670 */
[----:B------:R-:W4:Y:S01]  /*103b0*/  SHFL.IDX PT, R3, R6, RZ, 0x1c1f ;  /* 0x001c1fff06037589 */ /* 0x000f2200000e0000 */
[----:B------:R-:W-:-:S03]  /*103c0*/  ISETP.LT.OR P2, PT, R0, 0x1, P4 ;  /* 0x000000010000780c */ /* 0x000fc60002741670 */
[----:B------:R3:W1:Y:S04]  /*103d0*/  LDSM.16.M88.4 R12, [R198+0x1000] ;  /* 0x00100000c60c783b */ /* 0x0006680000000200 */
[----:B------:R3:W1:Y:S04]  /*103e0*/  LDSM.16.M88.4 R36, [R171] ;  /* 0x00000000ab24783b */ /* 0x0006680000000200 */
[----:B------:R3:W1:Y:S04]  /*103f0*/  LDSM.16.M88.4 R32, [R171+0x400] ;  /* 0x00040000ab20783b */ /* 0x0006680000000200 */
[----:B------:R3:W1:Y:S01]  /*10400*/  LDSM.16.M88.4 R28, [R171+0x800] ;  /* 0x00080000ab1c783b */ /* 0x0006620000000200 */
[----:B--2---:R-:W-:-:S03]  /*10410*/  IADD3 R4, P0, R2, R229, RZ ;  /* 0x000000e502047210 */ /* 0x004fc60007f1e0ff */
[----:B------:R3:W2:Y:S02]  /*10420*/  LDSM.16.M88.4 R20, [R199] ;  /* 0x00000000c714783b */ /* 0x0006a40000000200 */
[----:B----4-:R-:W-:Y:S02]  /*10430*/  IMAD.X R5, R3, 0x1, R228, P0 ;  /* 0x0000000103057824 */ /* 0x010fe400000e06e4 */
[----:B------:R3:W4:Y:S04]  /*10440*/  LDSM.16.M88.4 R8, [R199+0x1000] ;  /* 0x00100000c708783b */ /* 0x0007280000000200 */
[----:B-----5:R3:W1:Y:S04]  /*10450*/  LDSM.16.M88.4 R40, [R200] ;  /* 0x00000000c828783b */ /* 0x0206680000000200 */
[----:B------:R3:W1:Y:S04]  /*10460*/  LDSM.16.M88.4 R48, [R208] ;  /* 0x00000000d030783b */ /* 0x0006680000000200 */
[----:B------:R3:W1:Y:S04]  /*10470*/  LDSM.16.M88.4 R64, [R207] ;  /* 0x00000000cf40783b */ /* 0x0006680000000200 */
[----:B------:R-:W-:Y:S01]  /*10480*/  @!PT LDS RZ, [RZ] ;  /* 0x00000000fffff984 */ /* 0x000fe20000000800 */
[----:B------:R-:W-:Y:S01]  /*10490*/  @!PT LDS RZ, [RZ] ;  /* 0x00000000fffff984 */ /* 0x000fe20000000800 */
[----:B------:R-:W-:Y:S01]  /*104a0*/  @!PT LDS RZ, [RZ] ;  /* 0x00000000fffff984 */ /* 0x000fe20000000800 */
[----:B------:R2:W-:Y:S01]  /*104b0*/  LDGSTS.E.BYPASS.LTC128B.128 [R209+0x1880], [R4.64], !P1 ;  /* 0x0188000004d17fae */ /* 0x0005e2000c901d48 */
[----:B------:R-:W-:-:S02]  /*104c0*/  ISETP.GE.AND P1, PT, R116, c[0x0][0x1d4], PT ;  /* 0x0000750074007a0c */ /* 0x000fc40003f26270 */
[----:B--2---:R-:W-:-:S05]  /*104d0*/  IADD3 R4, P0, R2, R230, RZ ;  /* 0x000000e602047210 */ /* 0x004fca0007f1e0ff */
[----:B------:R-:W-:Y:S01]  /*104e0*/  IMAD.X R5, R3, 0x1, R225, P0 ;  /* 0x0000000103057824 */ /* 0x000fe200000e06e1 */
[----:B------:R-:W-:-:S04]  /*104f0*/  IADD3 R2, P0, R2, R227, RZ ;  /* 0x000000e302027210 */ /* 0x000fc80007f1e0ff */
[----:B------:R3:W-:Y:S01]  /*10500*/  LDGSTS.E.BYPASS.LTC128B.128 [R209+0x2480], [R4.64], !P2 ;  /* 0x0248000004d17fae */ /* 0x0007e2000d101d48 */
[----:B------:R-:W-:Y:S01]  /*10510*/  IMAD.X R3, R3, 0x1, R226, P0 ;  /* 0x0000000103037824 */ /* 0x000fe200000e06e2 */
[----:B------:R-:W-:-:S13]  /*10520*/  ISETP.LT.OR P0, PT, R0, 0x1, P1 ;  /* 0x000000010000780c */ /* 0x000fda0000f01670 */
[----:B------:R3:W-:Y:S01]  /*10530*/  LDGSTS.E.BYPASS.LTC128B.128 [R209+0x3080], [R2.64], !P0 ;  /* 0x0308000002d17fae */ /* 0x0007e2000c101d48 */
[----:B-1----:R-:W-:-:S13]  /*10540*/  ISETP.GT.AND P0, PT, R25, 0x3f, PT ;  /* 0x0000003f1900780c */ /* 0x002fda0003f04270 */
[----:B------:R-:W-:Y:S05]  /*10550*/  @P0 BRA `(.L_x_1646) ;  /* 0x0000012000000947 */ /* 0x000fea0003800000 */
[----:B----4-:R-:W-:Y:S05]  /*10560*/  BRA.DIV ~URZ, `(.L_x_1647) ;  /* 0x0000e7f27f007947 */ /* 0x010fea000b800000 */
[----:B---3--:R1:W2:Y:S04]  /*10570*/  SHFL.IDX PT, R4, R6, 0x1, 0x1c1f ;  /* 0x003c1f0006047f89 */ /* 0x0082a800000e0000 */
[----:B------:R1:W3:Y:S02]  /*10580*/  SHFL.IDX PT, R2, R24, 0x1, 0x1c1f ;  /* 0x003c1f0018027f89 */ /* 0x0002e400000e0000 */
.L_x_1764:
[----:B---3--:R-:W-:Y:S02]  /*10590*/  IADD3 R26, P0, R2, R229, RZ ;  /* 0x000000e5021a7210 */ /* 0x008fe40007f1e0ff */
[C---:B------:R-:W-:Y:S02]  /*105a0*/  ISETP.LT.OR P3, PT, R0.reuse, 0x21, P3 ;  /* 0x000000210000780c */ /* 0x040fe40001f61670 */
[----:B------:R-:W-:Y:S01]  /*105b0*/  ISETP.LT.OR P2, PT, R0, 0x21, P4 ;  /* 0x000000210000780c */ /* 0x000fe20002741670 */
[----:B--2---:R-:W-:Y:S01]  /*105c0*/  IMAD.X R27, R4, 0x1, R228, P0 ;  /* 0x00000001041b7824 */ /* 0x004fe200000e06e4 */
[----:B-1----:R-:W-:-:S02]  /*105d0*/  IADD3 R24, P0, R2, R230, RZ ;  /* 0x000000e602187210 */ /* 0x002fc40007f1e0ff */
[----:B------:R-:W-:-:S03]  /*105e0*/  ISETP.LT.OR P1, PT, R0, 0x21, P1 ;  /* 0x000000210000780c */ /* 0x000fc60000f21670 */
[----:B------:R-:W-:Y:S01]  /*105f0*/  IMAD.X R25, R4, 0x1, R225, P0 ;  /* 0x0000000104197824 */ /* 0x000fe200000e06e1 */
[----:B------:R-:W-:-:S03]  /*10600*/  IADD3 R2, P0, R2, R227, RZ ;  /* 0x000000e302027210 */ /* 0x000fc60007f1e0ff */
[----:B------:R-:W-:Y:S01]  /*10610*/  @!PT LDS RZ, [RZ] ;  /* 0x00000000fffff984 */ /* 0x000fe20000000800 */
[----:B------:R-:W-:Y:S01]  /*10620*/  @!PT LDS RZ, [RZ] ;  /* 0x00000000fffff984 */ /* 0x000fe20000000800 */
[----:B------:R-:W-:Y:S01]  /*10630*/  @!PT LDS RZ, [RZ] ;  /* 0x00000000fffff984 */ /* 0x000fe20000000800 */
[----:B------:R1:W-:Y:S02]  /*10640*/  LDGSTS.E.BYPASS.LTC128B.128 [R209+0x2080], [R26.64], !P3 ;  /* 0x020800001ad17fae */ /* 0x0003e4000d901d48 */
[----:B------:R-:W-:Y:S02]  /*10650*/  IMAD.X R3, R4, 0x1, R226, P0 ;  /* 0x0000000104037824 */ /* 0x000fe400000e06e2 */
[----:B------:R1:W-:Y:S04]  /*10660*/  LDGSTS.E.BYPASS.LTC128B.128 [R209+0x2c80], [R24.64], !P2 ;  /* 0x02c8000018d17fae */ /* 0x0003e8000d101d48 */
[----:B------:R1:W-:Y:S02]  /*10670*/  LDGSTS.E.BYPASS.LTC128B.128 [R209+0x3880], [R2.64], !P1 ;  /* 0x0388000002d17fae */ /* 0x0003e4000c901d48 */
.L_x_1646:
[----:B----4-:R-:W-:Y:S05]  /*10680*/  BSYNC B0 ;  /* 0x0000000000007941 */ /* 0x010fea0003800000 */
.L_x_1645:
[----:B------:R-:W2:Y:S04]  /*10690*/  LDL R0, [R1+0x14] ;  /* 0x0000140001007983 */ /* 0x000ea80000100800 */
[----:B------:R-:W0:Y:S01]  /*106a0*/  LDGDEPBAR ;  /* 0x00000000000079af */ /* 0x000e220000000000 */
[----:B------:R-:W-:Y:S01]  /*106b0*/  WARPSYNC 0xffffffff ;  /* 0xffffffff00007948 */ /* 0x000fe20003800000 */
[C---:B------:R-:W-:Y:S01]  /*106c0*/  HMMA.16816.F32 R60, R12.reuse, R36, RZ ;  /* 0x000000240c3c723c */ /* 0x040fe200000018ff */
[----:B------:R-:W-:Y:S07]  /*106d0*/  BSSY B1, `(.L_x_1648) ;  /* 0x00000b9000017945 */ /* 0x000fee0003800000 */
[C---:B------:R-:W-:Y:S08]  /*106e0*/  HMMA.16816.F32 R52, R12.reuse, R32, RZ ;  /* 0x000000200c34723c */ /* 0x040ff000000018ff */
[C---:B-1----:R-:W-:Y:S08]  /*106f0*/  HMMA.16816.F32 R24, R12.reuse, R28, RZ ;  /* 0x0000001c0c18723c */ /* 0x042ff000000018ff */
        /* <DEDUP_REMOVED lines=13> */
[----:B------:R-:W-:Y:S07]  /*107d0*/  LDSM.16.M88.4 R60, [R204] ;  /* 0x00000000cc3c783b */ /* 0x000fee0000000200 */
        /* <DEDUP_REMOVED lines=9> */
[----:B------:R-:W4:Y:S03]  /*10870*/  LDSM.16.M88.4 R12, [R198+0x2000] ;  /* 0x00200000c60c783b */ /* 0x000f260000000200 */
[C---:B------:R-:W-:Y:S08]  /*10880*/  HMMA.16816.F32 R72, R20.reuse, R40, R68 ;  /* 0x000000281448723c */ /* 0x040ff00000001844 */
[C---:B------:R-:W-:Y:S08]  /*10890*/  HMMA.16816.F32 R40, R20.reuse, R42, R88 ;  /* 0x0000002a1428723c */ /* 0x040ff00000001858 */
[C---:B------:R-:W-:Y:S08]  /*108a0*/  HMMA.16816.F32 R44, R20.reuse, R48, R76 ;  /* 0x00000030142c723c */ /* 0x040ff0000000184c */
[C---:B------:R-:W-:Y:S08]  /*108b0*/  HMMA.16816.F32 R68, R20.reuse, R64, R84 ;  /* 0x000000401444723c */ /* 0x040ff00000001854 */
[C---:B------:R-:W-:Y:S08]  /*108c0*/  HMMA.16816.F32 R48, R20.reuse, R50, R92 ;  /* 0x000000321430723c */ /* 0x040ff0000000185c */
[----:B------:R-:W-:Y:S01]  /*108d0*/  HMMA.16816.F32 R20, R20, R66, R28 ;  /* 0x000000421414723c */ /* 0x000fe2000000181c */
[----:B------:R-:W5:Y:S07]  /*108e0*/  LDSM.16.M88.4 R28, [R199+0x2000] ;  /* 0x00200000c71c783b */ /* 0x000f6e0000000200 */
[C---:B-1----:R-:W-:Y:S08]  /*108f0*/  HMMA.16816.F32 R64, R8.reuse, R36, R120 ;  /* 0x000000240840723c */ /* 0x042ff00000001878 */
[C---:B------:R-:W-:Y:S08]  /*10900*/  HMMA.16816.F32 R116, R8.reuse, R32, R116 ;  /* 0x000000200874723c */ /* 0x040ff00000001874 */
[----:B------:R-:W-:Y:S08]  /*10910*/  HMMA.16816.F32 R100, R8, R38, R100 ;  /* 0x000000260864723c */ /* 0x000ff00000001864 */
[----:B----4-:R-:W-:Y:S08]  /*10920*/  HMMA.16816.F32 R76, R12, R36, R72 ;  /* 0x000000240c4c723c */ /* 0x010ff00000001848 */
[C---:B------:R-:W-:Y:S08]  /*10930*/  HMMA.16816.F32 R104, R8.reuse, R16, R104 ;  /* 0x000000100868723c */ /* 0x040ff00000001868 */
[----:B------:R-:W-:Y:S08]  /*10940*/  HMMA.16816.F32 R96, R8, R34, R96 ;  /* 0x000000220860723c */ /* 0x000ff00000001860 */
[----:B------:R-:W-:Y:S01]  /*10950*/  HMMA.16816.F32 R72, R12, R38, R40 ;  /* 0x000000260c48723c */ /* 0x000fe20000001828 */
[----:B------:R-:W-:Y:S07]  /*10960*/  LDSM.16.M88.4 R40, [R171+0x2000] ;  /* 0x00200000ab28783b */ /* 0x000fee0000000200 */
        /* <DEDUP_REMOVED lines=8> */
[----:B------:R-:W4:Y:S03]  /*109f0*/  LDSM.16.M88.4 R20, [R198+0x4000] ;  /* 0x00400000c614783b */ /* 0x000f260000000200 */
[----:B------:R-:W-:Y:S01]  /*10a00*/  HMMA.16816.F32 R68, R24, R56, R64 ;  /* 0x000000381844723c */ /* 0x000fe20000001840 */
[----:B--2---:R-:W-:-:S07]  /*10a10*/  ISETP.GT.AND P0, PT, R128, R0, PT ;  /* 0x000000008000720c */ /* 0x004fce0003f04270 */
[C---:B------:R-:W-:Y:S08]  /*10a20*/  HMMA.16816.F32 R64, R24.reuse, R58, R100 ;  /* 0x0000003a1840723c */ /* 0x040ff00000001864 */
[C---:B------:R-:W-:Y:S08]  /*10a30*/  HMMA.16816.F32 R120, R24.reuse, R52, R116 ;  /* 0x000000341878723c */ /* 0x040ff00000001874 */
[C---:B------:R-:W-:Y:S08]  /*10a40*/  HMMA.16816.F32 R116, R24.reuse, R54, R96 ;  /* 0x000000361874723c */ /* 0x040ff00000001860 */
[----:B------:R-:W-:Y:S08]  /*10a50*/  HMMA.16816.F32 R124, R24, R60, R104 ;  /* 0x0000003c187c723c */ /* 0x000ff00000001868 */
[----:B-----5:R-:W-:Y:S08]  /*10a60*/  HMMA.16816.F32 R100, R28, R56, R76 ;  /* 0x000000381c64723c */ /* 0x020ff0000000184c */
[----:B------:R-:W-:Y:S01]  /*10a70*/  HMMA.16816.F32 R104, R24, R62, R80 ;  /* 0x0000003e1868723c */ /* 0x000fe20000001850 */
[----:B------:R-:W-:Y:S07]  /*10a80*/  LDSM.16.M88.4 R24, [R201] ;  /* 0x00000000c918783b */ /* 0x000fee0000000200 */
[C---:B------:R-:W-:Y:S08]  /*10a90*/  HMMA.16816.F32 R96, R28.reuse, R58, R72 ;  /* 0x0000003a1c60723c */ /* 0x040ff00000001848 */
[C---:B------:R-:W-:Y:S01]  /*10aa0*/  HMMA.16816.F32 R92, R28.reuse, R52, R36 ;  /* 0x000000341c5c723c */ /* 0x040fe20000001824 */
[----:B------:R-:W-:Y:S07]  /*10ab0*/  LDSM.16.M88.4 R36, [R203] ;  /* 0x00000000cb24783b */ /* 0x000fee0000000200 */
[C---:B------:R-:W-:Y:S01]  /*10ac0*/  HMMA.16816.F32 R88, R28.reuse, R54, R32 ;  /* 0x000000361c58723c */ /* 0x040fe20000001820 */
[----:B------:R-:W-:Y:S07]  /*10ad0*/  LDSM.16.M88.4 R32, [R202] ;  /* 0x00000000ca20783b */ /* 0x000fee0000000200 */
[C---:B------:R-:W-:Y:S01]  /*10ae0*/  HMMA.16816.F32 R84, R28.reuse, R60, R8 ;  /* 0x0000003c1c54723c */ /* 0x040fe20000001808 */
[----:B------:R-:W2:Y:S07]  /*10af0*/  LDSM.16.M88.4 R8, [R199+0x5000] ;  /* 0x00500000c708783b */ /* 0x000eae0000000200 */
[----:B------:R-:W-:Y:S01]  /*10b00*/  HMMA.16816.F32 R80, R28, R62, R12 ;  /* 0x0000003e1c50723c */ /* 0x000fe2000000180c */
[----:B------:R-:W5:Y:S01]  /*10b10*/  LDSM.16.M88.4 R12, [R199+0x4000] ;  /* 0x00400000c70c783b */ /* 0x000f620000000200 */
[----:B------:R-:W-:-:S06]  /*10b20*/  DEPBAR.LE SB0, 0x0 ;  /* 0x000080000000791a */ /* 0x000fcc0000000000 */
[C---:B-1----:R-:W-:Y:S08]  /*10b30*/  HMMA.16816.F32 R76, R16.reuse, R48, R68 ;  /* 0x00000030104c723c */ /* 0x042ff00000001844 */
        /* <DEDUP_REMOVED lines=10> */
[----:B------:R-:W-:Y:S08]  /*10be0*/  HMMA.16816.F32 R20, R20, R42, R80 ;  /* 0x0000002a1414723c */ /* 0x000ff00000001850 */
[C---:B--2---:R-:W-:Y:S08]  /*10bf0*/  HMMA.16816.F32 R76, R8.reuse, R36, R76 ;  /* 0x00000024084c723c */ /* 0x044ff0000000184c */
[----:B------:R-:W-:Y:S08]  /*10c00*/  HMMA.16816.F32 R72, R8, R38, R72 ;  /* 0x000000260848723c */ /* 0x000ff00000001848 */
[C---:B-----5:R-:W-:Y:S08]  /*10c10*/  HMMA.16816.F32 R52, R12.reuse, R36, R52 ;  /* 0x000000240c34723c */ /* 0x060ff00000001834 */
        /* <DEDUP_REMOVED lines=12> */
[----:B---3--:R-:W2:Y:S04]  /*10ce0*/  LDL R2, [R1+0x60] ;  /* 0x0000600001027983 */ /* 0x008ea80000100800 */
        /* <DEDUP_REMOVED lines=8> */
[----:B--2---:R-:W-:-:S04]  /*10d70*/  IADD3 R2, R0, R111, R2 ;  /* 0x0000006f00027210 */ /* 0x004fc80007ffe002 */
        /* <DEDUP_REMOVED lines=32> */
.L_x_1765:
[----:B------:R-:W-:Y:S05]  /*10f80*/  BRA.DIV ~URZ, `(.L_x_1651) ;  /* 0x0000df127f007947 */ /* 0x000fea000b800000 */
[----:B------:R3:W4:Y:S02]  /*10f90*/  SHFL.IDX PT, R0, R6, RZ, 0x1c1f ;  /* 0x001c1fff06007589 */ /* 0x00072400000e0000 */
.L_x_1766:
[----:B------:R-:W-:Y:S01]  /*10fa0*/  BSSY B0, `(.L_x_1652) ;  /* 0x0000014000007945 */ /* 0x000fe20003800000 */
[----:B------:R-:W-:Y:S05]  /*10fb0*/  @!P0 BRA `(.L_x_1653) ;  /* 0x0000012000008947 */ /* 0x000fea0003800000 */
[----:B------:R-:W5:Y:S04]  /*10fc0*/  LDL.64 R8, [R1] ;  /* 0x0000000001087983 */ /* 0x000f680000100a00 */
[----:B---3--:R-:W3:Y:S04]  /*10fd0*/  LDL R3, [R1+0xc] ;  /* 0x00000c0001037983 */ /* 0x008ee80000100800 */
[----:B----4-:R-:W4:Y:S01]  /*10fe0*/  LDL R2, [R1+0x10] ;  /* 0x0000100001027983 */ /* 0x010f220000100800 */
[----:B------:R-:W-:-:S05]  /*10ff0*/  IADD3 R10, P0, R0, R229, RZ ;  /* 0x000000e5000a7210 */ /* 0x000fca0007f1e0ff */
[----:B--2---:R-:W-:Y:S01]  /*11000*/  IMAD.X R11, R4, 0x1, R228, P0 ;  /* 0x00000001040b7824 */ /* 0x004fe200000e06e4 */
[----:B-----5:R-:W-:Y:S02]  /*11010*/  ISETP.GE.AND P3, PT, R8, c[0x0][0x1d4], PT ;  /* 0x0000750008007a0c */ /* 0x020fe40003f66270 */
[----:B------:R-:W-:Y:S02]  /*11020*/  IADD3 R8, P1, R0, R230, RZ ;  /* 0x000000e600087210 */ /* 0x000fe40007f3e0ff */
[----:B---3--:R-:W-:-:S03]  /*11030*/  ISETP.GE.AND P2, PT, R3, c[0x0][0x1d4], PT ;  /* 0x0000750003007a0c */ /* 0x008fc60003f46270 */
[----:B------:R-:W-:Y:S01]  /*11040*/  IMAD.X R9, R4, 0x1, R225, P1 ;  /* 0x0000000104097824 */ /* 0x000fe200008e06e1 */
[----:B----4-:R-:W-:Y:S02]  /*11050*/  ISETP.GE.AND P0, PT, R2, c[0x0][0x1d4], PT ;  /* 0x0000750002007a0c */ /* 0x010fe40003f06270 */
        /* <DEDUP_REMOVED lines=8> */
.L_x_1653:
[----:B------:R-:W-:Y:S05]  /*110e0*/  BSYNC B0 ;  /* 0x0000000000007941 */ /* 0x000fea0003800000 */
.L_x_1652:
[----:B------:R-:W-:Y:S01]  /*110f0*/  ISETP.GE.AND P0, PT, R12, 0x21, PT ;  /* 0x000000210c00780c */ /* 0x000fe20003f06270 */
[----:B------:R-:W-:Y:S06]  /*11100*/  BRA.DIV ~URZ, `(.L_x_1654) ;  /* 0x0000de027f007947 */ /* 0x000fec000b800000 */
[----:B--2---:R2:W1:Y:S04]  /*11110*/  SHFL.IDX PT, R4, R5, 0x1, 0x1c1f ;  /* 0x003c1f0005047f89 */ /* 0x00446800000e0000 */
[----:B----4-:R2:W4:Y:S02]  /*11120*/  SHFL.IDX PT, R0, R6, 0x1, 0x1c1f ;  /* 0x003c1f0006007f89 */ /* 0x01052400000e0000 */
.L_x_1767:
[----:B------:R-:W-:Y:S05]  /*11130*/  @!P0 BRA `(.L_x_1649) ;  /* 0x0000012000008947 */ /* 0x000fea0003800000 */
[----:B------:R-:W5:Y:S04]  /*11140*/  LDL.64 R8, [R1] ;  /* 0x0000000001087983 */ /* 0x000f680000100a00 */
[----:B--2---:R-:W2:Y:S04]  /*11150*/  LDL R3, [R1+0xc] ;  /* 0x00000c0001037983 */ /* 0x004ea80000100800 */
[----:B---3--:R-:W3:Y:S01]  /*11160*/  LDL R2, [R1+0x10] ;  /* 0x0000100001027983 */ /* 0x008ee20000100800 */
[----:B----4-:R-:W-:-:S05]  /*11170*/  IADD3 R10, P0, R0, R229, RZ ;  /* 0x000000e5000a7210 */ /* 0x010fca0007f1e0ff */
[----:B-1----:R-:W-:Y:S01]  /*11180*/  IMAD.X R11, R4, 0x1, R228, P0 ;  /* 0x00000001040b7824 */ /* 0x002fe200000e06e4 */
[----:B-----5:R-:W-:Y:S02]  /*11190*/  ISETP.GE.AND P3, PT, R8, c[0x0][0x1d4], PT ;  /* 0x0000750008007a0c */ /* 0x020fe40003f66270 */
[----:B------:R-:W-:Y:S02]  /*111a0*/  IADD3 R8, P1, R0, R230, RZ ;  /* 0x000000e600087210 */ /* 0x000fe40007f3e0ff */
[----:B--2---:R-:W-:-:S03]  /*111b0*/  ISETP.GE.AND P2, PT, R3, c[0x0][0x1d4], PT ;  /* 0x0000750003007a0c */ /* 0x004fc60003f46270 */
[----:B------:R-:W-:Y:S01]  /*111c0*/  IMAD.X R9, R4, 0x1, R225, P1 ;  /* 0x0000000104097824 */ /* 0x000fe200008e06e1 */
[----:B---3--:R-:W-:Y:S02]  /*111d0*/  ISETP.GE.AND P0, PT, R2, c[0x0][0x1d4], PT ;  /* 0x0000750002007a0c */ /* 0x008fe40003f06270 */
        /* <DEDUP_REMOVED lines=8> */
.L_x_1649:
[----:B------:R-:W-:Y:S05]  /*11260*/  BSYNC B1 ;  /* 0x0000000000017941 */ /* 0x000fea0003800000 */
.L_x_1648:
[----:B-1-3--:R-:W3:Y:S01]  /*11270*/  LDL R2, [R1+0x64] ;  /* 0x0000640001027983 */ /* 0x00aee20000100800 */
[----:B------:R-:W-:-:S03]  /*11280*/  IMAD.MOV.U32 R3, RZ, RZ, c[0x0][0x2c4] ;  /* 0x0000b100ff037624 */ /* 0x000fc600078e00ff */
[----:B----4-:R-:W3:Y:S04]  /*11290*/  LDL R0, [R1+0x80] ;  /* 0x0000800001007983 */ /* 0x010ee80000100800 */
[----:B------:R-:W4:Y:S01]  /*112a0*/  LDL R4, [R1+0x68] ;  /* 0x0000680001047983 */ /* 0x000f220000100800 */
[----:B------:R-:W-:-:S03]  /*112b0*/  ISETP.NE.AND P0, PT, R3, 0x1, PT ;  /* 0x000000010300780c */ /* 0x000fc60003f05270 */
[----:B------:R-:W0:Y:S01]  /*112c0*/  LDGDEPBAR ;  /* 0x00000000000079af */ /* 0x000e220000000000 */
[----:B---3--:R-:W-:-:S09]  /*112d0*/  IMAD.IADD R0, R0, 0x1, R2 ;  /* 0x0000000100007824 */ /* 0x008fd200078e0202 */
[----:B------:R-:W-:Y:S01]  /*112e0*/  @P0 IMAD.HI.U32 R3, R0, c[0x0][0x2c8], RZ ;  /* 0x0000b20000030a27 */ /* 0x000fe200078e00ff */
[C---:B----4-:R-:W-:Y:S02]  /*112f0*/  IADD3 R2, -R4.reuse, 0x1, R110 ;  /* 0x0000000104027810 */ /* 0x050fe40007ffe16e */
[----:B--2---:R-:W-:Y:S02]  /*11300*/  IADD3 R5, -R4, R110, RZ ;  /* 0x0000006e04057210 */ /* 0x004fe40007ffe1ff */
[----:B------:R-:W-:Y:S01]  /*11310*/  @P0 SHF.R.U32.HI R0, RZ, c[0x0][0x2cc], R3 ;  /* 0x0000b300ff000a19 */ /* 0x000fe20000011603 */
[----:B------:R-:W-:Y:S01]  /*11320*/  IMAD.IADD R4, R2, 0x1, -R246 ;  /* 0x0000000102047824 */ /* 0x000fe200078e0af6 */
[----:B------:R-:W-:Y:S05]  /*11330*/  BRA.DIV ~URZ, `(.L_x_1655) ;  /* 0x0000dca27f007947 */ /* 0x000fea000b800000 */
[----:B------:R1:W2:Y:S02]  /*11340*/  SHFL.IDX PT, R2, R0, RZ, 0x1c1f ;  /* 0x001c1fff00027589 */ /* 0x0002a400000e0000 */
.L_x_1768:
[----:B--2---:R-:W-:-:S05]  /*11350*/  IMAD.IADD R2, R4, 0x1, R2 ;  /* 0x0000000104027824 */ /* 0x004fca00078e0202 */
[----:B------:R-:W-:-:S04]  /*11360*/  IMNMX R2, R5, R2, PT ;  /* 0x0000000205027217 */ /* 0x000fc80003800200 */
[C---:B------:R-:W-:Y:S02]  /*11370*/  ISETP.GT.AND P1, PT, R2.reuse, RZ, PT ;  /* 0x000000ff0200720c */ /* 0x040fe40003f24270 */
[----:B------:R-:W-:Y:S02]  /*11380*/  ISETP.GT.AND P0, PT, R2, 0x1, PT ;  /* 0x000000010200780c */ /* 0x000fe40003f04270 */
[----:B------:R-:W-:Y:S02]  /*11390*/  FSEL R11, R52, -INF , P1 ;  /* 0xff800000340b7808 */ /* 0x000fe40000800000 */
[----:B------:R-:W-:Y:S02]  /*113a0*/  FSEL R12, R53, -INF , P0 ;  /* 0xff800000350c7808 */ /* 0x000fe40000000000 */
[C---:B------:R-:W-:Y:S02]  /*113b0*/  ISETP.GT.AND P3, PT, R2.reuse, 0x8, PT ;  /* 0x000000080200780c */ /* 0x040fe40003f64270 */
[----:B------:R-:W-:-:S02]  /*113c0*/  ISETP.GT.AND P4, PT, R2, 0x9, PT ;  /* 0x000000090200780c */ /* 0x000fc40003f84270 */
[C---:B------:R-:W-:Y:S02]  /*113d0*/  ISETP.GT.AND P2, PT, R2.reuse, 0x10, PT ;  /* 0x000000100200780c */ /* 0x040fe40003f44270 */
[C---:B------:R-:W-:Y:S02]  /*113e0*/  ISETP.GT.AND P1, PT, R2.reuse, 0x11, PT ;  /* 0x000000110200780c */ /* 0x040fe40003f24270 */
[----:B------:R-:W-:Y:S02]  /*113f0*/  ISETP.GT.AND P0, PT, R2, 0x18, PT ;  /* 0x000000180200780c */ /* 0x000fe40003f04270 */
        /* <DEDUP_REMOVED lines=26> */
[C---:B------:R-:W-:Y:S02]  /*115a0*/  ISETP.GT.AND P0, PT, R3.reuse, 0x19, PT ;  /* 0x000000190300780c */ /* 0x040fe40003f04270 */
[----:B------:R-:W-:Y:S02]  /*115b0*/  ISETP.GT.AND P2, PT, R3, 0x1, PT ;  /* 0x000000010300780c */ /* 0x000fe40003f44270 */
[----:B------:R-:W-:-:S02]  /*115c0*/  FSEL R28, R47, -INF , P0 ;  /* 0xff8000002f1c7808 */ /* 0x000fc40000000000 */
[----:B------:R-:W-:Y:S02]  /*115d0*/  ISETP.GT.AND P0, PT, R3, 0x21, PT ;  /* 0x000000210300780c */ /* 0x000fe40003f04270 */
[----:B------:R-:W-:Y:S02]  /*115e0*/  IMNMX R2, R5, R2, PT ;  /* 0x0000000205027217 */ /* 0x000fe40003800200 */
[----:B------:R-:W-:Y:S02]  /*115f0*/  FSEL R18, R50, -INF , P1 ;  /* 0xff80000032127808 */ /* 0x000fe40000800000 */
[----:B------:R-:W-:Y:S02]  /*11600*/  FSEL R14, R55, -INF , P2 ;  /* 0xff800000370e7808 */ /* 0x000fe40001000000 */
[----:B------:R-:W-:Y:S02]  /*11610*/  ISETP.GT.AND P1, PT, R3, 0x18, PT ;  /* 0x000000180300780c */ /* 0x000fe40003f24270 */
[----:B------:R-:W-:-:S02]  /*11620*/  FSEL R82, R35, -INF , P0 ;  /* 0xff80000023527808 */ /* 0x000fc40000000000 */
[----:B------:R-:W-:Y:S02]  /*11630*/  ISETP.GT.AND P2, PT, R3, 0x11, PT ;  /* 0x000000110300780c */ /* 0x000fe40003f44270 */
[----:B------:R-:W-:Y:S02]  /*11640*/  ISETP.GT.AND P0, PT, R2, RZ, PT ;  /* 0x000000ff0200720c */ /* 0x000fe40003f04270 */
[----:B------:R-:W-:Y:S02]  /*11650*/  IMNMX R0, R5, R0, PT ;  /* 0x0000000005007217 */ /* 0x000fe40003800200 */
[----:B------:R-:W-:Y:S02]  /*11660*/  FSEL R27, R46, -INF , P1 ;  /* 0xff8000002e1b7808 */ /* 0x000fe40000800000 */
[----:B------:R-:W-:Y:S02]  /*11670*/  ISETP.GT.AND P3, PT, R3, RZ, PT ;  /* 0x000000ff0300720c */ /* 0x000fe40003f64270 */
[----:B------:R-:W-:-:S02]  /*11680*/  FSEL R23, R39, -INF , P2 ;  /* 0xff80000027177808 */ /* 0x000fc40001000000 */
[C---:B------:R-:W-:Y:S02]  /*11690*/  ISETP.GT.AND P1, PT, R3.reuse, 0x20, PT ;  /* 0x000000200300780c */ /* 0x040fe40003f24270 */
[----:B------:R-:W-:Y:S02]  /*116a0*/  FSEL R24, R76, -INF , P0 ;  /* 0xff8000004c187808 */ /* 0x000fe40000000000 */
[----:B------:R-:W-:Y:S02]  /*116b0*/  ISETP.GT.AND P2, PT, R3, 0x29, PT ;  /* 0x000000290300780c */ /* 0x000fe40003f44270 */
[----:B------:R-:W-:Y:S02]  /*116c0*/  ISETP.GT.AND P0, PT, R0, 0x1, PT ;  /* 0x000000010000780c */ /* 0x000fe40003f04270 */
[----:B------:R-:W-:Y:S02]  /*116d0*/  FSEL R13, R54, -INF , P3 ;  /* 0xff800000360d7808 */ /* 0x000fe40001800000 */
[----:B------:R-:W-:-:S02]  /*116e0*/  FSEL R83, R34, -INF , P1 ;  /* 0xff80000022537808 */ /* 0x000fc40000800000 */
[----:B------:R-:W-:Y:S02]  /*116f0*/  ISETP.GT.AND P3, PT, R3, 0x10, PT ;  /* 0x000000100300780c */ /* 0x000fe40003f64270 */
[----:B------:R-:W-:Y:S02]  /*11700*/  FSEL R80, R31, -INF , P2 ;  /* 0xff8000001f507808 */ /* 0x000fe40001000000 */
[----:B------:R-:W-:Y:S02]  /*11710*/  FSEL R34, R79, -INF , P0 ;  /* 0xff8000004f227808 */ /* 0x000fe40000000000 */
[----:B------:R-:W-:Y:S02]  /*11720*/  ISETP.GT.AND P2, PT, R2, 0x1, PT ;  /* 0x000000010200780c */ /* 0x000fe40003f44270 */
[----:B------:R-:W-:Y:S02]  /*11730*/  ISETP.GT.AND P1, PT, R0, RZ, PT ;  /* 0x000000ff0000720c */ /* 0x000fe40003f24270 */
[----:B------:R-:W-:-:S02]  /*11740*/  ISETP.GT.AND P0, PT, R2, 0x10, PT ;  /* 0x000000100200780c */ /* 0x000fc40003f04270 */
[----:B------:R-:W-:Y:S02]  /*11750*/  FSEL R21, R38, -INF , P3 ;  /* 0xff80000026157808 */ /* 0x000fe40001800000 */
[----:B------:R-:W-:Y:S02]  /*11760*/  ISETP.GT.AND P3, PT, R3, 0x28, PT ;  /* 0x000000280300780c */ /* 0x000fe40003f64270 */
[----:B------:R-:W-:Y:S02]  /*11770*/  FSEL R26, R77, -INF , P2 ;  /* 0xff8000004d1a7808 */ /* 0x000fe40001000000 */
[----:B------:R-:W-:Y:S02]  /*11780*/  FSEL R33, R78, -INF , P1 ;  /* 0xff8000004e217808 */ /* 0x000fe40000800000 */
[----:B------:R-:W-:Y:S02]  /*11790*/  FSEL R31, R40, -INF , P0 ;  /* 0xff800000281f7808 */ /* 0x000fe40000000000 */
[----:B------:R-:W-:-:S02]  /*117a0*/  ISETP.GT.AND P2, PT, R2, 0x8, PT ;  /* 0x000000080200780c */ /* 0x000fc40003f44270 */
[----:B------:R-:W-:Y:S02]  /*117b0*/  ISETP.GT.AND P1, PT, R2, 0x9, PT ;  /* 0x000000090200780c */ /* 0x000fe40003f24270 */
[----:B------:R-:W-:Y:S02]  /*117c0*/  ISETP.GT.AND P0, PT, R0, 0x11, PT ;  /* 0x000000110000780c */ /* 0x000fe40003f04270 */
[----:B------:R-:W-:Y:S02]  /*117d0*/  FSEL R81, R30, -INF , P3 ;  /* 0xff8000001e517808 */ /* 0x000fe40001800000 */
[----:B------:R-:W-:Y:S02]  /*117e0*/  FSEL R29, R72, -INF , P2 ;  /* 0xff800000481d7808 */ /* 0x000fe40001000000 */
[----:B------:R-:W-:Y:S02]  /*117f0*/  FSEL R30, R73, -INF , P1 ;  /* 0xff800000491e7808 */ /* 0x000fe40000800000 */
[----:B------:R-:W-:-:S02]  /*11800*/  FSEL R40, R43, -INF , P0 ;  /* 0xff8000002b287808 */ /* 0x000fc40000000000 */
[C---:B------:R-:W-:Y:S02]  /*11810*/  ISETP.GT.AND P2, PT, R0.reuse, 0x9, PT ;  /* 0x000000090000780c */ /* 0x040fe40003f44270 */
[----:B------:R-:W-:Y:S02]  /*11820*/  ISETP.GT.AND P1, PT, R0, 0x10, PT ;  /* 0x000000100000780c */ /* 0x000fe40003f24270 */
[----:B------:R-:W-:Y:S02]  /*11830*/  ISETP.GT.AND P0, PT, R2, 0x19, PT ;  /* 0x000000190200780c */ /* 0x000fe40003f04270 */
[----:B------:R-:W-:Y:S02]  /*11840*/  FSEL R38, R75, -INF , P2 ;  /* 0xff8000004b267808 */ /* 0x000fe40001000000 */
[----:B------:R-:W-:Y:S02]  /*11850*/  FSEL R39, R42, -INF , P1 ;  /* 0xff8000002a277808 */ /* 0x000fe40000800000 */
[----:B------:R-:W-:-:S02]  /*11860*/  FSEL R37, R65, -INF , P0 ;  /* 0xff80000041257808 */ /* 0x000fc40000000000 */
[C---:B------:R-:W-:Y:S02]  /*11870*/  ISETP.GT.AND P1, PT, R2.reuse, 0x18, PT ;  /* 0x000000180200780c */ /* 0x040fe40003f24270 */
[----:B------:R-:W-:Y:S02]  /*11880*/  ISETP.GT.AND P2, PT, R2, 0x20, PT ;  /* 0x000000200200780c */ /* 0x000fe40003f44270 */
[----:B------:R-:W-:Y:S02]  /*11890*/  ISETP.GT.AND P0, PT, R0, 0x19, PT ;  /* 0x000000190000780c */ /* 0x000fe40003f04270 */
[----:B------:R-:W-:Y:S02]  /*118a0*/  ISETP.GT.AND P4, PT, R2, 0x11, PT ;  /* 0x000000110200780c */ /* 0x000fe40003f84270 */
[----:B------:R-:W-:Y:S02]  /*118b0*/  ISETP.GT.AND P3, PT, R0, 0x8, PT ;  /* 0x000000080000780c */ /* 0x000fe40003f64270 */
[----:B------:R-:W-:-:S02]  /*118c0*/  FMNMX.FTZ R3, R11, R12, !PT ;  /* 0x0000000c0b037209 */ /* 0x000fc40007810000 */
[----:B------:R-:W-:Y:S02]  /*118d0*/  FSEL R35, R64, -INF , P1 ;  /* 0xff80000040237808 */ /* 0x000fe40000800000 */
[----:B------:R-:W-:Y:S02]  /*118e0*/  FSEL R71, R60, -INF , P2 ;  /* 0xff8000003c477808 */ /* 0x000fe40001000000 */
[----:B------:R-:W-:Y:S02]  /*118f0*/  FSEL R49, R67, -INF , P0 ;  /* 0xff80000043317808 */ /* 0x000fe40000000000 */
[----:B------:R-:W-:Y:S02]  /*11900*/  FSEL R36, R74, -INF , P3 ;  /* 0xff8000004a247808 */ /* 0x000fe40001800000 */
[----:B------:R-:W-:Y:S02]  /*11910*/  FSEL R32, R41, -INF , P4 ;  /* 0xff80000029207808 */ /* 0x000fe40002000000 */
[----:B------:R-:W-:-:S02]  /*11920*/  ISETP.GT.AND P1, PT, R0, 0x18, PT ;  /* 0x000000180000780c */ /* 0x000fc40003f24270 */
[----:B------:R-:W-:Y:S02]  /*11930*/  ISETP.GT.AND P2, PT, R2, 0x28, PT ;  /* 0x000000280200780c */ /* 0x000fe40003f44270 */
[----:B------:R-:W-:Y:S02]  /*11940*/  ISETP.GT.AND P0, PT, R0, 0x20, PT ;  /* 0x000000200000780c */ /* 0x000fe40003f04270 */
[C---:B------:R-:W-:Y:S02]  /*11950*/  ISETP.GT.AND P3, PT, R2.reuse, 0x21, PT ;  /* 0x000000210200780c */ /* 0x040fe40003f64270 */
[----:B------:R-:W-:Y:S02]  /*11960*/  ISETP.GT.AND P4, PT, R2, 0x29, PT ;  /* 0x000000290200780c */ /* 0x000fe40003f84270 */
[----:B------:R-:W-:Y:S02]  /*11970*/  FMNMX.FTZ R2, R15, R3, !PT ;  /* 0x000000030f027209 */ /* 0x000fe40007810000 */
[----:B------:R-:W-:-:S02]  /*11980*/  FSEL R48, R66, -INF , P1 ;  /* 0xff80000042307808 */ /* 0x000fc40000800000 */
[----:B------:R-:W-:Y:S02]  /*11990*/  FSEL R70, R56, -INF , P2 ;  /* 0xff80000038467808 */ /* 0x000fe40001000000 */
[----:B------:R-:W-:Y:S02]  /*119a0*/  FSEL R67, R62, -INF , P0 ;  /* 0xff8000003e437808 */ /* 0x000fe40000000000 */
[C---:B------:R-:W-:Y:S02]  /*119b0*/  ISETP.GT.AND P2, PT, R0.reuse, 0x21, PT ;  /* 0x000000210000780c */ /* 0x040fe40003f44270 */
[C---:B------:R-:W-:Y:S02]  /*119c0*/  ISETP.GT.AND P1, PT, R0.reuse, 0x28, PT ;  /* 0x000000280000780c */ /* 0x040fe40003f24270 */
[----:B------:R-:W-:Y:S02]  /*119d0*/  ISETP.GT.AND P0, PT, R0, 0x29, PT ;  /* 0x000000290000780c */ /* 0x000fe40003f04270 */
        /* <DEDUP_REMOVED lines=62> */
.L_x_1769:
[C---:B------:R-:W-:Y:S01]  /*11dc0*/  FMUL.FTZ R0, R106.reuse, c[0x0][0x2d0] ;  /* 0x0000b4006a007a20 */ /* 0x040fe20000410000 */
[----:B------:R-:W-:Y:S01]  /*11dd0*/  FSETP.NEU.FTZ.AND P0, PT, R106, -INF , PT ;  /* 0xff8000006a00780b */ /* 0x000fe20003f1d000 */
[----:B------:R-:W2:Y:S03]  /*11de0*/  LDL R221, [R1+0x64] ;  /* 0x0000640001dd7983 */ /* 0x000ea60000100800 */
[----:B------:R-:W-:Y:S01]  /*11df0*/  FSEL R4, R0, RZ, P0 ;  /* 0x000000ff00047208 */ /* 0x000fe20000000000 */
[----:B------:R-:W3:Y:S04]  /*11e00*/  LDL R220, [R1+0x6c] ;  /* 0x00006c0001dc7983 */ /* 0x000ee80000100800 */
[--C-:B------:R-:W-:Y:S01]  /*11e10*/  FFMA.FTZ R0, R11, c[0x0][0x2d0], -R4.reuse ;  /* 0x0000b4000b007a23 */ /* 0x100fe20000010804 */
[----:B------:R-:W5:Y:S01]  /*11e20*/  LDL R215, [R1+0x14] ;  /* 0x0000140001d77983 */ /* 0x000f620000100800 */
[C---:B------:R-:W-:Y:S01]  /*11e30*/  FMUL.FTZ R3, R105.reuse, c[0x0][0x2d0] ;  /* 0x0000b40069037a20 */ /* 0x040fe20000410000 */
[----:B------:R-:W-:Y:S01]  /*11e40*/  FSETP.NEU.FTZ.AND P0, PT, R105, -INF , PT ;  /* 0xff8000006900780b */ /* 0x000fe20003f1d000 */
[----:B------:R1:W-:Y:S01]  /*11e50*/  MUFU.EX2 R102, R0 ;  /* 0x0000000000667308 */ /* 0x0003e20000000800 */
[----:B------:R-:W-:Y:S01]  /*11e60*/  FFMA.FTZ R2, R22, c[0x0][0x2d0], -R4 ;  /* 0x0000b40016027a23 */ /* 0x000fe20000010804 */
[----:B------:R-:W-:Y:S01]  /*11e70*/  WARPSYNC 0xffffffff ;  /* 0xffffffff00007948 */ /* 0x000fe20003800000 */
[----:B------:R-:W-:Y:S01]  /*11e80*/  FSEL R3, R3, RZ, P0 ;  /* 0x000000ff03037208 */ /* 0x000fe20000000000 */
[----:B------:R-:W-:Y:S01]  /*11e90*/  LDSM.16.MT88.4 R56, [R197] ;  /* 0x00000000c538783b */ /* 0x000fe20000004200 */
[----:B------:R-:W-:-:S02]  /*11ea0*/  FSETP.NEU.FTZ.AND P0, PT, R104, -INF , PT ;  /* 0xff8000006800780b */ /* 0x000fc40003f1d000 */
[----:B------:R-:W-:Y:S01]  /*11eb0*/  MOV R222, c[0x0][0x2c4] ;  /* 0x0000b10000de7a02 */ /* 0x000fe20000000f00 */
[----:B------:R4:W-:Y:S01]  /*11ec0*/  MUFU.EX2 R135, R2 ;  /* 0x0000000200877308 */ /* 0x0009e20000000800 */
[----:B------:R-:W-:Y:S01]  /*11ed0*/  FFMA.FTZ R5, R27, c[0x0][0x2d0], -R3 ;  /* 0x0000b4001b057a23 */ /* 0x000fe20000010803 */
[----:B------:R-:W4:Y:S01]  /*11ee0*/  LDSM.16.MT88.4 R60, [R196] ;  /* 0x00000000c43c783b */ /* 0x000f220000004200 */
[----:B------:R-:W-:Y:S02]  /*11ef0*/  ISETP.NE.AND P1, PT, R222, 0x1, PT ;  /* 0x00000001de00780c */ /* 0x000fe40003f25270 */
[----:B------:R-:W-:Y:S01]  /*11f00*/  IADD3 R212, R212, -0x2, RZ ;  /* 0xfffffffed4d47810 */ /* 0x000fe20007ffe0ff */
[----:B------:R-:W-:Y:S01]  /*11f10*/  LDSM.16.MT88.4 R52, [R196+0xc00] ;  /* 0x000c0000c434783b */ /* 0x000fe20000004200 */
[----:B-1----:R-:W-:Y:S01]  /*11f20*/  FFMA.FTZ R0, R12, c[0x0][0x2d0], -R4 ;  /* 0x0000b4000c007a23 */ /* 0x002fe20000010804 */
[----:B------:R1:W-:Y:S02]  /*11f30*/  MUFU.EX2 R133, R5 ;  /* 0x0000000500857308 */ /* 0x0003e40000000800 */
[----:B------:R-:W-:Y:S04]  /*11f40*/  LDSM.16.MT88.4 R72, [R197+0x400] ;  /* 0x00040000c548783b */ /* 0x000fe80000004200 */
[----:B------:R-:W2:Y:S01]  /*11f50*/  LDSM.16.MT88.4 R44, [R196+0x400] ;  /* 0x00040000c42c783b */ /* 0x000ea20000004200 */
[----:B----4-:R-:W-:Y:S01]  /*11f60*/  FMUL.FTZ R2, R104, c[0x0][0x2d0] ;  /* 0x0000b40068027a20 */ /* 0x010fe20000410000 */
[----:B------:R4:W-:Y:S02]  /*11f70*/  MUFU.EX2 R101, R0 ;  /* 0x0000000000657308 */ /* 0x0009e40000000800 */
[----:B------:R-:W2:Y:S02]  /*11f80*/  LDSM.16.MT88.4 R76, [R196+0x1000] ;  /* 0x00100000c44c783b */ /* 0x000ea40000004200 */
[----:B------:R-:W-:-:S02]  /*11f90*/  FSEL R2, R2, RZ, P0 ;  /* 0x000000ff02027208 */ /* 0x000fc40000000000 */
[----:B-1----:R-:W-:-:S03]  /*11fa0*/  FMNMX.FTZ R5, R10, R9, !PT ;  /* 0x000000090a057209 */ /* 0x002fc60007810000 */
[----:B------:R-:W-:Y:S01]  /*11fb0*/  FFMA.FTZ R6, R35, c[0x0][0x2d0], -R2 ;  /* 0x0000b40023067a23 */ /* 0x000fe20000010802 */
[----:B------:R-:W-:-:S03]  /*11fc0*/  FSETP.NEU.FTZ.AND P0, PT, R5, -INF , PT ;  /* 0xff8000000500780b */ /* 0x000fc60003f1d000 */
[----:B------:R1:W-:Y:S01]  /*11fd0*/  MUFU.EX2 R126, R6 ;  /* 0x00000006007e7308 */ /* 0x0003e20000000800 */
[----:B----4-:R-:W-:-:S07]  /*11fe0*/  FFMA.FTZ R0, R15, c[0x0][0x2d0], -R4 ;  /* 0x0000b4000f007a23 */ /* 0x010fce0000010804 */
[----:B------:R4:W-:Y:S01]  /*11ff0*/  MUFU.EX2 R107, R0 ;  /* 0x00000000006b7308 */ /* 0x0009e20000000800 */
[----:B-1----:R-:W-:-:S07]  /*12000*/  FFMA.FTZ R6, R37, c[0x0][0x2d0], -R2 ;  /* 0x0000b40025067a23 */ /* 0x002fce0000010802 */
[----:B------:R-:W-:Y:S01]  /*12010*/  MUFU.EX2 R127, R6 ;  /* 0x00000006007f7308 */ /* 0x000fe20000000800 */
[----:B----4-:R-:W-:-:S07]  /*12020*/  FFMA.FTZ R0, R16, c[0x0][0x2d0], -R4 ;  /* 0x0000b40010007a23 */ /* 0x010fce0000010804 */
        /* <DEDUP_REMOVED lines=8> */
[----:B------:R1:W4:Y:S02]  /*120b0*/  MUFU.EX2 R144, R0 ;  /* 0x0000000000907308 */ /* 0x0003240000000800 */
[----:B-1----:R-:W-:-:S06]  /*120c0*/  FFMA.FTZ R0, R13, c[0x0][0x2d0], -R3 ;  /* 0x0000b4000d007a23 */ /* 0x002fcc0000010803 */
[----:B------:R1:W-:Y:S02]  /*120d0*/  MUFU.EX2 R97, R0 ;  /* 0x0000000000617308 */ /* 0x0003e40000000800 */
[----:B-1----:R-:W-:Y:S01]  /*120e0*/  FFMA.FTZ R0, R14, c[0x0][0x2d0], -R3 ;  /* 0x0000b4000e007a23 */ /* 0x002fe20000010803 */
[----:B----4-:R-:W-:-:S05]  /*120f0*/  F2FP.PACK_AB R14, R144, R135 ;  /* 0x00000087900e723e */ /* 0x010fca00000000ff */
[----:B------:R1:W4:Y:S02]  /*12100*/  MUFU.EX2 R96, R0 ;  /* 0x0000000000607308 */ /* 0x0003240000000800 */
[----:B-1----:R-:W-:-:S06]  /*12110*/  FFMA.FTZ R0, R18, c[0x0][0x2d0], -R3 ;  /* 0x0000b40012007a23 */ /* 0x002fcc0000010803 */
[----:B------:R1:W-:Y:S02]  /*12120*/  MUFU.EX2 R99, R0 ;  /* 0x0000000000637308 */ /* 0x0003e40000000800 */
[----:B-1----:R-:W-:Y:S01]  /*12130*/  FFMA.FTZ R0, R20, c[0x0][0x2d0], -R3 ;  /* 0x0000b40014007a23 */ /* 0x002fe20000010803 */
[----:B------:R-:W-:-:S05]  /*12140*/  F2FP.PACK_AB R20, R101, R102 ;  /* 0x000000666514723e */ /* 0x000fca00000000ff */
[----:B------:R1:W1:Y:S02]  /*12150*/  MUFU.EX2 R110, R0 ;  /* 0x00000000006e7308 */ /* 0x0002640000000800 */
[----:B-1----:R-:W-:Y:S01]  /*12160*/  FFMA.FTZ R0, R21, c[0x0][0x2d0], -R3 ;  /* 0x0000b40015007a23 */ /* 0x002fe20000010803 */
[----:B----4-:R-:W-:-:S05]  /*12170*/  F2FP.PACK_AB R21, R96, R97 ;  /* 0x000000616015723e */ /* 0x010fca00000000ff */
[----:B------:R1:W-:Y:S02]  /*12180*/  MUFU.EX2 R111, R0 ;  /* 0x00000000006f7308 */ /* 0x0003e40000000800 */
[----:B-1----:R-:W-:Y:S01]  /*12190*/  FFMA.FTZ R0, R23, c[0x0][0x2d0], -R3 ;  /* 0x0000b40017007a23 */ /* 0x002fe20000010803 */
[----:B------:R-:W-:-:S05]  /*121a0*/  F2FP.PACK_AB R23, R110, R99 ;  /* 0x000000636e17723e */ /* 0x000fca00000000ff */
[----:B------:R1:W4:Y:S02]  /*121b0*/  MUFU.EX2 R119, R0 ;  /* 0x0000000000777308 */ /* 0x0003240000000800 */
[----:B------:R-:W-:Y:S01]  /*121c0*/  HMMA.16816.F32 R8, R20, R60, RZ ;  /* 0x0000003c1408723c */ /* 0x000fe200000018ff */
[----:B-1----:R-:W-:Y:S01]  /*121d0*/  FFMA.FTZ R0, R28, c[0x0][0x2d0], -R3 ;  /* 0x0000b4001c007a23 */ /* 0x002fe20000010803 */
[----:B----4-:R-:W-:-:S04]  /*121e0*/  F2FP.PACK_AB R13, R119, R111 ;  /* 0x0000006f770d723e */ /* 0x010fc800000000ff */
[----:B------:R1:W4:Y:S02]  /*121f0*/  MUFU.EX2 R134, R0 ;  /* 0x0000000000867308 */ /* 0x0003240000000800 */
[----:B-1----:R-:W-:Y:S01]  /*12200*/  FFMA.FTZ R0, R24, c[0x0][0x2d0], -R2 ;  /* 0x0000b40018007a23 */ /* 0x002fe20000010802 */
[----:B----4-:R-:W-:-:S05]  /*12210*/  F2FP.PACK_AB R15, R134, R133 ;  /* 0x00000085860f723e */ /* 0x010fca00000000ff */
[----:B------:R1:W-:Y:S10]  /*12220*/  MUFU.EX2 R92, R0 ;  /* 0x00000000005c7308 */ /* 0x0003f40000000800 */
[----:B--2---:R-:W-:Y:S07]  /*12230*/  HMMA.16816.F32 R140, R12, R44, R8 ;  /* 0x0000002c0c8c723c */ /* 0x004fee0000001808 */
[----:B------:R-:W-:Y:S01]  /*12240*/  F2FP.PACK_AB R10, R127, R126 ;  /* 0x0000007e7f0a723e */ /* 0x000fe200000000ff */
        /* <DEDUP_REMOVED lines=12> */
[----:B-1----:R-:W-:Y:S01]  /*12310*/  FMUL.FTZ R0, R5, c[0x0][0x2d0] ;  /* 0x0000b40005007a20 */ /* 0x002fe20000410000 */
[----:B--2---:R-:W-:-:S04]  /*12320*/  F2FP.PACK_AB R8, R103, R100 ;  /* 0x000000646708723e */ /* 0x004fc800000000ff */
[----:B------:R-:W-:-:S05]  /*12330*/  FSEL R0, R0, RZ, P0 ;  /* 0x000000ff00007208 */ /* 0x000fca0000000000 */
        /* <DEDUP_REMOVED lines=9> */
[--C-:B-1----:R-:W-:Y:S01]  /*123d0*/  FFMA.FTZ R6, R39, c[0x0][0x2d0], -R0.reuse ;  /* 0x0000b40027067a23 */ /* 0x102fe20000010800 */
[----:B--2---:R-:W-:Y:S01]  /*123e0*/  F2FP.PACK_AB R19, R93, R90 ;  /* 0x0000005a5d13723e */ /* 0x004fe200000000ff */
[----:B------:R-:W-:Y:S04]  /*123f0*/  HMMA.16816.F32 R36, R20, R52, RZ ;  /* 0x000000341424723c */ /* 0x000fe800000018ff */
[----:B------:R1:W-:Y:S04]  /*12400*/  MUFU.EX2 R95, R6 ;  /* 0x00000006005f7308 */ /* 0x0003e80000000800 */
[C---:B------:R-:W-:Y:S08]  /*12410*/  HMMA.16816.F32 R28, R16.reuse, R56, RZ ;  /* 0x00000038101c723c */ /* 0x040ff000000018ff */
[----:B------:R-:W-:Y:S01]  /*12420*/  HMMA.16816.F32 R32, R16, R60, RZ ;  /* 0x0000003c1020723c */ /* 0x000fe200000018ff */
[----:B-1----:R-:W-:-:S04]  /*12430*/  FFMA.FTZ R6, R40, c[0x0][0x2d0], -R0 ;  /* 0x0000b40028067a23 */ /* 0x002fc80000010800 */
[----:B------:R1:W2:Y:S02]  /*12440*/  MUFU.EX2 R117, R6 ;  /* 0x0000000600757308 */ /* 0x0002a40000000800 */
[--C-:B------:R-:W-:Y:S01]  /*12450*/  FFMA.FTZ R61, R87, c[0x0][0x2d0], -R4.reuse ;  /* 0x0000b400573d7a23 */ /* 0x100fe20000010804 */
[----:B------:R-:W-:Y:S01]  /*12460*/  HMMA.16816.F32 R40, R20, R56, RZ ;  /* 0x000000381428723c */ /* 0x000fe200000018ff */
[----:B------:R-:W-:-:S06]  /*12470*/  FFMA.FTZ R60, R86, c[0x0][0x2d0], -R4 ;  /* 0x0000b400563c7a23 */ /* 0x000fcc0000010804 */
[--C-:B------:R-:W-:Y:S01]  /*12480*/  FFMA.FTZ R57, R85, c[0x0][0x2d0], -R4.reuse ;  /* 0x0000b40055397a23 */ /* 0x100fe20000010804 */
[----:B------:R-:W-:Y:S01]  /*12490*/  HMMA.16816.F32 R156, R12, R76, R36 ;  /* 0x0000004c0c9c723c */ /* 0x000fe20000001824 */
[----:B------:R-:W-:Y:S01]  /*124a0*/  LDSM.16.MT88.4 R36, [R196+0x1800] ;  /* 0x00180000c424783b */ /* 0x000fe20000004200 */
[----:B------:R-:W-:Y:S02]  /*124b0*/  FFMA.FTZ R56, R84, c[0x0][0x2d0], -R4 ;  /* 0x0000b40054387a23 */ /* 0x000fe40000010804 */
[----:B------:R-:W-:Y:S01]  /*124c0*/  FADD.FTZ R4, R89, R88 ;  /* 0x0000005859047221 */ /* 0x000fe20000010000 */
[----:B------:R-:W-:Y:S01]  /*124d0*/  MUFU.EX2 R57, R57 ;  /* 0x0000003900397308 */ /* 0x000fe20000000800 */
[----:B-1----:R-:W-:Y:S01]  /*124e0*/  FFMA.FTZ R6, R48, c[0x0][0x2d0], -R0 ;  /* 0x0000b40030067a23 */ /* 0x002fe20000010800 */
[----:B--2---:R-:W-:Y:S01]  /*124f0*/  F2FP.PACK_AB R9, R117, R95 ;  /* 0x0000005f7509723e */ /* 0x004fe200000000ff */
[----:B------:R-:W-:Y:S01]  /*12500*/  HMMA.16816.F32 R24, R16, R52, RZ ;  /* 0x000000341018723c */ /* 0x000fe200000018ff */
[----:B------:R-:W-:-:S04]  /*12510*/  FADD.FTZ R4, R90, R4 ;  /* 0x000000045a047221 */ /* 0x000fc80000010000 */
[----:B------:R1:W-:Y:S02]  /*12520*/  MUFU.EX2 R116, R6 ;  /* 0x0000000600747308 */ /* 0x0003e40000000800 */
[--C-:B------:R-:W-:Y:S01]  /*12530*/  FFMA.FTZ R53, R83, c[0x0][0x2d0], -R3.reuse ;  /* 0x0000b40053357a23 */ /* 0x100fe20000010803 */
[----:B------:R-:W-:Y:S01]  /*12540*/  HMMA.16816.F32 R148, R12, R72, R40 ;  /* 0x000000480c94723c */ /* 0x000fe20000001828 */
[----:B------:R-:W-:Y:S01]  /*12550*/  LDSM.16.MT88.4 R40, [R197+0x1000] ;  /* 0x00100000c528783b */ /* 0x000fe20000004200 */
[----:B------:R-:W-:-:S03]  /*12560*/  FFMA.FTZ R52, R82, c[0x0][0x2d0], -R3 ;  /* 0x0000b40052347a23 */ /* 0x000fc60000010803 */
[----:B------:R-:W-:Y:S03]  /*12570*/  MUFU.EX2 R56, R56 ;  /* 0x0000003800387308 */ /* 0x000fe60000000800 */
[----:B------:R-:W-:Y:S01]  /*12580*/  HMMA.16816.F32 R84, R16, R58, RZ ;  /* 0x0000003a1054723c */ /* 0x000fe200000018ff */
[----:B-1----:R-:W-:Y:S02]  /*12590*/  FFMA.FTZ R6, R49, c[0x0][0x2d0], -R0 ;  /* 0x0000b40031067a23 */ /* 0x002fe40000010800 */
[----:B------:R-:W1:Y:S02]  /*125a0*/  LDSM.16.MT88.4 R48, [R197+0xc00] ;  /* 0x000c0000c530783b */ /* 0x000e640000004200 */
[----:B------:R-:W2:Y:S02]  /*125b0*/  MUFU.EX2 R118, R6 ;  /* 0x0000000600767308 */ /* 0x000ea40000000800 */
[----:B--2---:R-:W-:-:S07]  /*125c0*/  F2FP.PACK_AB R11, R118, R116 ;  /* 0x00000074760b723e */ /* 0x004fce00000000ff */
[C---:B------:R-:W-:Y:S07]  /*125d0*/  HMMA.16816.F32 R128, R8.reuse, R72, R28 ;  /* 0x000000480880723c */ /* 0x040fee000000181c */
[--C-:B------:R-:W-:Y:S01]  /*125e0*/  FFMA.FTZ R72, R67, c[0x0][0x2d0], -R0.reuse ;  /* 0x0000b40043487a23 */ /* 0x100fe20000010800 */
[----:B------:R-:W-:Y:S01]  /*125f0*/  HMMA.16816.F32 R136, R8, R44, R32 ;  /* 0x0000002c0888723c */ /* 0x000fe20000001820 */
[----:B------:R-:W-:-:S06]  /*12600*/  FFMA.FTZ R73, R66, c[0x0][0x2d0], -R0 ;  /* 0x0000b40042497a23 */ /* 0x000fcc0000010800 */
[--C-:B------:R-:W-:Y:S01]  /*12610*/  FFMA.FTZ R45, R71, c[0x0][0x2d0], -R2.reuse ;  /* 0x0000b400472d7a23 */ /* 0x100fe20000010802 */
[----:B-1----:R-:W-:Y:S01]  /*12620*/  HMMA.16816.F32 R28, R20, R48, RZ ;  /* 0x00000030141c723c */ /* 0x002fe200000018ff */
[----:B------:R-:W-:-:S04]  /*12630*/  FFMA.FTZ R44, R69, c[0x0][0x2d0], -R2 ;  /* 0x0000b400452c7a23 */ /* 0x000fc80000010802 */
[----:B------:R-:W-:Y:S03]  /*12640*/  MUFU.EX2 R45, R45 ;  /* 0x0000002d002d7308 */ /* 0x000fe60000000800 */
[----:B------:R-:W-:Y:S05]  /*12650*/  HMMA.16816.F32 R120, R8, R76, R24 ;  /* 0x0000004c0878723c */ /* 0x000fea0000001818 */
[----:B------:R-:W1:Y:S02]  /*12660*/  MUFU.EX2 R44, R44 ;  /* 0x0000002c002c7308 */ /* 0x000e640000000800 */
[--C-:B------:R-:W-:Y:S01]  /*12670*/  FFMA.FTZ R76, R65, c[0x0][0x2d0], -R0.reuse ;  /* 0x0000b400414c7a23 */ /* 0x100fe20000010800 */
[----:B------:R-:W-:Y:S01]  /*12680*/  HMMA.16816.F32 R24, R16, R48, RZ ;  /* 0x000000301018723c */ /* 0x000fe200000018ff */
[----:B------:R-:W-:-:S02]  /*12690*/  FFMA.FTZ R77, R64, c[0x0][0x2d0], -R0 ;  /* 0x0000b400404d7a23 */ /* 0x000fc40000010800 */
[----:B------:R-:W-:-:S04]  /*126a0*/  FADD.FTZ R0, R92, R91 ;  /* 0x0000005b5c007221 */ /* 0x000fc80000010000 */
[--C-:B------:R-:W-:Y:S01]  /*126b0*/  FFMA.FTZ R49, R81, c[0x0][0x2d0], -R3.reuse ;  /* 0x0000b40051317a23 */ /* 0x100fe20000010803 */
[----:B------:R-:W-:Y:S01]  /*126c0*/  HMMA.16816.F32 R216, R12, R40, R28 ;  /* 0x000000280cd8723c */ /* 0x000fe2000000181c */
[----:B------:R-:W2:Y:S01]  /*126d0*/  LDSM.16.MT88.4 R28, [R196+0x1c00] ;  /* 0x001c0000c41c783b */ /* 0x000ea20000004200 */
[----:B------:R-:W-:Y:S02]  /*126e0*/  FFMA.FTZ R48, R80, c[0x0][0x2d0], -R3 ;  /* 0x0000b40050307a23 */ /* 0x000fe40000010803 */
[----:B------:R-:W-:Y:S01]  /*126f0*/  FADD.FTZ R3, R102, R101 ;  /* 0x0000006566037221 */ /* 0x000fe20000010000 */
[----:B------:R-:W-:Y:S01]  /*12700*/  MUFU.EX2 R49, R49 ;  /* 0x0000003100317308 */ /* 0x000fe20000000800 */
[----:B------:R-:W-:Y:S01]  /*12710*/  FADD.FTZ R0, R94, R0 ;  /* 0x000000005e007221 */ /* 0x000fe20000010000 */
[----:B------:R-:W-:Y:S01]  /*12720*/  F2FP.PACK_AB R102, R56, R57 ;  /* 0x000000393866723e */ /* 0x000fe200000000ff */
[----:B------:R-:W-:Y:S01]  /*12730*/  HMMA.16816.F32 R32, R20, R36, RZ ;  /* 0x000000241420723c */ /* 0x000fe200000018ff */
[----:B------:R-:W-:-:S02]  /*12740*/  FADD.FTZ R3, R107, R3 ;  /* 0x000000036b037221 */ /* 0x000fc40000010000 */
[----:B------:R-:W-:Y:S02]  /*12750*/  FADD.FTZ R0, R98, R0 ;  /* 0x0000000062007221 */ /* 0x000fe40000010000 */
[----:B------:R-:W-:Y:S01]  /*12760*/  FADD.FTZ R3, R124, R3 ;  /* 0x000000037c037221 */ /* 0x000fe20000010000 */
[----:B------:R-:W4:Y:S01]  /*12770*/  MUFU.EX2 R48, R48 ;  /* 0x0000003000307308 */ /* 0x000f220000000800 */
[----:B------:R-:W-:Y:S01]  /*12780*/  FADD.FTZ R0, R100, R0 ;  /* 0x0000000064007221 */ /* 0x000fe20000010000 */
[----:B------:R-:W-:Y:S01]  /*12790*/  HMMA.16816.F32 R192, R8, R40, R24 ;  /* 0x0000002808c0723c */ /* 0x000fe20000001818 */
[----:B------:R-:W-:-:S04]  /*127a0*/  FADD.FTZ R3, R125, R3 ;  /* 0x000000037d037221 */ /* 0x000fc80000010000 */
[----:B------:R-:W-:Y:S02]  /*127b0*/  FADD.FTZ R6, R132, R3 ;  /* 0x0000000384067221 */ /* 0x000fe40000010000 */
[--C-:B------:R-:W-:Y:S01]  /*127c0*/  FFMA.FTZ R41, R70, c[0x0][0x2d0], -R2.reuse ;  /* 0x0000b40046297a23 */ /* 0x100fe20000010802 */
[C---:B------:R-:W-:Y:S01]  /*127d0*/  HMMA.16816.F32 R24, R16.reuse, R36, RZ ;  /* 0x000000241018723c */ /* 0x040fe200000018ff */
[----:B------:R-:W-:Y:S01]  /*127e0*/  FFMA.FTZ R40, R68, c[0x0][0x2d0], -R2 ;  /* 0x0000b40044287a23 */ /* 0x000fe20000010802 */
[----:B------:R-:W2:Y:S01]  /*127f0*/  MUFU.EX2 R37, R61 ;  /* 0x0000003d00257308 */ /* 0x000ea20000000800 */
[----:B------:R-:W-:Y:S01]  /*12800*/  FADD.FTZ R2, R97, R96 ;  /* 0x0000006061027221 */ /* 0x000fe20000010000 */
[----:B-1----:R-:W-:Y:S01]  /*12810*/  F2FP.PACK_AB R96, R44, R45 ;  /* 0x0000002d2c60723e */ /* 0x002fe200000000ff */
[----:B------:R-:W-:Y:S01]  /*12820*/  FADD.FTZ R3, R103, R0 ;  /* 0x0000000067037221 */ /* 0x000fe20000010000 */
[----:B----4-:R-:W-:Y:S01]  /*12830*/  F2FP.PACK_AB R103, R48, R49 ;  /* 0x000000313067723e */ /* 0x010fe200000000ff */
[----:B------:R-:W-:Y:S01]  /*12840*/  FADD.FTZ R2, R99, R2 ;  /* 0x0000000263027221 */ /* 0x000fe20000010000 */
[----:B------:R-:W-:Y:S01]  /*12850*/  HMMA.16816.F32 R80, R16, R54, RZ ;  /* 0x000000361050723c */ /* 0x000fe200000018ff */
[----:B------:R-:W-:Y:S01]  /*12860*/  FADD.FTZ R0, R135, R6 ;  /* 0x0000000687007221 */ /* 0x000fe20000010000 */
[----:B------:R-:W1:Y:S01]  /*12870*/  MUFU.EX2 R36, R60 ;  /* 0x0000003c00247308 */ /* 0x000e620000000800 */
[----:B------:R-:W-:-:S02]  /*12880*/  FADD.FTZ R2, R110, R2 ;  /* 0x000000026e027221 */ /* 0x000fc40000010000 */
[----:B------:R-:W-:Y:S02]  /*12890*/  FADD.FTZ R6, R126, R3 ;  /* 0x000000037e067221 */ /* 0x000fe40000010000 */
[----:B------:R-:W-:Y:S01]  /*128a0*/  FADD.FTZ R2, R111, R2 ;  /* 0x000000026f027221 */ /* 0x000fe20000010000 */
[----:B------:R-:W-:Y:S01]  /*128b0*/  HMMA.16816.F32 R88, R16, R62, RZ ;  /* 0x0000003e1058723c */ /* 0x000fe200000018ff */
[----:B------:R-:W-:Y:S01]  /*128c0*/  FADD.FTZ R0, R144, R0 ;  /* 0x0000000090007221 */ /* 0x000fe20000010000 */
[----:B------:R-:W-:Y:S01]  /*128d0*/  MUFU.EX2 R41, R41 ;  /* 0x0000002900297308 */ /* 0x000fe20000000800 */
[----:B------:R-:W-:Y:S02]  /*128e0*/  FADD.FTZ R6, R127, R6 ;  /* 0x000000067f067221 */ /* 0x000fe40000010000 */
[----:B--2---:R-:W-:Y:S01]  /*128f0*/  FADD.FTZ R0, R37, R0 ;  /* 0x0000000025007221 */ /* 0x004fe20000010000 */
[----:B------:R-:W-:Y:S02]  /*12900*/  LDSM.16.MT88.4 R124, [R197+0x800] ;  /* 0x00080000c57c783b */ /* 0x000fe40000004200 */
[----:B------:R-:W-:Y:S02]  /*12910*/  HMMA.16816.F32 R184, R12, R28, R32 ;  /* 0x0000001c0cb8723c */ /* 0x000fe40000001820 */
[----:B------:R-:W2:Y:S01]  /*12920*/  LDSM.16.MT88.4 R32, [R197+0x1800] ;  /* 0x00180000c520783b */ /* 0x000ea20000004200 */
[C---:B-1----:R-:W-:Y:S01]  /*12930*/  FADD.FTZ R0, R36.reuse, R0 ;  /* 0x0000000024007221 */ /* 0x042fe20000010000 */
[----:B------:R-:W-:-:S03]  /*12940*/  F2FP.PACK_AB R100, R36, R37 ;  /* 0x000000252464723e */ /* 0x000fc600000000ff */
[----:B------:R-:W-:Y:S01]  /*12950*/  FADD.FTZ R0, R57, R0 ;  /* 0x0000000039007221 */ /* 0x000fe20000010000 */
[C---:B------:R-:W-:Y:S01]  /*12960*/  HMMA.16816.F32 R188, R8.reuse, R28, R24 ;  /* 0x0000001c08bc723c */ /* 0x040fe20000001818 */
[----:B------:R-:W1:Y:S01]  /*12970*/  LDSM.16.MT88.4 R24, [R197+0x1c00] ;  /* 0x001c0000c518783b */ /* 0x000e620000004200 */
[----:B------:R-:W4:Y:S01]  /*12980*/  MUFU.EX2 R29, R40 ;  /* 0x00000028001d7308 */ /* 0x000f220000000800 */
[----:B------:R-:W-:Y:S02]  /*12990*/  FADD.FTZ R214, R56, R0 ;  /* 0x0000000038d67221 */ /* 0x000fe40000010000 */
[----:B------:R-:W-:Y:S02]  /*129a0*/  FADD.FTZ R0, R45, R6 ;  /* 0x000000062d007221 */ /* 0x000fe40000010000 */
[----:B------:R-:W-:Y:S01]  /*129b0*/  FADD.FTZ R28, R93, R4 ;  /* 0x000000045d1c7221 */ /* 0x000fe20000010000 */
[----:B------:R-:W-:Y:S01]  /*129c0*/  HMMA.16816.F32 R80, R8, R78, R80 ;  /* 0x0000004e0850723c */ /* 0x000fe20000001850 */
[----:B------:R-:W-:-:S02]  /*129d0*/  FADD.FTZ R4, R119, R2 ;  /* 0x0000000277047221 */ /* 0x000fc40000010000 */
[----:B------:R-:W-:Y:S02]  /*129e0*/  FADD.FTZ R2, R95, R28 ;  /* 0x0000001c5f027221 */ /* 0x000fe40000010000 */
[----:B------:R-:W-:Y:S01]  /*129f0*/  FADD.FTZ R4, R133, R4 ;  /* 0x0000000485047221 */ /* 0x000fe20000010000 */
[----:B------:R-:W-:Y:S01]  /*12a00*/  MUFU.EX2 R28, R72 ;  /* 0x00000048001c7308 */ /* 0x000fe20000000800 */
[----:B------:R-:W-:Y:S01]  /*12a10*/  FADD.FTZ R2, R117, R2 ;  /* 0x0000000275027221 */ /* 0x000fe20000010000 */
[----:B------:R-:W-:Y:S01]  /*12a20*/  HMMA.16816.F32 R60, R20, R62, RZ ;  /* 0x0000003e143c723c */ /* 0x000fe200000018ff */
[----:B------:R-:W-:Y:S01]  /*12a30*/  FADD.FTZ R0, R44, R0 ;  /* 0x000000002c007221 */ /* 0x000fe20000010000 */
[----:B----4-:R-:W-:Y:S01]  /*12a40*/  F2FP.PACK_AB R98, R29, R41 ;  /* 0x000000291d62723e */ /* 0x010fe200000000ff */
[----:B------:R-:W-:Y:S02]  /*12a50*/  FADD.FTZ R3, R116, R2 ;  /* 0x0000000274037221 */ /* 0x000fe40000010000 */
[----:B------:R-:W-:-:S02]  /*12a60*/  FADD.FTZ R2, R134, R4 ;  /* 0x0000000486027221 */ /* 0x000fc40000010000 */
[----:B------:R-:W-:Y:S01]  /*12a70*/  FADD.FTZ R3, R118, R3 ;  /* 0x0000000376037221 */ /* 0x000fe20000010000 */
[----:B------:R-:W-:Y:S01]  /*12a80*/  MUFU.EX2 R4, R77 ;  /* 0x0000004d00047308 */ /* 0x000fe20000000800 */
[----:B------:R-:W4:Y:S01]  /*12a90*/  LDSM.16.MT88.4 R116, [R196+0x1400] ;  /* 0x00140000c474783b */ /* 0x000f220000004200 */
[----:B------:R-:W-:Y:S01]  /*12aa0*/  HMMA.16816.F32 R56, R20, R58, RZ ;  /* 0x0000003a1438723c */ /* 0x000fe200000018ff */
[----:B------:R-:W-:Y:S02]  /*12ab0*/  FADD.FTZ R0, R41, R0 ;  /* 0x0000000029007221 */ /* 0x000fe40000010000 */
[----:B------:R-:W3:Y:S02]  /*12ac0*/  LDSM.16.MT88.4 R132, [R196+0x800] ;  /* 0x00080000c484783b */ /* 0x000ee40000004200 */
[----:B------:R-:W-:-:S03]  /*12ad0*/  FADD.FTZ R231, R29, R0 ;  /* 0x000000001de77221 */ /* 0x000fc60000010000 */
[-C--:B--2---:R-:W-:Y:S08]  /*12ae0*/  HMMA.16816.F32 R68, R20, R32.reuse, RZ ;  /* 0x000000201444723c */ /* 0x084ff000000018ff */
[----:B------:R-:W-:Y:S01]  /*12af0*/  HMMA.16816.F32 R64, R16, R32, RZ ;  /* 0x000000201040723c */ /* 0x000fe200000018ff */
[----:B------:R-:W2:Y:S07]  /*12b00*/  MUFU.EX2 R33, R53 ;  /* 0x0000003500217308 */ /* 0x000eae0000000800 */
[----:B------:R-:W-:Y:S01]  /*12b10*/  HMMA.16816.F32 R88, R8, R46, R88 ;  /* 0x0000002e0858723c */ /* 0x000fe20000001858 */
[----:B------:R-:W4:Y:S07]  /*12b20*/  MUFU.EX2 R32, R52 ;  /* 0x0000003400207308 */ /* 0x000f2e0000000800 */
[----:B-1----:R-:W-:Y:S01]  /*12b30*/  HMMA.16816.F32 R176, R12, R24, R68 ;  /* 0x000000180cb0723c */ /* 0x002fe20000001844 */
[----:B--2---:R-:W-:-:S07]  /*12b40*/  FADD.FTZ R2, R33, R2 ;  /* 0x0000000221027221 */ /* 0x004fce0000010000 */
[----:B------:R-:W-:Y:S01]  /*12b50*/  HMMA.16816.F32 R180, R8, R24, R64 ;  /* 0x0000001808b4723c */ /* 0x000fe20000001840 */
[----:B------:R-:W1:Y:S01]  /*12b60*/  MUFU.EX2 R25, R73 ;  /* 0x0000004900197308 */ /* 0x000e620000000800 */
[C---:B----4-:R-:W-:Y:S01]  /*12b70*/  FADD.FTZ R2, R32.reuse, R2 ;  /* 0x0000000220027221 */ /* 0x050fe20000010000 */
[----:B------:R-:W-:-:S03]  /*12b80*/  F2FP.PACK_AB R101, R32, R33 ;  /* 0x000000212065723e */ /* 0x000fc600000000ff */
[----:B------:R-:W-:Y:S02]  /*12b90*/  FADD.FTZ R2, R49, R2 ;  /* 0x0000000231027221 */ /* 0x000fe40000010000 */
[----:B------:R-:W-:Y:S01]  /*12ba0*/  HMMA.16816.F32 R52, R20, R54, RZ ;  /* 0x000000361434723c */ /* 0x000fe200000018ff */
[----:B------:R-:W2:Y:S01]  /*12bb0*/  MUFU.EX2 R24, R76 ;  /* 0x0000004c00187308 */ /* 0x000ea20000000800 */
[----:B------:R-:W-:Y:S02]  /*12bc0*/  FADD.FTZ R213, R48, R2 ;  /* 0x0000000230d57221 */ /* 0x000fe40000010000 */
[----:B------:R-:W-:-:S04]  /*12bd0*/  FADD.FTZ R2, R28, R3 ;  /* 0x000000031c027221 */ /* 0x000fc80000010000 */
[----:B------:R-:W-:Y:S01]  /*12be0*/  HMMA.16816.F32 R64, R16, R38, RZ ;  /* 0x000000261040723c */ /* 0x000fe200000018ff */
[C---:B-1----:R-:W-:Y:S01]  /*12bf0*/  F2FP.PACK_AB R97, R25.reuse, R28 ;  /* 0x0000001c1961723e */ /* 0x042fe200000000ff */
[----:B------:R-:W-:-:S06]  /*12c00*/  FADD.FTZ R2, R25, R2 ;  /* 0x0000000219027221 */ /* 0x000fcc0000010000 */
[----:B------:R-:W-:Y:S01]  /*12c10*/  HMMA.16816.F32 R68, R16, R50, RZ ;  /* 0x000000321044723c */ /* 0x000fe200000018ff */
[----:B--2---:R-:W-:Y:S01]  /*12c20*/  F2FP.PACK_AB R99, R4, R24 ;  /* 0x000000180463723e */ /* 0x004fe200000000ff */
[----:B------:R-:W-:Y:S02]  /*12c30*/  FADD.FTZ R0, R24, R2 ;  /* 0x0000000218007221 */ /* 0x000fe40000010000 */
[----:B------:R-:W-:-:S04]  /*12c40*/  @P1 IMAD.HI.U32 R2, R221, c[0x0][0x2c8], RZ ;  /* 0x0000b200dd021a27 */ /* 0x000fc800078e00ff */
[----:B------:R-:W-:Y:S01]  /*12c50*/  HMMA.16816.F32 R52, R12, R78, R52 ;  /* 0x0000004e0c34723c */ /* 0x000fe20000001834 */
[----:B------:R-:W-:Y:S01]  /*12c60*/  FADD.FTZ R232, R4, R0 ;  /* 0x0000000004e87221 */ /* 0x000fe20000010000 */
[----:B------:R-:W-:Y:S02]  /*12c70*/  MOV R0, R221 ;  /* 0x000000dd00007202 */ /* 0x000fe40000000f00 */
[----:B------:R-:W-:-:S04]  /*12c80*/  @P1 SHF.R.U32.HI R0, RZ, c[0x0][0x2cc], R2 ;  /* 0x0000b300ff001a19 */ /* 0x000fc80000011602 */
[----:B------:R-:W-:Y:S01]  /*12c90*/  HMMA.16816.F32 R16, R16, R34, RZ ;  /* 0x000000221010723c */ /* 0x000fe200000018ff */
[----:B---3--:R-:W-:-:S05]  /*12ca0*/  IADD3 R0, R0, R220, -R246 ;  /* 0x000000dc00007210 */ /* 0x008fca0007ffe8f6 */
[----:B------:R-:W-:Y:S02]  /*12cb0*/  IMAD.HI R0, R0, 0x2aaaaaab, RZ ;  /* 0x2aaaaaab00007827 */ /* 0x000fe400078e02ff */
[----:B------:R-:W-:Y:S03]  /*12cc0*/  HMMA.16816.F32 R48, R20, R50, RZ ;  /* 0x000000321430723c */ /* 0x000fe600000018ff */
[----:B------:R-:W-:-:S04]  /*12cd0*/  SHF.R.U32.HI R2, RZ, 0x1f, R0 ;  /* 0x0000001fff027819 */ /* 0x000fc80000011600 */
[----:B------:R-:W-:Y:S01]  /*12ce0*/  LEA.HI.SX32 R0, R0, R2, 0x1d ;  /* 0x0000000200007211 */ /* 0x000fe200078feaff */
[----:B------:R-:W-:Y:S03]  /*12cf0*/  HMMA.16816.F32 R36, R20, R38, RZ ;  /* 0x000000261424723c */ /* 0x000fe600000018ff */
[----:B-----5:R-:W-:-:S04]  /*12d00*/  IMNMX R245, R215, R0, !PT ;  /* 0x00000000d7f57217 */ /* 0x020fc80007800200 */
[----:B------:R-:W-:Y:S01]  /*12d10*/  ISETP.GE.AND P0, PT, R212, R245, PT ;  /* 0x000000f5d400720c */ /* 0x000fe20003f06270 */
[----:B------:R-:W-:Y:S08]  /*12d20*/  HMMA.16816.F32 R20, R20, R34, RZ ;  /* 0x000000221414723c */ /* 0x000ff000000018ff */
[----:B------:R-:W-:Y:S01]  /*12d30*/  HMMA.16816.F32 R172, R8, R30, R64 ;  /* 0x0000001e08ac723c */ /* 0x000fe20000001840 */
        /* <DEDUP_REMOVED lines=8> */
[----:B------:R-:W-:Y:S01]  /*12dc0*/  HMMA.16816.F32 R16, R8, R26, R16 ;  /* 0x0000001a0810723c */ /* 0x000fe20000001810 */
[----:B------:R-:W3:Y:S07]  /*12dd0*/  LDSM.16.MT88.4 R8, [R197+0x2000] ;  /* 0x00200000c508783b */ /* 0x000eee0000004200 */
[C---:B------:R-:W-:Y:S08]  /*12de0*/  HMMA.16816.F32 R60, R12.reuse, R46, R60 ;  /* 0x0000002e0c3c723c */ /* 0x040ff0000000183c */
[C---:B------:R-:W-:Y:S08]  /*12df0*/  HMMA.16816.F32 R56, R12.reuse, R74, R56 ;  /* 0x0000004a0c38723c */ /* 0x040ff00000001838 */
[C---:B------:R-:W-:Y:S08]  /*12e00*/  HMMA.16816.F32 R48, R12.reuse, R42, R48 ;  /* 0x0000002a0c30723c */ /* 0x040ff00000001830 */
[C---:B------:R-:W-:Y:S08]  /*12e10*/  HMMA.16816.F32 R36, R12.reuse, R30, R36 ;  /* 0x0000001e0c24723c */ /* 0x040ff00000001824 */
[----:B------:R-:W-:Y:S08]  /*12e20*/  HMMA.16816.F32 R20, R12, R26, R20 ;  /* 0x0000001a0c14723c */ /* 0x000ff00000001814 */
[C---:B------:R-:W-:Y:S08]  /*12e30*/  HMMA.16816.F32 R144, R100.reuse, R134, R60 ;  /* 0x000000866490723c */ /* 0x040ff0000000183c */
[-C--:B------:R-:W-:Y:S08]  /*12e40*/  HMMA.16816.F32 R148, R100, R124.reuse, R148 ;  /* 0x0000007c6494723c */ /* 0x080ff00000001894 */
[----:B------:R-:W-:Y:S08]  /*12e50*/  HMMA.16816.F32 R128, R96, R124, R128 ;  /* 0x0000007c6080723c */ /* 0x000ff00000001880 */
[C---:B------:R-:W-:Y:S08]  /*12e60*/  HMMA.16816.F32 R152, R100.reuse, R126, R56 ;  /* 0x0000007e6498723c */ /* 0x040ff00000001838 */
[-C--:B------:R-:W-:Y:S08]  /*12e70*/  HMMA.16816.F32 R140, R100, R132.reuse, R140 ;  /* 0x00000084648c723c */ /* 0x080ff0000000188c */
[C---:B------:R-:W-:Y:S08]  /*12e80*/  HMMA.16816.F32 R136, R96.reuse, R132, R136 ;  /* 0x000000846088723c */ /* 0x040ff00000001888 */
[----:B------:R-:W-:Y:S08]  /*12e90*/  HMMA.16816.F32 R124, R96, R126, R84 ;  /* 0x0000007e607c723c */ /* 0x000ff00000001854 */
[-C--:B-1----:R-:W-:Y:S08]  /*12ea0*/  HMMA.16816.F32 R56, R100, R64.reuse, R216 ;  /* 0x000000406438723c */ /* 0x082ff000000018d8 */
[----:B------:R-:W-:Y:S08]  /*12eb0*/  HMMA.16816.F32 R60, R96, R64, R192 ;  /* 0x00000040603c723c */ /* 0x000ff000000018c0 */
[----:B------:R-:W-:Y:S08]  /*12ec0*/  HMMA.16816.F32 R68, R100, R66, R48 ;  /* 0x000000426444723c */ /* 0x000ff00000001830 */
[C---:B------:R-:W-:Y:S08]  /*12ed0*/  HMMA.16816.F32 R132, R96.reuse, R134, R88 ;  /* 0x000000866084723c */ /* 0x040ff00000001858 */
[----:B------:R-:W-:Y:S08]  /*12ee0*/  HMMA.16816.F32 R64, R96, R66, R92 ;  /* 0x000000426040723c */ /* 0x000ff0000000185c */
[C---:B--2---:R-:W-:Y:S08]  /*12ef0*/  HMMA.16816.F32 R72, R100.reuse, R80, R184 ;  /* 0x000000506448723c */ /* 0x044ff000000018b8 */
[----:B------:R-:W-:Y:S08]  /*12f00*/  HMMA.16816.F32 R84, R100, R82, R36 ;  /* 0x000000526454723c */ /* 0x000ff00000001824 */
[----:B------:R-:W-:Y:S08]  /*12f10*/  HMMA.16816.F32 R76, R96, R80, R188 ;  /* 0x00000050604c723c */ /* 0x000ff000000018bc */
[----:B---3--:R-:W-:Y:S08]  /*12f20*/  HMMA.16816.F32 R88, R100, R8, R176 ;  /* 0x000000086458723c */ /* 0x008ff000000018b0 */
[C---:B------:R-:W-:Y:S08]  /*12f30*/  HMMA.16816.F32 R80, R96.reuse, R82, R172 ;  /* 0x000000526050723c */ /* 0x040ff000000018ac */
[----:B------:R-:W-:Y:S08]  /*12f40*/  HMMA.16816.F32 R92, R96, R8, R180 ;  /* 0x00000008605c723c */ /* 0x000ff000000018b4 */
[-C--:B------:R-:W-:Y:S08]  /*12f50*/  HMMA.16816.F32 R100, R100, R10.reuse, R20 ;  /* 0x0000000a6464723c */ /* 0x080ff00000001814 */
[----:B------:R-:W-:Y:S01]  /*12f60*/  HMMA.16816.F32 R96, R96, R10, R16 ;  /* 0x0000000a6060723c */ /* 0x000fe20000001810 */
[----:B------:R-:W-:Y:S02]  /*12f70*/  @!UPT UIADD3 URZ, URZ, URZ, URZ ;  /* 0x0000003f3f3ff290 */ /* 0x000fe4000fffe03f */
[----:B------:R-:W-:Y:S11]  /*12f80*/  @!P0 BRA `(.L_x_1657) ;  /* 0x0000345000008947 */ /* 0x000ff60003800000 */
[----:B------:R-:W-:Y:S01]  /*12f90*/  IMAD.MOV.U32 R107, RZ, RZ, R105 ;  /* 0x000000ffff6b7224 */ /* 0x000fe200078e0069 */
[----:B------:R-:W-:Y:S01]  /*12fa0*/  MOV R111, R5 ;  /* 0x00000005006f7202 */ /* 0x000fe20000000f00 */
[----:B------:R-:W-:Y:S01]  /*12fb0*/  IMAD.MOV.U32 R6, RZ, RZ, R106 ;  /* 0x000000ffff067224 */ /* 0x000fe200078e006a */
[----:B------:R-:W-:-:S07]  /*12fc0*/  MOV R110, R104 ;  /* 0x00000068006e7202 */ /* 0x000fce0000000f00 */
.L_x_1670:
        /* <DEDUP_REMOVED lines=26> */
[----:B------:R-:W-:Y:S04]  /*13170*/  IMAD.WIDE.U32 R2, R210, c[0x0][0x218], R2 ;  /* 0x00008600d2027a25 */ /* 0x000fe800078e0002 */
        /* <DEDUP_REMOVED lines=8> */
.L_x_1770:
[----:B------:R-:W-:-:S05]  /*13200*/  BRA.DIV ~URZ, `(.L_x_1661) ;  /* 0x0000c9d27f007947 */ /* 0x000fca000b800000 */
[----:B------:R3:W4:Y:S02]  /*13210*/  SHFL.IDX PT, R0, R10, RZ, 0x1c1f ;  /* 0x001c1fff0a007589 */ /* 0x00072400000e0000 */
.L_x_1771:
[----:B------:R-:W5:Y:S04]  /*13220*/  LDL.64 R2, [R1] ;  /* 0x0000000001027983 */ /* 0x000f680000100a00 */
[----:B---3--:R-:W3:Y:S04]  /*13230*/  LDL R11, [R1+0x10] ;  /* 0x00001000010b7983 */ /* 0x008ee80000100800 */
[----:B----4-:R-:W4:Y:S02]  /*13240*/  LDL R8, [R1+0xc] ;  /* 0x00000c0001087983 */ /* 0x010f240000100800 */
[----:B----4-:R-:W-:Y:S02]  /*13250*/  ISETP.GE.AND P3, PT, R8, c[0x0][0x1d4], PT ;  /* 0x0000750008007a0c */ /* 0x010fe40003f66270 */
[----:B-----5:R-:W-:Y:S02]  /*13260*/  ISETP.GE.AND P1, PT, R2, c[0x0][0x1d4], PT ;  /* 0x0000750002007a0c */ /* 0x020fe40003f26270 */
[----:B------:R-:W-:Y:S02]  /*13270*/  IADD3 R2, P0, R0, R229, RZ ;  /* 0x000000e500027210 */ /* 0x000fe40007f1e0ff */
[----:B---3--:R-:W-:Y:S02]  /*13280*/  ISETP.GE.AND P2, PT, R11, c[0x0][0x1d4], PT ;  /* 0x000075000b007a0c */ /* 0x008fe40003f46270 */
[----:B------:R-:W3:Y:S01]  /*13290*/  S2R R11, SR_TID.X ;  /* 0x00000000000b7919 */ /* 0x000ee20000002100 */
[----:B--2---:R-:W-:Y:S01]  /*132a0*/  IMAD.X R3, R4, 0x1, R228, P0 ;  /* 0x0000000104037824 */ /* 0x004fe200000e06e4 */
[----:B------:R-:W-:Y:S05]  /*132b0*/  IADD3 R8, P0, R0, R230, RZ ;  /* 0x000000e600087210 */ /* 0x000fea0007f1e0ff */
[----:B------:R-:W-:Y:S01]  /*132c0*/  @!PT LDS RZ, [RZ] ;  /* 0x00000000fffff984 */ /* 0x000fe20000000800 */
[----:B------:R-:W-:Y:S01]  /*132d0*/  @!PT LDS RZ, [RZ] ;  /* 0x00000000fffff984 */ /* 0x000fe20000000800 */
[----:B------:R-:W-:Y:S01]  /*132e0*/  @!PT LDS RZ, [RZ] ;  /* 0x00000000fffff984 */ /* 0x000fe20000000800 */
[----:B------:R2:W-:Y:S01]  /*132f0*/  LDGSTS.E.BYPASS.LTC128B.128 [R209+0x1880], [R2.64], !P1 ;  /* 0x0188000002d17fae */ /* 0x0005e2000c901d48 */
[----:B------:R-:W-:Y:S05]  /*13300*/  IMAD.X R9, R4, 0x1, R225, P0 ;  /* 0x0000000104097824 */ /* 0x000fea00000e06e1 */
[----:B------:R4:W-:Y:S01]  /*13310*/  LDGSTS.E.BYPASS.LTC128B.128 [R209+0x2480], [R8.64], !P3 ;  /* 0x0248000008d17fae */ /* 0x0009e2000d901d48 */
[----:B--2---:R-:W-:Y:S05]  /*13320*/  IADD3 R2, P0, R0, R227, RZ ;  /* 0x000000e300027210 */ /* 0x004fea0007f1e0ff */
[----:B------:R-:W-:Y:S01]  /*13330*/  IMAD.X R3, R4, 0x1, R226, P0 ;  /* 0x0000000104037824 */ /* 0x000fe200000e06e2 */
[----:B---3--:R-:W-:Y:S04]  /*13340*/  ISETP.GT.AND P0, PT, R11, 0x3f, PT ;  /* 0x0000003f0b00780c */ /* 0x008fe80003f04270 */
[----:B------:R4:W-:Y:S09]  /*13350*/  LDGSTS.E.BYPASS.LTC128B.128 [R209+0x3080], [R2.64], !P2 ;  /* 0x0308000002d17fae */ /* 0x0009f2000d101d48 */
[----:B------:R-:W-:-:S05]  /*13360*/  @P0 BRA `(.L_x_1659) ;  /* 0x000000f000000947 */ /* 0x000fca0003800000 */
[----:B------:R-:W-:-:S05]  /*13370*/  BRA.DIV ~URZ, `(.L_x_1662) ;  /* 0x0000c8d27f007947 */ /* 0x000fca000b800000 */
[----:B------:R2:W3:Y:S04]  /*13380*/  SHFL.IDX PT, R4, R5, 0x1, 0x1c1f ;  /* 0x003c1f0005047f89 */ /* 0x0004e800000e0000 */
[----:B------:R2:W1:Y:S02]  /*13390*/  SHFL.IDX PT, R0, R10, 0x1, 0x1c1f ;  /* 0x003c1f000a007f89 */ /* 0x00046400000e0000 */
.L_x_1772:
[----:B-1--4-:R-:W-:Y:S05]  /*133a0*/  IADD3 R2, P0, R0, R229, RZ ;  /* 0x000000e500027210 */ /* 0x012fea0007f1e0ff */
[----:B---3--:R-:W-:Y:S01]  /*133b0*/  IMAD.X R3, R4, 0x1, R228, P0 ;  /* 0x0000000104037824 */ /* 0x008fe200000e06e4 */
[----:B------:R-:W-:Y:S04]  /*133c0*/  IADD3 R8, P0, R0, R230, RZ ;  /* 0x000000e600087210 */ /* 0x000fe80007f1e0ff */
[----:B------:R-:W-:Y:S01]  /*133d0*/  @!PT LDS RZ, [RZ] ;  /* 0x00000000fffff984 */ /* 0x000fe20000000800 */
[----:B------:R-:W-:Y:S01]  /*133e0*/  @!PT LDS RZ, [RZ] ;  /* 0x00000000fffff984 */ /* 0x000fe20000000800 */
[----:B------:R-:W-:Y:S01]  /*133f0*/  @!PT LDS RZ, [RZ] ;  /* 0x00000000fffff984 */ /* 0x000fe20000000800 */
[----:B------:R1:W-:Y:S01]  /*13400*/  LDGSTS.E.BYPASS.LTC128B.128 [R209+0x2080], [R2.64], !P1 ;  /* 0x0208000002d17fae */ /* 0x0003e2000c901d48 */
[----:B------:R-:W-:Y:S05]  /*13410*/  IMAD.X R9, R4, 0x1, R225, P0 ;  /* 0x0000000104097824 */ /* 0x000fea00000e06e1 */
[----:B------:R3:W-:Y:S01]  /*13420*/  LDGSTS.E.BYPASS.LTC128B.128 [R209+0x2c80], [R8.64], !P3 ;  /* 0x02c8000008d17fae */ /* 0x0007e2000d901d48 */
[----:B-1----:R-:W-:Y:S05]  /*13430*/  IADD3 R2, P0, R0, R227, RZ ;  /* 0x000000e300027210 */ /* 0x002fea0007f1e0ff */
[----:B------:R-:W-:Y:S05]  /*13440*/  IMAD.X R3, R4, 0x1, R226, P0 ;  /* 0x0000000104037824 */ /* 0x000fea00000e06e2 */
[----:B------:R3:W-:Y:S03]  /*13450*/  LDGSTS.E.BYPASS.LTC128B.128 [R209+0x3880], [R2.64], !P2 ;  /* 0x0388000002d17fae */ /* 0x0007e6000d101d48 */
.L_x_1659:
[----:B-1-34-:R-:W-:Y:S05]  /*13460*/  BSYNC B0 ;  /* 0x0000000000007941 */ /* 0x01afea0003800000 */
.L_x_1658:
        /* <DEDUP_REMOVED lines=109> */
[----:B------:R-:W5:Y:S04]  /*13b40*/  LDL R104, [R1+0x3c] ;  /* 0x00003c0001687983 */ /* 0x000f680000100800 */
[----:B------:R-:W1:Y:S01]  /*13b50*/  S2R R105, SR_TID.X ;  /* 0x0000000000697919 */ /* 0x000e620000002100 */
[----:B--2---:R-:W-:Y:S05]  /*13b60*/  IMAD R2, R212, 0x30, R2 ;  /* 0x00000030d4027824 */ /* 0x004fea00078e0202 */
[----:B---3--:R-:W-:Y:S05]  /*13b70*/  IADD3 R2, R2, -0x30, R0 ;  /* 0xffffffd002027810 */ /* 0x008fea0007ffe000 */
        /* <DEDUP_REMOVED lines=15> */
[----:B------:R-:W-:Y:S01]  /*13c70*/  IMAD R0, R211, c[0x0][0x1e4], R0 ;  /* 0x00007900d3007a24 */ /* 0x000fe200078e0200 */
[----:B------:R-:W-:Y:S01]  /*13c80*/  IADD3 R5, -R5, 0x30, RZ ;  /* 0x0000003005057810 */ /* 0x000fe20007ffe1ff */
        /* <DEDUP_REMOVED lines=13> */
.L_x_1773:
[----:B------:R-:W-:-:S05]  /*13d60*/  BRA.DIV ~URZ, `(.L_x_1666) ;  /* 0x0000c0227f007947 */ /* 0x000fca000b800000 */
[----:B------:R3:W4:Y:S02]  /*13d70*/  SHFL.IDX PT, R0, R172, RZ, 0x1c1f ;  /* 0x001c1fffac007589 */ /* 0x00072400000e0000 */
.L_x_1774:
[----:B------:R-:W5:Y:S04]  /*13d80*/  LDL.64 R2, [R1] ;  /* 0x0000000001027983 */ /* 0x000f680000100a00 */
[----:B---3--:R-:W3:Y:S04]  /*13d90*/  LDL R104, [R1+0xc] ;  /* 0x00000c0001687983 */ /* 0x008ee80000100800 */
[----:B----4-:R-:W4:Y:S01]  /*13da0*/  LDL R173, [R1+0x10] ;  /* 0x0000100001ad7983 */ /* 0x010f220000100800 */
[----:B-----5:R-:W-:Y:S02]  /*13db0*/  @P0 ISETP.GE.AND P1, PT, R2, c[0x0][0x1d4], PT ;  /* 0x0000750002000a0c */ /* 0x020fe40003f26270 */
[----:B------:R-:W-:Y:S02]  /*13dc0*/  @P0 IADD3 R2, P2, R0, R229, RZ ;  /* 0x000000e500020210 */ /* 0x000fe40007f5e0ff */
[----:B---3--:R-:W-:Y:S03]  /*13dd0*/  @P0 ISETP.GE.AND P3, PT, R104, c[0x0][0x1d4], PT ;  /* 0x0000750068000a0c */ /* 0x008fe60003f66270 */
[----:B--2---:R-:W-:Y:S01]  /*13de0*/  @P0 IMAD.X R3, R4, 0x1, R228, P2 ;  /* 0x0000000104030824 */ /* 0x004fe200010e06e4 */
[----:B----4-:R-:W-:Y:S05]  /*13df0*/  @P0 ISETP.GE.AND P2, PT, R173, c[0x0][0x1d4], PT ;  /* 0x00007500ad000a0c */ /* 0x010fea0003f46270 */
[----:B------:R-:W-:Y:S01]  /*13e00*/  @!PT LDS RZ, [RZ] ;  /* 0x00000000fffff984 */ /* 0x000fe20000000800 */
[----:B------:R-:W-:Y:S01]  /*13e10*/  @!PT LDS RZ, [RZ] ;  /* 0x00000000fffff984 */ /* 0x000fe20000000800 */
[----:B------:R-:W-:Y:S01]  /*13e20*/  @!PT LDS RZ, [RZ] ;  /* 0x00000000fffff984 */ /* 0x000fe20000000800 */
[----:B------:R2:W-:Y:S01]  /*13e30*/  @P0 LDGSTS.E.BYPASS.LTC128B.128 [R209+0x3c80], [R2.64], !P1 ;  /* 0x03c8000002d10fae */ /* 0x0005e2000c901d48 */
[----:B------:R-:W-:Y:S05]  /*13e40*/  @P0 IADD3 R104, P1, R0, R230, RZ ;  /* 0x000000e600680210 */ /* 0x000fea0007f3e0ff */
[----:B------:R-:W-:Y:S05]  /*13e50*/  @P0 IMAD.X R105, R4, 0x1, R225, P1 ;  /* 0x0000000104690824 */ /* 0x000fea00008e06e1 */
[----:B------:R3:W-:Y:S01]  /*13e60*/  @P0 LDGSTS.E.BYPASS.LTC128B.128 [R209+0x4880], [R104.64], !P3 ;  /* 0x0488000068d10fae */ /* 0x0007e2000d901d48 */
[----:B--2---:R-:W-:Y:S05]  /*13e70*/  @P0 IADD3 R2, P1, R0, R227, RZ ;  /* 0x000000e300020210 */ /* 0x004fea0007f3e0ff */
[----:B------:R-:W-:Y:S05]  /*13e80*/  @P0 IMAD.X R3, R4, 0x1, R226, P1 ;  /* 0x0000000104030824 */ /* 0x000fea00008e06e2 */
[----:B------:R3:W-:Y:S01]  /*13e90*/  @P0 LDGSTS.E.BYPASS.LTC128B.128 [R209+0x5480], [R2.64], !P2 ;  /* 0x0548000002d10fae */ /* 0x0007e2000d101d48 */
[----:B------:R-:W-:Y:S01]  /*13ea0*/  ISETP.GE.AND P0, PT, R5, 0x21, PT ;  /* 0x000000210500780c */ /* 0x000fe20003f06270 */
[----:B------:R-:W-:-:S06]  /*13eb0*/  BRA.DIV ~URZ, `(.L_x_1667) ;  /* 0x0000bf427f007947 */ /* 0x000fcc000b800000 */
[----:B------:R2:W4:Y:S04]  /*13ec0*/  SHFL.IDX PT, R4, R106, 0x1, 0x1c1f ;  /* 0x003c1f006a047f89 */ /* 0x00052800000e0000 */
[----:B------:R2:W1:Y:S02]  /*13ed0*/  SHFL.IDX PT, R0, R172, 0x1, 0x1c1f ;  /* 0x003c1f00ac007f89 */ /* 0x00046400000e0000 */
.L_x_1775:
[----:B---3--:R-:W3:Y:S04]  /*13ee0*/  LDL.64 R2, [R1] ;  /* 0x0000000001027983 */ /* 0x008ee80000100a00 */
[----:B------:R-:W5:Y:S04]  /*13ef0*/  LDL R104, [R1+0xc] ;  /* 0x00000c0001687983 */ /* 0x000f680000100800 */
[----:B--2---:R-:W2:Y:S01]  /*13f00*/  LDL R5, [R1+0x10] ;  /* 0x0000100001057983 */ /* 0x004ea20000100800 */
[----:B---3--:R-:W-:Y:S02]  /*13f10*/  @P0 ISETP.GE.AND P1, PT, R2, c[0x0][0x1d4], PT ;  /* 0x0000750002000a0c */ /* 0x008fe40003f26270 */
[----:B-1----:R-:W-:Y:S02]  /*13f20*/  @P0 IADD3 R2, P2, R0, R229, RZ ;  /* 0x000000e500020210 */ /* 0x002fe40007f5e0ff */
[----:B-----5:R-:W-:Y:S03]  /*13f30*/  @P0 ISETP.GE.AND P3, PT, R104, c[0x0][0x1d4], PT ;  /* 0x0000750068000a0c */ /* 0x020fe60003f66270 */
[----:B----4-:R-:W-:Y:S01]  /*13f40*/  @P0 IMAD.X R3, R4, 0x1, R228, P2 ;  /* 0x0000000104030824 */ /* 0x010fe200010e06e4 */
[----:B--2---:R-:W-:Y:S05]  /*13f50*/  @P0 ISETP.GE.AND P2, PT, R5, c[0x0][0x1d4], PT ;  /* 0x0000750005000a0c */ /* 0x004fea0003f46270 */
[----:B------:R-:W-:Y:S01]  /*13f60*/  @!PT LDS RZ, [RZ] ;  /* 0x00000000fffff984 */ /* 0x000fe20000000800 */
[----:B------:R-:W-:Y:S01]  /*13f70*/  @!PT LDS RZ, [RZ] ;  /* 0x00000000fffff984 */ /* 0x000fe20000000800 */
[----:B------:R-:W-:Y:S01]  /*13f80*/  @!PT LDS RZ, [RZ] ;  /* 0x00000000fffff984 */ /* 0x000fe20000000800 */
[----:B------:R1:W-:Y:S01]  /*13f90*/  @P0 LDGSTS.E.BYPASS.LTC128B.128 [R209+0x4480], [R2.64], !P1 ;  /* 0x0448000002d10fae */ /* 0x0003e2000c901d48 */
[----:B------:R-:W-:Y:S05]  /*13fa0*/  @P0 IADD3 R104, P1, R0, R230, RZ ;  /* 0x000000e600680210 */ /* 0x000fea0007f3e0ff */
[----:B------:R-:W-:Y:S05]  /*13fb0*/  @P0 IMAD.X R105, R4, 0x1, R225, P1 ;  /* 0x0000000104690824 */ /* 0x000fea00008e06e1 */
[----:B------:R2:W-:Y:S01]  /*13fc0*/  @P0 LDGSTS.E.BYPASS.LTC128B.128 [R209+0x5080], [R104.64], !P3 ;  /* 0x0508000068d10fae */ /* 0x0005e2000d901d48 */
[----:B-1----:R-:W-:Y:S05]  /*13fd0*/  @P0 IADD3 R2, P1, R0, R227, RZ ;  /* 0x000000e300020210 */ /* 0x002fea0007f3e0ff */
[----:B------:R-:W-:Y:S05]  /*13fe0*/  @P0 IMAD.X R3, R4, 0x1, R226, P1 ;  /* 0x0000000104030824 */ /* 0x000fea00008e06e2 */
[----:B------:R2:W-:Y:S03]  /*13ff0*/  @P0 LDGSTS.E.BYPASS.LTC128B.128 [R209+0x5c80], [R2.64], !P2 ;  /* 0x05c8000002d10fae */ /* 0x0005e6000d101d48 */
.L_x_1664:
[----:B------:R-:W-:Y:S05]  /*14000*/  BSYNC B0 ;  /* 0x0000000000007941 */ /* 0x000fea0003800000 */
.L_x_1663:
[----:B------:R-:W3:Y:S01]  /*14010*/  LDL R4, [R1+0x64] ;  /* 0x0000640001047983 */ /* 0x000ee20000100800 */
[----:B------:R-:W-:Y:S03]  /*14020*/  IMAD.MOV.U32 R5, RZ, RZ, c[0x0][0x2c4] ;  /* 0x0000b100ff057624 */ /* 0x000fe600078e00ff */
[----:B------:R-:W3:Y:S02]  /*14030*/  LDL R0, [R1+0x80] ;  /* 0x0000800001007983 */ /* 0x000ee40000100800 */
[----:B------:R-:W-:Y:S02]  /*14040*/  ISETP.NE.AND P0, PT, R5, 0x1, PT ;  /* 0x000000010500780c */ /* 0x000fe40003f05270 */
[----:B--2---:R-:W2:Y:S04]  /*14050*/  LDL R3, [R1+0x68] ;  /* 0x0000680001037983 */ /* 0x004ea80000100800 */
[----:B------:R-:W4:Y:S04]  /*14060*/  LDL R2, [R1+0x6c] ;  /* 0x00006c0001027983 */ /* 0x000f280000100800 */
[----:B------:R-:W0:Y:S01]  /*14070*/  LDGDEPBAR ;  /* 0x00000000000079af */ /* 0x000e220000000000 */
[----:B---3--:R-:W-:Y:S04]  /*14080*/  IMAD.IADD R4, R0, 0x1, R4 ;  /* 0x0000000100047824 */ /* 0x008fe800078e0204 */
[----:B------:R-:W-:Y:S05]  /*14090*/  @P0 IMAD.HI.U32 R0, R4, c[0x0][0x2c8], RZ ;  /* 0x0000b20004000a27 */ /* 0x000fea00078e00ff */
[----:B------:R-:W-:Y:S01]  /*140a0*/  @P0 SHF.R.U32.HI R4, RZ, c[0x0][0x2cc], R0 ;  /* 0x0000b300ff040a19 */ /* 0x000fe20000011600 */
[----:B------:R-:W-:Y:S05]  /*140b0*/  IMAD R0, R212, -0x30, RZ ;  /* 0xffffffd0d4007824 */ /* 0x000fea00078e02ff */
[----:B--2---:R-:W-:Y:S04]  /*140c0*/  IADD3 R0, -R3, 0x1, R0 ;  /* 0x0000000103007810 */ /* 0x004fe80007ffe100 */
[----:B----4-:R-:W-:Y:S01]  /*140d0*/  IADD3 R5, -R246, R0, R2 ;  /* 0x00000000f6057210 */ /* 0x010fe20007ffe102 */
[----:B------:R-:W-:-:S05]  /*140e0*/  BRA.DIV ~URZ, `(.L_x_1668) ;  /* 0x0000bde27f007947 */ /* 0x000fca000b800000 */
[----:B------:R1:W2:Y:S02]  /*140f0*/  SHFL.IDX PT, R0, R4, RZ, 0x1c1f ;  /* 0x001c1fff04007589 */ /* 0x0002a400000e0000 */
.L_x_1776:
        /* <DEDUP_REMOVED lines=8> */
[C---:B------:R-:W-:Y:S02]  /*14180*/  ISETP.GT.AND P1, PT, R0.reuse, 0x11, PT ;  /* 0x000000110000780c */ /* 0x040fe40003f24270 */
[----:B------:R-:W-:Y:S02]  /*14190*/  ISETP.GT.AND P0, PT, R0, 0x18, PT ;  /* 0x000000180000780c */ /* 0x000fe40003f04270 */
[----:B------:R-:W-:Y:S02]  /*141a0*/  FSEL R186, R20, -INF , P3 ;  /* 0xff80000014ba7808 */ /* 0x000fe40001800000 */
        /* <DEDUP_REMOVED lines=8> */
[----:B------:R-:W-:Y:S02]  /*14230*/  ISETP.GT.AND P0, PT, R0, 0x29, PT ;  /* 0x000000290000780c */ /* 0x000fe40003f04270 */
[----:B------:R-:W-:Y:S02]  /*14240*/  FSEL R181, R37, -INF , P4 ;  /* 0xff80000025b57808 */ /* 0x000fe40002000000 */
[----:B------:R-:W-:Y:S02]  /*14250*/  FSEL R175, R40, -INF , P3 ;  /* 0xff80000028af7808 */ /* 0x000fe40001800000 */
[----:B------:R-:W-:Y:S02]  /*14260*/  FSEL R173, R41, -INF , P2 ;  /* 0xff80000029ad7808 */ /* 0x000fe40001000000 */
[----:B------:R-:W-:Y:S02]  /*14270*/  FSEL R172, R52, -INF , P1 ;  /* 0xff80000034ac7808 */ /* 0x000fe40000800000 */
[----:B------:R-:W-:Y:S01]  /*14280*/  FSEL R41, R53, -INF , P0 ;  /* 0xff80000035297808 */ /* 0x000fe20000000000 */
[----:B------:R-:W-:-:S05]  /*14290*/  BRA.DIV ~URZ, `(.L_x_1669) ;  /* 0x0000bca27f007947 */ /* 0x000fca000b800000 */
[----:B------:R-:W-:Y:S08]  /*142a0*/  SHFL.IDX PT, R3, R4, 0x1, 0x1c1f ;  /* 0x003c1f0004037f89 */ /* 0x000ff000000e0000 */
[----:B------:R-:W-:Y:S08]  /*142b0*/  SHFL.IDX PT, R0, R4, 0x2, 0x1c1f ;  /* 0x005c1f0004007f89 */ /* 0x000ff000000e0000 */
[----:B------:R-:W2:Y:S02]  /*142c0*/  SHFL.IDX PT, R2, R4, 0x3, 0x1c1f ;  /* 0x007c1f0004027f89 */ /* 0x000ea400000e0000 */
[C---:B--2---:R-:W-:Y:S02]  /*142d0*/  IMAD.IADD R2, R5.reuse, 0x1, R2 ;  /* 0x0000000105027824 */ /* 0x044fe400078e0202 */
[C---:B------:R-:W-:Y:S02]  /*142e0*/  IMAD.IADD R3, R5.reuse, 0x1, R3 ;  /* 0x0000000105037824 */ /* 0x040fe400078e0203 */
[----:B------:R-:W-:Y:S01]  /*142f0*/  IMAD.IADD R0, R5, 0x1, R0 ;  /* 0x0000000105007824 */ /* 0x000fe200078e0200 */
[----:B------:R-:W-:Y:S02]  /*14300*/  ISETP.GT.AND P4, PT, R2, 0x20, PT ;  /* 0x000000200200780c */ /* 0x000fe40003f84270 */
[C---:B------:R-:W-:Y:S02]  /*14310*/  ISETP.GT.AND P3, PT, R3.reuse, RZ, PT ;  /* 0x000000ff0300720c */ /* 0x040fe40003f64270 */
[C---:B------:R-:W-:Y:S02]  /*14320*/  ISETP.GT.AND P1, PT, R3.reuse, 0x8, PT ;  /* 0x000000080300780c */ /* 0x040fe40003f24270 */
[C---:B------:R-:W-:Y:S02]  /*14330*/  ISETP.GT.AND P0, PT, R3.reuse, 0x9, PT ;  /* 0x000000090300780c */ /* 0x040fe40003f04270 */
[----:B------:R-:W-:Y:S02]  /*14340*/  ISETP.GT.AND P2, PT, R3, 0x1, PT ;  /* 0x000000010300780c */ /* 0x000fe40003f44270 */
[----:B------:R-:W-:Y:S02]  /*14350*/  FSEL R37, R10, -INF , P3 ;  /* 0xff8000000a257808 */ /* 0x000fe40001800000 */
[----:B------:R-:W-:Y:S02]  /*14360*/  FSEL R179, R22, -INF , P1 ;  /* 0xff80000016b37808 */ /* 0x000fe40000800000 */
[----:B------:R-:W-:Y:S02]  /*14370*/  FSEL R178, R23, -INF , P0 ;  /* 0xff80000017b27808 */ /* 0x000fe40000000000 */
[C---:B------:R-:W-:Y:S02]  /*14380*/  ISETP.GT.AND P3, PT, R3.reuse, 0x10, PT ;  /* 0x000000100300780c */ /* 0x040fe40003f64270 */
[C---:B------:R-:W-:Y:S02]  /*14390*/  ISETP.GT.AND P1, PT, R3.reuse, 0x18, PT ;  /* 0x000000180300780c */ /* 0x040fe40003f24270 */
[----:B------:R-:W-:Y:S02]  /*143a0*/  ISETP.GT.AND P0, PT, R3, 0x19, PT ;  /* 0x000000190300780c */ /* 0x000fe40003f04270 */
[----:B------:R-:W-:Y:S02]  /*143b0*/  FSEL R180, R11, -INF , P2 ;  /* 0xff8000000bb47808 */ /* 0x000fe40001000000 */
        /* <DEDUP_REMOVED lines=12> */
[----:B------:R-:W-:Y:S02]  /*14480*/  ISETP.GT.AND P3, PT, R0, RZ, PT ;  /* 0x000000ff0000720c */ /* 0x000fe40003f64270 */
[C---:B------:R-:W-:Y:S02]  /*14490*/  ISETP.GT.AND P1, PT, R2.reuse, RZ, PT ;  /* 0x000000ff0200720c */ /* 0x040fe40003f24270 */
[----:B------:R-:W-:Y:S02]  /*144a0*/  ISETP.GT.AND P0, PT, R2, 0x1, PT ;  /* 0x000000010200780c */ /* 0x000fe40003f04270 */
[----:B------:R-:W-:Y:S02]  /*144b0*/  FSEL R25, R43, -INF , P2 ;  /* 0xff8000002b197808 */ /* 0x000fe40001000000 */
[----:B------:R-:W-:Y:S02]  /*144c0*/  ISETP.GT.AND P2, PT, R0, 0x1, PT ;  /* 0x000000010000780c */ /* 0x000fe40003f44270 */
[----:B------:R-:W-:Y:S02]  /*144d0*/  FSEL R12, R12, -INF , P3 ;  /* 0xff8000000c0c7808 */ /* 0x000fe40001800000 */
[----:B------:R-:W-:Y:S02]  /*144e0*/  FSEL R26, R14, -INF , P1 ;  /* 0xff8000000e1a7808 */ /* 0x000fe40000800000 */
[----:B------:R-:W-:Y:S02]  /*144f0*/  FSEL R54, R15, -INF , P0 ;  /* 0xff8000000f367808 */ /* 0x000fe40000000000 */
[----:B------:R-:W-:Y:S02]  /*14500*/  ISETP.GT.AND P3, PT, R0, 0x8, PT ;  /* 0x000000080000780c */ /* 0x000fe40003f64270 */
[C---:B------:R-:W-:Y:S02]  /*14510*/  ISETP.GT.AND P1, PT, R2.reuse, 0x8, PT ;  /* 0x000000080200780c */ /* 0x040fe40003f24270 */
        /* <DEDUP_REMOVED lines=101> */
.L_x_1777:
        /* <DEDUP_REMOVED lines=61> */
[----:B------:R-:W3:Y:S01]  /*14f40*/  MUFU.EX2 R25, R32 ;  /* 0x0000002000197308 */ /* 0x000ee20000000800 */
[C---:B------:R-:W-:Y:S02]  /*14f50*/  FMUL.FTZ R88, R4.reuse, R88 ;  /* 0x0000005804587220 */ /* 0x040fe40000410000 */
[----:B------:R-:W-:Y:S02]  /*14f60*/  FMUL.FTZ R89, R4, R89 ;  /* 0x0000005904597220 */ /* 0x000fe40000410000 */
[C---:B-1----:R-:W-:Y:S02]  /*14f70*/  FFMA.FTZ R0, R3.reuse, R213, R22 ;  /* 0x000000d503007223 */ /* 0x042fe40000010016 */
[C---:B------:R-:W-:Y:S02]  /*14f80*/  FMUL.FTZ R55, R3.reuse, R163 ;  /* 0x000000a303377220 */ /* 0x040fe40000410000 */
[C---:B------:R-:W-:Y:S01]  /*14f90*/  FMUL.FTZ R58, R3.reuse, R58 ;  /* 0x0000003a033a7220 */ /* 0x040fe20000410000 */
[----:B------:R-:W-:Y:S01]  /*14fa0*/  MUFU.EX2 R234, R41 ;  /* 0x0000002900ea7308 */ /* 0x000fe20000000800 */
[C---:B------:R-:W-:Y:S02]  /*14fb0*/  FMUL.FTZ R59, R3.reuse, R59 ;  /* 0x0000003b033b7220 */ /* 0x040fe40000410000 */
[C---:B------:R-:W-:Y:S01]  /*14fc0*/  FMUL.FTZ R70, R3.reuse, R70 ;  /* 0x0000004603467220 */ /* 0x040fe20000410000 */
[C---:B--2---:R-:W-:Y:S01]  /*14fd0*/  F2FP.PACK_AB R173, R2.reuse, R22 ;  /* 0x0000001602ad723e */ /* 0x044fe200000000ff */
[----:B------:R-:W-:Y:S01]  /*14fe0*/  FADD.FTZ R40, R2, R0 ;  /* 0x0000000002287221 */ /* 0x000fe20000010000 */
[C---:B------:R-:W-:Y:S01]  /*14ff0*/  FSEL R0, R104.reuse, RZ, P0 ;  /* 0x000000ff68007208 */ /* 0x040fe20000000000 */
[----:B------:R-:W-:Y:S02]  /*15000*/  FMUL.FTZ R2, R104, c[0x0][0x2d0] ;  /* 0x0000b40068027a20 */ /* 0x000fe40000410000 */
[C---:B------:R-:W-:Y:S01]  /*15010*/  FMUL.FTZ R71, R3.reuse, R71 ;  /* 0x0000004703477220 */ /* 0x040fe20000410000 */
[----:B------:R-:W-:Y:S01]  /*15020*/  MUFU.EX2 R237, R187 ;  /* 0x000000bb00ed7308 */ /* 0x000fe20000000800 */
[----:B------:R-:W-:Y:S01]  /*15030*/  FADD.FTZ R0, -R0, R110 ;  /* 0x0000006e00007221 */ /* 0x000fe20000010100 */
[----:B------:R-:W-:Y:S01]  /*15040*/  FSEL R2, R2, RZ, P0 ;  /* 0x000000ff02027208 */ /* 0x000fe20000000000 */
[----:B------:R-:W-:Y:S01]  /*15050*/  FMUL.FTZ R74, R3, R74 ;  /* 0x0000004a034a7220 */ /* 0x000fe20000410000 */
[----:B------:R-:W-:Y:S01]  /*15060*/  FSETP.NEU.FTZ.AND P0, PT, R5, -INF , PT ;  /* 0xff8000000500780b */ /* 0x000fe20003f1d000 */
[----:B------:R-:W-:Y:S01]  /*15070*/  FMUL.FTZ R0, R0, c[0x0][0x2d0] ;  /* 0x0000b40000007a20 */ /* 0x000fe20000410000 */
[----:B---3--:R-:W-:Y:S01]  /*15080*/  F2FP.PACK_AB R174, R25, R31 ;  /* 0x0000001f19ae723e */ /* 0x008fe200000000ff */
        /* <DEDUP_REMOVED lines=14> */
[----:B------:R-:W-:Y:S01]  /*15170*/  FSEL R2, R5, RZ, P0 ;  /* 0x000000ff05027208 */ /* 0x000fe20000000000 */
[----:B------:R-:W-:Y:S01]  /*15180*/  MUFU.EX2 R24, R12 ;  /* 0x0000000c00187308 */ /* 0x000fe20000000800 */
[----:B------:R-:W-:Y:S02]  /*15190*/  FMUL.FTZ R53, R4, R161 ;  /* 0x000000a104357220 */ /* 0x000fe40000410000 */
[C---:B------:R-:W-:Y:S02]  /*151a0*/  FMUL.FTZ R75, R3.reuse, R75 ;  /* 0x0000004b034b7220 */ /* 0x040fe40000410000 */
[----:B------:R-:W-:Y:S02]  /*151b0*/  FADD.FTZ R2, -R2, R111 ;  /* 0x0000006f02027221 */ /* 0x000fe40000010100 */
[C---:B------:R-:W-:Y:S02]  /*151c0*/  FMUL.FTZ R86, R3.reuse, R86 ;  /* 0x0000005603567220 */ /* 0x040fe40000410000 */
[----:B------:R-:W-:Y:S01]  /*151d0*/  FMUL.FTZ R2, R2, c[0x0][0x2d0] ;  /* 0x0000b40002027a20 */ /* 0x000fe20000410000 */
[----:B------:R-:W2:Y:S01]  /*151e0*/  MUFU.EX2 R0, R0 ;  /* 0x0000000000007308 */ /* 0x000ea20000000800 */
[----:B------:R-:W-:Y:S02]  /*151f0*/  FMUL.FTZ R87, R3, R87 ;  /* 0x0000005703577220 */ /* 0x000fe40000410000 */
[----:B-1----:R-:W-:Y:S02]  /*15200*/  FMUL.FTZ R6, R5, c[0x0][0x2d0] ;  /* 0x0000b40005067a20 */ /* 0x002fe40000410000 */
[C---:B------:R-:W-:Y:S02]  /*15210*/  FMUL.FTZ R90, R3.reuse, R90 ;  /* 0x0000005a035a7220 */ /* 0x040fe40000410000 */
[C---:B------:R-:W-:Y:S01]  /*15220*/  FMUL.FTZ R91, R3.reuse, R91 ;  /* 0x0000005b035b7220 */ /* 0x040fe20000410000 */
[----:B------:R-:W-:Y:S01]  /*15230*/  FSEL R6, R6, RZ, P0 ;  /* 0x000000ff06067208 */ /* 0x000fe20000000000 */
[C---:B------:R-:W-:Y:S01]  /*15240*/  FMUL.FTZ R102, R3.reuse, R102 ;  /* 0x0000006603667220 */ /* 0x040fe20000410000 */
[----:B------:R-:W-:Y:S01]  /*15250*/  MUFU.EX2 R2, R2 ;  /* 0x0000000200027308 */ /* 0x000fe20000000800 */
[----:B------:R-:W-:Y:S01]  /*15260*/  FMUL.FTZ R103, R3, R103 ;  /* 0x0000006703677220 */ /* 0x000fe20000410000 */
[----:B------:R-:W-:Y:S01]  /*15270*/  ISETP.GT.AND P0, PT, R212, R245, PT ;  /* 0x000000f5d400720c */ /* 0x000fe20003f04270 */
[--C-:B------:R-:W-:Y:S01]  /*15280*/  FFMA.FTZ R22, R38, c[0x0][0x2d0], -R6.reuse ;  /* 0x0000b40026167a23 */ /* 0x100fe20000010806 */
[----:B------:R-:W-:Y:S01]  /*15290*/  IADD3 R212, R212, -0x1, RZ ;  /* 0xffffffffd4d47810 */ /* 0x000fe20007ffe0ff */
        /* <DEDUP_REMOVED lines=9> */
[----:B------:R2:W-:Y:S01]  /*15330*/  MUFU.EX2 R233, R43 ;  /* 0x0000002b00e97308 */ /* 0x0005e20000000800 */
[C---:B------:R-:W-:Y:S02]  /*15340*/  FMUL.FTZ R29, R0.reuse, R129 ;  /* 0x00000081001d7220 */ /* 0x040fe40000410000 */
[C---:B------:R-:W-:Y:S02]  /*15350*/  FMUL.FTZ R32, R0.reuse, R124 ;  /* 0x0000007c00207220 */ /* 0x040fe40000410000 */
[C---:B------:R-:W-:Y:S02]  /*15360*/  FMUL.FTZ R33, R0.reuse, R125 ;  /* 0x0000007d00217220 */ /* 0x040fe40000410000 */
[C---:B------:R-:W-:Y:S02]  /*15370*/  FMUL.FTZ R44, R0.reuse, R120 ;  /* 0x00000078002c7220 */ /* 0x040fe40000410000 */
[----:B------:R-:W-:Y:S01]  /*15380*/  FMUL.FTZ R45, R0, R121 ;  /* 0x00000079002d7220 */ /* 0x000fe20000410000 */
[----:B------:R-:W-:Y:S01]  /*15390*/  MUFU.EX2 R243, R37 ;  /* 0x0000002500f37308 */ /* 0x000fe20000000800 */
[--C-:B------:R-:W-:Y:S02]  /*153a0*/  FFMA.FTZ R183, R18, c[0x0][0x2d0], -R6.reuse ;  /* 0x0000b40012b77a23 */ /* 0x100fe40000010806 */
[----:B------:R-:W-:Y:S01]  /*153b0*/  FMUL.FTZ R12, R0, R136 ;  /* 0x00000088000c7220 */ /* 0x000fe20000410000 */
[----:B-1----:R-:W-:Y:S01]  /*153c0*/  F2FP.PACK_AB R175, R234, R38 ;  /* 0x00000026eaaf723e */ /* 0x002fe200000000ff */
[----:B------:R-:W-:Y:S01]  /*153d0*/  FMUL.FTZ R48, R0, R116 ;  /* 0x0000007400307220 */ /* 0x000fe20000410000 */
[----:B------:R-:W-:Y:S01]  /*153e0*/  F2FP.PACK_AB R116, R24, R27 ;  /* 0x0000001b1874723e */ /* 0x000fe200000000ff */
        /* <DEDUP_REMOVED lines=11> */
[--C-:B------:R-:W-:Y:S02]  /*154a0*/  FFMA.FTZ R184, R15, c[0x0][0x2d0], -R6.reuse ;  /* 0x0000b4000fb87a23 */ /* 0x100fe40000010806 */
[--C-:B------:R-:W-:Y:S02]  /*154b0*/  FFMA.FTZ R194, R11, c[0x0][0x2d0], -R6.reuse ;  /* 0x0000b4000bc27a23 */ /* 0x100fe40000010806 */
[--C-:B------:R-:W-:Y:S01]  /*154c0*/  FFMA.FTZ R214, R10, c[0x0][0x2d0], -R6.reuse ;  /* 0x0000b4000ad67a23 */ /* 0x100fe20000010806 */
[----:B------:R-:W-:Y:S01]  /*154d0*/  MUFU.EX2 R240, R186 ;  /* 0x000000ba00f07308 */ /* 0x000fe20000000800 */
[--C-:B------:R-:W-:Y:S02]  /*154e0*/  FFMA.FTZ R216, R9, c[0x0][0x2d0], -R6.reuse ;  /* 0x0000b40009d87a23 */ /* 0x100fe40000010806 */
[----:B------:R-:W-:Y:S02]  /*154f0*/  FFMA.FTZ R6, R8, c[0x0][0x2d0], -R6 ;  /* 0x0000b40008067a23 */ /* 0x000fe40000010806 */
[C---:B------:R-:W-:Y:S02]  /*15500*/  FFMA.FTZ R8, R0.reuse, R231, R27 ;  /* 0x000000e700087223 */ /* 0x040fe4000001001b */
[C---:B------:R-:W-:Y:S02]  /*15510*/  FMUL.FTZ R13, R0.reuse, R137 ;  /* 0x00000089000d7220 */ /* 0x040fe40000410000 */
[C---:B------:R-:W-:Y:S01]  /*15520*/  FMUL.FTZ R92, R0.reuse, R92 ;  /* 0x0000005c005c7220 */ /* 0x040fe20000410000 */
[----:B------:R-:W-:Y:S01]  /*15530*/  MUFU.EX2 R231, R36 ;  /* 0x0000002400e77308 */ /* 0x000fe20000000800 */
[C---:B------:R-:W-:Y:S02]  /*15540*/  FMUL.FTZ R93, R0.reuse, R93 ;  /* 0x0000005d005d7220 */ /* 0x040fe40000410000 */
[C---:B------:R-:W-:Y:S02]  /*15550*/  FMUL.FTZ R96, R0.reuse, R96 ;  /* 0x0000006000607220 */ /* 0x040fe40000410000 */
[----:B------:R-:W-:Y:S02]  /*15560*/  FMUL.FTZ R97, R0, R97 ;  /* 0x0000006100617220 */ /* 0x000fe40000410000 */
[----:B------:R-:W-:Y:S02]  /*15570*/  FADD.FTZ R10, R31, R30 ;  /* 0x0000001e1f0a7221 */ /* 0x000fe40000010000 */
[----:B------:R-:W-:Y:S01]  /*15580*/  FMUL.FTZ R14, R2, R138 ;  /* 0x0000008a020e7220 */ /* 0x000fe20000410000 */
[----:B------:R-:W3:Y:S01]  /*15590*/  MUFU.EX2 R0, R20 ;  /* 0x0000001400007308 */ /* 0x000ee20000000800 */
[----:B------:R-:W-:Y:S02]  /*155a0*/  FADD.FTZ R181, R25, R10 ;  /* 0x0000000a19b57221 */ /* 0x000fe40000010000 */
[----:B------:R-:W-:Y:S02]  /*155b0*/  FADD.FTZ R138, R24, R8 ;  /* 0x00000008188a7221 */ /* 0x000fe40000010000 */
[----:B------:R-:W4:Y:S01]  /*155c0*/  LDSM.16.MT88.4 R24, [R196] ;  /* 0x00000000c418783b */ /* 0x000f220000004200 */
[C---:B------:R-:W-:Y:S02]  /*155d0*/  FMUL.FTZ R9, R4.reuse, R141 ;  /* 0x0000008d04097220 */ /* 0x040fe40000410000 */
[C---:B------:R-:W-:Y:S02]  /*155e0*/  FMUL.FTZ R10, R3.reuse, R142 ;  /* 0x0000008e030a7220 */ /* 0x040fe40000410000 */
[C---:B------:R-:W-:Y:S01]  /*155f0*/  FMUL.FTZ R11, R3.reuse, R143 ;  /* 0x0000008f030b7220 */ /* 0x040fe20000410000 */
[----:B------:R-:W-:Y:S01]  /*15600*/  MUFU.EX2 R241, R185 ;  /* 0x000000b900f17308 */ /* 0x000fe20000000800 */
[----:B------:R-:W-:Y:S02]  /*15610*/  FMUL.FTZ R8, R4, R140 ;  /* 0x0000008c04087220 */ /* 0x000fe40000410000 */
[----:B------:R-:W-:Y:S02]  /*15620*/  FADD.FTZ R136, R38, R40 ;  /* 0x0000002826887221 */ /* 0x000fe40000010000 */
[----:B--2---:R-:W2:Y:S01]  /*15630*/  LDSM.16.MT88.4 R40, [R197] ;  /* 0x00000000c528783b */ /* 0x004ea20000004200 */
[C---:B------:R-:W-:Y:S02]  /*15640*/  FMUL.FTZ R18, R2.reuse, R134 ;  /* 0x0000008602127220 */ /* 0x040fe40000410000 */
[----:B------:R-:W-:Y:S02]  /*15650*/  FMUL.FTZ R19, R2, R135 ;  /* 0x0000008702137220 */ /* 0x000fe40000410000 */
[----:B------:R-:W-:Y:S01]  /*15660*/  FMUL.FTZ R21, R4, R145 ;  /* 0x0000009104157220 */ /* 0x000fe20000410000 */
[----:B------:R-:W-:Y:S01]  /*15670*/  MUFU.EX2 R140, R188 ;  /* 0x000000bc008c7308 */ /* 0x000fe20000000800 */
[----:B-1----:R-:W-:Y:S01]  /*15680*/  FMUL.FTZ R22, R3, R146 ;  /* 0x0000009203167220 */ /* 0x002fe20000410000 */
[----:B------:R-:W-:Y:S01]  /*15690*/  LDSM.16.MT88.4 R132, [R196+0x1000] ;  /* 0x00100000c484783b */ /* 0x000fe20000004200 */
[----:B---3--:R-:W-:Y:S01]  /*156a0*/  FFMA.FTZ R137, R2, R232, R0 ;  /* 0x000000e802897223 */ /* 0x008fe20000010000 */
[----:B------:R-:W-:Y:S01]  /*156b0*/  F2FP.PACK_AB R117, R231, R0 ;  /* 0x00000000e775723e */ /* 0x000fe200000000ff */
[----:B------:R-:W-:Y:S02]  /*156c0*/  FMUL.FTZ R20, R4, R144 ;  /* 0x0000009004147220 */ /* 0x000fe40000410000 */
[C---:B------:R-:W-:Y:S02]  /*156d0*/  FMUL.FTZ R46, R2.reuse, R122 ;  /* 0x0000007a022e7220 */ /* 0x040fe40000410000 */
[C---:B------:R-:W-:Y:S01]  /*156e0*/  FMUL.FTZ R47, R2.reuse, R123 ;  /* 0x0000007b022f7220 */ /* 0x040fe20000410000 */
[----:B------:R-:W1:Y:S01]  /*156f0*/  MUFU.EX2 R232, R23 ;  /* 0x0000001700e87308 */ /* 0x000e620000000800 */
        /* <DEDUP_REMOVED lines=9> */
[-C--:B----4-:R-:W-:Y:S04]  /*15790*/  HMMA.16816.F32 R8, R172, R24.reuse, R8 ;  /* 0x00000018ac08723c */ /* 0x090fe80000001808 */
[----:B------:R-:W-:Y:S01]  /*157a0*/  LDSM.16.MT88.4 R124, [R196+0x400] ;  /* 0x00040000c47c783b */ /* 0x000fe20000004200 */
[C---:B------:R-:W-:Y:S01]  /*157b0*/  FMUL.FTZ R50, R2.reuse, R118 ;  /* 0x0000007602327220 */ /* 0x040fe20000410000 */
[----:B------:R-:W-:Y:S01]  /*157c0*/  F2FP.PACK_AB R118, R243, R233 ;  /* 0x000000e9f376723e */ /* 0x000fe200000000ff */
[C---:B------:R-:W-:Y:S01]  /*157d0*/  FMUL.FTZ R51, R2.reuse, R119 ;  /* 0x0000007702337220 */ /* 0x040fe20000410000 */
[----:B------:R-:W-:Y:S01]  /*157e0*/  MUFU.EX2 R239, R179 ;  /* 0x000000b300ef7308 */ /* 0x000fe20000000800 */
[----:B------:R-:W-:Y:S03]  /*157f0*/  FMUL.FTZ R15, R2, R139 ;  /* 0x0000008b020f7220 */ /* 0x000fe60000410000 */
[----:B-1----:R-:W-:Y:S01]  /*15800*/  F2FP.PACK_AB R119, R244, R232 ;  /* 0x000000e8f477723e */ /* 0x002fe200000000ff */
[C---:B------:R-:W-:Y:S02]  /*15810*/  FMUL.FTZ R23, R3.reuse, R147 ;  /* 0x0000009303177220 */ /* 0x040fe40000410000 */
[----:B------:R-:W-:Y:S01]  /*15820*/  LDSM.16.MT88.4 R144, [R196+0x800] ;  /* 0x00080000c490783b */ /* 0x000fe20000004200 */
[C---:B------:R-:W-:Y:S02]  /*15830*/  FMUL.FTZ R38, R3.reuse, R154 ;  /* 0x0000009a03267220 */ /* 0x040fe40000410000 */
[C---:B------:R-:W-:Y:S01]  /*15840*/  FMUL.FTZ R39, R3.reuse, R155 ;  /* 0x0000009b03277220 */ /* 0x040fe20000410000 */
[C---:B------:R-:W-:Y:S01]  /*15850*/  HMMA.16816.F32 R12, R116.reuse, R24, R12 ;  /* 0x00000018740c723c */ /* 0x040fe2000000180c */
[----:B------:R-:W-:Y:S03]  /*15860*/  MUFU.EX2 R139, R182 ;  /* 0x000000b6008b7308 */ /* 0x000fe60000000800 */
[----:B------:R-:W-:Y:S01]  /*15870*/  LDSM.16.MT88.4 R152, [R197+0x800] ;  /* 0x00080000c598783b */ /* 0x000fe20000004200 */
[C---:B------:R-:W-:Y:S02]  /*15880*/  FMUL.FTZ R54, R3.reuse, R162 ;  /* 0x000000a203367220 */ /* 0x040fe40000410000 */
[C---:B------:R-:W-:Y:S01]  /*15890*/  FMUL.FTZ R62, R2.reuse, R62 ;  /* 0x0000003e023e7220 */ /* 0x040fe20000410000 */
[-C--:B------:R-:W-:Y:S03]  /*158a0*/  HMMA.16816.F32 R16, R116, R26.reuse, R16 ;  /* 0x0000001a7410723c */ /* 0x080fe60000001810 */
[----:B------:R-:W-:Y:S01]  /*158b0*/  MUFU.EX2 R242, R177 ;  /* 0x000000b100f27308 */ /* 0x000fe20000000800 */
[----:B------:R-:W-:Y:S01]  /*158c0*/  LDSM.16.MT88.4 R160, [R196+0x1400] ;  /* 0x00140000c4a0783b */ /* 0x000fe20000004200 */
[C---:B------:R-:W-:Y:S02]  /*158d0*/  FMUL.FTZ R63, R2.reuse, R63 ;  /* 0x0000003f023f7220 */ /* 0x040fe40000410000 */
[----:B------:R-:W-:Y:S01]  /*158e0*/  FMUL.FTZ R66, R2, R66 ;  /* 0x0000004202427220 */ /* 0x000fe20000410000 */
[C---:B------:R-:W-:Y:S04]  /*158f0*/  HMMA.16816.F32 R20, R172.reuse, R26, R20 ;  /* 0x0000001aac14723c */ /* 0x040fe80000001814 */
        /* <DEDUP_REMOVED lines=9> */
[-C--:B--2---:R-:W-:Y:S03]  /*15990*/  HMMA.16816.F32 R24, R172, R40.reuse, R24 ;  /* 0x00000028ac18723c */ /* 0x084fe60000001818 */
        /* <DEDUP_REMOVED lines=13> */
[----:B------:R-:W-:Y:S02]  /*15a70*/  FADD.FTZ R4, R234, R136 ;  /* 0x00000088ea047221 */ /* 0x000fe40000010000 */
[----:B------:R-:W-:Y:S02]  /*15a80*/  FMUL.FTZ R99, R2, R99 ;  /* 0x0000006302637220 */ /* 0x000fe40000410000 */
[C---:B------:R-:W-:Y:S04]  /*15a90*/  FMUL.FTZ R42, R3.reuse, R158 ;  /* 0x0000009e032a7220 */ /* 0x040fe80000410000 */
[----:B------:R-:W-:Y:S01]  /*15aa0*/  FMUL.FTZ R43, R3, R159 ;  /* 0x0000009f032b7220 */ /* 0x000fe20000410000 */
[----:B------:R-:W-:Y:S01]  /*15ab0*/  MUFU.EX2 R136, R221 ;  /* 0x000000dd00887308 */ /* 0x000fe20000000800 */
[----:B------:R-:W-:Y:S02]  /*15ac0*/  FADD.FTZ R3, R233, R138 ;  /* 0x0000008ae9037221 */ /* 0x000fe40000010000 */
[----:B------:R-:W-:Y:S03]  /*15ad0*/  FADD.FTZ R0, R107, R181 ;  /* 0x000000b56b007221 */ /* 0x000fe60000010000 */
[-C--:B---3--:R-:W-:Y:S04]  /*15ae0*/  HMMA.16816.F32 R40, R172, R120.reuse, R40 ;  /* 0x00000078ac28723c */ /* 0x088fe80000001828 */
[----:B------:R-:W1:Y:S04]  /*15af0*/  MUFU.EX2 R2, R191 ;  /* 0x000000bf00027308 */ /* 0x000e680000000800 */
[C---:B------:R-:W-:Y:S06]  /*15b00*/  HMMA.16816.F32 R44, R116.reuse, R120, R44 ;  /* 0x00000078742c723c */ /* 0x040fec000000182c */
[----:B------:R-:W-:Y:S02]  /*15b10*/  MUFU.EX2 R191, R184 ;  /* 0x000000b800bf7308 */ /* 0x000fe40000000800 */
[-C--:B------:R-:W-:Y:S08]  /*15b20*/  HMMA.16816.F32 R48, R116, R122.reuse, R48 ;  /* 0x0000007a7430723c */ /* 0x080ff00000001830 */
[C---:B------:R-:W-:Y:S01]  /*15b30*/  HMMA.16816.F32 R52, R172.reuse, R122, R52 ;  /* 0x0000007aac34723c */ /* 0x040fe20000001834 */
[----:B------:R-:W2:Y:S01]  /*15b40*/  LDSM.16.MT88.4 R120, [R197+0xc00] ;  /* 0x000c0000c578783b */ /* 0x000ea20000004200 */
[----:B------:R-:W-:Y:S02]  /*15b50*/  MUFU.EX2 R189, R218 ;  /* 0x000000da00bd7308 */ /* 0x000fe40000000800 */
[----:B-1----:R-:W-:Y:S04]  /*15b60*/  FADD.FTZ R0, R2, R0 ;  /* 0x0000000002007221 */ /* 0x002fe80000010000 */
[----:B------:R-:W-:Y:S04]  /*15b70*/  FADD.FTZ R0, R111, R0 ;  /* 0x000000006f007221 */ /* 0x000fe80000010000 */
[----:B------:R-:W-:Y:S10]  /*15b80*/  MUFU.EX2 R190, R217 ;  /* 0x000000d900be7308 */ /* 0x000ff40000000800 */
[----:B------:R-:W-:Y:S10]  /*15b90*/  MUFU.EX2 R181, R214 ;  /* 0x000000d600b57308 */ /* 0x000ff40000000800 */
[----:B------:R-:W-:Y:S01]  /*15ba0*/  MUFU.EX2 R184, R213 ;  /* 0x000000d500b87308 */ /* 0x000fe20000000800 */
[-C--:B--2---:R-:W-:Y:S09]  /*15bb0*/  HMMA.16816.F32 R56, R172, R120.reuse, R56 ;  /* 0x00000078ac38723c */ /* 0x084ff20000001838 */
[----:B------:R-:W1:Y:S01]  /*15bc0*/  MUFU.EX2 R187, R195 ;  /* 0x000000c300bb7308 */ /* 0x000e620000000800 */
[C---:B------:R-:W-:Y:S09]  /*15bd0*/  HMMA.16816.F32 R60, R116.reuse, R120, R60 ;  /* 0x00000078743c723c */ /* 0x040ff2000000183c */
[----:B------:R-:W-:Y:S01]  /*15be0*/  MUFU.EX2 R188, R193 ;  /* 0x000000c100bc7308 */ /* 0x000fe20000000800 */
[-C--:B------:R-:W-:Y:S09]  /*15bf0*/  HMMA.16816.F32 R64, R116, R122.reuse, R64 ;  /* 0x0000007a7440723c */ /* 0x080ff20000001840 */
[----:B------:R-:W2:Y:S01]  /*15c00*/  MUFU.EX2 R183, R215 ;  /* 0x000000d700b77308 */ /* 0x000ea20000000800 */
[C---:B------:R-:W-:Y:S01]  /*15c10*/  HMMA.16816.F32 R68, R172.reuse, R122, R68 ;  /* 0x0000007aac44723c */ /* 0x040fe20000001844 */
[----:B------:R-:W3:Y:S03]  /*15c20*/  LDSM.16.MT88.4 R120, [R196+0x1800] ;  /* 0x00180000c478783b */ /* 0x000ee60000004200 */
[----:B-1----:R-:W-:Y:S05]  /*15c30*/  F2FP.PACK_AB R176, R187, R184 ;  /* 0x000000b8bbb0723e */ /* 0x002fea00000000ff */
[----:B------:R-:W1:Y:S10]  /*15c40*/  MUFU.EX2 R182, R194 ;  /* 0x000000c200b67308 */ /* 0x000e740000000800 */
[----:B------:R-:W-:Y:S01]  /*15c50*/  MUFU.EX2 R180, R216 ;  /* 0x000000d800b47308 */ /* 0x000fe20000000800 */
[----:B--2---:R-:W-:Y:S09]  /*15c60*/  F2FP.PACK_AB R178, R183, R188 ;  /* 0x000000bcb7b2723e */ /* 0x004ff200000000ff */
[----:B------:R-:W2:Y:S01]  /*15c70*/  MUFU.EX2 R6, R6 ;  /* 0x0000000600067308 */ /* 0x000ea20000000800 */
[----:B-1----:R-:W-:Y:S01]  /*15c80*/  F2FP.PACK_AB R177, R181, R182 ;  /* 0x000000b6b5b1723e */ /* 0x002fe200000000ff */
[-C--:B---3--:R-:W-:Y:S08]  /*15c90*/  HMMA.16816.F32 R72, R172, R120.reuse, R72 ;  /* 0x00000078ac48723c */ /* 0x088ff00000001848 */
        /* <DEDUP_REMOVED lines=45> */
[----:B------:R-:W-:Y:S02]  /*15f70*/  FADD.FTZ R214, R136, R0 ;  /* 0x0000000088d67221 */ /* 0x000fe40000010000 */
        /* <DEDUP_REMOVED lines=34> */
[----:B------:R-:W-:Y:S01]  /*161a0*/  FADD.FTZ R232, R6, R0 ;  /* 0x0000000006e87221 */ /* 0x000fe20000010000 */
[----:B------:R-:W-:Y:S03]  /*161b0*/  MOV R6, R106 ;  /* 0x0000006a00067202 */ /* 0x000fe60000000f00 */
        /* <DEDUP_REMOVED lines=34> */
.L_x_1657:
[----:B------:R-:W2:Y:S02]  /*163e0*/  LDL R0, [R1+0x14] ;  /* 0x0000140001007983 */ /* 0x000ea40000100800 */
[----:B--2---:R-:W-:-:S13]  /*163f0*/  ISETP.GE.AND P0, PT, R212, R0, PT ;  /* 0x00000000d400720c */ /* 0x004fda0003f06270 */
[----:B------:R-:W-:Y:S05]  /*16400*/  @!P0 BRA `(.L_x_1671) ;  /* 0x00002b2000008947 */ /* 0x000fea0003800000 */
.L_x_1683:
[----:B------:R-:W2:Y:S01]  /*16410*/  LDL.64 R8, [R1+0x20] ;  /* 0x0000200001087983 */ /* 0x000ea20000100a00 */
[----:B------:R-:W-:Y:S04]  /*16420*/  DEPBAR.LE SB0, 0x0 ;  /* 0x000080000000791a */ /* 0x000fe80000000000 */
[----:B------:R-:W3:Y:S01]  /*16430*/  LDL R6, [R1+0x28] ;  /* 0x0000280001067983 */ /* 0x000ee20000100800 */
[----:B------:R-:W-:Y:S01]  /*16440*/  WARPSYNC 0xffffffff ;  /* 0xffffffff00007948 */ /* 0x000fe20003800000 */
[----:B------:R-:W-:Y:S01]  /*16450*/  SHF.R.S32.HI R0, RZ, 0x1f, R211 ;  /* 0x0000001fff007819 */ /* 0x000fe200000114d3 */
[C---:B------:R-:W-:Y:S01]  /*16460*/  IMAD.WIDE.U32 R2, R211.reuse, c[0x0][0x208], RZ ;  /* 0x00008200d3027a25 */ /* 0x040fe200078e00ff */
[----:B------:R-:W-:Y:S01]  /*16470*/  BAR.SYNC.DEFER_BLOCKING 0x0 ;  /* 0x0000000000007b1d */ /* 0x000fe20000010000 */
[----:B------:R-:W-:Y:S02]  /*16480*/  SHF.R.S32.HI R4, RZ, 0x1f, R210 ;  /* 0x0000001fff047819 */ /* 0x000fe400000114d2 */
[----:B------:R-:W-:Y:S01]  /*16490*/  IMAD R0, R0, c[0x0][0x208], RZ ;  /* 0x0000820000007a24 */ /* 0x000fe200078e02ff */
[----:B------:R-:W-:Y:S01]  /*164a0*/  MOV R110, R105 ;  /* 0x00000069006e7202 */ /* 0x000fe20000000f00 */
[----:B------:R-:W-:Y:S01]  /*164b0*/  IMAD.MOV.U32 R107, RZ, RZ, R106 ;  /* 0x000000ffff6b7224 */ /* 0x000fe200078e006a */
[----:B------:R-:W-:Y:S01]  /*164c0*/  MOV R111, R104 ;  /* 0x00000068006f7202 */ /* 0x000fe20000000f00 */
[----:B------:R-:W-:Y:S02]  /*164d0*/  IMAD R0, R211, c[0x0][0x20c], R0 ;  /* 0x00008300d3007a24 */ /* 0x000fe400078e0200 */
        /* <DEDUP_REMOVED lines=20> */
.L_x_1778:
[----:B------:R-:W3:Y:S01]  /*16620*/  LDL.64 R8, [R1] ;  /* 0x0000000001087983 */ /* 0x000ee20000100a00 */
[----:B------:R-:W-:Y:S03]  /*16630*/  BSSY B0, `(.L_x_1673) ;  /* 0x0000024000007945 */ /* 0x000fe60003800000 */
[----:B------:R-:W4:Y:S04]  /*16640*/  LDL R10, [R1+0xc] ;  /* 0x00000c00010a7983 */ /* 0x000f280000100800 */
[----:B------:R-:W5:Y:S04]  /*16650*/  LDL R3, [R1+0x10] ;  /* 0x0000100001037983 */ /* 0x000f680000100800 */
[----:B------:R-:W1:Y:S01]  /*16660*/  SHFL.IDX PT, R2, R6, RZ, 0x1c1f ;  /* 0x001c1fff06027589 */ /* 0x000e6200000e0000 */
[----:B-----5:R-:W-:Y:S02]  /*16670*/  ISETP.GE.AND P3, PT, R3, c[0x0][0x1d4], PT ;  /* 0x0000750003007a0c */ /* 0x020fe40003f66270 */
[----:B---3--:R-:W-:Y:S02]  /*16680*/  ISETP.GE.AND P2, PT, R8, c[0x0][0x1d4], PT ;  /* 0x0000750008007a0c */ /* 0x008fe40003f46270 */
[----:B-1----:R-:W-:Y:S02]  /*16690*/  IADD3 R8, P0, R2, R229, RZ ;  /* 0x000000e502087210 */ /* 0x002fe40007f1e0ff */
[----:B----4-:R-:W-:Y:S02]  /*166a0*/  ISETP.GE.AND P4, PT, R10, c[0x0][0x1d4], PT ;  /* 0x000075000a007a0c */ /* 0x010fe40003f86270 */
[----:B------:R-:W1:Y:S01]  /*166b0*/  S2R R10, SR_TID.X ;  /* 0x00000000000a7919 */ /* 0x000e620000002100 */
[----:B--2---:R-:W-:Y:S06]  /*166c0*/  IMAD.X R9, R0, 0x1, R228, P0 ;  /* 0x0000000100097824 */ /* 0x004fec00000e06e4 */
[----:B------:R-:W-:Y:S01]  /*166d0*/  @!PT LDS RZ, [RZ] ;  /* 0x00000000fffff984 */ /* 0x000fe20000000800 */
[----:B------:R-:W-:Y:S01]  /*166e0*/  @!PT LDS RZ, [RZ] ;  /* 0x00000000fffff984 */ /* 0x000fe20000000800 */
[----:B------:R2:W-:Y:S02]  /*166f0*/  LDGSTS.E.BYPASS.LTC128B.128 [R209+0x1880], [R8.64], !P2 ;  /* 0x0188000008d17fae */ /* 0x0005e4000d101d48 */
[----:B--2---:R-:W-:Y:S05]  /*16700*/  IADD3 R8, P0, R2, R230, RZ ;  /* 0x000000e602087210 */ /* 0x004fea0007f1e0ff */
[----:B------:R-:W-:Y:S01]  /*16710*/  IMAD.X R9, R0, 0x1, R225, P0 ;  /* 0x0000000100097824 */ /* 0x000fe200000e06e1 */
[----:B------:R-:W-:Y:S04]  /*16720*/  IADD3 R2, P0, R2, R227, RZ ;  /* 0x000000e302027210 */ /* 0x000fe80007f1e0ff */
[----:B------:R2:W-:Y:S01]  /*16730*/  LDGSTS.E.BYPASS.LTC128B.128 [R209+0x2480], [R8.64], !P4 ;  /* 0x0248000008d17fae */ /* 0x0005e2000e101d48 */
[----:B------:R-:W-:Y:S01]  /*16740*/  IMAD.X R3, R0, 0x1, R226, P0 ;  /* 0x0000000100037824 */ /* 0x000fe200000e06e2 */
[----:B-1----:R-:W-:Y:S04]  /*16750*/  ISETP.GT.AND P0, PT, R10, 0x3f, PT ;  /* 0x0000003f0a00780c */ /* 0x002fe80003f04270 */
[----:B------:R2:W-:Y:S09]  /*16760*/  LDGSTS.E.BYPASS.LTC128B.128 [R209+0x3080], [R2.64], !P3 ;  /* 0x0308000002d17fae */ /* 0x0005f2000d901d48 */
[----:B------:R-:W-:-:S05]  /*16770*/  @P0 BRA `(.L_x_1674) ;  /* 0x000000f000000947 */ /* 0x000fca0003800000 */
[----:B------:R-:W-:-:S05]  /*16780*/  BRA.DIV ~URZ, `(.L_x_1675) ;  /* 0x0000a2f27f007947 */ /* 0x000fca000b800000 */
[----:B------:R-:W1:Y:S04]  /*16790*/  SHFL.IDX PT, R4, R4, 0x1, 0x1c1f ;  /* 0x003c1f0004047f89 */ /* 0x000e6800000e0000 */
[----:B------:R3:W4:Y:S02]  /*167a0*/  SHFL.IDX PT, R0, R6, 0x1, 0x1c1f ;  /* 0x003c1f0006007f89 */ /* 0x00072400000e0000 */
.L_x_1779:
[----:B--2-4-:R-:W-:Y:S05]  /*167b0*/  IADD3 R2, P0, R0, R229, RZ ;  /* 0x000000e500027210 */ /* 0x014fea0007f1e0ff */
[----:B-1----:R-:W-:Y:S01]  /*167c0*/  IMAD.X R3, R4, 0x1, R228, P0 ;  /* 0x0000000104037824 */ /* 0x002fe200000e06e4 */
        /* <DEDUP_REMOVED lines=10> */
.L_x_1674:
[----:B------:R-:W-:Y:S05]  /*16870*/  BSYNC B0 ;  /* 0x0000000000007941 */ /* 0x000fea0003800000 */
.L_x_1673:
        /* <DEDUP_REMOVED lines=51> */
[----:B--2---:R-:W-:Y:S03]  /*16bb0*/  ISETP.GT.AND P0, PT, R212, R0, PT ;  /* 0x00000000d400720c */ /* 0x004fe60003f04270 */
        /* <DEDUP_REMOVED lines=14> */
[----:B------:R-:W4:Y:S07]  /*16ca0*/  LDSM.16.M88.4 R176, [R171+0x1c00] ;  /* 0x001c0000abb0783b */ /* 0x000f2e0000000200 */
[-C--:B--2---:R-:W-:Y:S01]  /*16cb0*/  HMMA.16816.F32 R8, R172, R180.reuse, R8 ;  /* 0x000000b4ac08723c */ /* 0x084fe20000001808 */
[----:B------:R-:W2:Y:S07]  /*16cc0*/  LDSM.16.M88.4 R188, [R171+0x2000] ;  /* 0x00200000abbc783b */ /* 0x000eae0000000200 */
        /* <DEDUP_REMOVED lines=14> */
[----:B------:R-:W4:Y:S07]  /*16db0*/  LDSM.16.M88.4 R172, [R202] ;  /* 0x00000000caac783b */ /* 0x000f2e0000000200 */
[-C--:B-1----:R-:W-:Y:S01]  /*16dc0*/  HMMA.16816.F32 R8, R176, R180.reuse, R8 ;  /* 0x000000b4b008723c */ /* 0x082fe20000001808 */
[----:B------:R-:W1:Y:S01]  /*16dd0*/  LDSM.16.M88.4 R188, [R201] ;  /* 0x00000000c9bc783b */ /* 0x000e620000000200 */
[----:B------:R-:W-:Y:S07]  /*16de0*/  DEPBAR.LE SB0, 0x0 ;  /* 0x000080000000791a */ /* 0x000fee0000000000 */
[----:B------:R-:W-:Y:S01]  /*16df0*/  BAR.SYNC.DEFER_BLOCKING 0x0 ;  /* 0x0000000000007b1d */ /* 0x000fe20000010000 */
[C---:B--2---:R-:W-:Y:S08]  /*16e00*/  HMMA.16816.F32 R12, R184.reuse, R180, R12 ;  /* 0x000000b4b80c723c */ /* 0x044ff0000000180c */
        /* <DEDUP_REMOVED lines=15> */
[----:B------:R-:W4:Y:S02]  /*16f00*/  LDL R0, [R1+0x8] ;  /* 0x0000080001007983 */ /* 0x000f240000100800 */
[----:B------:R-:W-:Y:S02]  /*16f10*/  ISETP.NE.AND P1, PT, R3, 0x1, PT ;  /* 0x000000010300780c */ /* 0x000fe40003f25270 */
[----:B------:R-:W5:Y:S04]  /*16f20*/  LDL.64 R218, [R1+0x48] ;  /* 0x0000480001da7983 */ /* 0x000f680000100a00 */
[----:B---3--:R-:W3:Y:S04]  /*16f30*/  LDL R6, [R1+0x50] ;  /* 0x0000500001067983 */ /* 0x008ee80000100800 */
[----:B------:R-:W3:Y:S04]  /*16f40*/  LDL.64 R216, [R1+0x40] ;  /* 0x0000400001d87983 */ /* 0x000ee80000100a00 */
[----:B------:R-:W3:Y:S04]  /*16f50*/  LDL R172, [R1+0x3c] ;  /* 0x00003c0001ac7983 */ /* 0x000ee80000100800 */
[----:B------:R-:W1:Y:S01]  /*16f60*/  S2R R215, SR_TID.X ;  /* 0x0000000000d77919 */ /* 0x000e620000002100 */
[----:B--2---:R-:W-:Y:S05]  /*16f70*/  IMAD R2, R212, 0x30, R2 ;  /* 0x00000030d4027824 */ /* 0x004fea00078e0202 */
[----:B----4-:R-:W-:Y:S05]  /*16f80*/  IADD3 R2, R2, -0x30, R0 ;  /* 0xffffffd002027810 */ /* 0x010fea0007ffe000 */
[----:B------:R-:W-:Y:S04]  /*16f90*/  @P1 IMAD.HI.U32 R3, R2, c[0x0][0x2bc], RZ ;  /* 0x0000af0002031a27 */ /* 0x000fe800078e00ff */
[----:B------:R-:W-:Y:S01]  /*16fa0*/  IMAD.MOV.U32 R0, RZ, RZ, R2 ;  /* 0x000000ffff007224 */ /* 0x000fe200078e0002 */
[----:B------:R-:W-:Y:S04]  /*16fb0*/  @P1 SHF.R.U32.HI R0, RZ, c[0x0][0x2c0], R3 ;  /* 0x0000b000ff001a19 */ /* 0x000fe80000011603 */
[C---:B-----5:R-:W-:Y:S01]  /*16fc0*/  @!P6 IADD3 R3, P0, R0.reuse, R218, RZ ;  /* 0x000000da0003e210 */ /* 0x060fe20007f1e0ff */
[----:B------:R-:W-:Y:S03]  /*16fd0*/  IMAD.MOV R4, RZ, RZ, -R0 ;  /* 0x000000ffff047224 */ /* 0x000fe600078e0a00 */
[----:B---3--:R-:W-:Y:S01]  /*16fe0*/  @!P6 LEA.HI.X.SX32 R0, R0, R6, 0x1, P0 ;  /* 0x000000060000e211 */ /* 0x008fe200000f0eff */
        /* <DEDUP_REMOVED lines=24> */
.L_x_1780:
[----:B------:R-:W-:-:S05]  /*17170*/  BRA.DIV ~URZ, `(.L_x_1679) ;  /* 0x00009a427f007947 */ /* 0x000fca000b800000 */
[----:B------:R3:W4:Y:S02]  /*17180*/  SHFL.IDX PT, R0, R175, RZ, 0x1c1f ;  /* 0x001c1fffaf007589 */ /* 0x00072400000e0000 */
.L_x_1781:
        /* <DEDUP_REMOVED lines=16> */
.L_x_1782:
[----:B---34-:R-:W-:Y:S05]  /*17290*/  @P0 IADD3 R2, P1, R0, R229, RZ ;  /* 0x000000e500020210 */ /* 0x018fea0007f3e0ff */
[----:B-1----:R-:W-:Y:S01]  /*172a0*/  @P0 IMAD.X R3, R4, 0x1, R228, P1 ;  /* 0x0000000104030824 */ /* 0x002fe200008e06e4 */
[----:B------:R-:W-:Y:S04]  /*172b0*/  @P0 IADD3 R172, P1, R0, R230, RZ ;  /* 0x000000e600ac0210 */ /* 0x000fe80007f3e0ff */
[----:B------:R-:W-:Y:S01]  /*172c0*/  @!PT LDS RZ, [RZ] ;  /* 0x00000000fffff984 */ /* 0x000fe20000000800 */
[----:B------:R-:W-:Y:S01]  /*172d0*/  @!PT LDS RZ, [RZ] ;  /* 0x00000000fffff984 */ /* 0x000fe20000000800 */
[----:B------:R-:W-:Y:S01]  /*172e0*/  @!PT LDS RZ, [RZ] ;  /* 0x00000000fffff984 */ /* 0x000fe20000000800 */
[----:B------:R1:W-:Y:S01]  /*172f0*/  @P0 LDGSTS.E.BYPASS.LTC128B.128 [R209+0x4480], [R2.64], !P2 ;  /* 0x0448000002d10fae */ /* 0x0003e2000d101d48 */
[----:B------:R-:W-:Y:S05]  /*17300*/  @P0 IMAD.X R173, R4, 0x1, R225, P1 ;  /* 0x0000000104ad0824 */ /* 0x000fea00008e06e1 */
[----:B------:R3:W-:Y:S01]  /*17310*/  @P0 LDGSTS.E.BYPASS.LTC128B.128 [R209+0x5080], [R172.64], !P4 ;  /* 0x05080000acd10fae */ /* 0x0007e2000e101d48 */
[----:B-1----:R-:W-:Y:S05]  /*17320*/  @P0 IADD3 R2, P1, R0, R227, RZ ;  /* 0x000000e300020210 */ /* 0x002fea0007f3e0ff */
[----:B------:R-:W-:Y:S05]  /*17330*/  @P0 IMAD.X R3, R4, 0x1, R226, P1 ;  /* 0x0000000104030824 */ /* 0x000fea00008e06e2 */
[----:B------:R3:W-:Y:S03]  /*17340*/  @P0 LDGSTS.E.BYPASS.LTC128B.128 [R209+0x5c80], [R2.64], !P3 ;  /* 0x05c8000002d10fae */ /* 0x0007e6000d901d48 */
.L_x_1677:
[----:B------:R-:W-:Y:S05]  /*17350*/  BSYNC B0 ;  /* 0x0000000000007941 */ /* 0x000fea0003800000 */
.L_x_1676:
        /* <DEDUP_REMOVED lines=51> */
.L_x_1783:
        /* <DEDUP_REMOVED lines=15> */
.L_x_1784:
        /* <DEDUP_REMOVED lines=62> */
[----:B---3--:R-:W-:Y:S02]  /*17b60*/  FFMA.FTZ R0, R3, R213, R10 ;  /* 0x000000d503007223 */ /* 0x008fe4000001000a */
[----:B------:R-:W-:Y:S02]  /*17b70*/  FFMA.FTZ R213, R49, c[0x0][0x2d0], -R8 ;  /* 0x0000b40031d57a23 */ /* 0x000fe40000010808 */
[C---:B------:R-:W-:Y:S02]  /*17b80*/  FMUL.FTZ R56, R4.reuse, R56 ;  /* 0x0000003804387220 */ /* 0x040fe40000410000 */
[----:B------:R-:W3:Y:S01]  /*17b90*/  MUFU.EX2 R27, R20 ;  /* 0x00000014001b7308 */ /* 0x000ee20000000800 */
[----:B------:R-:W-:Y:S02]  /*17ba0*/  FMUL.FTZ R57, R4, R57 ;  /* 0x0000003904397220 */ /* 0x000fe40000410000 */
[C---:B------:R-:W-:Y:S01]  /*17bb0*/  FMUL.FTZ R58, R3.reuse, R58 ;  /* 0x0000003a033a7220 */ /* 0x040fe20000410000 */
[C---:B----4-:R-:W-:Y:S01]  /*17bc0*/  F2FP.PACK_AB R173, R2.reuse, R10 ;  /* 0x0000000a02ad723e */ /* 0x050fe200000000ff */
        /* <DEDUP_REMOVED lines=23> */
[--C-:B------:R-:W-:Y:S02]  /*17d40*/  FFMA.FTZ R220, R51, c[0x0][0x2d0], -R8.reuse ;  /* 0x0000b40033dc7a23 */ /* 0x100fe40000010808 */
        /* <DEDUP_REMOVED lines=92> */
[C---:B------:R-:W-:Y:S01]  /*18310*/  FMUL.FTZ R75, R3.reuse, R75 ;  /* 0x0000004b034b7220 */ /* 0x040fe20000410000 */
[----:B-1----:R-:W1:Y:S01]  /*18320*/  LDSM.16.MT88.4 R24, [R196] ;  /* 0x00000000c418783b */ /* 0x002e620000004200 */
[----:B--2---:R-:W-:Y:S01]  /*18330*/  F2FP.PACK_AB R175, R234, R0 ;  /* 0x00000000eaaf723e */ /* 0x004fe200000000ff */
[----:B------:R-:W-:Y:S02]  /*18340*/  FADD.FTZ R136, R0, R37 ;  /* 0x0000002500887221 */ /* 0x000fe40000010000 */
[C---:B------:R-:W-:Y:S02]  /*18350*/  FMUL.FTZ R37, R4.reuse, R153 ;  /* 0x0000009904257220 */ /* 0x040fe40000410000 */
[C---:B------:R-:W-:Y:S01]  /*18360*/  FMUL.FTZ R84, R4.reuse, R84 ;  /* 0x0000005404547220 */ /* 0x040fe20000410000 */
[----:B------:R-:W2:Y:S01]  /*18370*/  MUFU.EX2 R2, R190 ;  /* 0x000000be00027308 */ /* 0x000ea20000000800 */
[----:B------:R-:W-:Y:S01]  /*18380*/  LDSM.16.MT88.4 R152, [R197+0x800] ;  /* 0x00080000c598783b */ /* 0x000fe20000004200 */
[----:B------:R-:W-:Y:S01]  /*18390*/  FMUL.FTZ R85, R4, R85 ;  /* 0x0000005504557220 */ /* 0x000fe20000410000 */
        /* <DEDUP_REMOVED lines=185> */
.L_x_1671:
[----:B------:R-:W-:Y:S05]  /*18f30*/  BRA.DIV ~URZ, `(.L_x_1684) ;  /* 0x00007ff27f007947 */ /* 0x000fea000b800000 */
[----:B------:R1:W2:Y:S02]  /*18f40*/  SHFL.BFLY PT, R0, R214, 0x2, 0x1f ;  /* 0x0c401f00d6007f89 */ /* 0x0002a400000e0000 */
.L_x_1785:
        /* <DEDUP_REMOVED lines=15> */
.L_x_1786:
[----:B------:R-:W-:Y:S01]  /*19040*/  FSETP.NE.FTZ.AND P3, PT, R9, RZ, PT ;  /* 0x000000ff0900720b */ /* 0x000fe20003f75000 */
[----:B------:R-:W-:Y:S01]  /*19050*/  CS2R R2, SRZ ;  /* 0x0000000000027805 */ /* 0x000fe2000001ff00 */
[----:B------:R-:W-:Y:S01]  /*19060*/  MOV R0, RZ ;  /* 0x000000ff00007202 */ /* 0x000fe20000000f00 */
[----:B-1----:R-:W-:Y:S01]  /*19070*/  FADD.FTZ R4, R12, R10 ;  /* 0x0000000a0c047221 */ /* 0x002fe20000010000 */
        /* <DEDUP_REMOVED lines=38> */
[----:B-1--4-:R-:W-:-:S02]  /*192e0*/  @P2 FMUL.FTZ R10, R8, 0.69314718246459960938 ;  /* 0x3f317218080a2820 */ /* 0x012fc40000410000 */
        /* <DEDUP_REMOVED lines=91> */
.L_x_1588:
[----:B------:R2:W5:Y:S04]  /*198a0*/  LDL R6, [R1+0x70] ;  /* 0x0000700001067983 */ /* 0x0005680000100800 */
[----:B------:R-:W3:Y:S01]  /*198b0*/  S2R R2, SR_TID.X ;  /* 0x0000000000027919 */ /* 0x000ee20000002100 */
[----:B------:R-:W-:Y:S01]  /*198c0*/  BSSY B0, `(.L_x_1686) ;  /* 0x0000011000007945 */ /* 0x000fe20003800000 */
[----:B---3--:R-:W-:-:S13]  /*198d0*/  LOP3.LUT P0, RZ, R2, 0x7f, RZ, 0xc0, !PT ;  /* 0x0000007f02ff7812 */ /* 0x008fda000780c0ff */
[----:B------:R-:W-:Y:S05]  /*198e0*/  @P0 BRA `(.L_x_1687) ;  /* 0x000000e000000947 */ /* 0x000fea0003800000 */
[----:B--2---:R-:W2:Y:S01]  /*198f0*/  S2R R4, SR_LANEID ;  /* 0x0000000000047919 */ /* 0x004ea20000000000 */
[----:B------:R-:W-:Y:S01]  /*19900*/  VOTEU.ANY UR4, UPT, PT ;  /* 0x0000000000047886 */ /* 0x000fe200038e0100 */
[----:B------:R-:W-:Y:S01]  /*19910*/  IMAD.MOV.U32 R5, RZ, RZ, c[0x0][0x564] ;  /* 0x00015900ff057624 */ /* 0x000fe200078e00ff */
        /* <DEDUP_REMOVED lines=11> */
.L_x_1687:
[----:B--2---:R-:W-:Y:S05]  /*199d0*/  BSYNC B0 ;  /* 0x0000000000007941 */ /* 0x004fea0003800000 */
.L_x_1686:
[----:B------:R-:W-:Y:S01]  /*199e0*/  PRMT R0, R0, 0x9910, RZ ;  /* 0x0000991000007816 */ /* 0x000fe200000000ff */
[----:B------:R-:W-:Y:S01]  /*199f0*/  BSSY B1, `(.L_x_1688) ;  /* 0x00003b1000017945 */ /* 0x000fe20003800000 */
[----:B-----5:R-:W-:Y:S02]  /*19a00*/  IMAD.MOV.U32 R76, RZ, RZ, R6 ;  /* 0x000000ffff4c7224 */ /* 0x020fe400078e0006 */
[----:B------:R-:W-:-:S13]  /*19a10*/  ISETP.NE.AND P0, PT, R0, RZ, PT ;  /* 0x000000ff0000720c */ /* 0x000fda0003f05270 */
[----:B------:R-:W-:Y:S05]  /*19a20*/  @!P0 BRA `(.L_x_1689) ;  /* 0x00002ce000008947 */ /* 0x000fea0003800000 */
[----:B-1----:R-:W2:Y:S04]  /*19a30*/  LDL R6, [R1+0x98] ;  /* 0x0000980001067983 */ /* 0x002ea80000100800 */
[----:B------:R-:W3:Y:S04]  /*19a40*/  LDL R8, [R1+0x9c] ;  /* 0x00009c0001087983 */ /* 0x000ee80000100800 */
[----:B------:R-:W4:Y:S04]  /*19a50*/  LDL R13, [R1+0xd0] ;  /* 0x0000d000010d7983 */ /* 0x000f280000100800 */
[----:B------:R-:W4:Y:S04]  /*19a60*/  LDL.LU R12, [R1+0x8c] ;  /* 0x00008c00010c7983 */ /* 0x000f280000300800 */
[----:B------:R-:W4:Y:S04]  /*19a70*/  LDL R11, [R1+0xcc] ;  /* 0x0000cc00010b7983 */ /* 0x000f280000100800 */
[----:B------:R-:W4:Y:S01]  /*19a80*/  LDL.LU R10, [R1+0x90] ;  /* 0x00009000010a7983 */ /* 0x000f220000300800 */
        /* <DEDUP_REMOVED lines=11> */
[----:B--2---:R1:W-:Y:S04]  /*19b40*/  STS [R6+0x80], R0 ;  /* 0x0000800006007388 */ /* 0x0043e80000000800 */
[----:B------:R2:W-:Y:S04]  /*19b50*/  STS [R6+0x280], R3 ;  /* 0x0002800306007388 */ /* 0x0005e80000000800 */
[----:B---3--:R3:W-:Y:S01]  /*19b60*/  STS [R8], R2 ;  /* 0x0000000208007388 */ /* 0x0087e20000000800 */
[----:B-1----:R-:W-:-:S02]  /*19b70*/  F2FP.PACK_AB R0, R147, R146 ;  /* 0x000000929300723e */ /* 0x002fc400000000ff */
[----:B--2---:R-:W-:-:S03]  /*19b80*/  F2FP.PACK_AB R3, R35, R34 ;  /* 0x000000222303723e */ /* 0x004fc600000000ff */
[----:B------:R1:W-:Y:S01]  /*19b90*/  STS [R8+0x200], R0 ;  /* 0x0002000008007388 */ /* 0x0003e20000000800 */
[----:B---3--:R-:W-:-:S03]  /*19ba0*/  F2FP.PACK_AB R2, R53, R52 ;  /* 0x000000343502723e */ /* 0x008fc600000000ff */
[----:B------:R2:W-:Y:S04]  /*19bb0*/  STS [R6+0x1080], R3 ;  /* 0x0010800306007388 */ /* 0x0005e80000000800 */
[----:B------:R3:W-:Y:S01]  /*19bc0*/  STS [R6+0x1280], R2 ;  /* 0x0012800206007388 */ /* 0x0007e20000000800 */
[----:B-1----:R-:W-:Y:S02]  /*19bd0*/  F2FP.PACK_AB R0, R37, R36 ;  /* 0x000000242500723e */ /* 0x002fe400000000ff */
[----:B--2---:R-:W-:-:S03]  /*19be0*/  F2FP.PACK_AB R3, R177, R176 ;  /* 0x000000b0b103723e */ /* 0x004fc600000000ff */
[----:B------:R1:W-:Y:S01]  /*19bf0*/  STS [R8+0x1000], R0 ;  /* 0x0010000008007388 */ /* 0x0003e20000000800 */
[----:B---3--:R-:W-:-:S03]  /*19c00*/  F2FP.PACK_AB R2, R151, R150 ;  /* 0x000000969702723e */ /* 0x008fc600000000ff */
[----:B------:R2:W-:Y:S04]  /*19c10*/  STS [R8+0x1200], R4 ;  /* 0x0012000408007388 */ /* 0x0005e80000000800 */
[----:B----4-:R3:W-:Y:S04]  /*19c20*/  STS [R13+0x80], R3 ;  /* 0x000080030d007388 */ /* 0x0107e80000000800 */
        /* <DEDUP_REMOVED lines=93> */
.L_x_1690:
        /* <DEDUP_REMOVED lines=25> */
[----:B------:R-:W-:Y:S02]  /*1a390*/  IMAD R14, R8, R6, R0 ;  /* 0x00000006080e7224 */ /* 0x000fe400078e0200 */
[----:B------:R-:W-:Y:S02]  /*1a3a0*/  IMAD.IADD R4, R4, 0x1, R77 ;  /* 0x0000000104047824 */ /* 0x000fe400078e024d */
        /* <DEDUP_REMOVED lines=99> */
[----:B------:R1:W1:Y:S01]  /*1a9e0*/  LDS.128 R32, [R9+0x2880] ;  /* 0x0028800009207984 */ /* 0x0002620000000c00 */
[----:B------:R-:W-:Y:S02]  /*1a9f0*/  IADD3 R5, R13, R77, RZ ;  /* 0x0000004d0d057210 */ /* 0x000fe40007ffe0ff */
[----:B------:R-:W-:Y:S01]  /*1aa00*/  IADD3 R3, R3, R8, RZ ;  /* 0x0000000803037210 */ /* 0x000fe20007ffe0ff */
[----:B------:R1:W1:Y:S01]  /*1aa10*/  LDS.128 R44, [R9+0x3080] ;  /* 0x00308000092c7984 */ /* 0x0002620000000c00 */
[----:B------:R-:W-:-:S03]  /*1aa20*/  IMAD R4, R4, c[0x0][0x3d8], RZ ;  /* 0x0000f60004047a24 */ /* 0x000fc600078e02ff */
[----:B------:R1:W1:Y:S01]  /*1aa30*/  LDS.128 R56, [R9+0x3880] ;  /* 0x0038800009387984 */ /* 0x0002620000000c00 */
[----:B------:R-:W-:-:S03]  /*1aa40*/  IMAD.WIDE.U32 R2, R6, c[0x0][0x3d8], R2 ;  /* 0x0000f60006027a25 */ /* 0x000fc600078e0002 */
[----:B------:R1:W1:Y:S01]  /*1aa50*/  LDS.128 R16, [R9+0x4080] ;  /* 0x0040800009107984 */ /* 0x0002620000000c00 */
[----:B------:R-:W-:Y:S01]  /*1aa60*/  IMAD R6, R6, c[0x0][0x3dc], R4 ;  /* 0x0000f70006067a24 */ /* 0x000fe200078e0204 */
[C---:B------:R-:W-:Y:S02]  /*1aa70*/  LEA R12, P0, R2.reuse, c[0x0][0x380], 0x1 ;  /* 0x0000e000020c7a11 */ /* 0x040fe400078008ff */
[----:B------:R1:W1:Y:S02]  /*1aa80*/  LDS.128 R28, [R9+0x4880] ;  /* 0x00488000091c7984 */ /* 0x0002640000000c00 */
[----:B------:R-:W-:Y:S02]  /*1aa90*/  IADD3 R3, R3, R6, RZ ;  /* 0x0000000603037210 */ /* 0x000fe40007ffe0ff */
[----:B------:R1:W1:Y:S02]  /*1aaa0*/  LDS.128 R40, [R9+0x5080] ;  /* 0x0050800009287984 */ /* 0x0002640000000c00 */
[----:B------:R-:W-:-:S02]  /*1aab0*/  LEA.HI.X R6, R2, c[0x0][0x384], R3, 0x1, P0 ;  /* 0x0000e10002067a11 */ /* 0x000fc400000f0c03 */
[----:B------:R1:W1:Y:S01]  /*1aac0*/  LDS.128 R52, [R9+0x5880] ;  /* 0x0058800009347984 */ /* 0x0002620000000c00 */
[----:B------:R-:W-:Y:S05]  /*1aad0*/  BRA.DIV ~URZ, `(.L_x_1692) ;  /* 0x000066d27f007947 */ /* 0x000fea000b800000 */
[----:B--23--:R2:W3:Y:S02]  /*1aae0*/  SHFL.IDX PT, R4, R6, RZ, 0x1c1f ;  /* 0x001c1fff06047589 */ /* 0x00c4e400000e0000 */
.L_x_1787:
[----:B------:R-:W-:Y:S05]  /*1aaf0*/  BRA.DIV ~URZ, `(.L_x_1693) ;  /* 0x000067227f007947 */ /* 0x000fea000b800000 */
[----:B------:R2:W4:Y:S02]  /*1ab00*/  SHFL.IDX PT, R2, R12, RZ, 0x1c1f ;  /* 0x001c1fff0c027589 */ /* 0x00052400000e0000 */
.L_x_1788:
[----:B------:R-:W-:Y:S01]  /*1ab10*/  ISETP.GE.AND P0, PT, R5, R0, PT ;  /* 0x000000000500720c */ /* 0x000fe20003f06270 */
[----:B------:R-:W-:-:S12]  /*1ab20*/  BSSY B0, `(.L_x_1694) ;  /* 0x0000013000007945 */ /* 0x000fd80003800000 */
[----:B------:R-:W-:Y:S05]  /*1ab30*/  @P0 BRA `(.L_x_1695) ;  /* 0x0000011000000947 */ /* 0x000fea0003800000 */
[----:B------:R-:W5:Y:S04]  /*1ab40*/  LDL.64 R66, [R1] ;  /* 0x0000000001427983 */ /* 0x000f680000100a00 */
[----:B--2---:R-:W2:Y:S04]  /*1ab50*/  LDL R15, [R1+0xc] ;  /* 0x00000c00010f7983 */ /* 0x004ea80000100800 */
[----:B----4-:R-:W4:Y:S04]  /*1ab60*/  LDL R13, [R1+0x10] ;  /* 0x00001000010d7983 */ /* 0x010f280000100800 */
[----:B---3--:R-:W3:Y:S04]  /*1ab70*/  LDL R64, [R1+0x88] ;  /* 0x0000880001407983 */ /* 0x008ee80000100800 */
[----:B------:R-:W3:Y:S01]  /*1ab80*/  LDL R14, [R1+0x84] ;  /* 0x00008400010e7983 */ /* 0x000ee20000100800 */
[----:B-----5:R-:W-:-:S02]  /*1ab90*/  ISETP.GE.AND P2, PT, R66, c[0x0][0x3c8], PT ;  /* 0x0000f20042007a0c */ /* 0x020fc40003f46270 */
[----:B--2---:R-:W-:Y:S02]  /*1aba0*/  ISETP.GE.AND P1, PT, R15, c[0x0][0x3c8], PT ;  /* 0x0000f2000f007a0c */ /* 0x004fe40003f26270 */
[----:B----4-:R-:W-:-:S09]  /*1abb0*/  ISETP.GE.AND P0, PT, R13, c[0x0][0x3c8], PT ;  /* 0x0000f2000d007a0c */ /* 0x010fd20003f06270 */
[CC--:B------:R-:W-:Y:S02]  /*1abc0*/  @!P2 LEA R10, P5, R66.reuse, R2.reuse, 0x1 ;  /* 0x00000002420aa211 */ /* 0x0c0fe400078a08ff */
[----:B------:R-:W-:Y:S02]  /*1abd0*/  @!P1 LEA R8, P4, R15, R2, 0x1 ;  /* 0x000000020f089211 */ /* 0x000fe400078808ff */
[----:B------:R-:W-:Y:S02]  /*1abe0*/  @!P2 LEA.HI.X R11, R66, R4, R67, 0x1, P5 ;  /* 0x00000004420ba211 */ /* 0x000fe400028f0c43 */
[----:B------:R-:W-:Y:S02]  /*1abf0*/  @!P0 LEA R2, P3, R13, R2, 0x1 ;  /* 0x000000020d028211 */ /* 0x000fe400078608ff */
[-C--:B-1-3--:R-:W-:Y:S02]  /*1ac00*/  @!P1 LEA.HI.X R9, R15, R4.reuse, R64, 0x1, P4 ;  /* 0x000000040f099211 */ /* 0x08afe400020f0c40 */
[----:B------:R-:W-:Y:S01]  /*1ac10*/  @!P0 LEA.HI.X R3, R13, R4, R14, 0x1, P3 ;  /* 0x000000040d038211 */ /* 0x000fe200018f0c0e */
[----:B------:R1:W-:Y:S04]  /*1ac20*/  @!P2 ST.E.128 [R10.64], R24 ;  /* 0x000000180a00a985 */ /* 0x0003e8000c101d08 */
[----:B------:R1:W-:Y:S04]  /*1ac30*/  @!P1 ST.E.128 [R8.64], R20 ;  /* 0x0000001408009985 */ /* 0x0003e8000c101d08 */
[----:B------:R1:W-:Y:S02]  /*1ac40*/  @!P0 ST.E.128 [R2.64], R16 ;  /* 0x0000001002008985 */ /* 0x0003e4000c101d08 */
.L_x_1695:
[----:B------:R-:W-:Y:S05]  /*1ac50*/  BSYNC B0 ;  /* 0x0000000000007941 */ /* 0x000fea0003800000 */
.L_x_1694:
[----:B------:R-:W-:Y:S05]  /*1ac60*/  BRA.DIV ~URZ, `(.L_x_1696) ;  /* 0x000066227f007947 */ /* 0x000fea000b800000 */
[----:B---3--:R3:W2:Y:S04]  /*1ac70*/  SHFL.IDX PT, R4, R6, 0x1, 0x1c1f ;  /* 0x003c1f0006047f89 */ /* 0x0086a800000e0000 */
[----:B-1--4-:R3:W1:Y:S02]  /*1ac80*/  SHFL.IDX PT, R2, R12, 0x1, 0x1c1f ;  /* 0x003c1f000c027f89 */ /* 0x01266400000e0000 */
.L_x_1789:
[----:B------:R-:W-:Y:S01]  /*1ac90*/  IADD3 R3, R5, 0x20, RZ ;  /* 0x0000002005037810 */ /* 0x000fe20007ffe0ff */
[----:B------:R-:W-:Y:S03]  /*1aca0*/  BSSY B0, `(.L_x_1697) ;  /* 0x0000014000007945 */ /* 0x000fe60003800000 */
[----:B------:R-:W-:-:S13]  /*1acb0*/  ISETP.GE.AND P0, PT, R3, R0, PT ;  /* 0x000000000300720c */ /* 0x000fda0003f06270 */
[----:B------:R-:W-:Y:S05]  /*1acc0*/  @P0 BRA `(.L_x_1698) ;  /* 0x0000011000000947 */ /* 0x000fea0003800000 */
[----:B------:R-:W4:Y:S04]  /*1acd0*/  LDL.64 R18, [R1] ;  /* 0x0000000001127983 */ /* 0x000f280000100a00 */
[----:B------:R-:W5:Y:S04]  /*1ace0*/  LDL R15, [R1+0xc] ;  /* 0x00000c00010f7983 */ /* 0x000f680000100800 */
[----:B---3--:R-:W3:Y:S04]  /*1acf0*/  LDL R13, [R1+0x10] ;  /* 0x00001000010d7983 */ /* 0x008ee80000100800 */
[----:B--2---:R-:W2:Y:S04]  /*1ad00*/  LDL R16, [R1+0x88] ;  /* 0x0000880001107983 */ /* 0x004ea80000100800 */
[----:B------:R-:W2:Y:S01]  /*1ad10*/  LDL R14, [R1+0x84] ;  /* 0x00008400010e7983 */ /* 0x000ea20000100800 */
[----:B----4-:R-:W-:-:S02]  /*1ad20*/  ISETP.GE.AND P2, PT, R18, c[0x0][0x3c8], PT ;  /* 0x0000f20012007a0c */ /* 0x010fc40003f46270 */
[----:B-----5:R-:W-:Y:S02]  /*1ad30*/  ISETP.GE.AND P1, PT, R15, c[0x0][0x3c8], PT ;  /* 0x0000f2000f007a0c */ /* 0x020fe40003f26270 */
[----:B---3--:R-:W-:-:S09]  /*1ad40*/  ISETP.GE.AND P0, PT, R13, c[0x0][0x3c8], PT ;  /* 0x0000f2000d007a0c */ /* 0x008fd20003f06270 */
[CC--:B-1----:R-:W-:Y:S02]  /*1ad50*/  @!P2 LEA R10, P5, R18.reuse, R2.reuse, 0x1 ;  /* 0x00000002120aa211 */ /* 0x0c2fe400078a08ff */
[----:B------:R-:W-:Y:S02]  /*1ad60*/  @!P1 LEA R8, P4, R15, R2, 0x1 ;  /* 0x000000020f089211 */ /* 0x000fe400078808ff */
[----:B------:R-:W-:Y:S02]  /*1ad70*/  @!P2 LEA.HI.X R11, R18, R4, R19, 0x1, P5 ;  /* 0x00000004120ba211 */ /* 0x000fe400028f0c13 */
[----:B------:R-:W-:Y:S02]  /*1ad80*/  @!P0 LEA R2, P3, R13, R2, 0x1 ;  /* 0x000000020d028211 */ /* 0x000fe400078608ff */
[-C--:B--2---:R-:W-:Y:S02]  /*1ad90*/  @!P1 LEA.HI.X R9, R15, R4.reuse, R16, 0x1, P4 ;  /* 0x000000040f099211 */ /* 0x084fe400020f0c10 */
[----:B------:R-:W-:Y:S01]  /*1ada0*/  @!P0 LEA.HI.X R3, R13, R4, R14, 0x1, P3 ;  /* 0x000000040d038211 */ /* 0x000fe200018f0c0e */
[----:B------:R1:W-:Y:S04]  /*1adb0*/  @!P2 ST.E.128 [R10.64], R36 ;  /* 0x000000240a00a985 */ /* 0x0003e8000c101d08 */
[----:B------:R1:W-:Y:S04]  /*1adc0*/  @!P1 ST.E.128 [R8.64], R32 ;  /* 0x0000002008009985 */ /* 0x0003e8000c101d08 */
[----:B------:R1:W-:Y:S02]  /*1add0*/  @!P0 ST.E.128 [R2.64], R28 ;  /* 0x0000001c02008985 */ /* 0x0003e4000c101d08 */
.L_x_1698:
[----:B------:R-:W-:Y:S05]  /*1ade0*/  BSYNC B0 ;  /* 0x0000000000007941 */ /* 0x000fea0003800000 */
.L_x_1697:
[----:B------:R-:W-:Y:S05]  /*1adf0*/  BRA.DIV ~URZ, `(.L_x_1699) ;  /* 0x000065627f007947 */ /* 0x000fea000b800000 */
[----:B--2---:R2:W4:Y:S02]  /*1ae00*/  SHFL.IDX PT, R4, R6, 0x2, 0x1c1f ;  /* 0x005c1f0006047f89 */ /* 0x00452400000e0000 */
.L_x_1790:
[----:B------:R-:W-:Y:S05]  /*1ae10*/  BRA.DIV ~URZ, `(.L_x_1700) ;  /* 0x000065b27f007947 */ /* 0x000fea000b800000 */
[----:B-1----:R1:W2:Y:S02]  /*1ae20*/  SHFL.IDX PT, R2, R12, 0x2, 0x1c1f ;  /* 0x005c1f000c027f89 */ /* 0x0022a400000e0000 */
.L_x_1791:
[----:B------:R-:W-:Y:S01]  /*1ae30*/  IADD3 R3, R5, 0x40, RZ ;  /* 0x0000004005037810 */ /* 0x000fe20007ffe0ff */
[----:B------:R-:W-:Y:S03]  /*1ae40*/  BSSY B0, `(.L_x_1701) ;  /* 0x0000014000007945 */ /* 0x000fe60003800000 */
[----:B------:R-:W-:-:S13]  /*1ae50*/  ISETP.GE.AND P0, PT, R3, R0, PT ;  /* 0x000000000300720c */ /* 0x000fda0003f06270 */
[----:B------:R-:W-:Y:S05]  /*1ae60*/  @P0 BRA `(.L_x_1702) ;  /* 0x0000011000000947 */ /* 0x000fea0003800000 */
[----:B------:R-:W5:Y:S04]  /*1ae70*/  LDL.64 R18, [R1] ;  /* 0x0000000001127983 */ /* 0x000f680000100a00 */
[----:B---3--:R-:W3:Y:S04]  /*1ae80*/  LDL R15, [R1+0xc] ;  /* 0x00000c00010f7983 */ /* 0x008ee80000100800 */
[----:B----4-:R-:W4:Y:S04]  /*1ae90*/  LDL R13, [R1+0x10] ;  /* 0x00001000010d7983 */ /* 0x010f280000100800 */
[----:B--2---:R-:W2:Y:S04]  /*1aea0*/  LDL R16, [R1+0x88] ;  /* 0x0000880001107983 */ /* 0x004ea80000100800 */
[----:B------:R-:W2:Y:S01]  /*1aeb0*/  LDL R14, [R1+0x84] ;  /* 0x00008400010e7983 */ /* 0x000ea20000100800 */
[----:B-----5:R-:W-:-:S02]  /*1aec0*/  ISETP.GE.AND P2, PT, R18, c[0x0][0x3c8], PT ;  /* 0x0000f20012007a0c */ /* 0x020fc40003f46270 */
[----:B---3--:R-:W-:Y:S02]  /*1aed0*/  ISETP.GE.AND P1, PT, R15, c[0x0][0x3c8], PT ;  /* 0x0000f2000f007a0c */ /* 0x008fe40003f26270 */
[----:B----4-:R-:W-:-:S09]  /*1aee0*/  ISETP.GE.AND P0, PT, R13, c[0x0][0x3c8], PT ;  /* 0x0000f2000d007a0c */ /* 0x010fd20003f06270 */
[CC--:B------:R-:W-:Y:S02]  /*1aef0*/  @!P2 LEA R10, P5, R18.reuse, R2.reuse, 0x1 ;  /* 0x00000002120aa211 */ /* 0x0c0fe400078a08ff */
        /* <DEDUP_REMOVED lines=8> */
.L_x_1702:
[----:B------:R-:W-:Y:S05]  /*1af80*/  BSYNC B0 ;  /* 0x0000000000007941 */ /* 0x000fea0003800000 */
.L_x_1701:
[----:B------:R-:W-:Y:S05]  /*1af90*/  BRA.DIV ~URZ, `(.L_x_1703) ;  /* 0x000064a27f007947 */ /* 0x000fea000b800000 */
[----:B----4-:R4:W1:Y:S04]  /*1afa0*/  SHFL.IDX PT, R4, R6, 0x3, 0x1c1f ;  /* 0x007c1f0006047f89 */ /* 0x01086800000e0000 */
[----:B--2---:R4:W2:Y:S02]  /*1afb0*/  SHFL.IDX PT, R2, R12, 0x3, 0x1c1f ;  /* 0x007c1f000c027f89 */ /* 0x0048a400000e0000 */
.L_x_1792:
[----:B------:R-:W-:-:S04]  /*1afc0*/  IADD3 R3, R5, 0x60, RZ ;  /* 0x0000006005037810 */ /* 0x000fc80007ffe0ff */
[----:B------:R-:W-:-:S13]  /*1afd0*/  ISETP.GE.AND P0, PT, R3, R0, PT ;  /* 0x000000000300720c */ /* 0x000fda0003f06270 */
[----:B------:R-:W-:Y:S05]  /*1afe0*/  @P0 BRA `(.L_x_1704) ;  /* 0x0000251000000947 */ /* 0x000fea0003800000 */
[----:B------:R-:W5:Y:S04]  /*1aff0*/  LDL.64 R14, [R1] ;  /* 0x00000000010e7983 */ /* 0x000f680000100a00 */
[----:B-1-34-:R-:W3:Y:S04]  /*1b000*/  LDL R12, [R1+0xc] ;  /* 0x00000c00010c7983 */ /* 0x01aee80000100800 */
[----:B------:R-:W4:Y:S04]  /*1b010*/  LDL R13, [R1+0x88] ;  /* 0x00008800010d7983 */ /* 0x000f280000100800 */
[----:B--2---:R-:W2:Y:S01]  /*1b020*/  LDL R6, [R1+0x10] ;  /* 0x0000100001067983 */ /* 0x004ea20000100800 */
[----:B-----5:R-:W-:-:S02]  /*1b030*/  ISETP.GE.AND P1, PT, R14, c[0x0][0x3c8], PT ;  /* 0x0000f2000e007a0c */ /* 0x020fc40003f26270 */
[----:B---3--:R-:W-:-:S11]  /*1b040*/  ISETP.GE.AND P0, PT, R12, c[0x0][0x3c8], PT ;  /* 0x0000f2000c007a0c */ /* 0x008fd60003f06270 */
[-C--:B------:R-:W-:Y:S02]  /*1b050*/  @!P1 LEA R10, P3, R14, R2.reuse, 0x1 ;  /* 0x000000020e0a9211 */ /* 0x080fe400078608ff */
[----:B------:R-:W-:Y:S02]  /*1b060*/  @!P0 LEA R8, P2, R12, R2, 0x1 ;  /* 0x000000020c088211 */ /* 0x000fe400078408ff */
[-C--:B------:R-:W-:Y:S02]  /*1b070*/  @!P1 LEA.HI.X R11, R14, R4.reuse, R15, 0x1, P3 ;  /* 0x000000040e0b9211 */ /* 0x080fe400018f0c0f */
[----:B----4-:R-:W-:-:S03]  /*1b080*/  @!P0 LEA.HI.X R9, R12, R4, R13, 0x1, P2 ;  /* 0x000000040c098211 */ /* 0x010fc600010f0c0d */
[----:B------:R1:W-:Y:S04]  /*1b090*/  @!P1 ST.E.128 [R10.64], R60 ;  /* 0x0000003c0a009985 */ /* 0x0003e8000c101d08 */
[----:B------:R1:W-:Y:S01]  /*1b0a0*/  @!P0 ST.E.128 [R8.64], R56 ;  /* 0x0000003808008985 */ /* 0x0003e2000c101d08 */
[----:B--2---:R-:W-:-:S13]  /*1b0b0*/  ISETP.GE.AND P0, PT, R6, c[0x0][0x3c8], PT ;  /* 0x0000f20006007a0c */ /* 0x004fda0003f06270 */
[----:B------:R-:W-:Y:S05]  /*1b0c0*/  @P0 BRA `(.L_x_1704) ;  /* 0x0000243000000947 */ /* 0x000fea0003800000 */
[----:B------:R-:W2:Y:S01]  /*1b0d0*/  LDL R12, [R1+0x84] ;  /* 0x00008400010c7983 */ /* 0x000ea20000100800 */
[----:B------:R-:W-:-:S04]  /*1b0e0*/  LEA R2, P0, R6, R2, 0x1 ;  /* 0x0000000206027211 */ /* 0x000fc800078008ff */
[----:B--2---:R-:W-:-:S05]  /*1b0f0*/  LEA.HI.X R3, R6, R4, R12, 0x1, P0 ;  /* 0x0000000406037211 */ /* 0x004fca00000f0c0c */
[----:B------:R2:W-:Y:S01]  /*1b100*/  ST.E.128 [R2.64], R52 ;  /* 0x0000003402007985 */ /* 0x0005e2000c101d08 */
[----:B------:R-:W-:Y:S05]  /*1b110*/  BRA `(.L_x_1704) ;  /* 0x000023e000007947 */ /* 0x000fea0003800000 */
.L_x_1691:
        /* <DEDUP_REMOVED lines=33> */
.L_x_1793:
[----:B------:R-:W-:Y:S05]  /*1b330*/  BRA.DIV ~URZ, `(.L_x_1706) ;  /* 0x000062427f007947 */ /* 0x000fea000b800000 */
[----:B------:R3:W4:Y:S02]  /*1b340*/  SHFL.IDX PT, R0, R6, RZ, 0x1c1f ;  /* 0x001c1fff06007589 */ /* 0x00072400000e0000 */
.L_x_1794:
        /* <DEDUP_REMOVED lines=25> */
[----:B------:R-:W-:-:S04]  /*1b4e0*/  @!P1 LEA R2, P0, R8, R0, 0x2 ;  /* 0x0000000008029211 */ /* 0x000fc800078010ff */
[----:B--2---:R-:W-:Y:S02]  /*1b4f0*/  @!P1 LEA.HI.X R3, R8, R4, R9, 0x2, P0 ;  /* 0x0000000408039211 */ /* 0x004fe400000f1409 */
[----:B------:R-:W-:-:S04]  /*1b500*/  @!P2 LEA R8, P0, R11, R0, 0x2 ;  /* 0x000000000b08a211 */ /* 0x000fc800078010ff */
[----:B------:R-:W-:Y:S02]  /*1b510*/  @!P2 LEA.HI.X R9, R11, R4, R17, 0x2, P0 ;  /* 0x000000040b09a211 */ /* 0x000fe400000f1411 */
[----:B------:R-:W2:Y:S04]  /*1b520*/  LDL R11, [R1+0xe8] ;  /* 0x0000e800010b7983 */ /* 0x000ea80000100800 */
[----:B------:R3:W-:Y:S04]  /*1b530*/  @!P1 ST.E.64 [R2.64], R172 ;  /* 0x000000ac02009985 */ /* 0x0007e8000c101b08 */
[----:B------:R-:W4:Y:S01]  /*1b540*/  LDL R17, [R1+0xe4] ;  /* 0x0000e40001117983 */ /* 0x000f220000100800 */
[----:B---3--:R-:W-:-:S04]  /*1b550*/  @!P4 LEA R2, P0, R13, R0, 0x2 ;  /* 0x000000000d02c211 */ /* 0x008fc800078010ff */
[----:B------:R-:W-:Y:S02]  /*1b560*/  @!P4 LEA.HI.X R3, R13, R4, R15, 0x2, P0 ;  /* 0x000000040d03c211 */ /* 0x000fe400000f140f */
[----:B------:R-:W3:Y:S04]  /*1b570*/  LDL R15, [R1+0xe0] ;  /* 0x0000e000010f7983 */ /* 0x000ee80000100800 */
[----:B------:R-:W5:Y:S01]  /*1b580*/  LDL R13, [R1+0xdc] ;  /* 0x0000dc00010d7983 */ /* 0x000f620000100800 */
[----:B------:R-:W-:Y:S02]  /*1b590*/  ISETP.GE.AND P3, PT, R77, c[0x0][0x3c8], PT ;  /* 0x0000f2004d007a0c */ /* 0x000fe40003f66270 */
[----:B------:R-:W-:Y:S01]  /*1b5a0*/  ISETP.GE.AND P1, PT, R24, c[0x0][0x3c8], PT ;  /* 0x0000f20018007a0c */ /* 0x000fe20003f26270 */
[----:B------:R1:W-:Y:S04]  /*1b5b0*/  @!P2 ST.E.64 [R8.64], R174 ;  /* 0x000000ae0800a985 */ /* 0x0003e8000c101b08 */
[----:B------:R1:W-:Y:S01]  /*1b5c0*/  @!P4 ST.E.64 [R2.64], R176 ;  /* 0x000000b00200c985 */ /* 0x0003e2000c101b08 */
[----:B------:R-:W-:-:S02]  /*1b5d0*/  ISETP.GE.AND P4, PT, R22, c[0x0][0x3c8], PT ;  /* 0x0000f20016007a0c */ /* 0x000fc40003f86270 */
[----:B------:R-:W-:-:S03]  /*1b5e0*/  ISETP.GE.AND P2, PT, R20, c[0x0][0x3c8], PT ;  /* 0x0000f20014007a0c */ /* 0x000fc60003f46270 */
[----:B-1----:R-:W-:-:S04]  /*1b5f0*/  @!P3 LEA R8, P0, R77, R0, 0x2 ;  /* 0x000000004d08b211 */ /* 0x002fc800078010ff */
[----:B------:R-:W-:Y:S02]  /*1b600*/  @!P3 LEA.HI.X R9, R77, R4, R78, 0x2, P0 ;  /* 0x000000044d09b211 */ /* 0x000fe400000f144e */
[----:B------:R-:W-:-:S04]  /*1b610*/  @!P1 LEA R2, P0, R24, R0, 0x2 ;  /* 0x0000000018029211 */ /* 0x000fc800078010ff */
[----:B------:R-:W-:Y:S01]  /*1b620*/  @!P1 LEA.HI.X R3, R24, R4, R25, 0x2, P0 ;  /* 0x0000000418039211 */ /* 0x000fe200000f1419 */
[----:B------:R1:W-:Y:S04]  /*1b630*/  @!P3 ST.E.64 [R8.64], R152 ;  /* 0x000000980800b985 */ /* 0x0003e8000c101b08 */
[----:B------:R1:W-:Y:S01]  /*1b640*/  @!P1 ST.E.64 [R2.64], R156 ;  /* 0x0000009c02009985 */ /* 0x0003e2000c101b08 */
[----:B------:R-:W-:Y:S02]  /*1b650*/  ISETP.GE.AND P1, PT, R18, c[0x0][0x3c8], PT ;  /* 0x0000f20012007a0c */ /* 0x000fe40003f26270 */
[----:B------:R-:W-:Y:S02]  /*1b660*/  ISETP.GE.AND P3, PT, R16, c[0x0][0x3c8], PT ;  /* 0x0000f20010007a0c */ /* 0x000fe40003f66270 */
        /* <DEDUP_REMOVED lines=8> */
[----:B-1----:R-:W-:-:S04]  /*1b6f0*/  @!P1 LEA R8, P0, R18, R0, 0x2 ;  /* 0x0000000012089211 */ /* 0x002fc800078010ff */
[----:B------:R-:W-:Y:S02]  /*1b700*/  @!P1 LEA.HI.X R9, R18, R4, R19, 0x2, P0 ;  /* 0x0000000412099211 */ /* 0x000fe400000f1413 */
[----:B------:R-:W-:-:S03]  /*1b710*/  @!P4 LEA R2, P0, R10, R0, 0x2 ;  /* 0x000000000a02c211 */ /* 0x000fc600078010ff */
[----:B------:R1:W-:Y:S01]  /*1b720*/  @!P1 ST.E.64 [R8.64], R180 ;  /* 0x000000b408009985 */ /* 0x0003e2000c101b08 */
[----:B------:R-:W-:Y:S02]  /*1b730*/  ISETP.GE.AND P1, PT, R12, c[0x0][0x3c8], PT ;  /* 0x0000f2000c007a0c */ /* 0x000fe40003f26270 */
[----:B--2---:R-:W-:Y:S02]  /*1b740*/  @!P4 LEA.HI.X R3, R10, R4, R11, 0x2, P0 ;  /* 0x000000040a03c211 */ /* 0x004fe400000f140b */
[----:B------:R-:W-:-:S04]  /*1b750*/  @!P3 LEA R10, P0, R16, R0, 0x2 ;  /* 0x00000000100ab211 */ /* 0x000fc800078010ff */
[----:B----4-:R-:W-:Y:S02]  /*1b760*/  @!P3 LEA.HI.X R11, R16, R4, R17, 0x2, P0 ;  /* 0x00000004100bb211 */ /* 0x010fe400000f1411 */
[C---:B-1----:R-:W-:Y:S01]  /*1b770*/  @!P2 LEA R8, P0, R14.reuse, R0, 0x2 ;  /* 0x000000000e08a211 */ /* 0x042fe200078010ff */
[----:B------:R1:W-:Y:S04]  /*1b780*/  @!P4 ST.E.64 [R2.64], R110 ;  /* 0x0000006e0200c985 */ /* 0x0003e8000c101b08 */
[----:B------:R2:W-:Y:S01]  /*1b790*/  @!P3 ST.E.64 [R10.64], R184 ;  /* 0x000000b80a00b985 */ /* 0x0005e2000c101b08 */
[----:B---3--:R-:W-:Y:S02]  /*1b7a0*/  @!P2 LEA.HI.X R9, R14, R4, R15, 0x2, P0 ;  /* 0x000000040e09a211 */ /* 0x008fe400000f140f */
[----:B-1----:R-:W-:-:S04]  /*1b7b0*/  @!P1 LEA R2, P0, R12, R0, 0x2 ;  /* 0x000000000c029211 */ /* 0x002fc800078010ff */
[----:B-----5:R-:W-:Y:S01]  /*1b7c0*/  @!P1 LEA.HI.X R3, R12, R4, R13, 0x2, P0 ;  /* 0x000000040c039211 */ /* 0x020fe200000f140d */
[----:B------:R2:W-:Y:S04]  /*1b7d0*/  @!P2 ST.E.64 [R8.64], R182 ;  /* 0x000000b60800a985 */ /* 0x0005e8000c101b08 */
[----:B------:R2:W-:Y:S04]  /*1b7e0*/  @!P1 ST.E.64 [R2.64], R84 ;  /* 0x0000005402009985 */ /* 0x0005e8000c101b08 */
.L_x_1708:
[----:B------:R-:W-:Y:S05]  /*1b7f0*/  BSYNC B0 ;  /* 0x0000000000007941 */ /* 0x000fea0003800000 */
.L_x_1707:
[----:B------:R-:W-:Y:S05]  /*1b800*/  BRA.DIV ~URZ, `(.L_x_1709) ;  /* 0x00005de27f007947 */ /* 0x000fea000b800000 */
[----:B--2---:R2:W1:Y:S04]  /*1b810*/  SHFL.IDX PT, R4, R5, 0x1, 0x1c1f ;  /* 0x003c1f0005047f89 */ /* 0x00446800000e0000 */
[----:B----4-:R2:W4:Y:S02]  /*1b820*/  SHFL.IDX PT, R0, R6, 0x1, 0x1c1f ;  /* 0x003c1f0006007f89 */ /* 0x01052400000e0000 */
.L_x_1795:
[----:B------:R-:W-:Y:S01]  /*1b830*/  BSSY B0, `(.L_x_1710) ;  /* 0x000004a000007945 */ /* 0x000fe20003800000 */
[----:B------:R-:W-:Y:S05]  /*1b840*/  @P6 BRA `(.L_x_1711) ;  /* 0x0000048000006947 */ /* 0x000fea0003800000 */
[----:B------:R-:W5:Y:S04]  /*1b850*/  LDL R8, [R1+0x68] ;  /* 0x0000680001087983 */ /* 0x000f680000100800 */
[----:B--2---:R-:W2:Y:S04]  /*1b860*/  LDL R15, [R1+0xc8] ;  /* 0x0000c800010f7983 */ /* 0x004ea80000100800 */
[----:B---3--:R-:W3:Y:S04]  /*1b870*/  LDL R9, [R1+0x108] ;  /* 0x0001080001097983 */ /* 0x008ee80000100800 */
[----:B----4-:R-:W4:Y:S04]  /*1b880*/  LDL R17, [R1+0x104] ;  /* 0x0001040001117983 */ /* 0x010f280000100800 */
        /* <DEDUP_REMOVED lines=20> */
[----:B------:R-:W-:-:S04]  /*1b9d0*/  @!P1 LEA R2, P2, R8, R0, 0x2 ;  /* 0x0000000008029211 */ /* 0x000fc800078410ff */
[----:B-1-3--:R-:W-:Y:S02]  /*1b9e0*/  @!P1 LEA.HI.X R3, R8, R4, R9, 0x2, P2 ;  /* 0x0000000408039211 */ /* 0x00afe400010f1409 */
[----:B------:R-:W-:-:S04]  /*1b9f0*/  @!P0 LEA R8, P2, R15, R0, 0x2 ;  /* 0x000000000f088211 */ /* 0x000fc800078410ff */
[----:B----4-:R-:W-:Y:S02]  /*1ba00*/  @!P0 LEA.HI.X R9, R15, R4, R17, 0x2, P2 ;  /* 0x000000040f098211 */ /* 0x010fe400010f1411 */
[----:B------:R-:W2:Y:S04]  /*1ba10*/  LDL R17, [R1+0xe0] ;  /* 0x0000e00001117983 */ /* 0x000ea80000100800 */
[----:B------:R-:W3:Y:S01]  /*1ba20*/  LDL R15, [R1+0xdc] ;  /* 0x0000dc00010f7983 */ /* 0x000ee20000100800 */
[----:B------:R-:W-:Y:S02]  /*1ba30*/  ISETP.GE.AND P3, PT, R79, c[0x0][0x3c8], PT ;  /* 0x0000f2004f007a0c */ /* 0x000fe40003f66270 */
        /* <DEDUP_REMOVED lines=19> */
[----:B----4-:R-:W-:Y:S02]  /*1bb70*/  @!P0 LEA R8, P2, R22, R0, 0x2 ;  /* 0x0000000016088211 */ /* 0x010fe400078410ff */
[----:B------:R-:W-:Y:S01]  /*1bb80*/  ISETP.GE.AND P3, PT, R18, c[0x0][0x3c8], PT ;  /* 0x0000f20012007a0c */ /* 0x000fe20003f66270 */
[----:B------:R4:W-:Y:S01]  /*1bb90*/  @!P1 ST.E.64 [R10.64], R140 ;  /* 0x0000008c0a009985 */ /* 0x0009e2000c101b08 */
[----:B------:R-:W-:Y:S02]  /*1bba0*/  @!P0 LEA.HI.X R9, R22, R4, R23, 0x2, P2 ;  /* 0x0000000416098211 */ /* 0x000fe400010f1417 */
[----:B------:R-:W-:-:S03]  /*1bbb0*/  ISETP.GE.AND P2, PT, R16, c[0x0][0x3c8], PT ;  /* 0x0000f20010007a0c */ /* 0x000fc60003f46270 */
[----:B------:R5:W-:Y:S01]  /*1bbc0*/  @!P0 ST.E.64 [R8.64], R142 ;  /* 0x0000008e08008985 */ /* 0x000be2000c101b08 */
[----:B-1----:R-:W-:-:S04]  /*1bbd0*/  @!P4 LEA R2, P1, R12, R0, 0x2 ;  /* 0x000000000c02c211 */ /* 0x002fc800078210ff */
[----:B------:R-:W-:Y:S02]  /*1bbe0*/  @!P4 LEA.HI.X R3, R12, R4, R13, 0x2, P1 ;  /* 0x000000040c03c211 */ /* 0x000fe400008f140d */
[----:B------:R-:W-:Y:S02]  /*1bbf0*/  @!P5 LEA R12, P0, R20, R0, 0x2 ;  /* 0x00000000140cd211 */ /* 0x000fe400078010ff */
[----:B------:R-:W-:Y:S02]  /*1bc00*/  ISETP.GE.AND P1, PT, R14, c[0x0][0x3c8], PT ;  /* 0x0000f2000e007a0c */ /* 0x000fe40003f26270 */
[----:B------:R-:W-:Y:S02]  /*1bc10*/  @!P5 LEA.HI.X R13, R20, R4, R21, 0x2, P0 ;  /* 0x00000004140dd211 */ /* 0x000fe400000f1415 */
[----:B----4-:R-:W-:-:S04]  /*1bc20*/  @!P3 LEA R10, P0, R18, R0, 0x2 ;  /* 0x00000000120ab211 */ /* 0x010fc800078010ff */
[----:B------:R-:W-:Y:S02]  /*1bc30*/  @!P3 LEA.HI.X R11, R18, R4, R19, 0x2, P0 ;  /* 0x00000004120bb211 */ /* 0x000fe400000f1413 */
[C---:B-----5:R-:W-:Y:S01]  /*1bc40*/  @!P2 LEA R8, P0, R16.reuse, R0, 0x2 ;  /* 0x000000001008a211 */ /* 0x060fe200078010ff */
[----:B------:R1:W-:Y:S04]  /*1bc50*/  @!P4 ST.E.64 [R2.64], R144 ;  /* 0x000000900200c985 */ /* 0x0003e8000c101b08 */
[----:B------:R4:W-:Y:S04]  /*1bc60*/  @!P5 ST.E.64 [R12.64], R158 ;  /* 0x0000009e0c00d985 */ /* 0x0009e8000c101b08 */
[----:B------:R4:W-:Y:S01]  /*1bc70*/  @!P3 ST.E.64 [R10.64], R154 ;  /* 0x0000009a0a00b985 */ /* 0x0009e2000c101b08 */
[----:B--2---:R-:W-:-:S02]  /*1bc80*/  @!P2 LEA.HI.X R9, R16, R4, R17, 0x2, P0 ;  /* 0x000000041009a211 */ /* 0x004fc400000f1411 */
[----:B-1----:R-:W-:-:S04]  /*1bc90*/  @!P1 LEA R2, P0, R14, R0, 0x2 ;  /* 0x000000000e029211 */ /* 0x002fc800078010ff */
[----:B---3--:R-:W-:Y:S01]  /*1bca0*/  @!P1 LEA.HI.X R3, R14, R4, R15, 0x2, P0 ;  /* 0x000000040e039211 */ /* 0x008fe200000f140f */
[----:B------:R4:W-:Y:S04]  /*1bcb0*/  @!P2 ST.E.64 [R8.64], R86 ;  /* 0x000000560800a985 */ /* 0x0009e8000c101b08 */
[----:B------:R4:W-:Y:S04]  /*1bcc0*/  @!P1 ST.E.64 [R2.64], R74 ;  /* 0x0000004a02009985 */ /* 0x0009e8000c101b08 */
.L_x_1711:
[----:B------:R-:W-:Y:S05]  /*1bcd0*/  BSYNC B0 ;  /* 0x0000000000007941 */ /* 0x000fea0003800000 */
.L_x_1710:
[----:B------:R-:W-:Y:S05]  /*1bce0*/  BRA.DIV ~URZ, `(.L_x_1712) ;  /* 0x000059d27f007947 */ /* 0x000fea000b800000 */
[----:B-1----:R1:W2:Y:S02]  /*1bcf0*/  SHFL.IDX PT, R4, R5, 0x2, 0x1c1f ;  /* 0x005c1f0005047f89 */ /* 0x0022a400000e0000 */
.L_x_1796:
[----:B------:R-:W-:Y:S05]  /*1bd00*/  BRA.DIV ~URZ, `(.L_x_1713) ;  /* 0x00005a227f007947 */ /* 0x000fea000b800000 */
[----:B----4-:R4:W1:Y:S02]  /*1bd10*/  SHFL.IDX PT, R0, R6, 0x2, 0x1c1f ;  /* 0x005c1f0006007f89 */ /* 0x01086400000e0000 */
.L_x_1797:
        /* <DEDUP_REMOVED lines=25> */
[----:B-----5:R-:W-:-:S13]  /*1beb0*/  ISETP.GE.AND P0, PT, R13, c[0x0][0x3c8], PT ;  /* 0x0000f2000d007a0c */ /* 0x020fda0003f06270 */
[----:B-1----:R-:W-:-:S04]  /*1bec0*/  @!P0 LEA R2, P5, R13, R0, 0x2 ;  /* 0x000000000d028211 */ /* 0x002fc800078a10ff */
[----:B---3--:R-:W-:Y:S02]  /*1bed0*/  @!P0 LEA.HI.X R3, R13, R4, R15, 0x2, P5 ;  /* 0x000000040d038211 */ /* 0x008fe400028f140f */
[----:B------:R-:W3:Y:S04]  /*1bee0*/  LDL R13, [R1+0xec] ;  /* 0x0000ec00010d7983 */ /* 0x000ee80000100800 */
[----:B------:R-:W5:Y:S01]  /*1bef0*/  LDL R15, [R1+0xdc] ;  /* 0x0000dc00010f7983 */ /* 0x000f620000100800 */
[----:B----4-:R-:W-:Y:S02]  /*1bf00*/  ISETP.GE.AND P2, PT, R8, c[0x0][0x3c8], PT ;  /* 0x0000f20008007a0c */ /* 0x010fe40003f46270 */
[----:B--2---:R-:W-:Y:S02]  /*1bf10*/  ISETP.GE.AND P4, PT, R79, c[0x0][0x3c8], PT ;  /* 0x0000f2004f007a0c */ /* 0x004fe40003f86270 */
[----:B------:R-:W-:Y:S01]  /*1bf20*/  ISETP.GE.AND P3, PT, R77, c[0x0][0x3c8], PT ;  /* 0x0000f2004d007a0c */ /* 0x000fe20003f66270 */
[----:B------:R1:W-:Y:S01]  /*1bf30*/  @!P0 ST.E.64 [R2.64], R34 ;  /* 0x0000002202008985 */ /* 0x0003e2000c101b08 */
[----:B------:R-:W-:-:S07]  /*1bf40*/  ISETP.GE.AND P0, PT, R24, c[0x0][0x3c8], PT ;  /* 0x0000f20018007a0c */ /* 0x000fce0003f06270 */
[----:B------:R-:W-:-:S04]  /*1bf50*/  @!P2 LEA R10, P1, R8, R0, 0x2 ;  /* 0x00000000080aa211 */ /* 0x000fc800078210ff */
[----:B------:R-:W-:Y:S02]  /*1bf60*/  @!P2 LEA.HI.X R11, R8, R4, R9, 0x2, P1 ;  /* 0x00000004080ba211 */ /* 0x000fe400008f1409 */
[----:B------:R-:W-:Y:S02]  /*1bf70*/  ISETP.GE.AND P1, PT, R74, c[0x0][0x3c8], PT ;  /* 0x0000f2004a007a0c */ /* 0x000fe40003f26270 */
[C---:B------:R-:W-:Y:S01]  /*1bf80*/  @!P4 LEA R8, P5, R79.reuse, R0, 0x2 ;  /* 0x000000004f08c211 */ /* 0x040fe200078a10ff */
[----:B------:R2:W-:Y:S01]  /*1bf90*/  @!P2 ST.E.64 [R10.64], R36 ;  /* 0x000000240a00a985 */ /* 0x0005e2000c101b08 */
[----:B------:R-:W-:Y:S02]  /*1bfa0*/  ISETP.GE.AND P6, PT, R22, c[0x0][0x3c8], PT ;  /* 0x0000f20016007a0c */ /* 0x000fe40003fc6270 */
[----:B------:R-:W-:Y:S02]  /*1bfb0*/  @!P4 LEA.HI.X R9, R79, R4, R80, 0x2, P5 ;  /* 0x000000044f09c211 */ /* 0x000fe400028f1450 */
[----:B-1----:R-:W-:-:S03]  /*1bfc0*/  @!P3 LEA R2, P2, R77, R0, 0x2 ;  /* 0x000000004d02b211 */ /* 0x002fc600078410ff */
[----:B------:R1:W-:Y:S01]  /*1bfd0*/  @!P4 ST.E.64 [R8.64], R38 ;  /* 0x000000260800c985 */ /* 0x0003e2000c101b08 */
[----:B------:R-:W-:Y:S02]  /*1bfe0*/  @!P3 LEA.HI.X R3, R77, R4, R78, 0x2, P2 ;  /* 0x000000044d03b211 */ /* 0x000fe400010f144e */
[----:B------:R-:W-:-:S03]  /*1bff0*/  ISETP.GE.AND P4, PT, R12, c[0x0][0x3c8], PT ;  /* 0x0000f2000c007a0c */ /* 0x000fc60003f86270 */
[----:B------:R4:W-:Y:S01]  /*1c000*/  @!P3 ST.E.64 [R2.64], R40 ;  /* 0x000000280200b985 */ /* 0x0009e2000c101b08 */
[----:B------:R-:W-:Y:S02]  /*1c010*/  ISETP.GE.AND P3, PT, R20, c[0x0][0x3c8], PT ;  /* 0x0000f20014007a0c */ /* 0x000fe40003f66270 */
[----:B--2---:R-:W-:-:S04]  /*1c020*/  @!P1 LEA R10, P5, R74, R0, 0x2 ;  /* 0x000000004a0a9211 */ /* 0x004fc800078a10ff */
[----:B------:R-:W-:-:S05]  /*1c030*/  @!P1 LEA.HI.X R11, R74, R4, R75, 0x2, P5 ;  /* 0x000000044a0b9211 */ /* 0x000fca00028f144b */
[----:B------:R-:W-:Y:S01]  /*1c040*/  @!P1 ST.E.64 [R10.64], R68 ;  /* 0x000000440a009985 */ /* 0x000fe2000c101b08 */
[-C--:B-1----:R-:W-:Y:S02]  /*1c050*/  @!P6 LEA R8, P5, R22, R0.reuse, 0x2 ;  /* 0x000000001608e211 */ /* 0x082fe400078a10ff */
[----:B----4-:R-:W-:-:S04]  /*1c060*/  @!P0 LEA R2, P2, R24, R0, 0x2 ;  /* 0x0000000018028211 */ /* 0x010fc800078410ff */
[-C--:B------:R-:W-:Y:S02]  /*1c070*/  @!P0 LEA.HI.X R3, R24, R4.reuse, R25, 0x2, P2 ;  /* 0x0000000418038211 */ /* 0x080fe400010f1419 */
[----:B------:R-:W-:Y:S02]  /*1c080*/  ISETP.GE.AND P2, PT, R18, c[0x0][0x3c8], PT ;  /* 0x0000f20012007a0c */ /* 0x000fe40003f46270 */
[----:B------:R-:W-:Y:S01]  /*1c090*/  @!P6 LEA.HI.X R9, R22, R4, R23, 0x2, P5 ;  /* 0x000000041609e211 */ /* 0x000fe200028f1417 */
[----:B------:R1:W-:Y:S01]  /*1c0a0*/  @!P0 ST.E.64 [R2.64], R42 ;  /* 0x0000002a02008985 */ /* 0x0003e2000c101b08 */
[----:B------:R-:W-:Y:S02]  /*1c0b0*/  ISETP.GE.AND P1, PT, R16, c[0x0][0x3c8], PT ;  /* 0x0000f20010007a0c */ /* 0x000fe40003f26270 */
[----:B------:R-:W-:Y:S01]  /*1c0c0*/  ISETP.GE.AND P0, PT, R14, c[0x0][0x3c8], PT ;  /* 0x0000f2000e007a0c */ /* 0x000fe20003f06270 */
        /* <DEDUP_REMOVED lines=9> */
[----:B------:R-:W-:Y:S01]  /*1c160*/  @!P1 LEA.HI.X R9, R16, R4, R17, 0x2, P5 ;  /* 0x0000000410099211 */ /* 0x000fe200028f1411 */
[----:B------:R2:W-:Y:S04]  /*1c170*/  @!P3 ST.E.64 [R12.64], R70 ;  /* 0x000000460c00b985 */ /* 0x0005e8000c101b08 */
[----:B------:R2:W-:Y:S04]  /*1c180*/  @!P2 ST.E.64 [R10.64], R60 ;  /* 0x0000003c0a00a985 */ /* 0x0005e8000c101b08 */
[----:B------:R2:W-:Y:S01]  /*1c190*/  @!P1 ST.E.64 [R8.64], R48 ;  /* 0x0000003008009985 */ /* 0x0005e2000c101b08 */
[----:B-1----:R-:W-:-:S04]  /*1c1a0*/  @!P0 LEA R2, P4, R14, R0, 0x2 ;  /* 0x000000000e028211 */ /* 0x002fc800078810ff */
[----:B-----5:R-:W-:-:S05]  /*1c1b0*/  @!P0 LEA.HI.X R3, R14, R4, R15, 0x2, P4 ;  /* 0x000000040e038211 */ /* 0x020fca00020f140f */
[----:B------:R2:W-:Y:S04]  /*1c1c0*/  @!P0 ST.E.64 [R2.64], R26 ;  /* 0x0000001a02008985 */ /* 0x0005e8000c101b08 */
.L_x_1715:
[----:B------:R-:W-:Y:S05]  /*1c1d0*/  BSYNC B0 ;  /* 0x0000000000007941 */ /* 0x000fea0003800000 */
.L_x_1714:
[----:B------:R-:W-:Y:S05]  /*1c1e0*/  BRA.DIV ~URZ, `(.L_x_1716) ;  /* 0x000055b27f007947 */ /* 0x000fea000b800000 */
[----:B--2---:R2:W3:Y:S04]  /*1c1f0*/  SHFL.IDX PT, R4, R5, 0x3, 0x1c1f ;  /* 0x007c1f0005047f89 */ /* 0x0044e800000e0000 */
[----:B-1----:R2:W1:Y:S02]  /*1c200*/  SHFL.IDX PT, R0, R6, 0x3, 0x1c1f ;  /* 0x007c1f0006007f89 */ /* 0x00246400000e0000 */
.L_x_1798:
        /* <DEDUP_REMOVED lines=25> */
[-C--:B-1----:R-:W-:Y:S02]  /*1c3a0*/  @!P4 LEA R8, P6, R14, R0.reuse, 0x2 ;  /* 0x000000000e08c211 */ /* 0x082fe400078c10ff */
[----:B------:R-:W-:Y:S02]  /*1c3b0*/  @!P3 LEA R2, P5, R10, R0, 0x2 ;  /* 0x000000000a02b211 */ /* 0x000fe400078a10ff */
[-C--:B---3--:R-:W-:Y:S02]  /*1c3c0*/  @!P4 LEA.HI.X R9, R14, R4.reuse, R16, 0x2, P6 ;  /* 0x000000040e09c211 */ /* 0x088fe400030f1410 */
[----:B------:R-:W-:Y:S01]  /*1c3d0*/  @!P3 LEA.HI.X R3, R10, R4, R11, 0x2, P5 ;  /* 0x000000040a03b211 */ /* 0x000fe200028f140b */
[----:B------:R-:W2:Y:S04]  /*1c3e0*/  LDL R16, [R1+0xe4] ;  /* 0x0000e40001107983 */ /* 0x000ea80000100800 */
[----:B------:R1:W-:Y:S04]  /*1c3f0*/  @!P4 ST.E.64 [R8.64], R52 ;  /* 0x000000340800c985 */ /* 0x0003e8000c101b08 */
[----:B------:R-:W3:Y:S04]  /*1c400*/  LDL R14, [R1+0xe0] ;  /* 0x0000e000010e7983 */ /* 0x000ee80000100800 */
[----:B------:R4:W-:Y:S01]  /*1c410*/  @!P3 ST.E.64 [R2.64], R28 ;  /* 0x0000001c0200b985 */ /* 0x0009e2000c101b08 */
[----:B------:R-:W-:-:S04]  /*1c420*/  @!P2 LEA R10, P3, R5, R0, 0x2 ;  /* 0x00000000050aa211 */ /* 0x000fc800078610ff */
[----:B------:R-:W-:Y:S02]  /*1c430*/  @!P2 LEA.HI.X R11, R5, R4, R27, 0x2, P3 ;  /* 0x00000004050ba211 */ /* 0x000fe400018f141b */
[----:B------:R-:W5:Y:S01]  /*1c440*/  LDL R5, [R1+0xa0] ;  /* 0x0000a00001057983 */ /* 0x000f620000100800 */
[----:B------:R-:W-:Y:S02]  /*1c450*/  ISETP.GE.AND P1, PT, R25, c[0x0][0x3c8], PT ;  /* 0x0000f20019007a0c */ /* 0x000fe40003f26270 */
[----:B------:R-:W-:-:S11]  /*1c460*/  ISETP.GE.AND P0, PT, R23, c[0x0][0x3c8], PT ;  /* 0x0000f20017007a0c */ /* 0x000fd60003f06270 */
[-C--:B-1----:R-:W-:Y:S02]  /*1c470*/  @!P1 LEA R8, P4, R25, R0.reuse, 0x2 ;  /* 0x0000000019089211 */ /* 0x082fe400078810ff */
[----:B------:R-:W-:Y:S02]  /*1c480*/  ISETP.GE.AND P5, PT, R21, c[0x0][0x3c8], PT ;  /* 0x0000f20015007a0c */ /* 0x000fe40003fa6270 */
[----:B----4-:R-:W-:-:S09]  /*1c490*/  @!P0 LEA R2, P6, R23, R0, 0x2 ;  /* 0x0000000017028211 */ /* 0x010fd200078c10ff */
        /* <DEDUP_REMOVED lines=13> */
[----:B----4-:R-:W-:-:S03]  /*1c570*/  @!P4 LEA R2, P6, R12, R0, 0x2 ;  /* 0x000000000c02c211 */ /* 0x010fc600078c10ff */
        /* <DEDUP_REMOVED lines=11> */
[----:B------:R-:W-:-:S03]  /*1c630*/  @!P0 LEA R2, P4, R6, R0, 0x2 ;  /* 0x0000000006028211 */ /* 0x000fc600078810ff */
[----:B------:R1:W-:Y:S04]  /*1c640*/  @!P3 ST.E.64 [R12.64], R72 ;  /* 0x000000480c00b985 */ /* 0x0003e8000c101b08 */
[----:B------:R1:W-:Y:S01]  /*1c650*/  @!P2 ST.E.64 [R10.64], R66 ;  /* 0x000000420a00a985 */ /* 0x0003e2000c101b08 */
[-C--:B--2---:R-:W-:Y:S02]  /*1c660*/  @!P1 LEA.HI.X R9, R15, R4.reuse, R16, 0x2, P5 ;  /* 0x000000040f099211 */ /* 0x084fe400028f1410 */
[----:B---3--:R-:W-:-:S03]  /*1c670*/  @!P0 LEA.HI.X R3, R6, R4, R14, 0x2, P4 ;  /* 0x0000000406038211 */ /* 0x008fc600020f140e */
[----:B------:R1:W-:Y:S04]  /*1c680*/  @!P1 ST.E.64 [R8.64], R62 ;  /* 0x0000003e08009985 */ /* 0x0003e8000c101b08 */
[----:B------:R1:W-:Y:S01]  /*1c690*/  @!P0 ST.E.64 [R2.64], R50 ;  /* 0x0000003202008985 */ /* 0x0003e2000c101b08 */
[----:B-----5:R-:W-:-:S13]  /*1c6a0*/  ISETP.GE.AND P0, PT, R5, c[0x0][0x3c8], PT ;  /* 0x0000f20005007a0c */ /* 0x020fda0003f06270 */
[----:B------:R-:W-:Y:S05]  /*1c6b0*/  @P0 BRA `(.L_x_1704) ;  /* 0x00000e4000000947 */ /* 0x000fea0003800000 */
[----:B------:R-:W2:Y:S01]  /*1c6c0*/  LDL R6, [R1+0xdc] ;  /* 0x0000dc0001067983 */ /* 0x000ea20000100800 */
[----:B-1----:R-:W-:-:S04]  /*1c6d0*/  LEA R2, P0, R5, R0, 0x2 ;  /* 0x0000000005027211 */ /* 0x002fc800078010ff */
[----:B--2---:R-:W-:-:S05]  /*1c6e0*/  LEA.HI.X R3, R5, R4, R6, 0x2, P0 ;  /* 0x0000000405037211 */ /* 0x004fca00000f1406 */
[----:B------:R1:W-:Y:S01]  /*1c6f0*/  ST.E.64 [R2.64], R32 ;  /* 0x0000002002007985 */ /* 0x0003e2000c101b08 */
[----:B------:R-:W-:Y:S05]  /*1c700*/  BRA `(.L_x_1704) ;  /* 0x00000df000007947 */ /* 0x000fea0003800000 */
.L_x_1689:
[----:B------:R-:W2:Y:S04]  /*1c710*/  LDL.LU R0, [R1+0x8c] ;  /* 0x00008c0001007983 */ /* 0x000ea80000300800 */
[----:B------:R-:W3:Y:S01]  /*1c720*/  LDL.LU R8, [R1+0x90] ;  /* 0x0000900001087983 */ /* 0x000ee20000300800 */
[----:B------:R-:W-:Y:S02]  /*1c730*/  ISETP.NE.U32.AND P0, PT, RZ, c[0x0][0x508], PT ;  /* 0x00014200ff007a0c */ /* 0x000fe40003f05070 */
[----:B------:R-:W-:Y:S01]  /*1c740*/  ISETP.NE.U32.AND P3, PT, RZ, c[0x0][0x500], PT ;  /* 0x00014000ff007a0c */ /* 0x000fe20003f65070 */
[----:B-1----:R-:W4:Y:S01]  /*1c750*/  LDL.LU R6, [R1+0x74] ;  /* 0x0000740001067983 */ /* 0x002f220000300800 */
[----:B------:R-:W-:Y:S01]  /*1c760*/  ISETP.NE.AND.EX P2, PT, RZ, c[0x0][0x50c], PT, P0 ;  /* 0x00014300ff007a0c */ /* 0x000fe20003f45300 */
[----:B------:R-:W-:Y:S01]  /*1c770*/  IMAD.MOV.U32 R19, RZ, RZ, c[0x0][0x388] ;  /* 0x0000e200ff137624 */ /* 0x000fe200078e00ff */
[----:B------:R-:W-:-:S02]  /*1c780*/  ISETP.NE.AND.EX P3, PT, RZ, c[0x0][0x504], PT, P3 ;  /* 0x00014100ff007a0c */ /* 0x000fc40003f65330 */
[----:B--2---:R-:W-:-:S09]  /*1c790*/  IADD3 R2, P1, R0, c[0x0][0x500], RZ ;  /* 0x0001400000027a10 */ /* 0x004fd20007f3e0ff */
[----:B------:R-:W-:Y:S01]  /*1c7a0*/  @P2 IADD3 R4, P0, R0, c[0x0][0x508], RZ ;  /* 0x0001420000042a10 */ /* 0x000fe20007f1e0ff */
[----:B------:R-:W-:Y:S01]  /*1c7b0*/  IMAD.MOV.U32 R0, RZ, RZ, RZ ;  /* 0x000000ffff007224 */ /* 0x000fe200078e00ff */
[C---:B---3--:R-:W-:Y:S02]  /*1c7c0*/  IADD3.X R3, R8.reuse, c[0x0][0x504], RZ, P1, !PT ;  /* 0x0001410008037a10 */ /* 0x048fe40000ffe4ff */
[----:B------:R-:W-:-:S03]  /*1c7d0*/  @P2 IADD3.X R5, R8, c[0x0][0x50c], RZ, P0, !PT ;  /* 0x0001430008052a10 */ /* 0x000fc600007fe4ff */
[----:B------:R1:W5:Y:S04]  /*1c7e0*/  @P3 LDG.E R0, [R2.64] ;  /* 0x0000000802003981 */ /* 0x000368000c1e1900 */
[----:B------:R1:W5:Y:S01]  /*1c7f0*/  @P2 LDG.E R19, [R4.64] ;  /* 0x0000000804132981 */ /* 0x000362000c1e1900 */
[----:B----4-:R-:W-:-:S04]  /*1c800*/  ISETP.NE.AND P0, PT, R6, RZ, PT ;  /* 0x000000ff0600720c */ /* 0x010fc80003f05270 */
[----:B------:R-:W-:Y:S01]  /*1c810*/  SEL R20, R6, c[0x0][0x3d4], P0 ;  /* 0x0000f50006147a07 */ /* 0x000fe20000000000 */
[----:B------:R-:W-:Y:S05]  /*1c820*/  @P2 BRA `(.L_x_1717) ;  /* 0x0000004000002947 */ /* 0x000fea0003800000 */
[----:B------:R-:W-:Y:S05]  /*1c830*/  @!P3 BRA `(.L_x_1717) ;  /* 0x000000300000b947 */ /* 0x000fea0003800000 */
[----:B-1----:R1:W2:Y:S04]  /*1c840*/  LDG.E R4, [R2.64] ;  /* 0x0000000802047981 */ /* 0x0022a8000c1e1900 */
[----:B-1----:R-:W2:Y:S02]  /*1c850*/  LDG.E R2, [R2.64+0x4] ;  /* 0x0000040802027981 */ /* 0x002ea4000c1e1900 */
[----:B--2--5:R-:W-:Y:S02]  /*1c860*/  IADD3 R19, -R4, R2, RZ ;  /* 0x0000000204137210 */ /* 0x024fe40007ffe1ff */
.L_x_1717:
        /* <DEDUP_REMOVED lines=60> */
.L_x_1719:
[----:B------:R-:W-:Y:S05]  /*1cc30*/  BSYNC B0 ;  /* 0x0000000000007941 */ /* 0x000fea0003800000 */
.L_x_1718:
[----:B------:R-:W-:-:S13]  /*1cc40*/  ISETP.GT.AND P0, PT, R20, 0x1, PT ;  /* 0x000000011400780c */ /* 0x000fda0003f04270 */
[----:B------:R-:W-:Y:S05]  /*1cc50*/  @P0 BRA `(.L_x_1704) ;  /* 0x000008a000000947 */ /* 0x000fea0003800000 */
[----:B-1----:R-:W2:Y:S04]  /*1cc60*/  LDL.LU R2, [R1+0x64] ;  /* 0x0000640001027983 */ /* 0x002ea80000300800 */
[----:B------:R-:W3:Y:S01]  /*1cc70*/  LDL R5, [R1+0x8] ;  /* 0x0000080001057983 */ /* 0x000ee20000100800 */
[----:B------:R-:W-:-:S03]  /*1cc80*/  IMAD R4, R18, c[0x0][0x3a0], RZ ;  /* 0x0000e80012047a24 */ /* 0x000fc600078e02ff */
[----:B------:R-:W1:Y:S02]  /*1cc90*/  S2R R12, SR_TID.X ;  /* 0x00000000000c7919 */ /* 0x000e640000002100 */
[----:B-1----:R-:W-:-:S04]  /*1cca0*/  SHF.R.S32.HI R9, RZ, 0x1f, R12 ;  /* 0x0000001fff097819 */ /* 0x002fc8000001140c */
[----:B------:R-:W-:-:S04]  /*1ccb0*/  LEA.HI R9, R9, R12, RZ, 0x2 ;  /* 0x0000000c09097211 */ /* 0x000fc800078f10ff */
[----:B------:R-:W-:Y:S02]  /*1ccc0*/  SHF.R.S32.HI R9, RZ, 0x2, R9 ;  /* 0x00000002ff097819 */ /* 0x000fe40000011409 */
[----:B--2---:R-:W-:Y:S02]  /*1ccd0*/  MOV R11, R2 ;  /* 0x00000002000b7202 */ /* 0x004fe40000000f00 */
[----:B------:R-:W-:Y:S02]  /*1cce0*/  MOV R2, c[0x0][0x4e8] ;  /* 0x00013a0000027a02 */ /* 0x000fe40000000f00 */
[----:B------:R-:W-:Y:S02]  /*1ccf0*/  IADD3 R12, R9, R11, RZ ;  /* 0x0000000b090c7210 */ /* 0x000fe40007ffe0ff */
[----:B------:R-:W-:Y:S01]  /*1cd00*/  ISETP.NE.AND P0, PT, R2, 0x1, PT ;  /* 0x000000010200780c */ /* 0x000fe20003f05270 */
[----:B------:R-:W-:-:S04]  /*1cd10*/  IMAD.WIDE.U32 R2, R0, c[0x0][0x3a0], RZ ;  /* 0x0000e80000027a25 */ /* 0x000fc800078e00ff */
[----:B------:R-:W-:Y:S01]  /*1cd20*/  IMAD R0, R0, c[0x0][0x3a4], R4 ;  /* 0x0000e90000007a24 */ /* 0x000fe200078e0204 */
[----:B---3--:R-:W-:Y:S01]  /*1cd30*/  IADD3 R4, R5, R11, RZ ;  /* 0x0000000b05047210 */ /* 0x008fe20007ffe0ff */
[----:B------:R-:W-:-:S03]  /*1cd40*/  IMAD R5, R22, c[0x0][0x3f0], RZ ;  /* 0x0000fc0016057a24 */ /* 0x000fc600078e02ff */
[----:B------:R-:W-:Y:S02]  /*1cd50*/  IADD3 R3, R3, R0, RZ ;  /* 0x0000000003037210 */ /* 0x000fe40007ffe0ff */
[----:B------:R-:W-:Y:S01]  /*1cd60*/  MOV R0, R4 ;  /* 0x0000000400007202 */ /* 0x000fe20000000f00 */
[----:B------:R-:W-:-:S04]  /*1cd70*/  @P0 IMAD.HI.U32 R8, R4, c[0x0][0x4ec], RZ ;  /* 0x00013b0004080a27 */ /* 0x000fc800078e00ff */
[----:B------:R-:W-:Y:S01]  /*1cd80*/  IMAD.WIDE.U32 R2, R6, c[0x0][0x3e8], R2 ;  /* 0x0000fa0006027a25 */ /* 0x000fe200078e0002 */
[----:B------:R-:W-:-:S03]  /*1cd90*/  @P0 SHF.R.U32.HI R0, RZ, c[0x0][0x4f0], R8 ;  /* 0x00013c00ff000a19 */ /* 0x000fc60000011608 */
[----:B------:R-:W-:Y:S01]  /*1cda0*/  IMAD R3, R6, c[0x0][0x3ec], R3 ;  /* 0x0000fb0006037a24 */ /* 0x000fe200078e0203 */
[----:B------:R-:W-:Y:S01]  /*1cdb0*/  SHF.R.S32.HI R6, RZ, 0x1f, R0 ;  /* 0x0000001fff067819 */ /* 0x000fe20000011400 */
[----:B------:R-:W-:Y:S01]  /*1cdc0*/  IMAD R8, R10, c[0x0][0x3f4], R5 ;  /* 0x0000fd000a087a24 */ /* 0x000fe200078e0205 */
        /* <DEDUP_REMOVED lines=17> */
.L_x_1799:
[----:B------:R-:W-:Y:S05]  /*1cee0*/  BRA.DIV ~URZ, `(.L_x_1721) ;  /* 0x000049f27f007947 */ /* 0x000fea000b800000 */
[----:B------:R3:W4:Y:S02]  /*1cef0*/  SHFL.IDX PT, R0, R13, RZ, 0x1c1f ;  /* 0x001c1fff0d007589 */ /* 0x00072400000e0000 */
.L_x_1800:
[----:B------:R-:W-:Y:S01]  /*1cf00*/  IMAD R6, R19, c[0x0][0x4e8], RZ ;  /* 0x00013a0013067a24 */ /* 0x000fe200078e02ff */
[----:B------:R-:W-:Y:S04]  /*1cf10*/  BSSY B0, `(.L_x_1722) ;  /* 0x0000014000007945 */ /* 0x000fe80003800000 */
        /* <DEDUP_REMOVED lines=10> */
[-C--:B------:R-:W-:Y:S02]  /*1cfc0*/  @!P2 LEA R10, P5, R20, R0.reuse, 0x1 ;  /* 0x00000000140aa211 */ /* 0x080fe400078a08ff */
[----:B------:R-:W-:Y:S02]  /*1cfd0*/  @!P1 LEA R8, P4, R16, R0, 0x1 ;  /* 0x0000000010089211 */ /* 0x000fe400078808ff */
[----:B------:R-:W-:Y:S02]  /*1cfe0*/  @!P2 LEA.HI.X R11, R20, R4, R21, 0x1, P5 ;  /* 0x00000004140ba211 */ /* 0x000fe400028f0c15 */
[----:B------:R-:W-:Y:S02]  /*1cff0*/  @!P0 LEA R2, P3, R14, R0, 0x1 ;  /* 0x000000000e028211 */ /* 0x000fe400078608ff */
[-C--:B--2---:R-:W-:Y:S02]  /*1d000*/  @!P1 LEA.HI.X R9, R16, R4.reuse, R17, 0x1, P4 ;  /* 0x0000000410099211 */ /* 0x084fe400020f0c11 */
[----:B------:R-:W-:Y:S01]  /*1d010*/  @!P0 LEA.HI.X R3, R14, R4, R15, 0x1, P3 ;  /* 0x000000040e038211 */ /* 0x000fe200018f0c0f */
[----:B------:R2:W-:Y:S04]  /*1d020*/  @!P2 ST.E.128 [R10.64], RZ ;  /* 0x000000ff0a00a985 */ /* 0x0005e8000c101d08 */
[----:B------:R2:W-:Y:S04]  /*1d030*/  @!P1 ST.E.128 [R8.64], RZ ;  /* 0x000000ff08009985 */ /* 0x0005e8000c101d08 */
[----:B------:R2:W-:Y:S02]  /*1d040*/  @!P0 ST.E.128 [R2.64], RZ ;  /* 0x000000ff02008985 */ /* 0x0005e4000c101d08 */
.L_x_1723:
[----:B------:R-:W-:Y:S05]  /*1d050*/  BSYNC B0 ;  /* 0x0000000000007941 */ /* 0x000fea0003800000 */
.L_x_1722:
[----:B------:R-:W-:Y:S05]  /*1d060*/  BRA.DIV ~URZ, `(.L_x_1724) ;  /* 0x000048e27f007947 */ /* 0x000fea000b800000 */
[----:B--2---:R2:W1:Y:S04]  /*1d070*/  SHFL.IDX PT, R4, R5, 0x1, 0x1c1f ;  /* 0x003c1f0005047f89 */ /* 0x00446800000e0000 */
[----:B----4-:R2:W4:Y:S02]  /*1d080*/  SHFL.IDX PT, R0, R13, 0x1, 0x1c1f ;  /* 0x003c1f000d007f89 */ /* 0x01052400000e0000 */
.L_x_1801:
[----:B------:R-:W-:Y:S01]  /*1d090*/  IADD3 R2, R12, 0x20, RZ ;  /* 0x000000200c027810 */ /* 0x000fe20007ffe0ff */
[----:B------:R-:W-:Y:S03]  /*1d0a0*/  BSSY B0, `(.L_x_1725) ;  /* 0x0000014000007945 */ /* 0x000fe60003800000 */
[----:B------:R-:W-:-:S13]  /*1d0b0*/  ISETP.GE.AND P0, PT, R2, R6, PT ;  /* 0x000000060200720c */ /* 0x000fda0003f06270 */
[----:B------:R-:W-:Y:S05]  /*1d0c0*/  @P0 BRA `(.L_x_1726) ;  /* 0x0000011000000947 */ /* 0x000fea0003800000 */
[----:B------:R-:W5:Y:S04]  /*1d0d0*/  LDL.64 R18, [R1] ;  /* 0x0000000001127983 */ /* 0x000f680000100a00 */
[----:B--2---:R-:W2:Y:S04]  /*1d0e0*/  LDL R16, [R1+0xc] ;  /* 0x00000c0001107983 */ /* 0x004ea80000100800 */
[----:B---3--:R-:W3:Y:S04]  /*1d0f0*/  LDL R14, [R1+0x10] ;  /* 0x00001000010e7983 */ /* 0x008ee80000100800 */
[----:B----4-:R-:W4:Y:S04]  /*1d100*/  LDL R17, [R1+0x88] ;  /* 0x0000880001117983 */ /* 0x010f280000100800 */
[----:B------:R-:W4:Y:S01]  /*1d110*/  LDL R15, [R1+0x84] ;  /* 0x00008400010f7983 */ /* 0x000f220000100800 */
[----:B-----5:R-:W-:-:S02]  /*1d120*/  ISETP.GE.AND P2, PT, R18, c[0x0][0x3c8], PT ;  /* 0x0000f20012007a0c */ /* 0x020fc40003f46270 */
[----:B--2---:R-:W-:Y:S02]  /*1d130*/  ISETP.GE.AND P1, PT, R16, c[0x0][0x3c8], PT ;  /* 0x0000f20010007a0c */ /* 0x004fe40003f26270 */
[----:B---3--:R-:W-:-:S09]  /*1d140*/  ISETP.GE.AND P0, PT, R14, c[0x0][0x3c8], PT ;  /* 0x0000f2000e007a0c */ /* 0x008fd20003f06270 */
[-C--:B------:R-:W-:Y:S02]  /*1d150*/  @!P2 LEA R10, P5, R18, R0.reuse, 0x1 ;  /* 0x00000000120aa211 */ /* 0x080fe400078a08ff */
[----:B------:R-:W-:Y:S02]  /*1d160*/  @!P1 LEA R8, P4, R16, R0, 0x1 ;  /* 0x0000000010089211 */ /* 0x000fe400078808ff */
[----:B-1----:R-:W-:Y:S02]  /*1d170*/  @!P2 LEA.HI.X R11, R18, R4, R19, 0x1, P5 ;  /* 0x00000004120ba211 */ /* 0x002fe400028f0c13 */
[----:B------:R-:W-:Y:S02]  /*1d180*/  @!P0 LEA R2, P3, R14, R0, 0x1 ;  /* 0x000000000e028211 */ /* 0x000fe400078608ff */
[-C--:B----4-:R-:W-:Y:S02]  /*1d190*/  @!P1 LEA.HI.X R9, R16, R4.reuse, R17, 0x1, P4 ;  /* 0x0000000410099211 */ /* 0x090fe400020f0c11 */
[----:B------:R-:W-:Y:S01]  /*1d1a0*/  @!P0 LEA.HI.X R3, R14, R4, R15, 0x1, P3 ;  /* 0x000000040e038211 */ /* 0x000fe200018f0c0f */
[----:B------:R1:W-:Y:S04]  /*1d1b0*/  @!P2 ST.E.128 [R10.64], RZ ;  /* 0x000000ff0a00a985 */ /* 0x0003e8000c101d08 */
[----:B------:R1:W-:Y:S04]  /*1d1c0*/  @!P1 ST.E.128 [R8.64], RZ ;  /* 0x000000ff08009985 */ /* 0x0003e8000c101d08 */
[----:B------:R1:W-:Y:S02]  /*1d1d0*/  @!P0 ST.E.128 [R2.64], RZ ;  /* 0x000000ff02008985 */ /* 0x0003e4000c101d08 */
.L_x_1726:
[----:B------:R-:W-:Y:S05]  /*1d1e0*/  BSYNC B0 ;  /* 0x0000000000007941 */ /* 0x000fea0003800000 */
.L_x_1725:
[----:B------:R-:W-:Y:S05]  /*1d1f0*/  BRA.DIV ~URZ, `(.L_x_1727) ;  /* 0x000048227f007947 */ /* 0x000fea000b800000 */
[----:B-1----:R1:W2:Y:S02]  /*1d200*/  SHFL.IDX PT, R4, R5, 0x2, 0x1c1f ;  /* 0x005c1f0005047f89 */ /* 0x0022a400000e0000 */
.L_x_1802:
[----:B------:R-:W-:Y:S05]  /*1d210*/  BRA.DIV ~URZ, `(.L_x_1728) ;  /* 0x000048727f007947 */ /* 0x000fea000b800000 */
[----:B----4-:R4:W1:Y:S02]  /*1d220*/  SHFL.IDX PT, R0, R13, 0x2, 0x1c1f ;  /* 0x005c1f000d007f89 */ /* 0x01086400000e0000 */
.L_x_1803:
        /* <DEDUP_REMOVED lines=12> */
[-C--:B-1----:R-:W-:Y:S02]  /*1d2f0*/  @!P2 LEA R10, P5, R18, R0.reuse, 0x1 ;  /* 0x00000000120aa211 */ /* 0x082fe400078a08ff */
        /* <DEDUP_REMOVED lines=8> */
.L_x_1730:
[----:B------:R-:W-:Y:S05]  /*1d380*/  BSYNC B0 ;  /* 0x0000000000007941 */ /* 0x000fea0003800000 */
.L_x_1729:
[----:B------:R-:W-:Y:S05]  /*1d390*/  BRA.DIV ~URZ, `(.L_x_1731) ;  /* 0x000047627f007947 */ /* 0x000fea000b800000 */
[----:B--2---:R2:W3:Y:S04]  /*1d3a0*/  SHFL.IDX PT, R4, R5, 0x3, 0x1c1f ;  /* 0x007c1f0005047f89 */ /* 0x0044e800000e0000 */
[----:B-1----:R2:W1:Y:S02]  /*1d3b0*/  SHFL.IDX PT, R0, R13, 0x3, 0x1c1f ;  /* 0x007c1f000d007f89 */ /* 0x00246400000e0000 */
.L_x_1804:
[----:B------:R-:W-:-:S04]  /*1d3c0*/  IADD3 R12, R12, 0x60, RZ ;  /* 0x000000600c0c7810 */ /* 0x000fc80007ffe0ff */
[----:B------:R-:W-:-:S13]  /*1d3d0*/  ISETP.GE.AND P0, PT, R12, R6, PT ;  /* 0x000000060c00720c */ /* 0x000fda0003f06270 */
        /* <DEDUP_REMOVED lines=9> */
[-C--:B-1----:R-:W-:Y:S02]  /*1d470*/  @!P2 LEA R10, P5, R16, R0.reuse, 0x1 ;  /* 0x00000000100aa211 */ /* 0x082fe400078a08ff */
[----:B------:R-:W-:Y:S02]  /*1d480*/  @!P1 LEA R8, P4, R14, R0, 0x1 ;  /* 0x000000000e089211 */ /* 0x000fe400078808ff */
[----:B------:R-:W-:Y:S02]  /*1d490*/  @!P2 LEA.HI.X R11, R16, R4, R17, 0x1, P5 ;  /* 0x00000004100ba211 */ /* 0x000fe400028f0c11 */
[C---:B------:R-:W-:Y:S02]  /*1d4a0*/  @!P0 LEA R2, P3, R5.reuse, R0, 0x1 ;  /* 0x0000000005028211 */ /* 0x040fe400078608ff */
[-C--:B---3--:R-:W-:Y:S02]  /*1d4b0*/  @!P1 LEA.HI.X R9, R14, R4.reuse, R15, 0x1, P4 ;  /* 0x000000040e099211 */ /* 0x088fe400020f0c0f */
[----:B------:R-:W-:Y:S01]  /*1d4c0*/  @!P0 LEA.HI.X R3, R5, R4, R13, 0x1, P3 ;  /* 0x0000000405038211 */ /* 0x000fe200018f0c0d */
[----:B------:R1:W-:Y:S04]  /*1d4d0*/  @!P2 ST.E.128 [R10.64], RZ ;  /* 0x000000ff0a00a985 */ /* 0x0003e8000c101d08 */
[----:B------:R1:W-:Y:S04]  /*1d4e0*/  @!P1 ST.E.128 [R8.64], RZ ;  /* 0x000000ff08009985 */ /* 0x0003e8000c101d08 */
[----:B------:R1:W-:Y:S02]  /*1d4f0*/  @!P0 ST.E.128 [R2.64], RZ ;  /* 0x000000ff02008985 */ /* 0x0003e4000c101d08 */
.L_x_1704:
[----:B------:R-:W-:Y:S05]  /*1d500*/  BSYNC B1 ;  /* 0x0000000000017941 */ /* 0x000fea0003800000 */
.L_x_1688:
        /* <DEDUP_REMOVED lines=11> */
[----:B--2345:R-:W-:-:S04]  /*1d5c0*/  LOP3.LUT R13, R0, 0x1f, RZ, 0xc0, !PT ;  /* 0x0000001f000d7812 */ /* 0x03cfc800078ec0ff */
[----:B------:R-:W-:Y:S01]  /*1d5d0*/  ISETP.NE.AND P6, PT, R13, 0x1f, PT ;  /* 0x0000001f0d00780c */ /* 0x000fe20003fc5270 */
[----:B------:R-:W-:Y:S10]  /*1d5e0*/  BRA.DIV ~URZ, `(.L_x_1733) ;  /* 0x000045e27f007947 */ /* 0x000ff4000b800000 */
[----:B------:R1:W2:Y:S02]  /*1d5f0*/  SHFL.IDX PT, R10, R76, RZ, 0x1f ;  /* 0x00001fff4c0a7589 */ /* 0x0002a400000e0000 */
.L_x_1805:
[----:B------:R-:W-:Y:S05]  /*1d600*/  BRA.DIV ~URZ, `(.L_x_1734) ;  /* 0x000046327f007947 */ /* 0x000fea000b800000 */
[----:B------:R3:W4:Y:S02]  /*1d610*/  SHFL.IDX PT, R9, R76, 0x1, 0x1f ;  /* 0x00201f004c097f89 */ /* 0x00072400000e0000 */
.L_x_1806:
        /* <DEDUP_REMOVED lines=19> */
.L_x_1807:
        /* <DEDUP_REMOVED lines=16> */
.L_x_1808:
[----:B---3--:R-:W-:Y:S01]  /*1d850*/  IMAD R0, R0, c[0x0][0x538], RZ ;  /* 0x00014e0000007a24 */ /* 0x008fe200078e02ff */
[----:B------:R-:W-:Y:S04]  /*1d860*/  BSSY B1, `(.L_x_1737) ;  /* 0x00000cf000017945 */ /* 0x000fe80003800000 */
[----:B----4-:R-:W-:-:S04]  /*1d870*/  IADD3 R9, R0, R9, RZ ;  /* 0x0000000900097210 */ /* 0x010fc80007ffe0ff */
[----:B--2---:R-:W-:-:S13]  /*1d880*/  ISETP.GT.AND P0, PT, R9, R10, PT ;  /* 0x0000000a0900720c */ /* 0x004fda0003f04270 */
[----:B------:R-:W-:Y:S05]  /*1d890*/  @P0 BRA `(.L_x_1738) ;  /* 0x0000026000000947 */ /* 0x000fea0003800000 */
.L_x_1742:
        /* <DEDUP_REMOVED lines=18> */
.L_x_1809:
        /* <DEDUP_REMOVED lines=16> */
.L_x_1810:
[----:B--2---:R-:W-:-:S05]  /*1dac0*/  IMAD R0, R0, c[0x0][0x538], RZ ;  /* 0x00014e0000007a24 */ /* 0x004fca00078e02ff */
[----:B------:R-:W-:-:S04]  /*1dad0*/  IADD3 R9, R0, R9, RZ ;  /* 0x0000000900097210 */ /* 0x000fc80007ffe0ff */
[----:B------:R-:W-:-:S13]  /*1dae0*/  ISETP.GT.AND P0, PT, R9, R10, PT ;  /* 0x0000000a0900720c */ /* 0x000fda0003f04270 */
[----:B-1----:R-:W-:Y:S05]  /*1daf0*/  @!P0 BRA `(.L_x_1742) ;  /* 0xfffffda000008947 */ /* 0x002fea000383ffff */
.L_x_1738:
[----:B------:R-:W-:-:S05]  /*1db00*/  IADD3 R9, -R0, R9, RZ ;  /* 0x0000000900097210 */ /* 0x000fca0007ffe1ff */
[----:B------:R-:W-:-:S05]  /*1db10*/  IMAD R0, R4, c[0x0][0x538], R9 ;  /* 0x00014e0004007a24 */ /* 0x000fca00078e0209 */
[----:B------:R-:W-:Y:S01]  /*1db20*/  ISETP.GT.AND P0, PT, R0, R10, PT ;  /* 0x0000000a0000720c */ /* 0x000fe20003f04270 */
[----:B------:R-:W-:-:S12]  /*1db30*/  BRA.DIV ~URZ, `(.L_x_1743) ;  /* 0x000045627f007947 */ /* 0x000fd8000b800000 */
[----:B------:R-:W-:-:S03]  /*1db40*/  VOTE.ANY R11, PT, !P0 ;  /* 0x00000000000b7806 */ /* 0x000fc600040e0100 */
.L_x_1811:
[----:B------:R-:W2:Y:S01]  /*1db50*/  LDL.LU R0, [R1+0x7c] ;  /* 0x00007c0001007983 */ /* 0x000ea20000300800 */
[----:B------:R-:W2:Y:S02]  /*1db60*/  POPC R5, R11 ;  /* 0x0000000b00057309 */ /* 0x000ea40000000000 */
[----:B--2---:R-:W-:-:S05]  /*1db70*/  IADD3 R0, R5, R0, RZ ;  /* 0x0000000005007210 */ /* 0x004fca0007ffe0ff */
[----:B------:R2:W-:Y:S01]  /*1db80*/  STL [R1+0x7c], R0 ;  /* 0x00007c0001007387 */ /* 0x0005e20000100800 */
[----:B------:R-:W-:Y:S05]  /*1db90*/  BRA.DIV ~URZ, `(.L_x_1744) ;  /* 0x000045527f007947 */ /* 0x000fea000b800000 */
[----:B------:R3:W4:Y:S04]  /*1dba0*/  SHFL.IDX PT, R6, R6, R5, 0x1f ;  /* 0x00001f0506067589 */ /* 0x00072800000e0000 */
[----:B--2---:R3:W2:Y:S02]  /*1dbb0*/  SHFL.IDX PT, R0, R8, R5, 0x1f ;  /* 0x00001f0508007589 */ /* 0x0046a400000e0000 */
.L_x_1812:
[----:B------:R-:W-:Y:S01]  /*1dbc0*/  ISETP.NE.AND P0, PT, R11, RZ, PT ;  /* 0x000000ff0b00720c */ /* 0x000fe20003f05270 */
[----:B------:R-:W-:-:S12]  /*1dbd0*/  BSSY B0, `(.L_x_1745) ;  /* 0x0000005000007945 */ /* 0x000fd80003800000 */
[----:B------:R-:W-:Y:S05]  /*1dbe0*/  @!P0 BRA `(.L_x_1746) ;  /* 0x0000003000008947 */ /* 0x000fea0003800000 */
[----:B---3--:R-:W-:Y:S01]  /*1dbf0*/  IADD3 R5, R5, -0x1, RZ ;  /* 0xffffffff05057810 */ /* 0x008fe20007ffe0ff */
[----:B------:R-:W-:Y:S05]  /*1dc00*/  BRA.DIV ~URZ, `(.L_x_1747) ;  /* 0x000045b27f007947 */ /* 0x000fea000b800000 */
[----:B------:R3:W1:Y:S02]  /*1dc10*/  SHFL.IDX PT, R12, R4, R5, 0x1f ;  /* 0x00001f05040c7589 */ /* 0x00066400000e0000 */
.L_x_1746:
[----:B------:R-:W-:Y:S05]  /*1dc20*/  BSYNC B0 ;  /* 0x0000000000007941 */ /* 0x000fea0003800000 */
.L_x_1745:
        /* <DEDUP_REMOVED lines=68> */
.L_x_1749:
        /* <DEDUP_REMOVED lines=68> */
.L_x_1750:
[----:B------:R-:W-:Y:S05]  /*1e4b0*/  BSYNC B0 ;  /* 0x0000000000007941 */ /* 0x000fea0003800000 */
.L_x_1748:
[----:B------:R-:W-:-:S04]  /*1e4c0*/  LOP3.LUT R2, RZ, R2, RZ, 0x33, !PT ;  /* 0x00000002ff027212 */ /* 0x000fc800078e33ff */
[----:B-1----:R-:W-:-:S05]  /*1e4d0*/  IADD3 R0, R2, R6, RZ ;  /* 0x0000000602007210 */ /* 0x002fca0007ffe0ff */
[----:B------:R1:W-:Y:S01]  /*1e4e0*/  STL [R1+0x74], R0 ;  /* 0x0000740001007387 */ /* 0x0003e20000100800 */
[----:B------:R-:W-:Y:S05]  /*1e4f0*/  BRA `(.L_x_1751) ;  /* 0x0000005000007947 */ /* 0x000fea0003800000 */
.L_x_1739:
[----:B------:R-:W-:Y:S01]  /*1e500*/  MOV R0, c[0x0][0x53c] ;  /* 0x00014f0000007a02 */ /* 0x000fe20000000f00 */
[----:B------:R2:W-:Y:S04]  /*1e510*/  STL [R1+0x70], R10 ;  /* 0x0000700a01007387 */ /* 0x0005e80000100800 */
[----:B------:R2:W-:Y:S04]  /*1e520*/  STL [R1+0x74], RZ ;  /* 0x000074ff01007387 */ /* 0x0005e80000100800 */
[----:B------:R2:W-:Y:S04]  /*1e530*/  STL [R1+0x78], RZ ;  /* 0x000078ff01007387 */ /* 0x0005e80000100800 */
[----:B------:R2:W-:Y:S02]  /*1e540*/  STL [R1+0x7c], R0 ;  /* 0x00007c0001007387 */ /* 0x0005e40000100800 */
.L_x_1751:
[----:B------:R-:W-:Y:S05]  /*1e550*/  BSYNC B1 ;  /* 0x0000000000017941 */ /* 0x000fea0003800000 */
.L_x_1737:
        /* <DEDUP_REMOVED lines=9> */
.L_x_1732:
[----:B-1----:R-:W5:Y:S02]  /*1e5f0*/  LDL R0, [R1+0x7c] ;  /* 0x00007c0001007983 */ /* 0x002f640000100800 */
[----:B-----5:R-:W-:-:S13]  /*1e600*/  ISETP.GE.AND P0, PT, R0, c[0x0][0x53c], PT ;  /* 0x00014f0000007a0c */ /* 0x020fda0003f06270 */
[----:B--234-:R-:W-:Y:S01]  /*1e610*/  @P0 CALL.REL.NOINC `(.L_x_1752) ;  /* 0x0000001000000944 */ /* 0x01cfe20003c00000 */
[----:B------:R-:W-:Y:S05]  /*1e620*/  BRA `(.L_x_1753) ;  /* 0xfffe3e1000007947 */ /* 0x000fea000383ffff */
.L_x_1752:
[----:B------:R-:W-:Y:S05]  /*1e630*/  EXIT ;  /* 0x000000000000794d */ /* 0x000fea0003800000 */
.L_x_1541:
[----:B------:R-:W-:Y:S01]  /*1e640*/  IMAD.MOV.U32 R0, RZ, RZ, R5 ;  /* 0x000000ffff007224 */ /* 0x000fe200078e0005 */
[----:B------:R-:W-:Y:S02]  /*1e650*/  MOV R3, 0x1 ;  /* 0x0000000100037802 */ /* 0x000fe40000000f00 */
[----:B------:R-:W-:Y:S02]  /*1e660*/  MOV R2, 0x1e680 ;  /* 0x0001e68000027802 */ /* 0x000fe40000000f00 */
[----:B------:R-:W-:Y:S05]  /*1e670*/  CALL.REL.NOINC `($__internal_25_$__cuda_sm70_shflsync_up_p) ;  /* 0x00003c7000007944 */ /* 0x000fea0003c00000 */
[----:B------:R-:W-:Y:S01]  /*1e680*/  MOV R0, R4 ;  /* 0x0000000400007202 */ /* 0x000fe20000000f00 */
[----:B------:R-:W-:Y:S05]  /*1e690*/  BRA `(.L_x_1754) ;  /* 0xfffe1dc000007947 */ /* 0x000fea000383ffff */
.L_x_1542:
[----:B------:R-:W-:Y:S01]  /*1e6a0*/  IMAD.MOV.U32 R0, RZ, RZ, R5 ;  /* 0x000000ffff007224 */ /* 0x000fe200078e0005 */
[----:B------:R-:W-:Y:S02]  /*1e6b0*/  MOV R3, 0x2 ;  /* 0x0000000200037802 */ /* 0x000fe40000000f00 */
[----:B------:R-:W-:Y:S02]  /*1e6c0*/  MOV R2, 0x1e6e0 ;  /* 0x0001e6e000027802 */ /* 0x000fe40000000f00 */
[----:B------:R-:W-:Y:S05]  /*1e6d0*/  CALL.REL.NOINC `($__internal_25_$__cuda_sm70_shflsync_up_p) ;  /* 0x00003c1000007944 */ /* 0x000fea0003c00000 */
[----:B------:R-:W-:Y:S01]  /*1e6e0*/  SEL R4, R4, RZ, P4 ;  /* 0x000000ff04047207 */ /* 0x000fe20002000000 */
[----:B------:R-:W-:Y:S01]  /*1e6f0*/  IMAD.MOV.U32 R3, RZ, RZ, 0x4 ;  /* 0x00000004ff037424 */ /* 0x000fe200078e00ff */
[----:B------:R-:W-:-:S03]  /*1e700*/  MOV R2, 0x1e730 ;  /* 0x0001e73000027802 */ /* 0x000fc60000000f00 */
[----:B------:R-:W-:Y:S02]  /*1e710*/  IMAD.IADD R0, R5, 0x1, R4 ;  /* 0x0000000105007824 */ /* 0x000fe400078e0204 */
        /* <DEDUP_REMOVED lines=13> */
[----:B------:R-:W-:Y:S02]  /*1e7f0*/  MOV R216, 0x1f ;  /* 0x0000001f00d87802 */ /* 0x000fe40000000f00 */
[----:B------:R-:W-:Y:S01]  /*1e800*/  MOV R3, 0x1e840 ;  /* 0x0001e84000037802 */ /* 0x000fe20000000f00 */
[----:B------:R-:W-:-:S04]  /*1e810*/  IMAD.IADD R4, R0, 0x1, R4 ;  /* 0x0000000100047824 */ /* 0x000fc800078e0204 */
[----:B------:R-:W-:Y:S02]  /*1e820*/  IMAD.MOV.U32 R215, RZ, RZ, R4 ;  /* 0x000000ffffd77224 */ /* 0x000fe400078e0004 */
[----:B------:R-:W-:Y:S05]  /*1e830*/  CALL.REL.NOINC `($__internal_24_$__cuda_sm70_shflsync_idx_p) ;  /* 0x00003a5000007944 */ /* 0x000fea0003c00000 */
[----:B------:R-:W-:Y:S01]  /*1e840*/  MOV R0, R215 ;  /* 0x000000d700007202 */ /* 0x000fe20000000f00 */
[----:B------:R-:W-:Y:S05]  /*1e850*/  BRA `(.L_x_1755) ;  /* 0xfffe1d0000007947 */ /* 0x000fea000383ffff */
.L_x_1544:
[----:B------:R-:W-:Y:S02]  /*1e860*/  SEL R0, RZ, 0x1, P0 ;  /* 0x00000001ff007807 */ /* 0x000fe40000000000 */
[----:B------:R-:W-:Y:S02]  /*1e870*/  MOV R2, 0x1e890 ;  /* 0x0001e89000027802 */ /* 0x000fe40000000f00 */
[----:B------:R-:W-:Y:S05]  /*1e880*/  CALL.REL.NOINC `($__internal_26_$__cuda_sm70_votesync_ballot) ;  /* 0x00003ac000007944 */ /* 0x000fea0003c00000 */
[----:B------:R-:W-:Y:S01]  /*1e890*/  MOV R7, R0 ;  /* 0x0000000000077202 */ /* 0x000fe20000000f00 */
[----:B------:R-:W-:Y:S05]  /*1e8a0*/  BRA `(.L_x_1756) ;  /* 0xfffe1d4000007947 */ /* 0x000fea000383ffff */
.L_x_1545:
[----:B------:R-:W-:Y:S01]  /*1e8b0*/  IMAD.MOV.U32 R215, RZ, RZ, R9 ;  /* 0x000000ffffd77224 */ /* 0x000fe200078e0009 */
[----:B-1----:R-:W-:Y:S01]  /*1e8c0*/  MOV R2, R0 ;  /* 0x0000000000027202 */ /* 0x002fe20000000f00 */
[----:B------:R-:W-:Y:S01]  /*1e8d0*/  IMAD.MOV.U32 R216, RZ, RZ, 0x1f ;  /* 0x0000001fffd87424 */ /* 0x000fe200078e00ff */
[----:B------:R-:W-:Y:S02]  /*1e8e0*/  MOV R3, 0x1e900 ;  /* 0x0001e90000037802 */ /* 0x000fe40000000f00 */
[----:B------:R-:W-:Y:S05]  /*1e8f0*/  CALL.REL.NOINC `($__internal_24_$__cuda_sm70_shflsync_idx_p) ;  /* 0x0000399000007944 */ /* 0x000fea0003c00000 */
[----:B------:R-:W-:Y:S01]  /*1e900*/  IMAD.MOV.U32 R12, RZ, RZ, R215 ;  /* 0x000000ffff0c7224 */ /* 0x000fe200078e00d7 */
[----:B------:R-:W-:Y:S01]  /*1e910*/  MOV R215, R8 ;  /* 0x0000000800d77202 */ /* 0x000fe20000000f00 */
[----:B------:R-:W-:Y:S01]  /*1e920*/  IMAD.MOV.U32 R5, RZ, RZ, RZ ;  /* 0x000000ffff057224 */ /* 0x000fe200078e00ff */
[----:B------:R-:W-:Y:S01]  /*1e930*/  MOV R2, R0 ;  /* 0x0000000000027202 */ /* 0x000fe20000000f00 */
[----:B------:R-:W-:Y:S01]  /*1e940*/  IMAD.MOV.U32 R216, RZ, RZ, 0x1f ;  /* 0x0000001fffd87424 */ /* 0x000fe200078e00ff */
[----:B------:R-:W-:-:S02]  /*1e950*/  MOV R3, 0x1e970 ;  /* 0x0001e97000037802 */ /* 0x000fc40000000f00 */
[----:B------:R-:W-:Y:S05]  /*1e960*/  CALL.REL.NOINC `($__internal_24_$__cuda_sm70_shflsync_idx_p) ;  /* 0x0000392000007944 */ /* 0x000fea0003c00000 */
[----:B------:R-:W-:Y:S01]  /*1e970*/  MOV R9, R215 ;  /* 0x000000d700097202 */ /* 0x000fe20000000f00 */
[----:B------:R-:W-:Y:S05]  /*1e980*/  BRA `(.L_x_1757) ;  /* 0xfffe1cd000007947 */ /* 0x000fea000383ffff */
.L_x_1548:
[----:B------:R-:W-:Y:S01]  /*1e990*/  IMAD.MOV.U32 R215, RZ, RZ, R4 ;  /* 0x000000ffffd77224 */ /* 0x000fe200078e0004 */
[----:B-1----:R-:W-:Y:S01]  /*1e9a0*/  MOV R2, R0 ;  /* 0x0000000000027202 */ /* 0x002fe20000000f00 */
[----:B------:R-:W-:Y:S01]  /*1e9b0*/  IMAD.MOV.U32 R216, RZ, RZ, 0x1f ;  /* 0x0000001fffd87424 */ /* 0x000fe200078e00ff */
[----:B------:R-:W-:-:S02]  /*1e9c0*/  MOV R3, 0x1e9e0 ;  /* 0x0001e9e000037802 */ /* 0x000fc40000000f00 */
[----:B---34-:R-:W-:Y:S05]  /*1e9d0*/  CALL.REL.NOINC `($__internal_24_$__cuda_sm70_shflsync_idx_p) ;  /* 0x000038b000007944 */ /* 0x018fea0003c00000 */
[----:B------:R-:W-:Y:S01]  /*1e9e0*/  MOV R5, R215 ;  /* 0x000000d700057202 */ /* 0x000fe20000000f00 */
[----:B------:R-:W-:Y:S05]  /*1e9f0*/  BRA `(.L_x_1547) ;  /* 0xfffe1cc000007947 */ /* 0x000fea000383ffff */
.L_x_1589:
[----:B------:R-:W-:Y:S01]  /*1ea00*/  IMAD.MOV.U32 R215, RZ, RZ, R6 ;  /* 0x000000ffffd77224 */ /* 0x000fe200078e0006 */
[----:B------:R-:W-:Y:S01]  /*1ea10*/  MOV R2, RZ ;  /* 0x000000ff00027202 */ /* 0x000fe20000000f00 */
[----:B------:R-:W-:Y:S01]  /*1ea20*/  IMAD.MOV.U32 R216, RZ, RZ, 0x1c1f ;  /* 0x00001c1fffd87424 */ /* 0x000fe200078e00ff */
[----:B------:R-:W-:-:S02]  /*1ea30*/  MOV R3, 0x1ea50 ;  /* 0x0001ea5000037802 */ /* 0x000fc40000000f00 */
[----:B-----5:R-:W-:Y:S05]  /*1ea40*/  CALL.REL.NOINC `($__internal_24_$__cuda_sm70_shflsync_idx_p) ;  /* 0x0000384000007944 */ /* 0x020fea0003c00000 */
[----:B------:R-:W-:Y:S01]  /*1ea50*/  MOV R4, R215 ;  /* 0x000000d700047202 */ /* 0x000fe20000000f00 */
[----:B------:R-:W-:Y:S05]  /*1ea60*/  BRA `(.L_x_1758) ;  /* 0xfffea1f000007947 */ /* 0x000fea000383ffff */
.L_x_1590:
[----:B------:R-:W-:Y:S01]  /*1ea70*/  IMAD.MOV.U32 R215, RZ, RZ, R12 ;  /* 0x000000ffffd77224 */ /* 0x000fe200078e000c */
[----:B------:R-:W-:Y:S01]  /*1ea80*/  MOV R2, RZ ;  /* 0x000000ff00027202 */ /* 0x000fe20000000f00 */
[----:B------:R-:W-:Y:S01]  /*1ea90*/  IMAD.MOV.U32 R216, RZ, RZ, 0x1c1f ;  /* 0x00001c1fffd87424 */ /* 0x000fe200078e00ff */
[----:B------:R-:W-:-:S02]  /*1eaa0*/  MOV R3, 0x1eac0 ;  /* 0x0001eac000037802 */ /* 0x000fc40000000f00 */
[----:B-12--5:R-:W-:Y:S05]  /*1eab0*/  CALL.REL.NOINC `($__internal_24_$__cuda_sm70_shflsync_idx_p) ;  /* 0x000037d000007944 */ /* 0x026fea0003c00000 */
[----:B------:R-:W-:Y:S01]  /*1eac0*/  MOV R0, R215 ;  /* 0x000000d700007202 */ /* 0x000fe20000000f00 */
[----:B------:R-:W-:Y:S05]  /*1ead0*/  BRA `(.L_x_1759) ;  /* 0xfffea1a000007947 */ /* 0x000fea000383ffff */
.L_x_1593:
[----:B------:R-:W-:Y:S01]  /*1eae0*/  IMAD.MOV.U32 R215, RZ, RZ, R6 ;  /* 0x000000ffffd77224 */ /* 0x000fe200078e0006 */
[----:B--2---:R-:W-:Y:S01]  /*1eaf0*/  MOV R2, 0x1 ;  /* 0x0000000100027802 */ /* 0x004fe20000000f00 */
[----:B------:R-:W-:Y:S01]  /*1eb00*/  IMAD.MOV.U32 R216, RZ, RZ, 0x1c1f ;  /* 0x00001c1fffd87424 */ /* 0x000fe200078e00ff */
[----:B------:R-:W-:-:S02]  /*1eb10*/  MOV R3, 0x1eb30 ;  /* 0x0001eb3000037802 */ /* 0x000fc40000000f00 */
[----:B-1-345:R-:W-:Y:S05]  /*1eb20*/  CALL.REL.NOINC `($__internal_24_$__cuda_sm70_shflsync_idx_p) ;  /* 0x0000376000007944 */ /* 0x03afea0003c00000 */
[----:B------:R-:W-:Y:S01]  /*1eb30*/  IMAD.MOV.U32 R4, RZ, RZ, R215 ;  /* 0x000000ffff047224 */ /* 0x000fe200078e00d7 */
[----:B------:R-:W-:Y:S01]  /*1eb40*/  MOV R2, 0x1 ;  /* 0x0000000100027802 */ /* 0x000fe20000000f00 */
[----:B------:R-:W-:Y:S01]  /*1eb50*/  IMAD.MOV.U32 R215, RZ, RZ, R12 ;  /* 0x000000ffffd77224 */ /* 0x000fe200078e000c */
[----:B------:R-:W-:-:S02]  /*1eb60*/  MOV R216, 0x1c1f ;  /* 0x00001c1f00d87802 */ /* 0x000fc40000000f00 */
[----:B------:R-:W-:Y:S02]  /*1eb70*/  MOV R3, 0x1eb90 ;  /* 0x0001eb9000037802 */ /* 0x000fe40000000f00 */
[----:B------:R-:W-:Y:S05]  /*1eb80*/  CALL.REL.NOINC `($__internal_24_$__cuda_sm70_shflsync_idx_p) ;  /* 0x0000370000007944 */ /* 0x000fea0003c00000 */
[----:B------:R-:W-:Y:S01]  /*1eb90*/  MOV R0, R215 ;  /* 0x000000d700007202 */ /* 0x000fe20000000f00 */
[----:B------:R-:W-:Y:S05]  /*1eba0*/  BRA `(.L_x_1760) ;  /* 0xfffea28000007947 */ /* 0x000fea000383ffff */
.L_x_1596:
[----:B------:R-:W-:Y:S01]  /*1ebb0*/  IMAD.MOV.U32 R215, RZ, RZ, R6 ;  /* 0x000000ffffd77224 */ /* 0x000fe200078e0006 */
[----:B-1----:R-:W-:Y:S01]  /*1ebc0*/  MOV R2, 0x2 ;  /* 0x0000000200027802 */ /* 0x002fe20000000f00 */
[----:B------:R-:W-:Y:S01]  /*1ebd0*/  IMAD.MOV.U32 R216, RZ, RZ, 0x1c1f ;  /* 0x00001c1fffd87424 */ /* 0x000fe200078e00ff */
[----:B------:R-:W-:Y:S02]  /*1ebe0*/  MOV R3, 0x1ec00 ;  /* 0x0001ec0000037802 */ /* 0x000fe40000000f00 */
[----:B--2345:R-:W-:Y:S05]  /*1ebf0*/  CALL.REL.NOINC `($__internal_24_$__cuda_sm70_shflsync_idx_p) ;  /* 0x0000369000007944 */ /* 0x03cfea0003c00000 */
[----:B------:R-:W-:Y:S01]  /*1ec00*/  MOV R4, R215 ;  /* 0x000000d700047202 */ /* 0x000fe20000000f00 */
[----:B------:R-:W-:Y:S05]  /*1ec10*/  BRA `(.L_x_1761) ;  /* 0xfffea3b000007947 */ /* 0x000fea000383ffff */
.L_x_1597:
[----:B------:R-:W-:Y:S01]  /*1ec20*/  IMAD.MOV.U32 R215, RZ, RZ, R12 ;  /* 0x000000ffffd77224 */ /* 0x000fe200078e000c */
[----:B------:R-:W-:Y:S01]  /*1ec30*/  MOV R2, 0x2 ;  /* 0x0000000200027802 */ /* 0x000fe20000000f00 */
[----:B------:R-:W-:Y:S01]  /*1ec40*/  IMAD.MOV.U32 R216, RZ, RZ, 0x1c1f ;  /* 0x00001c1fffd87424 */ /* 0x000fe200078e00ff */
[----:B------:R-:W-:Y:S02]  /*1ec50*/  MOV R3, 0x1ec70 ;  /* 0x0001ec7000037802 */ /* 0x000fe40000000f00 */
[----:B-12345:R-:W-:Y:S05]  /*1ec60*/  CALL.REL.NOINC `($__internal_24_$__cuda_sm70_shflsync_idx_p) ;  /* 0x0000362000007944 */ /* 0x03efea0003c00000 */
[----:B------:R-:W-:Y:S01]  /*1ec70*/  MOV R0, R215 ;  /* 0x000000d700007202 */ /* 0x000fe20000000f00 */
[----:B------:R-:W-:Y:S05]  /*1ec80*/  BRA `(.L_x_1762) ;  /* 0xfffea36000007947 */ /* 0x000fea000383ffff */
.L_x_1600:
[----:B------:R-:W-:Y:S01]  /*1ec90*/  IMAD.MOV.U32 R215, RZ, RZ, R6 ;  /* 0x000000ffffd77224 */ /* 0x000fe200078e0006 */
[----:B-1----:R-:W-:Y:S01]  /*1eca0*/  MOV R2, 0x3 ;  /* 0x0000000300027802 */ /* 0x002fe20000000f00 */
[----:B------:R-:W-:Y:S01]  /*1ecb0*/  IMAD.MOV.U32 R216, RZ, RZ, 0x1c1f ;  /* 0x00001c1fffd87424 */ /* 0x000fe200078e00ff */
[----:B------:R-:W-:-:S02]  /*1ecc0*/  MOV R3, 0x1ece0 ;  /* 0x0001ece000037802 */ /* 0x000fc40000000f00 */
[----:B--2345:R-:W-:Y:S05]  /*1ecd0*/  CALL.REL.NOINC `($__internal_24_$__cuda_sm70_shflsync_idx_p) ;  /* 0x000035b000007944 */ /* 0x03cfea0003c00000 */
        /* <DEDUP_REMOVED lines=8> */
.L_x_1647:
[----:B------:R-:W-:Y:S01]  /*1ed60*/  IMAD.MOV.U32 R215, RZ, RZ, R6 ;  /* 0x000000ffffd77224 */ /* 0x000fe200078e0006 */
[----:B---3--:R-:W-:Y:S01]  /*1ed70*/  MOV R2, 0x1 ;  /* 0x0000000100027802 */ /* 0x008fe20000000f00 */
[----:B------:R-:W-:Y:S01]  /*1ed80*/  IMAD.MOV.U32 R216, RZ, RZ, 0x1c1f ;  /* 0x00001c1fffd87424 */ /* 0x000fe200078e00ff */
[----:B------:R-:W-:Y:S02]  /*1ed90*/  MOV R3, 0x1edb0 ;  /* 0x0001edb000037802 */ /* 0x000fe40000000f00 */
[----:B------:R-:W-:Y:S05]  /*1eda0*/  CALL.REL.NOINC `($__internal_24_$__cuda_sm70_shflsync_idx_p) ;  /* 0x000034e000007944 */ /* 0x000fea0003c00000 */
[----:B------:R-:W-:Y:S01]  /*1edb0*/  IMAD.MOV.U32 R4, RZ, RZ, R215 ;  /* 0x000000ffff047224 */ /* 0x000fe200078e00d7 */
[----:B------:R-:W-:Y:S01]  /*1edc0*/  MOV R2, 0x1 ;  /* 0x0000000100027802 */ /* 0x000fe20000000f00 */
[----:B------:R-:W-:Y:S01]  /*1edd0*/  IMAD.MOV.U32 R215, RZ, RZ, R24 ;  /* 0x000000ffffd77224 */ /* 0x000fe200078e0018 */
[----:B------:R-:W-:Y:S02]  /*1ede0*/  MOV R216, 0x1c1f ;  /* 0x00001c1f00d87802 */ /* 0x000fe40000000f00 */
[----:B------:R-:W-:Y:S02]  /*1edf0*/  MOV R3, 0x1ee10 ;  /* 0x0001ee1000037802 */ /* 0x000fe40000000f00 */
[----:B------:R-:W-:Y:S05]  /*1ee00*/  CALL.REL.NOINC `($__internal_24_$__cuda_sm70_shflsync_idx_p) ;  /* 0x0000348000007944 */ /* 0x000fea0003c00000 */
[----:B------:R-:W-:Y:S01]  /*1ee10*/  MOV R2, R215 ;  /* 0x000000d700027202 */ /* 0x000fe20000000f00 */
[----:B------:R-:W-:Y:S05]  /*1ee20*/  BRA `(.L_x_1764) ;  /* 0xffff176000007947 */ /* 0x000fea000383ffff */
.L_x_1650:
[----:B------:R-:W-:Y:S01]  /*1ee30*/  IMAD.MOV.U32 R215, RZ, RZ, R5 ;  /* 0x000000ffffd77224 */ /* 0x000fe200078e0005 */
[----:B------:R-:W-:Y:S01]  /*1ee40*/  MOV R2, RZ ;  /* 0x000000ff00027202 */ /* 0x000fe20000000f00 */
[----:B------:R-:W-:Y:S01]  /*1ee50*/  IMAD.MOV.U32 R216, RZ, RZ, 0x1c1f ;  /* 0x00001c1fffd87424 */ /* 0x000fe200078e00ff */
[----:B------:R-:W-:-:S02]  /*1ee60*/  MOV R3, 0x1ee80 ;  /* 0x0001ee8000037802 */ /* 0x000fc40000000f00 */
[----:B------:R-:W-:Y:S05]  /*1ee70*/  CALL.REL.NOINC `($__internal_24_$__cuda_sm70_shflsync_idx_p) ;  /* 0x0000341000007944 */ /* 0x000fea0003c00000 */
[----:B------:R-:W-:Y:S01]  /*1ee80*/  MOV R4, R215 ;  /* 0x000000d700047202 */ /* 0x000fe20000000f00 */
[----:B------:R-:W-:Y:S05]  /*1ee90*/  BRA `(.L_x_1765) ;  /* 0xffff20e000007947 */ /* 0x000fea000383ffff */
.L_x_1651:
[----:B------:R-:W-:Y:S01]  /*1eea0*/  IMAD.MOV.U32 R215, RZ, RZ, R6 ;  /* 0x000000ffffd77224 */ /* 0x000fe200078e0006 */
[----:B------:R-:W-:Y:S01]  /*1eeb0*/  MOV R2, RZ ;  /* 0x000000ff00027202 */ /* 0x000fe20000000f00 */
[----:B------:R-:W-:Y:S01]  /*1eec0*/  IMAD.MOV.U32 R216, RZ, RZ, 0x1c1f ;  /* 0x00001c1fffd87424 */ /* 0x000fe200078e00ff */
[----:B------:R-:W-:-:S02]  /*1eed0*/  MOV R3, 0x1eef0 ;  /* 0x0001eef000037802 */ /* 0x000fc40000000f00 */
[----:B-12---:R-:W-:Y:S05]  /*1eee0*/  CALL.REL.NOINC `($__internal_24_$__cuda_sm70_shflsync_idx_p) ;  /* 0x000033a000007944 */ /* 0x006fea0003c00000 */
[----:B------:R-:W-:Y:S01]  /*1eef0*/  MOV R0, R215 ;  /* 0x000000d700007202 */ /* 0x000fe20000000f00 */
[----:B------:R-:W-:Y:S05]  /*1ef00*/  BRA `(.L_x_1766) ;  /* 0xffff209000007947 */ /* 0x000fea000383ffff */
.L_x_1654:
[----:B------:R-:W-:Y:S01]  /*1ef10*/  IMAD.MOV.U32 R215, RZ, RZ, R5 ;  /* 0x000000ffffd77224 */ /* 0x000fe200078e0005 */
[----:B--2---:R-:W-:Y:S01]  /*1ef20*/  MOV R2, 0x1 ;  /* 0x0000000100027802 */ /* 0x004fe20000000f00 */
[----:B------:R-:W-:Y:S01]  /*1ef30*/  IMAD.MOV.U32 R216, RZ, RZ, 0x1c1f ;  /* 0x00001c1fffd87424 */ /* 0x000fe200078e00ff */
[----:B------:R-:W-:-:S03]  /*1ef40*/  MOV R3, 0x1ef60 ;  /* 0x0001ef6000037802 */ /* 0x000fc60000000f00 */
[----:B-1-34-:R-:W-:Y:S05]  /*1ef50*/  CALL.REL.NOINC `($__internal_24_$__cuda_sm70_shflsync_idx_p) ;  /* 0x0000333000007944 */ /* 0x01afea0003c00000 */
        /* <DEDUP_REMOVED lines=8> */
.L_x_1655:
[----:B------:R-:W-:Y:S01]  /*1efe0*/  IMAD.MOV.U32 R215, RZ, RZ, R0 ;  /* 0x000000ffffd77224 */ /* 0x000fe200078e0000 */
[----:B------:R-:W-:Y:S01]  /*1eff0*/  MOV R2, RZ ;  /* 0x000000ff00027202 */ /* 0x000fe20000000f00 */
[----:B------:R-:W-:Y:S01]  /*1f000*/  IMAD.MOV.U32 R216, RZ, RZ, 0x1c1f ;  /* 0x00001c1fffd87424 */ /* 0x000fe200078e00ff */
[----:B------:R-:W-:Y:S02]  /*1f010*/  MOV R3, 0x1f030 ;  /* 0x0001f03000037802 */ /* 0x000fe40000000f00 */
[----:B------:R-:W-:Y:S05]  /*1f020*/  CALL.REL.NOINC `($__internal_24_$__cuda_sm70_shflsync_idx_p) ;  /* 0x0000326000007944 */ /* 0x000fea0003c00000 */
[----:B------:R-:W-:Y:S01]  /*1f030*/  MOV R2, R215 ;  /* 0x000000d700027202 */ /* 0x000fe20000000f00 */
[----:B------:R-:W-:Y:S05]  /*1f040*/  BRA `(.L_x_1768) ;  /* 0xffff230000007947 */ /* 0x000fea000383ffff */
.L_x_1656:
[----:B------:R-:W-:Y:S01]  /*1f050*/  IMAD.MOV.U32 R215, RZ, RZ, R0 ;  /* 0x000000ffffd77224 */ /* 0x000fe200078e0000 */
[----:B------:R-:W-:Y:S01]  /*1f060*/  MOV R2, 0x1 ;  /* 0x0000000100027802 */ /* 0x000fe20000000f00 */
[----:B------:R-:W-:Y:S01]  /*1f070*/  IMAD.MOV.U32 R216, RZ, RZ, 0x1c1f ;  /* 0x00001c1fffd87424 */ /* 0x000fe200078e00ff */
[----:B------:R-:W-:Y:S02]  /*1f080*/  MOV R3, 0x1f0a0 ;  /* 0x0001f0a000037802 */ /* 0x000fe40000000f00 */
[----:B-1----:R-:W-:Y:S05]  /*1f090*/  CALL.REL.NOINC `($__internal_24_$__cuda_sm70_shflsync_idx_p) ;  /* 0x000031f000007944 */ /* 0x002fea0003c00000 */
        /* <DEDUP_REMOVED lines=30> */
[----:B------:R-:W-:Y:S05]  /*1f280*/  CALL.REL.NOINC `($__internal_24_$__cuda_sm70_shflsync_idx_p) ;  /* 0x0000300000007944 */ /* 0x000fea0003c00000 */
[----:B------:R-:W-:Y:S01]  /*1f290*/  IMAD.IADD R2, R4, 0x1, R215 ;  /* 0x0000000104027824 */ /* 0x000fe200078e02d7 */
[----:B------:R-:W-:Y:S01]  /*1f2a0*/  MOV R3, 0x1f480 ;  /* 0x0001f48000037802 */ /* 0x000fe20000000f00 */
[----:B------:R-:W-:-:S02]  /*1f2b0*/  IMAD.MOV.U32 R215, RZ, RZ, R0 ;  /* 0x000000ffffd77224 */ /* 0x000fc400078e0000 */
[----:B------:R-:W-:Y:S01]  /*1f2c0*/  IMAD.MOV.U32 R216, RZ, RZ, 0x1c1f ;  /* 0x00001c1fffd87424 */ /* 0x000fe200078e00ff */
        /* <DEDUP_REMOVED lines=19> */
[----:B------:R-:W-:Y:S01]  /*1f400*/  ISETP.GT.AND P0, PT, R2, 0x29, PT ;  /* 0x000000290200780c */ /* 0x000fe20003f04270 */
[----:B------:R-:W-:Y:S01]  /*1f410*/  IMAD.MOV.U32 R2, RZ, RZ, 0x3 ;  /* 0x00000003ff027424 */ /* 0x000fe200078e00ff */
[----:B------:R-:W-:Y:S02]  /*1f420*/  FSEL R37, R65, -INF , P4 ;  /* 0xff80000041257808 */ /* 0x000fe40002000000 */
[----:B------:R-:W-:Y:S02]  /*1f430*/  FSEL R71, R60, -INF , P3 ;  /* 0xff8000003c477808 */ /* 0x000fe40001800000 */
[----:B------:R-:W-:Y:S02]  /*1f440*/  FSEL R69, R61, -INF , P2 ;  /* 0xff8000003d457808 */ /* 0x000fe40001000000 */
[----:B------:R-:W-:Y:S02]  /*1f450*/  FSEL R70, R56, -INF , P1 ;  /* 0xff80000038467808 */ /* 0x000fe40000800000 */
[----:B------:R-:W-:-:S02]  /*1f460*/  FSEL R68, R57, -INF , P0 ;  /* 0xff80000039447808 */ /* 0x000fc40000000000 */
[----:B------:R-:W-:Y:S05]  /*1f470*/  CALL.REL.NOINC `($__internal_24_$__cuda_sm70_shflsync_idx_p) ;  /* 0x00002e1000007944 */ /* 0x000fea0003c00000 */
        /* <DEDUP_REMOVED lines=73> */
[----:B------:R-:W-:Y:S05]  /*1f910*/  CALL.REL.NOINC `($__internal_23_$__cuda_sm70_shflsync_bfly_p) ;  /* 0x0000291000007944 */ /* 0x000fea0003c00000 */
[----:B------:R-:W-:Y:S01]  /*1f920*/  FMNMX.FTZ R106, R106, R0, !PT ;  /* 0x000000006a6a7209 */ /* 0x000fe20007810000 */
[----:B------:R-:W-:Y:S01]  /*1f930*/  IMAD.MOV.U32 R0, RZ, RZ, 0x1 ;  /* 0x00000001ff007424 */ /* 0x000fe200078e00ff */
[----:B------:R-:W-:-:S03]  /*1f940*/  MOV R2, 0x1f970 ;  /* 0x0001f97000027802 */ /* 0x000fc60000000f00 */
[----:B------:R-:W-:Y:S02]  /*1f950*/  IMAD.MOV.U32 R4, RZ, RZ, R106 ;  /* 0x000000ffff047224 */ /* 0x000fe400078e006a */
[----:B------:R-:W-:Y:S05]  /*1f960*/  CALL.REL.NOINC `($__internal_23_$__cuda_sm70_shflsync_bfly_p) ;  /* 0x000028c000007944 */ /* 0x000fea0003c00000 */
[----:B------:R-:W-:Y:S01]  /*1f970*/  FMNMX.FTZ R106, R106, R0, !PT ;  /* 0x000000006a6a7209 */ /* 0x000fe20007810000 */
[----:B------:R-:W-:Y:S01]  /*1f980*/  IMAD.MOV.U32 R4, RZ, RZ, R105 ;  /* 0x000000ffff047224 */ /* 0x000fe200078e0069 */
[----:B------:R-:W-:Y:S01]  /*1f990*/  MOV R2, 0x1f9c0 ;  /* 0x0001f9c000027802 */ /* 0x000fe20000000f00 */
[----:B------:R-:W-:Y:S02]  /*1f9a0*/  IMAD.MOV.U32 R0, RZ, RZ, 0x2 ;  /* 0x00000002ff007424 */ /* 0x000fe400078e00ff */
        /* <DEDUP_REMOVED lines=26> */
[----:B------:R-:W-:Y:S01]  /*1fb50*/  MOV R10, R0 ;  /* 0x00000000000a7202 */ /* 0x000fe20000000f00 */
[----:B------:R-:W-:Y:S05]  /*1fb60*/  BRA `(.L_x_1769) ;  /* 0xffff225000007947 */ /* 0x000fea000383ffff */
.L_x_1660:
[----:B------:R-:W-:Y:S01]  /*1fb70*/  MOV R2, RZ ;  /* 0x000000ff00027202 */ /* 0x000fe20000000f00 */
[----:B------:R-:W-:Y:S01]  /*1fb80*/  IMAD.MOV.U32 R215, RZ, RZ, R5 ;  /* 0x000000ffffd77224 */ /* 0x000fe200078e0005 */
[----:B------:R-:W-:Y:S01]  /*1fb90*/  MOV R3, 0x1fbc0 ;  /* 0x0001fbc000037802 */ /* 0x000fe20000000f00 */
[----:B------:R-:W-:Y:S02]  /*1fba0*/  IMAD.MOV.U32 R216, RZ, RZ, 0x1c1f ;  /* 0x00001c1fffd87424 */ /* 0x000fe400078e00ff */
[----:B------:R-:W-:Y:S05]  /*1fbb0*/  CALL.REL.NOINC `($__internal_24_$__cuda_sm70_shflsync_idx_p) ;  /* 0x000026d000007944 */ /* 0x000fea0003c00000 */
[----:B------:R-:W-:Y:S01]  /*1fbc0*/  MOV R4, R215 ;  /* 0x000000d700047202 */ /* 0x000fe20000000f00 */
[----:B------:R-:W-:-:S05]  /*1fbd0*/  BRA `(.L_x_1770) ;  /* 0xffff362000007947 */ /* 0x000fca000383ffff */
.L_x_1661:
[----:B------:R-:W-:Y:S01]  /*1fbe0*/  MOV R2, RZ ;  /* 0x000000ff00027202 */ /* 0x000fe20000000f00 */
[----:B------:R-:W-:Y:S01]  /*1fbf0*/  IMAD.MOV.U32 R215, RZ, RZ, R10 ;  /* 0x000000ffffd77224 */ /* 0x000fe200078e000a */
[----:B------:R-:W-:Y:S01]  /*1fc00*/  MOV R3, 0x1fc30 ;  /* 0x0001fc3000037802 */ /* 0x000fe20000000f00 */
[----:B------:R-:W-:Y:S02]  /*1fc10*/  IMAD.MOV.U32 R216, RZ, RZ, 0x1c1f ;  /* 0x00001c1fffd87424 */ /* 0x000fe400078e00ff */
[----:B-12---:R-:W-:Y:S05]  /*1fc20*/  CALL.REL.NOINC `($__internal_24_$__cuda_sm70_shflsync_idx_p) ;  /* 0x0000266000007944 */ /* 0x006fea0003c00000 */
[----:B------:R-:W-:Y:S01]  /*1fc30*/  MOV R0, R215 ;  /* 0x000000d700007202 */ /* 0x000fe20000000f00 */
[----:B------:R-:W-:-:S05]  /*1fc40*/  BRA `(.L_x_1771) ;  /* 0xffff35d000007947 */ /* 0x000fca000383ffff */
.L_x_1662:
[----:B----4-:R-:W-:Y:S01]  /*1fc50*/  MOV R2, 0x1 ;  /* 0x0000000100027802 */ /* 0x010fe20000000f00 */
[----:B------:R-:W-:Y:S01]  /*1fc60*/  IMAD.MOV.U32 R215, RZ, RZ, R5 ;  /* 0x000000ffffd77224 */ /* 0x000fe200078e0005 */
[----:B------:R-:W-:Y:S01]  /*1fc70*/  MOV R3, 0x1fca0 ;  /* 0x0001fca000037802 */ /* 0x000fe20000000f00 */
[----:B------:R-:W-:Y:S02]  /*1fc80*/  IMAD.MOV.U32 R216, RZ, RZ, 0x1c1f ;  /* 0x00001c1fffd87424 */ /* 0x000fe400078e00ff */
[----:B-1----:R-:W-:Y:S05]  /*1fc90*/  CALL.REL.NOINC `($__internal_24_$__cuda_sm70_shflsync_idx_p) ;  /* 0x000025f000007944 */ /* 0x002fea0003c00000 */
[----:B------:R-:W-:Y:S01]  /*1fca0*/  MOV R2, 0x1 ;  /* 0x0000000100027802 */ /* 0x000fe20000000f00 */
[----:B------:R-:W-:Y:S01]  /*1fcb0*/  IMAD.MOV.U32 R4, RZ, RZ, R215 ;  /* 0x000000ffff047224 */ /* 0x000fe200078e00d7 */
[----:B------:R-:W-:Y:S01]  /*1fcc0*/  MOV R216, 0x1c1f ;  /* 0x00001c1f00d87802 */ /* 0x000fe20000000f00 */
[----:B------:R-:W-:Y:S01]  /*1fcd0*/  IMAD.MOV.U32 R215, RZ, RZ, R10 ;  /* 0x000000ffffd77224 */ /* 0x000fe200078e000a */
[----:B------:R-:W-:Y:S02]  /*1fce0*/  MOV R3, 0x1fd00 ;  /* 0x0001fd0000037802 */ /* 0x000fe40000000f00 */
[----:B------:R-:W-:Y:S05]  /*1fcf0*/  CALL.REL.NOINC `($__internal_24_$__cuda_sm70_shflsync_idx_p) ;  /* 0x0000259000007944 */ /* 0x000fea0003c00000 */
[----:B------:R-:W-:Y:S01]  /*1fd00*/  MOV R0, R215 ;  /* 0x000000d700007202 */ /* 0x000fe20000000f00 */
[----:B------:R-:W-:-:S05]  /*1fd10*/  BRA `(.L_x_1772) ;  /* 0xffff368000007947 */ /* 0x000fca000383ffff */
.L_x_1665:
[----:B------:R-:W-:Y:S01]  /*1fd20*/  MOV R2, RZ ;  /* 0x000000ff00027202 */ /* 0x000fe20000000f00 */
[----:B------:R-:W-:Y:S01]  /*1fd30*/  IMAD.MOV.U32 R215, RZ, RZ, R106 ;  /* 0x000000ffffd77224 */ /* 0x000fe200078e006a */
[----:B------:R-:W-:Y:S01]  /*1fd40*/  MOV R3, 0x1fd70 ;  /* 0x0001fd7000037802 */ /* 0x000fe20000000f00 */
[----:B------:R-:W-:Y:S02]  /*1fd50*/  IMAD.MOV.U32 R216, RZ, RZ, 0x1c1f ;  /* 0x00001c1fffd87424 */ /* 0x000fe400078e00ff */
[----:B------:R-:W-:Y:S05]  /*1fd60*/  CALL.REL.NOINC `($__internal_24_$__cuda_sm70_shflsync_idx_p) ;  /* 0x0000252000007944 */ /* 0x000fea0003c00000 */
[----:B------:R-:W-:Y:S01]  /*1fd70*/  MOV R4, R215 ;  /* 0x000000d700047202 */ /* 0x000fe20000000f00 */
[----:B------:R-:W-:-:S05]  /*1fd80*/  BRA `(.L_x_1773) ;  /* 0xffff3fd000007947 */ /* 0x000fca000383ffff */
.L_x_1666:
[----:B------:R-:W-:Y:S01]  /*1fd90*/  MOV R2, RZ ;  /* 0x000000ff00027202 */ /* 0x000fe20000000f00 */
[----:B------:R-:W-:Y:S01]  /*1fda0*/  IMAD.MOV.U32 R215, RZ, RZ, R172 ;  /* 0x000000ffffd77224 */ /* 0x000fe200078e00ac */
[----:B------:R-:W-:Y:S01]  /*1fdb0*/  MOV R3, 0x1fde0 ;  /* 0x0001fde000037802 */ /* 0x000fe20000000f00 */
[----:B------:R-:W-:Y:S02]  /*1fdc0*/  IMAD.MOV.U32 R216, RZ, RZ, 0x1c1f ;  /* 0x00001c1fffd87424 */ /* 0x000fe400078e00ff */
[----:B-12---:R-:W-:Y:S05]  /*1fdd0*/  CALL.REL.NOINC `($__internal_24_$__cuda_sm70_shflsync_idx_p) ;  /* 0x000024b000007944 */ /* 0x006fea0003c00000 */
[----:B------:R-:W-:Y:S01]  /*1fde0*/  MOV R0, R215 ;  /* 0x000000d700007202 */ /* 0x000fe20000000f00 */
[----:B------:R-:W-:-:S05]  /*1fdf0*/  BRA `(.L_x_1774) ;  /* 0xffff3f8000007947 */ /* 0x000fca000383ffff */
.L_x_1667:
[----:B---3--:R-:W-:Y:S01]  /*1fe00*/  MOV R2, 0x1 ;  /* 0x0000000100027802 */ /* 0x008fe20000000f00 */
[----:B------:R-:W-:Y:S01]  /*1fe10*/  IMAD.MOV.U32 R215, RZ, RZ, R106 ;  /* 0x000000ffffd77224 */ /* 0x000fe200078e006a */
[----:B------:R-:W-:Y:S01]  /*1fe20*/  MOV R3, 0x1fe50 ;  /* 0x0001fe5000037802 */ /* 0x000fe20000000f00 */
[----:B------:R-:W-:Y:S03]  /*1fe30*/  IMAD.MOV.U32 R216, RZ, RZ, 0x1c1f ;  /* 0x00001c1fffd87424 */ /* 0x000fe600078e00ff */
        /* <DEDUP_REMOVED lines=9> */
.L_x_1668:
[----:B------:R-:W-:Y:S01]  /*1fed0*/  MOV R2, RZ ;  /* 0x000000ff00027202 */ /* 0x000fe20000000f00 */
[----:B------:R-:W-:Y:S01]  /*1fee0*/  IMAD.MOV.U32 R215, RZ, RZ, R4 ;  /* 0x000000ffffd77224 */ /* 0x000fe200078e0004 */
[----:B------:R-:W-:Y:S01]  /*1fef0*/  MOV R3, 0x1ff20 ;  /* 0x0001ff2000037802 */ /* 0x000fe20000000f00 */
[----:B------:R-:W-:Y:S02]  /*1ff00*/  IMAD.MOV.U32 R216, RZ, RZ, 0x1c1f ;  /* 0x00001c1fffd87424 */ /* 0x000fe400078e00ff */
[----:B------:R-:W-:Y:S05]  /*1ff10*/  CALL.REL.NOINC `($__internal_24_$__cuda_sm70_shflsync_idx_p) ;  /* 0x0000237000007944 */ /* 0x000fea0003c00000 */
[----:B------:R-:W-:Y:S01]  /*1ff20*/  MOV R0, R215 ;  /* 0x000000d700007202 */ /* 0x000fe20000000f00 */
[----:B------:R-:W-:-:S05]  /*1ff30*/  BRA `(.L_x_1776) ;  /* 0xffff41c000007947 */ /* 0x000fca000383ffff */
.L_x_1669:
[----:B------:R-:W-:Y:S01]  /*1ff40*/  MOV R2, 0x1 ;  /* 0x0000000100027802 */ /* 0x000fe20000000f00 */
[----:B------:R-:W-:Y:S01]  /*1ff50*/  IMAD.MOV.U32 R215, RZ, RZ, R4 ;  /* 0x000000ffffd77224 */ /* 0x000fe200078e0004 */
[----:B------:R-:W-:Y:S01]  /*1ff60*/  MOV R3, 0x1ff90 ;  /* 0x0001ff9000037802 */ /* 0x000fe20000000f00 */
[----:B------:R-:W-:Y:S02]  /*1ff70*/  IMAD.MOV.U32 R216, RZ, RZ, 0x1c1f ;  /* 0x00001c1fffd87424 */ /* 0x000fe400078e00ff */
[----:B-1----:R-:W-:Y:S05]  /*1ff80*/  CALL.REL.NOINC `($__internal_24_$__cuda_sm70_shflsync_idx_p) ;  /* 0x0000230000007944 */ /* 0x002fea0003c00000 */
        /* <DEDUP_REMOVED lines=29> */
[----:B------:R-:W-:Y:S05]  /*20160*/  CALL.REL.NOINC `($__internal_24_$__cuda_sm70_shflsync_idx_p) ;  /* 0x0000212000007944 */ /* 0x000fea0003c00000 */
[----:B------:R-:W-:Y:S01]  /*20170*/  MOV R3, 0x20350 ;  /* 0x0002035000037802 */ /* 0x000fe20000000f00 */
[----:B------:R-:W-:Y:S02]  /*20180*/  IMAD.IADD R215, R5, 0x1, R215 ;  /* 0x0000000105d77824 */ /* 0x000fe400078e02d7 */
[----:B------:R-:W-:Y:S02]  /*20190*/  IMAD.MOV.U32 R2, RZ, RZ, 0x3 ;  /* 0x00000003ff027424 */ /* 0x000fe400078e00ff */
[----:B------:R-:W-:Y:S01]  /*201a0*/  IMAD.MOV.U32 R216, RZ, RZ, 0x1c1f ;  /* 0x00001c1fffd87424 */ /* 0x000fe200078e00ff */
[C---:B------:R-:W-:Y:S02]  /*201b0*/  ISETP.GT.AND P1, PT, R215.reuse, RZ, PT ;  /* 0x000000ffd700720c */ /* 0x040fe40003f24270 */
[C---:B------:R-:W-:Y:S02]  /*201c0*/  ISETP.GT.AND P0, PT, R215.reuse, 0x1, PT ;  /* 0x00000001d700780c */ /* 0x040fe40003f04270 */
[C---:B------:R-:W-:Y:S02]  /*201d0*/  ISETP.GT.AND P3, PT, R215.reuse, 0x8, PT ;  /* 0x00000008d700780c */ /* 0x040fe40003f64270 */
        /* <DEDUP_REMOVED lines=8> */
[C---:B------:R-:W-:Y:S02]  /*20260*/  ISETP.GT.AND P4, PT, R215.reuse, 0x19, PT ;  /* 0x00000019d700780c */ /* 0x040fe40003f84270 */
[----:B------:R-:W-:Y:S02]  /*20270*/  FSEL R28, R28, -INF , P2 ;  /* 0xff8000001c1c7808 */ /* 0x000fe40001000000 */
[----:B------:R-:W-:Y:S02]  /*20280*/  ISETP.GT.AND P3, PT, R215, 0x20, PT ;  /* 0x00000020d700780c */ /* 0x000fe40003f64270 */
[----:B------:R-:W-:Y:S02]  /*20290*/  FSEL R29, R29, -INF , P1 ;  /* 0xff8000001d1d7808 */ /* 0x000fe40000800000 */
[C---:B------:R-:W-:Y:S02]  /*202a0*/  ISETP.GT.AND P2, PT, R215.reuse, 0x21, PT ;  /* 0x00000021d700780c */ /* 0x040fe40003f44270 */
[----:B------:R-:W-:Y:S02]  /*202b0*/  FSEL R27, R32, -INF , P0 ;  /* 0xff800000201b7808 */ /* 0x000fe40000000000 */
[C---:B------:R-:W-:Y:S02]  /*202c0*/  ISETP.GT.AND P1, PT, R215.reuse, 0x28, PT ;  /* 0x00000028d700780c */ /* 0x040fe40003f24270 */
[----:B------:R-:W-:Y:S01]  /*202d0*/  ISETP.GT.AND P0, PT, R215, 0x29, PT ;  /* 0x00000029d700780c */ /* 0x000fe20003f04270 */
[----:B------:R-:W-:Y:S01]  /*202e0*/  IMAD.MOV.U32 R215, RZ, RZ, R4 ;  /* 0x000000ffffd77224 */ /* 0x000fe200078e0004 */
[----:B------:R-:W-:Y:S02]  /*202f0*/  FSEL R24, R33, -INF , P4 ;  /* 0xff80000021187808 */ /* 0x000fe40002000000 */
[----:B------:R-:W-:Y:S02]  /*20300*/  FSEL R20, R44, -INF , P3 ;  /* 0xff8000002c147808 */ /* 0x000fe40001800000 */
[----:B------:R-:W-:Y:S02]  /*20310*/  FSEL R17, R45, -INF , P2 ;  /* 0xff8000002d117808 */ /* 0x000fe40001000000 */
[----:B------:R-:W-:Y:S02]  /*20320*/  FSEL R16, R48, -INF , P1 ;  /* 0xff80000030107808 */ /* 0x000fe40000800000 */
[----:B------:R-:W-:Y:S02]  /*20330*/  FSEL R13, R49, -INF , P0 ;  /* 0xff800000310d7808 */ /* 0x000fe40000000000 */
[----:B------:R-:W-:Y:S05]  /*20340*/  CALL.REL.NOINC `($__internal_24_$__cuda_sm70_shflsync_idx_p) ;  /* 0x00001f4000007944 */ /* 0x000fea0003c00000 */
[----:B------:R-:W-:Y:S01]  /*20350*/  FMNMX.FTZ R4, R176, R6, !PT ;  /* 0x00000006b0047209 */ /* 0x000fe20007810000 */
[----:B------:R-:W-:Y:S01]  /*20360*/  IMAD.IADD R5, R5, 0x1, R215 ;  /* 0x0000000105057824 */ /* 0x000fe200078e02d7 */
[----:B------:R-:W-:Y:S01]  /*20370*/  MOV R2, 0x20810 ;  /* 0x0002081000027802 */ /* 0x000fe20000000f00 */
[----:B------:R-:W-:Y:S01]  /*20380*/  IMAD.MOV.U32 R0, RZ, RZ, 0x2 ;  /* 0x00000002ff007424 */ /* 0x000fe200078e00ff */
[----:B------:R-:W-:Y:S02]  /*20390*/  FMNMX.FTZ R4, R187, R4, !PT ;  /* 0x00000004bb047209 */ /* 0x000fe40007810000 */
        /* <DEDUP_REMOVED lines=70> */
[----:B------:R-:W-:Y:S05]  /*20800*/  CALL.REL.NOINC `($__internal_23_$__cuda_sm70_shflsync_bfly_p) ;  /* 0x00001a2000007944 */ /* 0x000fea0003c00000 */
[----:B------:R-:W-:Y:S01]  /*20810*/  FMNMX.FTZ R4, R4, R0, !PT ;  /* 0x0000000004047209 */ /* 0x000fe20007810000 */
[----:B------:R-:W-:Y:S01]  /*20820*/  IMAD.MOV.U32 R0, RZ, RZ, 0x1 ;  /* 0x00000001ff007424 */ /* 0x000fe200078e00ff */
[----:B------:R-:W-:Y:S02]  /*20830*/  MOV R2, 0x20850 ;  /* 0x0002085000027802 */ /* 0x000fe40000000f00 */
        /* <DEDUP_REMOVED lines=28> */
[----:B------:R-:W-:-:S05]  /*20a00*/  BRA `(.L_x_1777) ;  /* 0xffff416000007947 */ /* 0x000fca000383ffff */
.L_x_1672:
[----:B-1--4-:R-:W-:Y:S01]  /*20a10*/  MOV R2, RZ ;  /* 0x000000ff00027202 */ /* 0x012fe20000000f00 */
[----:B------:R-:W-:Y:S01]  /*20a20*/  IMAD.MOV.U32 R215, RZ, RZ, R4 ;  /* 0x000000ffffd77224 */ /* 0x000fe200078e0004 */
[----:B------:R-:W-:Y:S01]  /*20a30*/  MOV R3, 0x20a60 ;  /* 0x00020a6000037802 */ /* 0x000fe20000000f00 */
[----:B------:R-:W-:Y:S02]  /*20a40*/  IMAD.MOV.U32 R216, RZ, RZ, 0x1c1f ;  /* 0x00001c1fffd87424 */ /* 0x000fe400078e00ff */
[----:B------:R-:W-:Y:S05]  /*20a50*/  CALL.REL.NOINC `($__internal_24_$__cuda_sm70_shflsync_idx_p) ;  /* 0x0000183000007944 */ /* 0x000fea0003c00000 */
[----:B------:R-:W-:Y:S01]  /*20a60*/  MOV R0, R215 ;  /* 0x000000d700007202 */ /* 0x000fe20000000f00 */
[----:B------:R-:W-:-:S05]  /*20a70*/  BRA `(.L_x_1778) ;  /* 0xffff5ba000007947 */ /* 0x000fca000383ffff */
.L_x_1675:
[----:B--2---:R-:W-:Y:S01]  /*20a80*/  MOV R2, 0x1 ;  /* 0x0000000100027802 */ /* 0x004fe20000000f00 */
[----:B------:R-:W-:Y:S01]  /*20a90*/  IMAD.MOV.U32 R215, RZ, RZ, R4 ;  /* 0x000000ffffd77224 */ /* 0x000fe200078e0004 */
[----:B------:R-:W-:Y:S01]  /*20aa0*/  MOV R3, 0x20ad0 ;  /* 0x00020ad000037802 */ /* 0x000fe20000000f00 */
[----:B------:R-:W-:Y:S02]  /*20ab0*/  IMAD.MOV.U32 R216, RZ, RZ, 0x1c1f ;  /* 0x00001c1fffd87424 */ /* 0x000fe400078e00ff */
[----:B------:R-:W-:Y:S05]  /*20ac0*/  CALL.REL.NOINC `($__internal_24_$__cuda_sm70_shflsync_idx_p) ;  /* 0x000017c000007944 */ /* 0x000fea0003c00000 */
        /* <DEDUP_REMOVED lines=8> */
.L_x_1678:
[----:B------:R-:W-:Y:S01]  /*20b50*/  MOV R2, RZ ;  /* 0x000000ff00027202 */ /* 0x000fe20000000f00 */
[----:B------:R-:W-:Y:S01]  /*20b60*/  IMAD.MOV.U32 R215, RZ, RZ, R174 ;  /* 0x000000ffffd77224 */ /* 0x000fe200078e00ae */
[----:B------:R-:W-:Y:S01]  /*20b70*/  MOV R3, 0x20ba0 ;  /* 0x00020ba000037802 */ /* 0x000fe20000000f00 */
[----:B------:R-:W-:Y:S02]  /*20b80*/  IMAD.MOV.U32 R216, RZ, RZ, 0x1c1f ;  /* 0x00001c1fffd87424 */ /* 0x000fe400078e00ff */
[----:B------:R-:W-:Y:S05]  /*20b90*/  CALL.REL.NOINC `($__internal_24_$__cuda_sm70_shflsync_idx_p) ;  /* 0x000016f000007944 */ /* 0x000fea0003c00000 */
[----:B------:R-:W-:Y:S01]  /*20ba0*/  MOV R4, R215 ;  /* 0x000000d700047202 */ /* 0x000fe20000000f00 */
[----:B------:R-:W-:-:S05]  /*20bb0*/  BRA `(.L_x_1780) ;  /* 0xffff65b000007947 */ /* 0x000fca000383ffff */
.L_x_1679:
[----:B------:R-:W-:Y:S01]  /*20bc0*/  MOV R2, RZ ;  /* 0x000000ff00027202 */ /* 0x000fe20000000f00 */
[----:B------:R-:W-:Y:S01]  /*20bd0*/  IMAD.MOV.U32 R215, RZ, RZ, R175 ;  /* 0x000000ffffd77224 */ /* 0x000fe200078e00af */
[----:B------:R-:W-:Y:S01]  /*20be0*/  MOV R3, 0x20c10 ;  /* 0x00020c1000037802 */ /* 0x000fe20000000f00 */
[----:B------:R-:W-:Y:S02]  /*20bf0*/  IMAD.MOV.U32 R216, RZ, RZ, 0x1c1f ;  /* 0x00001c1fffd87424 */ /* 0x000fe400078e00ff */
[----:B-12---:R-:W-:Y:S05]  /*20c00*/  CALL.REL.NOINC `($__internal_24_$__cuda_sm70_shflsync_idx_p) ;  /* 0x0000168000007944 */ /* 0x006fea0003c00000 */
[----:B------:R-:W-:Y:S01]  /*20c10*/  MOV R0, R215 ;  /* 0x000000d700007202 */ /* 0x000fe20000000f00 */
[----:B------:R-:W-:-:S05]  /*20c20*/  BRA `(.L_x_1781) ;  /* 0xffff656000007947 */ /* 0x000fca000383ffff */
.L_x_1680:
[----:B----4-:R-:W-:Y:S01]  /*20c30*/  MOV R2, 0x1 ;  /* 0x0000000100027802 */ /* 0x010fe20000000f00 */
[----:B------:R-:W-:Y:S01]  /*20c40*/  IMAD.MOV.U32 R215, RZ, RZ, R174 ;  /* 0x000000ffffd77224 */ /* 0x000fe200078e00ae */
[----:B------:R-:W-:Y:S01]  /*20c50*/  MOV R3, 0x20c80 ;  /* 0x00020c8000037802 */ /* 0x000fe20000000f00 */
[----:B------:R-:W-:Y:S03]  /*20c60*/  IMAD.MOV.U32 R216, RZ, RZ, 0x1c1f ;  /* 0x00001c1fffd87424 */ /* 0x000fe600078e00ff */
[----:B-1-3--:R-:W-:Y:S05]  /*20c70*/  CALL.REL.NOINC `($__internal_24_$__cuda_sm70_shflsync_idx_p) ;  /* 0x0000161000007944 */ /* 0x00afea0003c00000 */
        /* <DEDUP_REMOVED lines=8> */
.L_x_1681:
[----:B------:R-:W-:Y:S02]  /*20d00*/  MOV R0, 0x2 ;  /* 0x0000000200007802 */ /* 0x000fe40000000f00 */
[----:B------:R-:W-:Y:S02]  /*20d10*/  MOV R2, 0x20d30 ;  /* 0x00020d3000027802 */ /* 0x000fe40000000f00 */
[----:B--2---:R-:W-:Y:S05]  /*20d20*/  CALL.REL.NOINC `($__internal_23_$__cuda_sm70_shflsync_bfly_p) ;  /* 0x0000150000007944 */ /* 0x004fea0003c00000 */
[----:B------:R-:W-:-:S05]  /*20d30*/  BRA `(.L_x_1783) ;  /* 0xffff695000007947 */ /* 0x000fca000383ffff */
.L_x_1682:
[----:B------:R-:W-:Y:S02]  /*20d40*/  MOV R0, 0x1 ;  /* 0x0000000100007802 */ /* 0x000fe40000000f00 */
[----:B------:R-:W-:Y:S02]  /*20d50*/  MOV R2, 0x20d70 ;  /* 0x00020d7000027802 */ /* 0x000fe40000000f00 */
[----:B--2---:R-:W-:Y:S05]  /*20d60*/  CALL.REL.NOINC `($__internal_23_$__cuda_sm70_shflsync_bfly_p) ;  /* 0x000014c000007944 */ /* 0x004fea0003c00000 */
        /* <DEDUP_REMOVED lines=28> */
.L_x_1684:
[----:B------:R-:W-:Y:S01]  /*20f30*/  IMAD.MOV.U32 R4, RZ, RZ, R214 ;  /* 0x000000ffff047224 */ /* 0x000fe200078e00d6 */
[----:B------:R-:W-:-:S02]  /*20f40*/  MOV R0, 0x2 ;  /* 0x0000000200007802 */ /* 0x000fc40000000f00 */
[----:B------:R-:W-:Y:S02]  /*20f50*/  MOV R2, 0x20f70 ;  /* 0x00020f7000027802 */ /* 0x000fe40000000f00 */
[----:B------:R-:W-:Y:S05]  /*20f60*/  CALL.REL.NOINC `($__internal_23_$__cuda_sm70_shflsync_bfly_p) ;  /* 0x000012c000007944 */ /* 0x000fea0003c00000 */
[----:B------:R-:W-:Y:S05]  /*20f70*/  BRA `(.L_x_1785) ;  /* 0xffff7fd000007947 */ /* 0x000fea000383ffff */
.L_x_1685:
[----:B------:R-:W-:Y:S02]  /*20f80*/  MOV R0, 0x1 ;  /* 0x0000000100007802 */ /* 0x000fe40000000f00 */
[----:B------:R-:W-:Y:S02]  /*20f90*/  MOV R2, 0x20fb0 ;  /* 0x00020fb000027802 */ /* 0x000fe40000000f00 */
[----:B-1----:R-:W-:Y:S05]  /*20fa0*/  CALL.REL.NOINC `($__internal_23_$__cuda_sm70_shflsync_bfly_p) ;  /* 0x0000128000007944 */ /* 0x002fea0003c00000 */
[----:B------:R-:W-:Y:S01]  /*20fb0*/  FADD.FTZ R9, R4, R0 ;  /* 0x0000000004097221 */ /* 0x000fe20000010000 */
[----:B------:R-:W-:Y:S02]  /*20fc0*/  MOV R4, R213 ;  /* 0x000000d500047202 */ /* 0x000fe40000000f00 */
[----:B------:R-:W-:Y:S02]  /*20fd0*/  MOV R0, 0x2 ;  /* 0x0000000200007802 */ /* 0x000fe40000000f00 */
[----:B------:R-:W-:Y:S02]  /*20fe0*/  MOV R2, 0x21000 ;  /* 0x0002100000027802 */ /* 0x000fe40000000f00 */
[----:B------:R-:W-:Y:S05]  /*20ff0*/  CALL.REL.NOINC `($__internal_23_$__cuda_sm70_shflsync_bfly_p) ;  /* 0x0000123000007944 */ /* 0x000fea0003c00000 */
[----:B------:R-:W-:Y:S01]  /*21000*/  FADD.FTZ R8, R213, R0 ;  /* 0x00000000d5087221 */ /* 0x000fe20000010000 */
[----:B------:R-:W-:Y:S02]  /*21010*/  MOV R0, 0x1 ;  /* 0x0000000100007802 */ /* 0x000fe40000000f00 */
[----:B------:R-:W-:-:S02]  /*21020*/  MOV R2, 0x21050 ;  /* 0x0002105000027802 */ /* 0x000fc40000000f00 */
[----:B------:R-:W-:Y:S02]  /*21030*/  MOV R4, R8 ;  /* 0x0000000800047202 */ /* 0x000fe40000000f00 */
[----:B------:R-:W-:Y:S05]  /*21040*/  CALL.REL.NOINC `($__internal_23_$__cuda_sm70_shflsync_bfly_p) ;  /* 0x000011e000007944 */ /* 0x000fea0003c00000 */
[----:B------:R-:W-:Y:S01]  /*21050*/  FADD.FTZ R8, R8, R0 ;  /* 0x0000000008087221 */ /* 0x000fe20000010000 */
[----:B------:R-:W-:Y:S02]  /*21060*/  MOV R4, R231 ;  /* 0x000000e700047202 */ /* 0x000fe40000000f00 */
[----:B------:R-:W-:Y:S02]  /*21070*/  MOV R0, 0x2 ;  /* 0x0000000200007802 */ /* 0x000fe40000000f00 */
[----:B------:R-:W-:Y:S02]  /*21080*/  MOV R2, 0x210a0 ;  /* 0x000210a000027802 */ /* 0x000fe40000000f00 */
[----:B------:R-:W-:Y:S05]  /*21090*/  CALL.REL.NOINC `($__internal_23_$__cuda_sm70_shflsync_bfly_p) ;  /* 0x0000119000007944 */ /* 0x000fea0003c00000 */
[----:B------:R-:W-:Y:S01]  /*210a0*/  FADD.FTZ R6, R231, R0 ;  /* 0x00000000e7067221 */ /* 0x000fe20000010000 */
[----:B------:R-:W-:Y:S02]  /*210b0*/  MOV R0, 0x1 ;  /* 0x0000000100007802 */ /* 0x000fe40000000f00 */
[----:B------:R-:W-:Y:S02]  /*210c0*/  MOV R2, 0x210f0 ;  /* 0x000210f000027802 */ /* 0x000fe40000000f00 */
[----:B------:R-:W-:-:S02]  /*210d0*/  MOV R4, R6 ;  /* 0x0000000600047202 */ /* 0x000fc40000000f00 */
[----:B------:R-:W-:Y:S05]  /*210e0*/  CALL.REL.NOINC `($__internal_23_$__cuda_sm70_shflsync_bfly_p) ;  /* 0x0000114000007944 */ /* 0x000fea0003c00000 */
[----:B------:R-:W-:Y:S01]  /*210f0*/  FADD.FTZ R6, R6, R0 ;  /* 0x0000000006067221 */ /* 0x000fe20000010000 */
[----:B------:R-:W-:-:S02]  /*21100*/  MOV R4, R232 ;  /* 0x000000e800047202 */ /* 0x000fc40000000f00 */
[----:B------:R-:W-:Y:S02]  /*21110*/  MOV R0, 0x2 ;  /* 0x0000000200007802 */ /* 0x000fe40000000f00 */
[----:B------:R-:W-:Y:S02]  /*21120*/  MOV R2, 0x21140 ;  /* 0x0002114000027802 */ /* 0x000fe40000000f00 */
[----:B------:R-:W-:Y:S05]  /*21130*/  CALL.REL.NOINC `($__internal_23_$__cuda_sm70_shflsync_bfly_p) ;  /* 0x000010f000007944 */ /* 0x000fea0003c00000 */
[----:B------:R-:W-:Y:S01]  /*21140*/  FADD.FTZ R10, R232, R0 ;  /* 0x00000000e80a7221 */ /* 0x000fe20000010000 */
[----:B------:R-:W-:Y:S02]  /*21150*/  MOV R0, 0x1 ;  /* 0x0000000100007802 */ /* 0x000fe40000000f00 */
[----:B------:R-:W-:Y:S02]  /*21160*/  MOV R2, 0x21190 ;  /* 0x0002119000027802 */ /* 0x000fe40000000f00 */
[----:B------:R-:W-:Y:S02]  /*21170*/  MOV R4, R10 ;  /* 0x0000000a00047202 */ /* 0x000fe40000000f00 */
[----:B------:R-:W-:Y:S05]  /*21180*/  CALL.REL.NOINC `($__internal_23_$__cuda_sm70_shflsync_bfly_p) ;  /* 0x000010a000007944 */ /* 0x000fea0003c00000 */
[----:B------:R-:W-:Y:S01]  /*21190*/  MOV R12, R0 ;  /* 0x00000000000c7202 */ /* 0x000fe20000000f00 */
[----:B------:R-:W-:Y:S05]  /*211a0*/  BRA `(.L_x_1786) ;  /* 0xffff7e9000007947 */ /* 0x000fea000383ffff */
.L_x_1692:
[----:B--23--:R-:W-:Y:S01]  /*211b0*/  IMAD.MOV.U32 R215, RZ, RZ, R6 ;  /* 0x000000ffffd77224 */ /* 0x00cfe200078e0006 */
[----:B------:R-:W-:Y:S01]  /*211c0*/  MOV R2, RZ ;  /* 0x000000ff00027202 */ /* 0x000fe20000000f00 */
[----:B------:R-:W-:Y:S01]  /*211d0*/  IMAD.MOV.U32 R216, RZ, RZ, 0x1c1f ;  /* 0x00001c1fffd87424 */ /* 0x000fe200078e00ff */
[----:B------:R-:W-:-:S02]  /*211e0*/  MOV R3, 0x21200 ;  /* 0x0002120000037802 */ /* 0x000fc40000000f00 */
[----:B-1--4-:R-:W-:Y:S05]  /*211f0*/  CALL.REL.NOINC `($__internal_24_$__cuda_sm70_shflsync_idx_p) ;  /* 0x0000109000007944 */ /* 0x012fea0003c00000 */
[----:B------:R-:W-:Y:S01]  /*21200*/  MOV R4, R215 ;  /* 0x000000d700047202 */ /* 0x000fe20000000f00 */
[----:B------:R-:W-:Y:S05]  /*21210*/  BRA `(.L_x_1787) ;  /* 0xffff98d000007947 */ /* 0x000fea000383ffff */
.L_x_1693:
[----:B------:R-:W-:Y:S01]  /*21220*/  IMAD.MOV.U32 R215, RZ, RZ, R12 ;  /* 0x000000ffffd77224 */ /* 0x000fe200078e000c */
[----:B------:R-:W-:Y:S01]  /*21230*/  MOV R2, RZ ;  /* 0x000000ff00027202 */ /* 0x000fe20000000f00 */
[----:B------:R-:W-:Y:S01]  /*21240*/  IMAD.MOV.U32 R216, RZ, RZ, 0x1c1f ;  /* 0x00001c1fffd87424 */ /* 0x000fe200078e00ff */
[----:B------:R-:W-:-:S02]  /*21250*/  MOV R3, 0x21270 ;  /* 0x0002127000037802 */ /* 0x000fc40000000f00 */
[----:B-1234-:R-:W-:Y:S05]  /*21260*/  CALL.REL.NOINC `($__internal_24_$__cuda_sm70_shflsync_idx_p) ;  /* 0x0000102000007944 */ /* 0x01efea0003c00000 */
[----:B------:R-:W-:Y:S01]  /*21270*/  MOV R2, R215 ;  /* 0x000000d700027202 */ /* 0x000fe20000000f00 */
[----:B------:R-:W-:Y:S05]  /*21280*/  BRA `(.L_x_1788) ;  /* 0xffff988000007947 */ /* 0x000fea000383ffff */
.L_x_1696:
[----:B------:R-:W-:Y:S01]  /*21290*/  IMAD.MOV.U32 R215, RZ, RZ, R6 ;  /* 0x000000ffffd77224 */ /* 0x000fe200078e0006 */
[----:B-1--4-:R-:W-:Y:S01]  /*212a0*/  MOV R2, 0x1 ;  /* 0x0000000100027802 */ /* 0x012fe20000000f00 */
[----:B------:R-:W-:Y:S01]  /*212b0*/  IMAD.MOV.U32 R216, RZ, RZ, 0x1c1f ;  /* 0x00001c1fffd87424 */ /* 0x000fe200078e00ff */
[----:B------:R-:W-:-:S02]  /*212c0*/  MOV R3, 0x212e0 ;  /* 0x000212e000037802 */ /* 0x000fc40000000f00 */
[----:B--23--:R-:W-:Y:S05]  /*212d0*/  CALL.REL.NOINC `($__internal_24_$__cuda_sm70_shflsync_idx_p) ;  /* 0x00000fb000007944 */ /* 0x00cfea0003c00000 */
        /* <DEDUP_REMOVED lines=8> */
.L_x_1699:
[----:B------:R-:W-:Y:S01]  /*21360*/  IMAD.MOV.U32 R215, RZ, RZ, R6 ;  /* 0x000000ffffd77224 */ /* 0x000fe200078e0006 */
[----:B-1----:R-:W-:Y:S01]  /*21370*/  MOV R2, 0x2 ;  /* 0x0000000200027802 */ /* 0x002fe20000000f00 */
[----:B------:R-:W-:Y:S01]  /*21380*/  IMAD.MOV.U32 R216, RZ, RZ, 0x1c1f ;  /* 0x00001c1fffd87424 */ /* 0x000fe200078e00ff */
[----:B------:R-:W-:Y:S02]  /*21390*/  MOV R3, 0x213b0 ;  /* 0x000213b000037802 */ /* 0x000fe40000000f00 */
[----:B--23--:R-:W-:Y:S05]  /*213a0*/  CALL.REL.NOINC `($__internal_24_$__cuda_sm70_shflsync_idx_p) ;  /* 0x00000ee000007944 */ /* 0x00cfea0003c00000 */
[----:B------:R-:W-:Y:S01]  /*213b0*/  MOV R4, R215 ;  /* 0x000000d700047202 */ /* 0x000fe20000000f00 */
[----:B------:R-:W-:Y:S05]  /*213c0*/  BRA `(.L_x_1790) ;  /* 0xffff9a4000007947 */ /* 0x000fea000383ffff */
.L_x_1700:
[----:B------:R-:W-:Y:S01]  /*213d0*/  IMAD.MOV.U32 R215, RZ, RZ, R12 ;  /* 0x000000ffffd77224 */ /* 0x000fe200078e000c */
[----:B-1----:R-:W-:Y:S01]  /*213e0*/  MOV R2, 0x2 ;  /* 0x0000000200027802 */ /* 0x002fe20000000f00 */
[----:B------:R-:W-:Y:S01]  /*213f0*/  IMAD.MOV.U32 R216, RZ, RZ, 0x1c1f ;  /* 0x00001c1fffd87424 */ /* 0x000fe200078e00ff */
[----:B------:R-:W-:Y:S02]  /*21400*/  MOV R3, 0x21420 ;  /* 0x0002142000037802 */ /* 0x000fe40000000f00 */
[----:B--234-:R-:W-:Y:S05]  /*21410*/  CALL.REL.NOINC `($__internal_24_$__cuda_sm70_shflsync_idx_p) ;  /* 0x00000e7000007944 */ /* 0x01cfea0003c00000 */
[----:B------:R-:W-:Y:S01]  /*21420*/  MOV R2, R215 ;  /* 0x000000d700027202 */ /* 0x000fe20000000f00 */
[----:B------:R-:W-:Y:S05]  /*21430*/  BRA `(.L_x_1791) ;  /* 0xffff99f000007947 */ /* 0x000fea000383ffff */
.L_x_1703:
[----:B------:R-:W-:Y:S01]  /*21440*/  IMAD.MOV.U32 R215, RZ, RZ, R6 ;  /* 0x000000ffffd77224 */ /* 0x000fe200078e0006 */
[----:B--2---:R-:W-:Y:S01]  /*21450*/  MOV R2, 0x3 ;  /* 0x0000000300027802 */ /* 0x004fe20000000f00 */
[----:B------:R-:W-:Y:S01]  /*21460*/  IMAD.MOV.U32 R216, RZ, RZ, 0x1c1f ;  /* 0x00001c1fffd87424 */ /* 0x000fe200078e00ff */
[----:B------:R-:W-:-:S02]  /*21470*/  MOV R3, 0x21490 ;  /* 0x0002149000037802 */ /* 0x000fc40000000f00 */
        /* <DEDUP_REMOVED lines=9> */
.L_x_1705:
[----:B------:R-:W-:Y:S01]  /*21510*/  IMAD.MOV.U32 R215, RZ, RZ, R5 ;  /* 0x000000ffffd77224 */ /* 0x000fe200078e0005 */
[----:B------:R-:W-:Y:S01]  /*21520*/  MOV R2, RZ ;  /* 0x000000ff00027202 */ /* 0x000fe20000000f00 */
[----:B------:R-:W-:Y:S01]  /*21530*/  IMAD.MOV.U32 R216, RZ, RZ, 0x1c1f ;  /* 0x00001c1fffd87424 */ /* 0x000fe200078e00ff */
[----:B------:R-:W-:Y:S02]  /*21540*/  MOV R3, 0x21560 ;  /* 0x0002156000037802 */ /* 0x000fe40000000f00 */
[----:B------:R-:W-:Y:S05]  /*21550*/  CALL.REL.NOINC `($__internal_24_$__cuda_sm70_shflsync_idx_p) ;  /* 0x00000d3000007944 */ /* 0x000fea0003c00000 */
[----:B------:R-:W-:Y:S01]  /*21560*/  MOV R4, R215 ;  /* 0x000000d700047202 */ /* 0x000fe20000000f00 */
[----:B------:R-:W-:Y:S05]  /*21570*/  BRA `(.L_x_1793) ;  /* 0xffff9db000007947 */ /* 0x000fea000383ffff */
.L_x_1706:
[----:B------:R-:W-:Y:S01]  /*21580*/  IMAD.MOV.U32 R215, RZ, RZ, R6 ;  /* 0x000000ffffd77224 */ /* 0x000fe200078e0006 */
[----:B------:R-:W-:Y:S01]  /*21590*/  MOV R2, RZ ;  /* 0x000000ff00027202 */ /* 0x000fe20000000f00 */
[----:B------:R-:W-:Y:S01]  /*215a0*/  IMAD.MOV.U32 R216, RZ, RZ, 0x1c1f ;  /* 0x00001c1fffd87424 */ /* 0x000fe200078e00ff */
[----:B------:R-:W-:Y:S02]  /*215b0*/  MOV R3, 0x215d0 ;  /* 0x000215d000037802 */ /* 0x000fe40000000f00 */
[----:B-12---:R-:W-:Y:S05]  /*215c0*/  CALL.REL.NOINC `($__internal_24_$__cuda_sm70_shflsync_idx_p) ;  /* 0x00000cc000007944 */ /* 0x006fea0003c00000 */
[----:B------:R-:W-:Y:S01]  /*215d0*/  MOV R0, R215 ;  /* 0x000000d700007202 */ /* 0x000fe20000000f00 */
[----:B------:R-:W-:Y:S05]  /*215e0*/  BRA `(.L_x_1794) ;  /* 0xffff9d6000007947 */ /* 0x000fea000383ffff */
.L_x_1709:
        /* <DEDUP_REMOVED lines=13> */
.L_x_1712:
[----:B------:R-:W-:Y:S01]  /*216c0*/  IMAD.MOV.U32 R215, RZ, RZ, R5 ;  /* 0x000000ffffd77224 */ /* 0x000fe200078e0005 */
[----:B----4-:R-:W-:Y:S01]  /*216d0*/  MOV R2, 0x2 ;  /* 0x0000000200027802 */ /* 0x010fe20000000f00 */
[----:B------:R-:W-:Y:S01]  /*216e0*/  IMAD.MOV.U32 R216, RZ, RZ, 0x1c1f ;  /* 0x00001c1fffd87424 */ /* 0x000fe200078e00ff */
[----:B------:R-:W-:Y:S02]  /*216f0*/  MOV R3, 0x21710 ;  /* 0x0002171000037802 */ /* 0x000fe40000000f00 */
[----:B-123--:R-:W-:Y:S05]  /*21700*/  CALL.REL.NOINC `($__internal_24_$__cuda_sm70_shflsync_idx_p) ;  /* 0x00000b8000007944 */ /* 0x00efea0003c00000 */
[----:B------:R-:W-:Y:S01]  /*21710*/  MOV R4, R215 ;  /* 0x000000d700047202 */ /* 0x000fe20000000f00 */
[----:B------:R-:W-:Y:S05]  /*21720*/  BRA `(.L_x_1796) ;  /* 0xffffa5d000007947 */ /* 0x000fea000383ffff */
.L_x_1713:
[----:B------:R-:W-:Y:S01]  /*21730*/  IMAD.MOV.U32 R215, RZ, RZ, R6 ;  /* 0x000000ffffd77224 */ /* 0x000fe200078e0006 */
[----:B----4-:R-:W-:Y:S01]  /*21740*/  MOV R2, 0x2 ;  /* 0x0000000200027802 */ /* 0x010fe20000000f00 */
[----:B------:R-:W-:Y:S01]  /*21750*/  IMAD.MOV.U32 R216, RZ, RZ, 0x1c1f ;  /* 0x00001c1fffd87424 */ /* 0x000fe200078e00ff */
[----:B------:R-:W-:Y:S02]  /*21760*/  MOV R3, 0x21780 ;  /* 0x0002178000037802 */ /* 0x000fe40000000f00 */
[----:B-123--:R-:W-:Y:S05]  /*21770*/  CALL.REL.NOINC `($__internal_24_$__cuda_sm70_shflsync_idx_p) ;  /* 0x00000b1000007944 */ /* 0x00efea0003c00000 */
[----:B------:R-:W-:Y:S01]  /*21780*/  MOV R0, R215 ;  /* 0x000000d700007202 */ /* 0x000fe20000000f00 */
[----:B------:R-:W-:Y:S05]  /*21790*/  BRA `(.L_x_1797) ;  /* 0xffffa58000007947 */ /* 0x000fea000383ffff */
.L_x_1716:
        /* <DEDUP_REMOVED lines=13> */
.L_x_1720:
[----:B------:R-:W-:Y:S01]  /*21870*/  IMAD.MOV.U32 R215, RZ, RZ, R5 ;  /* 0x000000ffffd77224 */ /* 0x000fe200078e0005 */
[----:B------:R-:W-:Y:S01]  /*21880*/  MOV R2, RZ ;  /* 0x000000ff00027202 */ /* 0x000fe20000000f00 */
[----:B------:R-:W-:Y:S01]  /*21890*/  IMAD.MOV.U32 R216, RZ, RZ, 0x1c1f ;  /* 0x00001c1fffd87424 */ /* 0x000fe200078e00ff */
[----:B------:R-:W-:Y:S02]  /*218a0*/  MOV R3, 0x218c0 ;  /* 0x000218c000037802 */ /* 0x000fe40000000f00 */
[----:B------:R-:W-:Y:S05]  /*218b0*/  CALL.REL.NOINC `($__internal_24_$__cuda_sm70_shflsync_idx_p) ;  /* 0x000009d000007944 */ /* 0x000fea0003c00000 */
[----:B------:R-:W-:Y:S01]  /*218c0*/  MOV R4, R215 ;  /* 0x000000d700047202 */ /* 0x000fe20000000f00 */
[----:B------:R-:W-:Y:S05]  /*218d0*/  BRA `(.L_x_1799) ;  /* 0xffffb60000007947 */ /* 0x000fea000383ffff */
.L_x_1721:
[----:B------:R-:W-:Y:S01]  /*218e0*/  IMAD.MOV.U32 R215, RZ, RZ, R13 ;  /* 0x000000ffffd77224 */ /* 0x000fe200078e000d */
[----:B------:R-:W-:Y:S01]  /*218f0*/  MOV R2, RZ ;  /* 0x000000ff00027202 */ /* 0x000fe20000000f00 */
[----:B------:R-:W-:Y:S01]  /*21900*/  IMAD.MOV.U32 R216, RZ, RZ, 0x1c1f ;  /* 0x00001c1fffd87424 */ /* 0x000fe200078e00ff */
[----:B------:R-:W-:Y:S02]  /*21910*/  MOV R3, 0x21930 ;  /* 0x0002193000037802 */ /* 0x000fe40000000f00 */
[----:B-12---:R-:W-:Y:S05]  /*21920*/  CALL.REL.NOINC `($__internal_24_$__cuda_sm70_shflsync_idx_p) ;  /* 0x0000096000007944 */ /* 0x006fea0003c00000 */
[----:B------:R-:W-:Y:S01]  /*21930*/  MOV R0, R215 ;  /* 0x000000d700007202 */ /* 0x000fe20000000f00 */
[----:B------:R-:W-:Y:S05]  /*21940*/  BRA `(.L_x_1800) ;  /* 0xffffb5b000007947 */ /* 0x000fea000383ffff */
.L_x_1724:
        /* <DEDUP_REMOVED lines=13> */
.L_x_1727:
[----:B------:R-:W-:Y:S01]  /*21a20*/  IMAD.MOV.U32 R215, RZ, RZ, R5 ;  /* 0x000000ffffd77224 */ /* 0x000fe200078e0005 */
[----:B-1----:R-:W-:Y:S01]  /*21a30*/  MOV R2, 0x2 ;  /* 0x0000000200027802 */ /* 0x002fe20000000f00 */
[----:B------:R-:W-:Y:S01]  /*21a40*/  IMAD.MOV.U32 R216, RZ, RZ, 0x1c1f ;  /* 0x00001c1fffd87424 */ /* 0x000fe200078e00ff */
[----:B------:R-:W-:Y:S02]  /*21a50*/  MOV R3, 0x21a70 ;  /* 0x00021a7000037802 */ /* 0x000fe40000000f00 */
[----:B--234-:R-:W-:Y:S05]  /*21a60*/  CALL.REL.NOINC `($__internal_24_$__cuda_sm70_shflsync_idx_p) ;  /* 0x0000082000007944 */ /* 0x01cfea0003c00000 */
[----:B------:R-:W-:Y:S01]  /*21a70*/  MOV R4, R215 ;  /* 0x000000d700047202 */ /* 0x000fe20000000f00 */
[----:B------:R-:W-:Y:S05]  /*21a80*/  BRA `(.L_x_1802) ;  /* 0xffffb78000007947 */ /* 0x000fea000383ffff */
.L_x_1728:
[----:B------:R-:W-:Y:S01]  /*21a90*/  IMAD.MOV.U32 R215, RZ, RZ, R13 ;  /* 0x000000ffffd77224 */ /* 0x000fe200078e000d */
[----:B------:R-:W-:Y:S01]  /*21aa0*/  MOV R2, 0x2 ;  /* 0x0000000200027802 */ /* 0x000fe20000000f00 */
[----:B------:R-:W-:Y:S01]  /*21ab0*/  IMAD.MOV.U32 R216, RZ, RZ, 0x1c1f ;  /* 0x00001c1fffd87424 */ /* 0x000fe200078e00ff */
[----:B------:R-:W-:Y:S02]  /*21ac0*/  MOV R3, 0x21ae0 ;  /* 0x00021ae000037802 */ /* 0x000fe40000000f00 */
[----:B-1234-:R-:W-:Y:S05]  /*21ad0*/  CALL.REL.NOINC `($__internal_24_$__cuda_sm70_shflsync_idx_p) ;  /* 0x000007b000007944 */ /* 0x01efea0003c00000 */
[----:B------:R-:W-:Y:S01]  /*21ae0*/  MOV R0, R215 ;  /* 0x000000d700007202 */ /* 0x000fe20000000f00 */
[----:B------:R-:W-:Y:S05]  /*21af0*/  BRA `(.L_x_1803) ;  /* 0xffffb73000007947 */ /* 0x000fea000383ffff */
.L_x_1731:
[----:B------:R-:W-:Y:S01]  /*21b00*/  IMAD.MOV.U32 R215, RZ, RZ, R5 ;  /* 0x000000ffffd77224 */ /* 0x000fe200078e0005 */
[----:B-1----:R-:W-:Y:S01]  /*21b10*/  MOV R2, 0x3 ;  /* 0x0000000300027802 */ /* 0x002fe20000000f00 */
[----:B------:R-:W-:Y:S01]  /*21b20*/  IMAD.MOV.U32 R216, RZ, RZ, 0x1c1f ;  /* 0x00001c1fffd87424 */ /* 0x000fe200078e00ff */
[----:B------:R-:W-:-:S02]  /*21b30*/  MOV R3, 0x21b50 ;  /* 0x00021b5000037802 */ /* 0x000fc40000000f00 */
[----:B--234-:R-:W-:Y:S05]  /*21b40*/  CALL.REL.NOINC `($__internal_24_$__cuda_sm70_shflsync_idx_p) ;  /* 0x0000074000007944 */ /* 0x01cfea0003c00000 */
        /* <DEDUP_REMOVED lines=8> */
.L_x_1733:
[----:B------:R-:W-:Y:S01]  /*21bd0*/  IMAD.MOV.U32 R215, RZ, RZ, R76 ;  /* 0x000000ffffd77224 */ /* 0x000fe200078e004c */
[----:B------:R-:W-:Y:S01]  /*21be0*/  MOV R2, RZ ;  /* 0x000000ff00027202 */ /* 0x000fe20000000f00 */
[----:B------:R-:W-:Y:S01]  /*21bf0*/  IMAD.MOV.U32 R216, RZ, RZ, 0x1f ;  /* 0x0000001fffd87424 */ /* 0x000fe200078e00ff */
[----:B------:R-:W-:Y:S02]  /*21c00*/  MOV R3, 0x21c20 ;  /* 0x00021c2000037802 */ /* 0x000fe40000000f00 */
[----:B------:R-:W-:Y:S05]  /*21c10*/  CALL.REL.NOINC `($__internal_24_$__cuda_sm70_shflsync_idx_p) ;  /* 0x0000067000007944 */ /* 0x000fea0003c00000 */
[----:B------:R-:W-:Y:S01]  /*21c20*/  MOV R10, R215 ;  /* 0x000000d7000a7202 */ /* 0x000fe20000000f00 */
[----:B------:R-:W-:Y:S05]  /*21c30*/  BRA `(.L_x_1805) ;  /* 0xffffb9c000007947 */ /* 0x000fea000383ffff */
.L_x_1734:
[----:B------:R-:W-:Y:S01]  /*21c40*/  IMAD.MOV.U32 R215, RZ, RZ, R76 ;  /* 0x000000ffffd77224 */ /* 0x000fe200078e004c */
[----:B------:R-:W-:Y:S01]  /*21c50*/  MOV R2, 0x1 ;  /* 0x0000000100027802 */ /* 0x000fe20000000f00 */
[----:B------:R-:W-:Y:S01]  /*21c60*/  IMAD.MOV.U32 R216, RZ, RZ, 0x1f ;  /* 0x0000001fffd87424 */ /* 0x000fe200078e00ff */
[----:B------:R-:W-:Y:S02]  /*21c70*/  MOV R3, 0x21c90 ;  /* 0x00021c9000037802 */ /* 0x000fe40000000f00 */
[----:B-12---:R-:W-:Y:S05]  /*21c80*/  CALL.REL.NOINC `($__internal_24_$__cuda_sm70_shflsync_idx_p) ;  /* 0x0000060000007944 */ /* 0x006fea0003c00000 */
[----:B------:R-:W-:Y:S01]  /*21c90*/  MOV R9, R215 ;  /* 0x000000d700097202 */ /* 0x000fe20000000f00 */
[----:B------:R-:W-:Y:S05]  /*21ca0*/  BRA `(.L_x_1806) ;  /* 0xffffb97000007947 */ /* 0x000fea000383ffff */
.L_x_1735:
[----:B------:R-:W-:Y:S02]  /*21cb0*/  MOV R3, 0x1 ;  /* 0x0000000100037802 */ /* 0x000fe40000000f00 */
[----:B------:R-:W-:-:S02]  /*21cc0*/  MOV R2, 0x21ce0 ;  /* 0x00021ce000027802 */ /* 0x000fc40000000f00 */
[----:B-1234-:R-:W-:Y:S05]  /*21cd0*/  CALL.REL.NOINC `($__internal_25_$__cuda_sm70_shflsync_up_p) ;  /* 0x0000061000007944 */ /* 0x01efea0003c00000 */
[----:B------:R-:W-:Y:S05]  /*21ce0*/  BRA `(.L_x_1807) ;  /* 0xffffba6000007947 */ /* 0x000fea000383ffff */
.L_x_1736:
[----:B------:R-:W-:Y:S02]  /*21cf0*/  MOV R3, 0x2 ;  /* 0x0000000200037802 */ /* 0x000fe40000000f00 */
[----:B------:R-:W-:-:S02]  /*21d00*/  MOV R2, 0x21d20 ;  /* 0x00021d2000027802 */ /* 0x000fc40000000f00 */
[----:B--2-4-:R-:W-:Y:S05]  /*21d10*/  CALL.REL.NOINC `($__internal_25_$__cuda_sm70_shflsync_up_p) ;  /* 0x000005d000007944 */ /* 0x014fea0003c00000 */
        /* <DEDUP_REMOVED lines=24> */
.L_x_1740:
[----:B------:R-:W-:Y:S02]  /*21ea0*/  MOV R3, 0x1 ;  /* 0x0000000100037802 */ /* 0x000fe40000000f00 */
[----:B------:R-:W-:Y:S02]  /*21eb0*/  MOV R2, 0x21ed0 ;  /* 0x00021ed000027802 */ /* 0x000fe40000000f00 */
[----:B------:R-:W-:Y:S05]  /*21ec0*/  CALL.REL.NOINC `($__internal_25_$__cuda_sm70_shflsync_up_p) ;  /* 0x0000042000007944 */ /* 0x000fea0003c00000 */
[----:B------:R-:W-:Y:S01]  /*21ed0*/  MOV R2, R4 ;  /* 0x0000000400027202 */ /* 0x000fe20000000f00 */
[----:B------:R-:W-:Y:S05]  /*21ee0*/  BRA `(.L_x_1809) ;  /* 0xffffbad000007947 */ /* 0x000fea000383ffff */
.L_x_1741:
        /* <DEDUP_REMOVED lines=27> */
.L_x_1743:
[----:B------:R-:W-:Y:S02]  /*220a0*/  SEL R0, RZ, 0x1, P0 ;  /* 0x00000001ff007807 */ /* 0x000fe40000000000 */
[----:B------:R-:W-:Y:S02]  /*220b0*/  MOV R2, 0x220d0 ;  /* 0x000220d000027802 */ /* 0x000fe40000000f00 */
[----:B-1----:R-:W-:Y:S05]  /*220c0*/  CALL.REL.NOINC `($__internal_26_$__cuda_sm70_votesync_ballot) ;  /* 0x0000028000007944 */ /* 0x002fea0003c00000 */
[----:B------:R-:W-:Y:S01]  /*220d0*/  MOV R11, R0 ;  /* 0x00000000000b7202 */ /* 0x000fe20000000f00 */
[----:B------:R-:W-:Y:S05]  /*220e0*/  BRA `(.L_x_1811) ;  /* 0xffffba6000007947 */ /* 0x000fea000383ffff */
.L_x_1744:
[----:B------:R-:W-:Y:S01]  /*220f0*/  IMAD.MOV.U32 R215, RZ, RZ, R6 ;  /* 0x000000ffffd77224 */ /* 0x000fe200078e0006 */
[----:B------:R-:W-:Y:S01]  /*22100*/  MOV R2, R5 ;  /* 0x0000000500027202 */ /* 0x000fe20000000f00 */
[----:B------:R-:W-:Y:S01]  /*22110*/  IMAD.MOV.U32 R216, RZ, RZ, 0x1f ;  /* 0x0000001fffd87424 */ /* 0x000fe200078e00ff */
[----:B------:R-:W-:Y:S02]  /*22120*/  MOV R3, 0x22140 ;  /* 0x0002214000037802 */ /* 0x000fe40000000f00 */
[----:B-12---:R-:W-:Y:S05]  /*22130*/  CALL.REL.NOINC `($__internal_24_$__cuda_sm70_shflsync_idx_p) ;  /* 0x0000015000007944 */ /* 0x006fea0003c00000 */
[----:B------:R-:W-:Y:S01]  /*22140*/  IMAD.MOV.U32 R6, RZ, RZ, R215 ;  /* 0x000000ffff067224 */ /* 0x000fe200078e00d7 */
[----:B------:R-:W-:Y:S01]  /*22150*/  MOV R2, R5 ;  /* 0x0000000500027202 */ /* 0x000fe20000000f00 */
[----:B------:R-:W-:Y:S01]  /*22160*/  IMAD.MOV.U32 R215, RZ, RZ, R8 ;  /* 0x000000ffffd77224 */ /* 0x000fe200078e0008 */
[----:B------:R-:W-:-:S02]  /*22170*/  MOV R216, 0x1f ;  /* 0x0000001f00d87802 */ /* 0x000fc40000000f00 */
[----:B------:R-:W-:Y:S02]  /*22180*/  MOV R3, 0x221a0 ;  /* 0x000221a000037802 */ /* 0x000fe40000000f00 */
[----:B------:R-:W-:Y:S05]  /*22190*/  CALL.REL.NOINC `($__internal_24_$__cuda_sm70_shflsync_idx_p) ;  /* 0x000000f000007944 */ /* 0x000fea0003c00000 */
[----:B------:R-:W-:Y:S01]  /*221a0*/  MOV R0, R215 ;  /* 0x000000d700007202 */ /* 0x000fe20000000f00 */
[----:B------:R-:W-:Y:S05]  /*221b0*/  BRA `(.L_x_1812) ;  /* 0xffffba0000007947 */ /* 0x000fea000383ffff */
.L_x_1747:
[----:B------:R-:W-:Y:S01]  /*221c0*/  IMAD.MOV.U32 R215, RZ, RZ, R4 ;  /* 0x000000ffffd77224 */ /* 0x000fe200078e0004 */
[----:B------:R-:W-:Y:S01]  /*221d0*/  MOV R2, R5 ;  /* 0x0000000500027202 */ /* 0x000fe20000000f00 */
[----:B------:R-:W-:Y:S01]  /*221e0*/  IMAD.MOV.U32 R216, RZ, RZ, 0x1f ;  /* 0x0000001fffd87424 */ /* 0x000fe200078e00ff */
[----:B------:R-:W-:Y:S02]  /*221f0*/  MOV R3, 0x22210 ;  /* 0x0002221000037802 */ /* 0x000fe40000000f00 */
[----:B-12-4-:R-:W-:Y:S05]  /*22200*/  CALL.REL.NOINC `($__internal_24_$__cuda_sm70_shflsync_idx_p) ;  /* 0x0000008000007944 */ /* 0x016fea0003c00000 */
[----:B------:R-:W-:Y:S01]  /*22210*/  MOV R12, R215 ;  /* 0x000000d7000c7202 */ /* 0x000fe20000000f00 */
[----:B------:R-:W-:Y:S05]  /*22220*/  BRA `(.L_x_1746) ;  /* 0xffffb9f000007947 */ /* 0x000fea000383ffff */
        .weak           $__internal_23_$__cuda_sm70_shflsync_bfly_p
        .type           $__internal_23_$__cuda_sm70_shflsync_bfly_p,@function
        .size           $__internal_23_$__cuda_sm70_shflsync_bfly_p,($__internal_24_$__cuda_sm70_shflsync_idx_p - $__internal_23_$__cuda_sm70_shflsync_bfly_p)
$__internal_23_$__cuda_sm70_shflsync_bfly_p:
[----:B------:R-:W-:Y:S02]  /*22230*/  MOV R188, 0xffffffff ;  /* 0xffffffff00bc7802 */ /* 0x000fe40000000f00 */
[----:B------:R-:W-:Y:S02]  /*22240*/  MOV R3, 0x1f ;  /* 0x0000001f00037802 */ /* 0x000fe40000000f00 */
[----:B------:R-:W-:Y:S04]  /*22250*/  WARPSYNC R188 ;  /* 0x000000bc00007348 */ /* 0x000fe80003800000 */
[----:B------:R1:W2:Y:S02]  /*22260*/  SHFL.BFLY PT, R0, R4, R0, R3 ;  /* 0x0c00000004007389 */ /* 0x0002a400000e0003 */
[----:B-1----:R-:W-:-:S04]  /*22270*/  MOV R3, 0x0 ;  /* 0x0000000000037802 */ /* 0x002fc80000000f00 */
[----:B--2---:R-:W-:Y:S05]  /*22280*/  RET.REL.NODEC R2 `(_ZN7cutlass13device_kernelIN5flash19enable_sm80_to_sm89INS1_16FlashAttnFwdSm80INS1_25CollectiveMainloopFwdSm80ILi4ELi1ELb0EN4cute5tupleIJNS5_1CILi128EEENS7_ILi48EEENS7_ILi96EEEEEELi96ENS_6half_tEfNS_4arch4Sm80ELb1ELb0ELb0ELb1ELb1ELb1ELb1ELb1EEENS1_21CollectiveEpilogueFwdINS6_IJS8_SA_S9_EEENS6_IJNS7_ILi1EEESI_SI_EEESC_SE_Li128ELb1ELb1ELb1ELb0EEENS1_36VarlenDynamicPersistentTileSchedulerILi128ELi48ELi128ELi128ELb1ELb1ELb0ELb1ELb1ELb1EEEEEEEEEvNT_6ParamsE) ;  /* 0xfffddd7002007950 */ /* 0x004fea0003c3ffff */
        .weak           $__internal_24_$__cuda_sm70_shflsync_idx_p
        .type           $__internal_24_$__cuda_sm70_shflsync_idx_p,@function
        .size           $__internal_24_$__cuda_sm70_shflsync_idx_p,($__internal_25_$__cuda_sm70_shflsync_up_p - $__internal_24_$__cuda_sm70_shflsync_idx_p)
$__internal_24_$__cuda_sm70_shflsync_idx_p:
[----:B------:R-:W-:-:S04]  /*22290*/  MOV R217, 0xffffffff ;  /* 0xffffffff00d97802 */ /* 0x000fc80000000f00 */
[----:B------:R-:W-:Y:S04]  /*222a0*/  WARPSYNC R217 ;  /* 0x000000d900007348 */ /* 0x000fe80003800000 */
[----:B------:R1:W2:Y:S02]  /*222b0*/  SHFL.IDX PT, R215, R215, R2, R216 ;  /* 0x00000002d7d77389 */ /* 0x0002a400000e00d8 */
[----:B-1----:R-:W-:Y:S02]  /*222c0*/  MOV R2, R3 ;  /* 0x0000000300027202 */ /* 0x002fe40000000f00 */
[----:B------:R-:W-:-:S04]  /*222d0*/  MOV R3, 0x0 ;  /* 0x0000000000037802 */ /* 0x000fc80000000f00 */
[----:B--2---:R-:W-:Y:S05]  /*222e0*/  RET.REL.NODEC R2 `(_ZN7cutlass13device_kernelIN5flash19enable_sm80_to_sm89INS1_16FlashAttnFwdSm80INS1_25CollectiveMainloopFwdSm80ILi4ELi1ELb0EN4cute5tupleIJNS5_1CILi128EEENS7_ILi48EEENS7_ILi96EEEEEELi96ENS_6half_tEfNS_4arch4Sm80ELb1ELb0ELb0ELb1ELb1ELb1ELb1ELb1EEENS1_21CollectiveEpilogueFwdINS6_IJS8_SA_S9_EEENS6_IJNS7_ILi1EEESI_SI_EEESC_SE_Li128ELb1ELb1ELb1ELb0EEENS1_36VarlenDynamicPersistentTileSchedulerILi128ELi48ELi128ELi128ELb1ELb1ELb0ELb1ELb1ELb1EEEEEEEEEvNT_6ParamsE) ;  /* 0xfffddd1002007950 */ /* 0x004fea0003c3ffff */
        .weak           $__internal_25_$__cuda_sm70_shflsync_up_p
        .type           $__internal_25_$__cuda_sm70_shflsync_up_p,@function
        .size           $__internal_25_$__cuda_sm70_shflsync_up_p,($__internal_26_$__cuda_sm70_votesync_ballot - $__internal_25_$__cuda_sm70_shflsync_up_p)
$__internal_25_$__cuda_sm70_shflsync_up_p:
[----:B------:R-:W-:Y:S02]  /*222f0*/  MOV R4, RZ ;  /* 0x000000ff00047202 */ /* 0x000fe40000000f00 */
[----:B------:R-:W-:-:S04]  /*22300*/  MOV R11, 0xffffffff ;  /* 0xffffffff000b7802 */ /* 0x000fc80000000f00 */
[----:B------:R-:W-:Y:S04]  /*22310*/  WARPSYNC R11 ;  /* 0x0000000b00007348 */ /* 0x000fe80003800000 */
[----:B------:R1:W2:Y:S02]  /*22320*/  SHFL.UP PT, R4, R0, R3, R4 ;  /* 0x0400000300047389 */ /* 0x0002a400000e0004 */
[----:B-1----:R-:W-:-:S04]  /*22330*/  MOV R3, 0x0 ;  /* 0x0000000000037802 */ /* 0x002fc80000000f00 */
[----:B--2---:R-:W-:Y:S05]  /*22340*/  RET.REL.NODEC R2 `(_ZN7cutlass13device_kernelIN5flash19enable_sm80_to_sm89INS1_16FlashAttnFwdSm80INS1_25CollectiveMainloopFwdSm80ILi4ELi1ELb0EN4cute5tupleIJNS5_1CILi128EEENS7_ILi48EEENS7_ILi96EEEEEELi96ENS_6half_tEfNS_4arch4Sm80ELb1ELb0ELb0ELb1ELb1ELb1ELb1ELb1EEENS1_21CollectiveEpilogueFwdINS6_IJS8_SA_S9_EEENS6_IJNS7_ILi1EEESI_SI_EEESC_SE_Li128ELb1ELb1ELb1ELb0EEENS1_36VarlenDynamicPersistentTileSchedulerILi128ELi48ELi128ELi128ELb1ELb1ELb0ELb1ELb1ELb1EEEEEEEEEvNT_6ParamsE) ;  /* 0xfffddcb002007950 */ /* 0x004fea0003c3ffff */
        .weak           $__internal_26_$__cuda_sm70_votesync_ballot
        .type           $__internal_26_$__cuda_sm70_votesync_ballot,@function
        .size           $__internal_26_$__cuda_sm70_votesync_ballot,(.L_x_1845 - $__internal_26_$__cuda_sm70_votesync_ballot)
$__internal_26_$__cuda_sm70_votesync_ballot:
[----:B------:R-:W-:Y:S01]  /*22350*/  ISETP.NE.U32.AND P0, PT, R0, 0x1, PT ;  /* 0x000000010000780c */ /* 0x000fe20003f05070 */
[----:B------:R-:W-:-:S04]  /*22360*/  IMAD.MOV.U32 R3, RZ, RZ, -0x1 ;  /* 0xffffffffff037424 */ /* 0x000fc800078e00ff */
[----:B------:R-:W-:Y:S08]  /*22370*/  WARPSYNC R3 ;  /* 0x0000000300007348 */ /* 0x000ff00003800000 */
[----:B------:R-:W-:-:S04]  /*22380*/  VOTE.ANY R0, PT, !P0 ;  /* 0x0000000000007806 */ /* 0x000fc800040e0100 */
[----:B------:R-:W-:Y:S01]  /*22390*/  LOP3.LUT R0, R0, R3, RZ, 0xc0, !PT ;  /* 0x0000000300007212 */ /* 0x000fe200078ec0ff */
[----:B------:R-:W-:-:S04]  /*223a0*/  IMAD.MOV.U32 R3, RZ, RZ, 0x0 ;  /* 0x00000000ff037424 */ /* 0x000fc800078e00ff */
[----:B------:R-:W-:Y:S05]  /*223b0*/  RET.REL.NODEC R2 `(_ZN7cutlass13device_kernelIN5flash19enable_sm80_to_sm89INS1_16FlashAttnFwdSm80INS1_25CollectiveMainloopFwdSm80ILi4ELi1ELb0EN4cute5tupleIJNS5_1CILi128EEENS7_ILi48EEENS7_ILi96EEEEEELi96ENS_6half_tEfNS_4arch4Sm80ELb1ELb0ELb0ELb1ELb1ELb1ELb1ELb1EEENS1_21CollectiveEpilogueFwdINS6_IJS8_SA_S9_EEENS6_IJNS7_ILi1EEESI_SI_EEESC_SE_Li128ELb1ELb1ELb1ELb0EEENS1_36VarlenDynamicPersistentTileSchedulerILi128ELi48ELi128ELi128ELb1ELb1ELb0ELb1ELb1ELb1EEEEEEEEEvNT_6ParamsE) ;  /* 0xfffddc4002007950 */ /* 0x000fea0003c3ffff */
.L_x_1813:
        /* <DEDUP_REMOVED lines=12> */
.L_x_1845:


//--------------------- .nv.shared._ZN7cutlass13device_kernelIN5flash19enable_sm80_to_sm89INS1_16FlashAttnFwdSm80INS1_25CollectiveMainloopFwdSm80ILi4ELi1ELb0EN4cute5tupleIJNS5_1CILi128EEENS7_ILi64EEENS7_ILi96EEEEEELi96ENS_6half_tEfNS_4arch4Sm80ELb0ELb0ELb0ELb0ELb1ELb0ELb1ELb1EEENS1_21CollectiveEpilogueFwdINS6_IJS8_SA_S9_EEENS6_IJNS7_ILi1EEESI_SI_EEESC_SE_Li128ELb0ELb1ELb1ELb0EEENS1_19SingleTileSchedulerILb0ELb1ELb1ELi128EEEEEEEEEvNT_6ParamsE --------------------------
	.section	.nv.shared._ZN7cutlass13device_kernelIN5flash19enable_sm80_to_sm89INS1_16FlashAttnFwdSm80INS1_25CollectiveMainloopFwdSm80ILi4ELi1ELb0EN4cute5tupleIJNS5_1CILi128EEENS7_ILi64EEENS7_ILi96EEEEEELi96ENS_6half_tEfNS_4arch4Sm80ELb0ELb0ELb0ELb0ELb1ELb0ELb1ELb1EEENS1_21CollectiveEpilogueFwdINS6_IJS8_SA_S9_EEENS6_IJNS7_ILi1EEESI_SI_EEESC_SE_Li128ELb0ELb1ELb1ELb0EEENS1_19SingleTileSchedulerILb0ELb1ELb1ELi128EEEEEEEEEvNT_6ParamsE,"aw",@nobits
	.sectionflags	@""
	.align	16


//--------------------- .nv.global                --------------------------
	.section	.nv.global,"aw",@nobits
.nv.global:
	.type		_ZN77_INTERNAL_43084670_41_flash_fwd_hdim96_fp16_paged_split_sm80_cu_0106449f_34814cute1_E,@object
	.size		_ZN77_INTERNAL_43084670_41_flash_fwd_hdim96_fp16_paged_split_sm80_cu_0106449f_34814cute1_E,(_ZN77_INTERNAL_43084670_41_flash_fwd_hdim96_fp16_paged_split_sm80_cu_0106449f_34814cuda3std3__45__cpo6cbeginE - _ZN77_INTERNAL_43084670_41_flash_fwd_hdim96_fp16_paged_split_sm80_cu_0106449f_34814cute1_E)
_ZN77_INTERNAL_43084670_41_flash_fwd_hdim96_fp16_paged_split_sm80_cu_0106449f_34814cute1_E:
	.zero		1
	.type		_ZN77_INTERNAL_43084670_41_flash_fwd_hdim96_fp16_paged_split_sm80_cu_0106449f_34814cuda3std3__45__cpo6cbeginE,@object
	.size		_ZN77_INTERNAL_43084670_41_flash_fwd_hdim96_fp16_paged_split_sm80_cu_0106449f_34814cuda3std3__45__cpo6cbeginE,(_ZN77_INTERNAL_43084670_41_flash_fwd_hdim96_fp16_paged_split_sm80_cu_0106449f_34814cuda3std3__48in_placeE - _ZN77_INTERNAL_43084670_41_flash_fwd_hdim96_fp16_paged_split_sm80_cu_0106449f_34814cuda3std3__45__cpo6cbeginE)
_ZN77_INTERNAL_43084670_41_flash_fwd_hdim96_fp16_paged_split_sm80_cu_0106449f_34814cuda3std3__45__cpo6cbeginE:
	.zero		1
	.type		_ZN77_INTERNAL_43084670_41_flash_fwd_hdim96_fp16_paged_split_sm80_cu_0106449f_34814cuda3std3__48in_placeE,@object
	.size		_ZN77_INTERNAL_43084670_41_flash_fwd_hdim96_fp16_paged_split_sm80_cu_0106449f_34814cuda3std3__48in_placeE,(_ZN77_INTERNAL_43084670_41_flash_fwd_hdim96_fp16_paged_split_sm80_cu_0106449f_34814cuda3std6ranges3__45__cpo9iter_moveE - _ZN77_INTERNAL_43084670_41_flash_fwd_hdim96_fp16_paged_split_sm80_cu_0106449f_34814cuda3std3__48in_placeE)
_ZN77_INTERNAL_43084670_41_flash_fwd_hdim96_fp16_paged_split_sm80_cu_0106449f_34814cuda3std3__48in_placeE:
	.zero		1
	.type		_ZN77_INTERNAL_43084670_41_flash_fwd_hdim96_fp16_paged_split_sm80_cu_0106449f_34814cuda3std6ranges3__45__cpo9iter_moveE,@object
	.size		_ZN77_INTERNAL_43084670_41_flash_fwd_hdim96_fp16_paged_split_sm80_cu_0106449f_34814cuda3std6ranges3__45__cpo9iter_moveE,(_ZN77_INTERNAL_43084670_41_flash_fwd_hdim96_fp16_paged_split_sm80_cu_0106449f_34814cuda3std3__45__cpo5beginE - _ZN77_INTERNAL_43084670_41_flash_fwd_hdim96_fp16_paged_split_sm80_cu_0106449f_34814cuda3std6ranges3__45__cpo9iter_moveE)
_ZN77_INTERNAL_43084670_41_flash_fwd_hdim96_fp16_paged_split_sm80_cu_0106449f_34814cuda3std6ranges3__45__cpo9iter_moveE:
	.zero		1
	.type		_ZN77_INTERNAL_43084670_41_flash_fwd_hdim96_fp16_paged_split_sm80_cu_0106449f_34814cuda3std3__45__cpo5beginE,@object
	.size		_ZN77_INTERNAL_43084670_41_flash_fwd_hdim96_fp16_paged_split_sm80_cu_0106449f_34814cuda3std3__45__cpo5beginE,(_ZN77_INTERNAL_43084670_41_flash_fwd_hdim96_fp16_paged_split_sm80_cu_0106449f_34814cuda3std3__479_GLOBAL__N__43084670_41_flash_fwd_hdim96_fp16_paged_split_sm80_cu_0106449f_34816ignoreE - _ZN77_INTERNAL_43084670_41_flash_fwd_hdim96_fp16_paged_split_sm80_cu_0106449f_34814cuda3std3__45__cpo5beginE)
_ZN77_INTERNAL_43084670_41_flash_fwd_hdim96_fp16_paged_split_sm80_cu_0106449f_34814cuda3std3__45__cpo5beginE:
	.zero		1
	.type		_ZN77_INTERNAL_43084670_41_flash_fwd_hdim96_fp16_paged_split_sm80_cu_0106449f_34814cuda3std3__479_GLOBAL__N__43084670_41_flash_fwd_hdim96_fp16_paged_split_sm80_cu_0106449f_34816ignoreE,@object
	.size		_ZN77_INTERNAL_43084670_41_flash_fwd_hdim96_fp16_paged_split_sm80_cu_0106449f_34814cuda3std3__479_GLOBAL__N__43084670_41_flash_fwd_hdim96_fp16_paged_split_sm80_cu_0106449f_34816ignoreE,(_ZN77_INTERNAL_43084670_41_flash_fwd_hdim96_fp16_paged_split_sm80_cu_0106449f_34814cute7productE - _ZN77_INTERNAL_43084670_41_flash_fwd_hdim96_fp16_paged_split_sm80_cu_0106449f_34814cuda3std3__479_GLOBAL__N__43084670_41_flash_fwd_hdim96_fp16_paged_split_sm80_cu_0106449f_34816ignoreE)
_ZN77_INTERNAL_43084670_41_flash_fwd_hdim96_fp16_paged_split_sm80_cu_0106449f_34814cuda3std3__479_GLOBAL__N__43084670_41_flash_fwd_hdim96_fp16_paged_split_sm80_cu_0106449f_34816ignoreE:
	.zero		1
	.type		_ZN77_INTERNAL_43084670_41_flash_fwd_hdim96_fp16_paged_split_sm80_cu_0106449f_34814cute7productE,@object
	.size		_ZN77_INTERNAL_43084670_41_flash_fwd_hdim96_fp16_paged_split_sm80_cu_0106449f_34814cute7productE,(_ZN77_INTERNAL_43084670_41_flash_fwd_hdim96_fp16_paged_split_sm80_cu_0106449f_34814cuda3std3__45__cpo3endE - _ZN77_INTERNAL_43084670_41_flash_fwd_hdim96_fp16_paged_split_sm80_cu_0106449f_34814cute7productE)
_ZN77_INTERNAL_43084670_41_flash_fwd_hdim96_fp16_paged_split_sm80_cu_0106449f_34814cute7productE:
	.zero		1
	.type		_ZN77_INTERNAL_43084670_41_flash_fwd_hdim96_fp16_paged_split_sm80_cu_0106449f_34814cuda3std3__45__cpo3endE,@object
	.size		_ZN77_INTERNAL_43084670_41_flash_fwd_hdim96_fp16_paged_split_sm80_cu_0106449f_34814cuda3std3__45__cpo3endE,(_ZN77_INTERNAL_43084670_41_flash_fwd_hdim96_fp16_paged_split_sm80_cu_0106449f_34814cuda3std3__419piecewise_constructE - _ZN77_INTERNAL_43084670_41_flash_fwd_hdim96_fp16_paged_split_sm80_cu_0106449f_34814cuda3std3__45__cpo3endE)
_ZN77_INTERNAL_43084670_41_flash_fwd_hdim96_fp16_paged_split_sm80_cu_0106449f_34814cuda3std3__45__cpo3endE:
	.zero		1
	.type		_ZN77_INTERNAL_43084670_41_flash_fwd_hdim96_fp16_paged_split_sm80_cu_0106449f_34814cuda3std3__419piecewise_constructE,@object
	.size		_ZN77_INTERNAL_43084670_41_flash_fwd_hdim96_fp16_paged_split_sm80_cu_0106449f_34814cuda3std3__419piecewise_constructE,(_ZN77_INTERNAL_43084670_41_flash_fwd_hdim96_fp16_paged_split_sm80_cu_0106449f_34814cuda3std3__45__cpo4cendE - _ZN77_INTERNAL_43084670_41_flash_fwd_hdim96_fp16_paged_split_sm80_cu_0106449f_34814cuda3std3__419piecewise_constructE)
_ZN77_INTERNAL_43084670_41_flash_fwd_hdim96_fp16_paged_split_sm80_cu_0106449f_34814cuda3std3__419piecewise_constructE:
	.zero		1
	.type		_ZN77_INTERNAL_43084670_41_flash_fwd_hdim96_fp16_paged_split_sm80_cu_0106449f_34814cuda3std3__45__cpo4cendE,@object
	.size		_ZN77_INTERNAL_43084670_41_flash_fwd_hdim96_fp16_paged_split_sm80_cu_0106449f_34814cuda3std3__45__cpo4cendE,(_ZN77_INTERNAL_43084670_41_flash_fwd_hdim96_fp16_paged_split_sm80_cu_0106449f_34814cuda3std6ranges3__45__cpo4swapE - _ZN77_INTERNAL_43084670_41_flash_fwd_hdim96_fp16_paged_split_sm80_cu_0106449f_34814cuda3std3__45__cpo4cendE)
_ZN77_INTERNAL_43084670_41_flash_fwd_hdim96_fp16_paged_split_sm80_cu_0106449f_34814cuda3std3__45__cpo4cendE:
	.zero		1
	.type		_ZN77_INTERNAL_43084670_41_flash_fwd_hdim96_fp16_paged_split_sm80_cu_0106449f_34814cuda3std6ranges3__45__cpo4swapE,@object
	.size		_ZN77_INTERNAL_43084670_41_flash_fwd_hdim96_fp16_paged_split_sm80_cu_0106449f_34814cuda3std6ranges3__45__cpo4swapE,(.L_7 - _ZN77_INTERNAL_43084670_41_flash_fwd_hdim96_fp16_paged_split_sm80_cu_0106449f_34814cuda3std6ranges3__45__cpo4swapE)
_ZN77_INTERNAL_43084670_41_flash_fwd_hdim96_fp16_paged_split_sm80_cu_0106449f_34814cuda3std6ranges3__45__cpo4swapE:
	.zero		1
.L_7:


//--------------------- .nv.shared._ZN7cutlass13device_kernelIN5flash19enable_sm80_to_sm89INS1_16FlashAttnFwdSm80INS1_25CollectiveMainloopFwdSm80ILi4ELi1ELb0EN4cute5tupleIJNS5_1CILi128EEENS7_ILi48EEENS7_ILi96EEEEEELi96ENS_6half_tEfNS_4arch4Sm80ELb0ELb0ELb0ELb1ELb1ELb0ELb1ELb1EEENS1_21CollectiveEpilogueFwdINS6_IJS8_SA_S9_EEENS6_IJNS7_ILi1EEESI_SI_EEESC_SE_Li128ELb1ELb1ELb1ELb0EEENS1_36VarlenDynamicPersistentTileSchedulerILi128ELi48ELi128ELi128ELb1ELb1ELb0ELb0ELb1ELb1EEEEEEEEEvNT_6ParamsE --------------------------
	.section	.nv.shared._ZN7cutlass13device_kernelIN5flash19enable_sm80_to_sm89INS1_16FlashAttnFwdSm80INS1_25CollectiveMainloopFwdSm80ILi4ELi1ELb0EN4cute5tupleIJNS5_1CILi128EEENS7_ILi48EEENS7_ILi96EEEEEELi96ENS_6half_tEfNS_4arch4Sm80ELb0ELb0ELb0ELb1ELb1ELb0ELb1ELb1EEENS1_21CollectiveEpilogueFwdINS6_IJS8_SA_S9_EEENS6_IJNS7_ILi1EEESI_SI_EEESC_SE_Li128ELb1ELb1ELb1ELb0EEENS1_36VarlenDynamicPersistentTileSchedulerILi128ELi48ELi128ELi128ELb1ELb1ELb0ELb0ELb1ELb1EEEEEEEEEvNT_6ParamsE,"aw",@nobits
	.sectionflags	@""
	.align	16


//--------------------- .nv.shared._ZN7cutlass13device_kernelIN5flash19enable_sm80_to_sm89INS1_16FlashAttnFwdSm80INS1_25CollectiveMainloopFwdSm80ILi4ELi1ELb0EN4cute5tupleIJNS5_1CILi128EEENS7_ILi48EEENS7_ILi96EEEEEELi96ENS_6half_tEfNS_4arch4Sm80ELb0ELb0ELb0ELb1ELb1ELb1ELb1ELb1EEENS1_21CollectiveEpilogueFwdINS6_IJS8_SA_S9_EEENS6_IJNS7_ILi1EEESI_SI_EEESC_SE_Li128ELb1ELb1ELb1ELb0EEENS1_36VarlenDynamicPersistentTileSchedulerILi128ELi48ELi128ELi128ELb1ELb1ELb0ELb0ELb1ELb1EEEEEEEEEvNT_6ParamsE --------------------------
	.section	.nv.shared._ZN7cutlass13device_kernelIN5flash19enable_sm80_to_sm89INS1_16FlashAttnFwdSm80INS1_25CollectiveMainloopFwdSm80ILi4ELi1ELb0EN4cute5tupleIJNS5_1CILi128EEENS7_ILi48EEENS7_ILi96EEEEEELi96ENS_6half_tEfNS_4arch4Sm80ELb0ELb0ELb0ELb1ELb1ELb1ELb1ELb1EEENS1_21CollectiveEpilogueFwdINS6_IJS8_SA_S9_EEENS6_IJNS7_ILi1EEESI_SI_EEESC_SE_Li128ELb1ELb1ELb1ELb0EEENS1_36VarlenDynamicPersistentTileSchedulerILi128ELi48ELi128ELi128ELb1ELb1ELb0ELb0ELb1ELb1EEEEEEEEEvNT_6ParamsE,"aw",@nobits
	.sectionflags	@""
	.align	16


//--------------------- .nv.shared._ZN7cutlass13device_kernelIN5flash19enable_sm80_to_sm89INS1_16FlashAttnFwdSm80INS1_25CollectiveMainloopFwdSm80ILi4ELi1ELb0EN4cute5tupleIJNS5_1CILi128EEENS7_ILi48EEENS7_ILi96EEEEEELi96ENS_6half_tEfNS_4arch4Sm80ELb0ELb1ELb0ELb0ELb1ELb0ELb1ELb1EEENS1_21CollectiveEpilogueFwdINS6_IJS8_SA_S9_EEENS6_IJNS7_ILi1EEESI_SI_EEESC_SE_Li128ELb0ELb1ELb1ELb0EEENS1_19SingleTileSchedulerILb0ELb1ELb1ELi128EEEEEEEEEvNT_6ParamsE --------------------------
	.section	.nv.shared._ZN7cutlass13device_kernelIN5flash19enable_sm80_to_sm89INS1_16FlashAttnFwdSm80INS1_25CollectiveMainloopFwdSm80ILi4ELi1ELb0EN4cute5tupleIJNS5_1CILi128EEENS7_ILi48EEENS7_ILi96EEEEEELi96ENS_6half_tEfNS_4arch4Sm80ELb0ELb1ELb0ELb0ELb1ELb0ELb1ELb1EEENS1_21CollectiveEpilogueFwdINS6_IJS8_SA_S9_EEENS6_IJNS7_ILi1EEESI_SI_EEESC_SE_Li128ELb0ELb1ELb1ELb0EEENS1_19SingleTileSchedulerILb0ELb1ELb1ELi128EEEEEEEEEvNT_6ParamsE,"aw",@nobits
	.sectionflags	@""
	.align	16


//--------------------- .nv.shared._ZN7cutlass13device_kernelIN5flash19enable_sm80_to_sm89INS1_16FlashAttnFwdSm80INS1_25CollectiveMainloopFwdSm80ILi4ELi1ELb0EN4cute5tupleIJNS5_1CILi128EEENS7_ILi48EEENS7_ILi96EEEEEELi96ENS_6half_tEfNS_4arch4Sm80ELb0ELb1ELb0ELb1ELb1ELb0ELb1ELb1EEENS1_21CollectiveEpilogueFwdINS6_IJS8_SA_S9_EEENS6_IJNS7_ILi1EEESI_SI_EEESC_SE_Li128ELb1ELb1ELb1ELb0EEENS1_36VarlenDynamicPersistentTileSchedulerILi128ELi48ELi128ELi128ELb1ELb1ELb0ELb1ELb0ELb1EEEEEEEEEvNT_6ParamsE --------------------------
	.section	.nv.shared._ZN7cutlass13device_kernelIN5flash19enable_sm80_to_sm89INS1_16FlashAttnFwdSm80INS1_25CollectiveMainloopFwdSm80ILi4ELi1ELb0EN4cute5tupleIJNS5_1CILi128EEENS7_ILi48EEENS7_ILi96EEEEEELi96ENS_6half_tEfNS_4arch4Sm80ELb0ELb1ELb0ELb1ELb1ELb0ELb1ELb1EEENS1_21CollectiveEpilogueFwdINS6_IJS8_SA_S9_EEENS6_IJNS7_ILi1EEESI_SI_EEESC_SE_Li128ELb1ELb1ELb1ELb0EEENS1_36VarlenDynamicPersistentTileSchedulerILi128ELi48ELi128ELi128ELb1ELb1ELb0ELb1ELb0ELb1EEEEEEEEEvNT_6ParamsE,"aw",@nobits
	.sectionflags	@""
	.align	16


//--------------------- .nv.shared._ZN7cutlass13device_kernelIN5flash19enable_sm80_to_sm89INS1_16FlashAttnFwdSm80INS1_25CollectiveMainloopFwdSm80ILi4ELi1ELb0EN4cute5tupleIJNS5_1CILi128EEENS7_ILi48EEENS7_ILi96EEEEEELi96ENS_6half_tEfNS_4arch4Sm80ELb0ELb1ELb0ELb1ELb1ELb1ELb1ELb1EEENS1_21CollectiveEpilogueFwdINS6_IJS8_SA_S9_EEENS6_IJNS7_ILi1EEESI_SI_EEESC_SE_Li128ELb1ELb1ELb1ELb0EEENS1_36VarlenDynamicPersistentTileSchedulerILi128ELi48ELi128ELi128ELb1ELb1ELb0ELb1ELb0ELb1EEEEEEEEEvNT_6ParamsE --------------------------
	.section	.nv.shared._ZN7cutlass13device_kernelIN5flash19enable_sm80_to_sm89INS1_16FlashAttnFwdSm80INS1_25CollectiveMainloopFwdSm80ILi4ELi1ELb0EN4cute5tupleIJNS5_1CILi128EEENS7_ILi48EEENS7_ILi96EEEEEELi96ENS_6half_tEfNS_4arch4Sm80ELb0ELb1ELb0ELb1ELb1ELb1ELb1ELb1EEENS1_21CollectiveEpilogueFwdINS6_IJS8_SA_S9_EEENS6_IJNS7_ILi1EEESI_SI_EEESC_SE_Li128ELb1ELb1ELb1ELb0EEENS1_36VarlenDynamicPersistentTileSchedulerILi128ELi48ELi128ELi128ELb1ELb1ELb0ELb1ELb0ELb1EEEEEEEEEvNT_6ParamsE,"aw",@nobits
	.sectionflags	@""
	.align	16


//--------------------- .nv.shared._ZN7cutlass13device_kernelIN5flash19enable_sm80_to_sm89INS1_16FlashAttnFwdSm80INS1_25CollectiveMainloopFwdSm80ILi4ELi1ELb0EN4cute5tupleIJNS5_1CILi128EEENS7_ILi64EEENS7_ILi96EEEEEELi96ENS_6half_tEfNS_4arch4Sm80ELb1ELb0ELb0ELb0ELb1ELb0ELb1ELb1EEENS1_21CollectiveEpilogueFwdINS6_IJS8_SA_S9_EEENS6_IJNS7_ILi1EEESI_SI_EEESC_SE_Li128ELb0ELb1ELb1ELb0EEENS1_30DynamicPersistentTileSchedulerILi128ELi128ELb1ELb1ELb0EEEEEEEEEvNT_6ParamsE --------------------------
	.section	.nv.shared._ZN7cutlass13device_kernelIN5flash19enable_sm80_to_sm89INS1_16FlashAttnFwdSm80INS1_25CollectiveMainloopFwdSm80ILi4ELi1ELb0EN4cute5tupleIJNS5_1CILi128EEENS7_ILi64EEENS7_ILi96EEEEEELi96ENS_6half_tEfNS_4arch4Sm80ELb1ELb0ELb0ELb0ELb1ELb0ELb1ELb1EEENS1_21CollectiveEpilogueFwdINS6_IJS8_SA_S9_EEENS6_IJNS7_ILi1EEESI_SI_EEESC_SE_Li128ELb0ELb1ELb1ELb0EEENS1_30DynamicPersistentTileSchedulerILi128ELi128ELb1ELb1ELb0EEEEEEEEEvNT_6ParamsE,"aw",@nobits
	.sectionflags	@""
	.align	16


//--------------------- .nv.shared._ZN7cutlass13device_kernelIN5flash19enable_sm80_to_sm89INS1_16FlashAttnFwdSm80INS1_25CollectiveMainloopFwdSm80ILi4ELi1ELb0EN4cute5tupleIJNS5_1CILi128EEENS7_ILi48EEENS7_ILi96EEEEEELi96ENS_6half_tEfNS_4arch4Sm80ELb1ELb0ELb0ELb1ELb1ELb0ELb1ELb1EEENS1_21CollectiveEpilogueFwdINS6_IJS8_SA_S9_EEENS6_IJNS7_ILi1EEESI_SI_EEESC_SE_Li128ELb1ELb1ELb1ELb0EEENS1_36VarlenDynamicPersistentTileSchedulerILi128ELi48ELi128ELi128ELb1ELb1ELb0ELb1ELb1ELb1EEEEEEEEEvNT_6ParamsE --------------------------
	.section	.nv.shared._ZN7cutlass13device_kernelIN5flash19enable_sm80_to_sm89INS1_16FlashAttnFwdSm80INS1_25CollectiveMainloopFwdSm80ILi4ELi1ELb0EN4cute5tupleIJNS5_1CILi128EEENS7_ILi48EEENS7_ILi96EEEEEELi96ENS_6half_tEfNS_4arch4Sm80ELb1ELb0ELb0ELb1ELb1ELb0ELb1ELb1EEENS1_21CollectiveEpilogueFwdINS6_IJS8_SA_S9_EEENS6_IJNS7_ILi1EEESI_SI_EEESC_SE_Li128ELb1ELb1ELb1ELb0EEENS1_36VarlenDynamicPersistentTileSchedulerILi128ELi48ELi128ELi128ELb1ELb1ELb0ELb1ELb1ELb1EEEEEEEEEvNT_6ParamsE,"aw",@nobits
	.sectionflags	@""
	.align	16


//--------------------- .nv.shared._ZN7cutlass13device_kernelIN5flash19enable_sm80_to_sm89INS1_16FlashAttnFwdSm80INS1_25CollectiveMainloopFwdSm80ILi4ELi1ELb0EN4cute5tupleIJNS5_1CILi128EEENS7_ILi48EEENS7_ILi96EEEEEELi96ENS_6half_tEfNS_4arch4Sm80ELb1ELb0ELb0ELb1ELb1ELb1ELb1ELb1EEENS1_21CollectiveEpilogueFwdINS6_IJS8_SA_S9_EEENS6_IJNS7_ILi1EEESI_SI_EEESC_SE_Li128ELb1ELb1ELb1ELb0EEENS1_36VarlenDynamicPersistentTileSchedulerILi128ELi48ELi128ELi128ELb1ELb1ELb0ELb1ELb1ELb1EEEEEEEEEvNT_6ParamsE --------------------------
	.section	.nv.shared._ZN7cutlass13device_kernelIN5flash19enable_sm80_to_sm89INS1_16FlashAttnFwdSm80INS1_25CollectiveMainloopFwdSm80ILi4ELi1ELb0EN4cute5tupleIJNS5_1CILi128EEENS7_ILi48EEENS7_ILi96EEEEEELi96ENS_6half_tEfNS_4arch4Sm80ELb1ELb0ELb0ELb1ELb1ELb1ELb1ELb1EEENS1_21CollectiveEpilogueFwdINS6_IJS8_SA_S9_EEENS6_IJNS7_ILi1EEESI_SI_EEESC_SE_Li128ELb1ELb1ELb1ELb0EEENS1_36VarlenDynamicPersistentTileSchedulerILi128ELi48ELi128ELi128ELb1ELb1ELb0ELb1ELb1ELb1EEEEEEEEEvNT_6ParamsE,"aw",@nobits
	.sectionflags	@""
	.align	16
